// Copyright (c) 2024, Jay Shah, Ganesh Bikshandi, Ying Zhang, Vijay Thakkar, Pradeep Ramani, Tri Dao.
// Splitting the different template instantiations to different files to speed up compilation.
// This file is auto-generated. See "generate_kernels.py"

#include "flash_fwd_hdim192_128_e4m3_paged_softcap_sm90.cu"

// ===== COMPILED SASS (sm_90a) =====

	.target	sm_90a

	.elftype	@"ET_EXEC"


//--------------------- .note.nv.tkinfo           --------------------------
	.section	.note.nv.tkinfo,"",@"SHT_NOTE"
	.sectionflags	@"SHF_NOTE_NV_TKINFO"
	.tkinfo
        /*0018*/ 	.word	0x00000002
        /*0030*/ 	.string	""
        /*0030*/ 	.string	"ptxas"
        /*0030*/ 	.string	"Cuda compilation tools, release 13.0, V13.0.88"
        /*0030*/ 	.string	"Build cuda_13.0.r13.0/compiler.36424714_0"
        /*0030*/ 	.string	"-arch sm_90a -m 64 "



//--------------------- .note.nv.cuinfo           --------------------------
	.section	.note.nv.cuinfo,"",@"SHT_NOTE"
	.sectionflags	@"SHF_NOTE_NV_CUINFO"
        /*0018*/ 	.short	0x0002
        /*001a*/ 	.short	0x005a
        /*001c*/ 	.short	0x0082
	.zero		2


//--------------------- .nv.info                  --------------------------
	.section	.nv.info,"",@"SHT_CUDA_INFO"
	.align	4


	//----- nvinfo : EIATTR_REGCOUNT
	.align		4
        /*0000*/ 	.byte	0x04, 0x2f
        /*0002*/ 	.short	(.L_27 - .L_26)
	.align		4
.L_26:
        /*0004*/ 	.word	index@(_ZN7cutlass13device_kernelIN5flash11enable_sm90INS1_16FlashAttnFwdSm90INS1_25CollectiveMainloopFwdSm90ILi2EN4cute5tupleIJNS5_1CILi1EEES8_S8_EEENS6_IJNS7_ILi128EEENS7_ILi160EEENS7_ILi192EEEEEELi128ENS_12float_e4m3_tEfNS_4arch4Sm90ELb1ELb0ELb1ELb1ELb1ELb1ELb0ELb1ELb1ELb1ELb0ELb0EEENS1_21CollectiveEpilogueFwdINS6_IJSA_SA_SB_EEES9_NS_10bfloat16_tESG_Li256ELb1ELb1ELb0ELb1EEENS1_36VarlenDynamicPersistentTileSchedulerILi128ELi160ELi256ELi128ELb0ELb1ELb1ELb1ELb1ELb1EEEEEEEEEvNT_6ParamsE)
        /*0008*/ 	.word	0x000000a8


	//----- nvinfo : EIATTR_FRAME_SIZE
	.align		4
.L_27:
        /*000c*/ 	.byte	0x04, 0x11
        /*000e*/ 	.short	(.L_29 - .L_28)
	.align		4
.L_28:
        /*0010*/ 	.word	index@(_ZN7cutlass13device_kernelIN5flash11enable_sm90INS1_16FlashAttnFwdSm90INS1_25CollectiveMainloopFwdSm90ILi2EN4cute5tupleIJNS5_1CILi1EEES8_S8_EEENS6_IJNS7_ILi128EEENS7_ILi160EEENS7_ILi192EEEEEELi128ENS_12float_e4m3_tEfNS_4arch4Sm90ELb1ELb0ELb1ELb1ELb1ELb1ELb0ELb1ELb1ELb1ELb0ELb0EEENS1_21CollectiveEpilogueFwdINS6_IJSA_SA_SB_EEES9_NS_10bfloat16_tESG_Li256ELb1ELb1ELb0ELb1EEENS1_36VarlenDynamicPersistentTileSchedulerILi128ELi160ELi256ELi128ELb0ELb1ELb1ELb1ELb1ELb1EEEEEEEEEvNT_6ParamsE)
        /*0014*/ 	.word	0x00000040


	//----- nvinfo : EIATTR_REGCOUNT
	.align		4
.L_29:
        /*0018*/ 	.byte	0x04, 0x2f
        /*001a*/ 	.short	(.L_31 - .L_30)
	.align		4
.L_30:
        /*001c*/ 	.word	index@(_ZN7cutlass13device_kernelIN5flash11enable_sm90INS1_16FlashAttnFwdSm90INS1_25CollectiveMainloopFwdSm90ILi2EN4cute5tupleIJNS5_1CILi1EEES8_S8_EEENS6_IJNS7_ILi128EEENS7_ILi160EEENS7_ILi192EEEEEELi128ENS_12float_e4m3_tEfNS_4arch4Sm90ELb1ELb0ELb1ELb1ELb1ELb0ELb0ELb1ELb1ELb1ELb0ELb0EEENS1_21CollectiveEpilogueFwdINS6_IJSA_SA_SB_EEES9_NS_10bfloat16_tESG_Li256ELb1ELb1ELb0ELb1EEENS1_36VarlenDynamicPersistentTileSchedulerILi128ELi160ELi256ELi128ELb0ELb1ELb1ELb1ELb1ELb1EEEEEEEEEvNT_6ParamsE)
        /*0020*/ 	.word	0x000000a8


	//----- nvinfo : EIATTR_FRAME_SIZE
	.align		4
.L_31:
        /*0024*/ 	.byte	0x04, 0x11
        /*0026*/ 	.short	(.L_33 - .L_32)
	.align		4
.L_32:
        /*0028*/ 	.word	index@(_ZN7cutlass13device_kernelIN5flash11enable_sm90INS1_16FlashAttnFwdSm90INS1_25CollectiveMainloopFwdSm90ILi2EN4cute5tupleIJNS5_1CILi1EEES8_S8_EEENS6_IJNS7_ILi128EEENS7_ILi160EEENS7_ILi192EEEEEELi128ENS_12float_e4m3_tEfNS_4arch4Sm90ELb1ELb0ELb1ELb1ELb1ELb0ELb0ELb1ELb1ELb1ELb0ELb0EEENS1_21CollectiveEpilogueFwdINS6_IJSA_SA_SB_EEES9_NS_10bfloat16_tESG_Li256ELb1ELb1ELb0ELb1EEENS1_36VarlenDynamicPersistentTileSchedulerILi128ELi160ELi256ELi128ELb0ELb1ELb1ELb1ELb1ELb1EEEEEEEEEvNT_6ParamsE)
        /*002c*/ 	.word	0x00000020


	//----- nvinfo : EIATTR_REGCOUNT
	.align		4
.L_33:
        /*0030*/ 	.byte	0x04, 0x2f
        /*0032*/ 	.short	(.L_35 - .L_34)
	.align		4
.L_34:
        /*0034*/ 	.word	index@(_ZN7cutlass13device_kernelIN5flash11enable_sm90INS1_16FlashAttnFwdSm90INS1_25CollectiveMainloopFwdSm90ILi2EN4cute5tupleIJNS5_1CILi1EEES8_S8_EEENS6_IJNS7_ILi128EEENS7_ILi160EEENS7_ILi192EEEEEELi128ENS_12float_e4m3_tEfNS_4arch4Sm90ELb1ELb0ELb1ELb0ELb1ELb0ELb0ELb1ELb1ELb1ELb0ELb0EEENS1_21CollectiveEpilogueFwdINS6_IJSA_SA_SB_EEES9_NS_10bfloat16_tESG_Li256ELb0ELb1ELb0ELb1EEENS1_30DynamicPersistentTileSchedulerILi256ELi128ELb0ELb1ELb1EEEEEEEEEvNT_6ParamsE)
        /*0038*/ 	.word	0x000000a8


	//----- nvinfo : EIATTR_FRAME_SIZE
	.align		4
.L_35:
        /*003c*/ 	.byte	0x04, 0x11
        /*003e*/ 	.short	(.L_37 - .L_36)
	.align		4
.L_36:
        /*0040*/ 	.word	index@(_ZN7cutlass13device_kernelIN5flash11enable_sm90INS1_16FlashAttnFwdSm90INS1_25CollectiveMainloopFwdSm90ILi2EN4cute5tupleIJNS5_1CILi1EEES8_S8_EEENS6_IJNS7_ILi128EEENS7_ILi160EEENS7_ILi192EEEEEELi128ENS_12float_e4m3_tEfNS_4arch4Sm90ELb1ELb0ELb1ELb0ELb1ELb0ELb0ELb1ELb1ELb1ELb0ELb0EEENS1_21CollectiveEpilogueFwdINS6_IJSA_SA_SB_EEES9_NS_10bfloat16_tESG_Li256ELb0ELb1ELb0ELb1EEENS1_30DynamicPersistentTileSchedulerILi256ELi128ELb0ELb1ELb1EEEEEEEEEvNT_6ParamsE)
        /*0044*/ 	.word	0x00000020


	//----- nvinfo : EIATTR_REGCOUNT
	.align		4
.L_37:
        /*0048*/ 	.byte	0x04, 0x2f
        /*004a*/ 	.short	(.L_39 - .L_38)
	.align		4
.L_38:
        /*004c*/ 	.word	index@(_ZN7cutlass13device_kernelIN5flash11enable_sm90INS1_16FlashAttnFwdSm90INS1_25CollectiveMainloopFwdSm90ILi2EN4cute5tupleIJNS5_1CILi1EEES8_S8_EEENS6_IJNS7_ILi128EEESA_NS7_ILi192EEEEEELi128ENS_12float_e4m3_tEfNS_4arch4Sm90ELb0ELb1ELb1ELb1ELb1ELb1ELb0ELb1ELb1ELb1ELb0ELb0EEENS1_21CollectiveEpilogueFwdINS6_IJSA_SA_SA_EEES9_NS_10bfloat16_tESF_Li256ELb1ELb1ELb0ELb1EEENS1_36VarlenDynamicPersistentTileSchedulerILi128ELi128ELi256ELi128ELb0ELb1ELb1ELb1ELb0ELb1EEEEEEEEEvNT_6ParamsE)
        /*0050*/ 	.word	0x000000a8


	//----- nvinfo : EIATTR_FRAME_SIZE
	.align		4
.L_39:
        /*0054*/ 	.byte	0x04, 0x11
        /*0056*/ 	.short	(.L_41 - .L_40)
	.align		4
.L_40:
        /*0058*/ 	.word	index@(_ZN7cutlass13device_kernelIN5flash11enable_sm90INS1_16FlashAttnFwdSm90INS1_25CollectiveMainloopFwdSm90ILi2EN4cute5tupleIJNS5_1CILi1EEES8_S8_EEENS6_IJNS7_ILi128EEESA_NS7_ILi192EEEEEELi128ENS_12float_e4m3_tEfNS_4arch4Sm90ELb0ELb1ELb1ELb1ELb1ELb1ELb0ELb1ELb1ELb1ELb0ELb0EEENS1_21CollectiveEpilogueFwdINS6_IJSA_SA_SA_EEES9_NS_10bfloat16_tESF_Li256ELb1ELb1ELb0ELb1EEENS1_36VarlenDynamicPersistentTileSchedulerILi128ELi128ELi256ELi128ELb0ELb1ELb1ELb1ELb0ELb1EEEEEEEEEvNT_6ParamsE)
        /*005c*/ 	.word	0x00000038


	//----- nvinfo : EIATTR_REGCOUNT
	.align		4
.L_41:
        /*0060*/ 	.byte	0x04, 0x2f
        /*0062*/ 	.short	(.L_43 - .L_42)
	.align		4
.L_42:
        /*0064*/ 	.word	index@(_ZN7cutlass13device_kernelIN5flash11enable_sm90INS1_16FlashAttnFwdSm90INS1_25CollectiveMainloopFwdSm90ILi2EN4cute5tupleIJNS5_1CILi1EEES8_S8_EEENS6_IJNS7_ILi128EEESA_NS7_ILi192EEEEEELi128ENS_12float_e4m3_tEfNS_4arch4Sm90ELb0ELb1ELb1ELb1ELb1ELb0ELb0ELb1ELb1ELb1ELb0ELb0EEENS1_21CollectiveEpilogueFwdINS6_IJSA_SA_SA_EEES9_NS_10bfloat16_tESF_Li256ELb1ELb1ELb0ELb1EEENS1_36VarlenDynamicPersistentTileSchedulerILi128ELi128ELi256ELi128ELb0ELb1ELb1ELb1ELb0ELb1EEEEEEEEEvNT_6ParamsE)
        /*0068*/ 	.word	0x000000a8


	//----- nvinfo : EIATTR_FRAME_SIZE
	.align		4
.L_43:
        /*006c*/ 	.byte	0x04, 0x11
        /*006e*/ 	.short	(.L_45 - .L_44)
	.align		4
.L_44:
        /*0070*/ 	.word	index@(_ZN7cutlass13device_kernelIN5flash11enable_sm90INS1_16FlashAttnFwdSm90INS1_25CollectiveMainloopFwdSm90ILi2EN4cute5tupleIJNS5_1CILi1EEES8_S8_EEENS6_IJNS7_ILi128EEESA_NS7_ILi192EEEEEELi128ENS_12float_e4m3_tEfNS_4arch4Sm90ELb0ELb1ELb1ELb1ELb1ELb0ELb0ELb1ELb1ELb1ELb0ELb0EEENS1_21CollectiveEpilogueFwdINS6_IJSA_SA_SA_EEES9_NS_10bfloat16_tESF_Li256ELb1ELb1ELb0ELb1EEENS1_36VarlenDynamicPersistentTileSchedulerILi128ELi128ELi256ELi128ELb0ELb1ELb1ELb1ELb0ELb1EEEEEEEEEvNT_6ParamsE)
        /*0074*/ 	.word	0x00000020


	//----- nvinfo : EIATTR_REGCOUNT
	.align		4
.L_45:
        /*0078*/ 	.byte	0x04, 0x2f
        /*007a*/ 	.short	(.L_47 - .L_46)
	.align		4
.L_46:
        /*007c*/ 	.word	index@(_ZN7cutlass13device_kernelIN5flash11enable_sm90INS1_16FlashAttnFwdSm90INS1_25CollectiveMainloopFwdSm90ILi2EN4cute5tupleIJNS5_1CILi1EEES8_S8_EEENS6_IJNS7_ILi128EEESA_NS7_ILi192EEEEEELi128ENS_12float_e4m3_tEfNS_4arch4Sm90ELb0ELb1ELb1ELb0ELb1ELb0ELb0ELb1ELb1ELb1ELb0ELb0EEENS1_21CollectiveEpilogueFwdINS6_IJSA_SA_SA_EEES9_NS_10bfloat16_tESF_Li256ELb0ELb1ELb0ELb1EEENS1_30DynamicPersistentTileSchedulerILi256ELi128ELb0ELb1ELb1EEEEEEEEEvNT_6ParamsE)
        /*0080*/ 	.word	0x000000a8


	//----- nvinfo : EIATTR_FRAME_SIZE
	.align		4
.L_47:
        /*0084*/ 	.byte	0x04, 0x11
        /*0086*/ 	.short	(.L_49 - .L_48)
	.align		4
.L_48:
        /*0088*/ 	.word	index@(_ZN7cutlass13device_kernelIN5flash11enable_sm90INS1_16FlashAttnFwdSm90INS1_25CollectiveMainloopFwdSm90ILi2EN4cute5tupleIJNS5_1CILi1EEES8_S8_EEENS6_IJNS7_ILi128EEESA_NS7_ILi192EEEEEELi128ENS_12float_e4m3_tEfNS_4arch4Sm90ELb0ELb1ELb1ELb0ELb1ELb0ELb0ELb1ELb1ELb1ELb0ELb0EEENS1_21CollectiveEpilogueFwdINS6_IJSA_SA_SA_EEES9_NS_10bfloat16_tESF_Li256ELb0ELb1ELb0ELb1EEENS1_30DynamicPersistentTileSchedulerILi256ELi128ELb0ELb1ELb1EEEEEEEEEvNT_6ParamsE)
        /*008c*/ 	.word	0x00000018


	//----- nvinfo : EIATTR_REGCOUNT
	.align		4
.L_49:
        /*0090*/ 	.byte	0x04, 0x2f
        /*0092*/ 	.short	(.L_51 - .L_50)
	.align		4
.L_50:
        /*0094*/ 	.word	index@(_ZN7cutlass13device_kernelIN5flash11enable_sm90INS1_16FlashAttnFwdSm90INS1_25CollectiveMainloopFwdSm90ILi2EN4cute5tupleIJNS5_1CILi1EEES8_S8_EEENS6_IJNS7_ILi128EEENS7_ILi160EEENS7_ILi192EEEEEELi128ENS_12float_e4m3_tEfNS_4arch4Sm90ELb0ELb0ELb1ELb1ELb1ELb1ELb0ELb1ELb1ELb1ELb0ELb0EEENS1_21CollectiveEpilogueFwdINS6_IJSA_SA_SB_EEES9_NS_10bfloat16_tESG_Li256ELb1ELb1ELb0ELb1EEENS1_36VarlenDynamicPersistentTileSchedulerILi128ELi160ELi256ELi128ELb0ELb1ELb1ELb0ELb1ELb1EEEEEEEEEvNT_6ParamsE)
        /*0098*/ 	.word	0x000000a8


	//----- nvinfo : EIATTR_FRAME_SIZE
	.align		4
.L_51:
        /*009c*/ 	.byte	0x04, 0x11
        /*009e*/ 	.short	(.L_53 - .L_52)
	.align		4
.L_52:
        /*00a0*/ 	.word	index@(_ZN7cutlass13device_kernelIN5flash11enable_sm90INS1_16FlashAttnFwdSm90INS1_25CollectiveMainloopFwdSm90ILi2EN4cute5tupleIJNS5_1CILi1EEES8_S8_EEENS6_IJNS7_ILi128EEENS7_ILi160EEENS7_ILi192EEEEEELi128ENS_12float_e4m3_tEfNS_4arch4Sm90ELb0ELb0ELb1ELb1ELb1ELb1ELb0ELb1ELb1ELb1ELb0ELb0EEENS1_21CollectiveEpilogueFwdINS6_IJSA_SA_SB_EEES9_NS_10bfloat16_tESG_Li256ELb1ELb1ELb0ELb1EEENS1_36VarlenDynamicPersistentTileSchedulerILi128ELi160ELi256ELi128ELb0ELb1ELb1ELb0ELb1ELb1EEEEEEEEEvNT_6ParamsE)
        /*00a4*/ 	.word	0x00000050


	//----- nvinfo : EIATTR_REGCOUNT
	.align		4
.L_53:
        /*00a8*/ 	.byte	0x04, 0x2f
        /*00aa*/ 	.short	(.L_55 - .L_54)
	.align		4
.L_54:
        /*00ac*/ 	.word	index@(_ZN7cutlass13device_kernelIN5flash11enable_sm90INS1_16FlashAttnFwdSm90INS1_25CollectiveMainloopFwdSm90ILi2EN4cute5tupleIJNS5_1CILi1EEES8_S8_EEENS6_IJNS7_ILi128EEENS7_ILi160EEENS7_ILi192EEEEEELi128ENS_12float_e4m3_tEfNS_4arch4Sm90ELb0ELb0ELb1ELb1ELb1ELb0ELb0ELb1ELb1ELb1ELb0ELb0EEENS1_21CollectiveEpilogueFwdINS6_IJSA_SA_SB_EEES9_NS_10bfloat16_tESG_Li256ELb1ELb1ELb0ELb1EEENS1_36VarlenDynamicPersistentTileSchedulerILi128ELi160ELi256ELi128ELb0ELb1ELb1ELb0ELb1ELb1EEEEEEEEEvNT_6ParamsE)
        /*00b0*/ 	.word	0x000000a8


	//----- nvinfo : EIATTR_FRAME_SIZE
	.align		4
.L_55:
        /*00b4*/ 	.byte	0x04, 0x11
        /*00b6*/ 	.short	(.L_57 - .L_56)
	.align		4
.L_56:
        /*00b8*/ 	.word	index@(_ZN7cutlass13device_kernelIN5flash11enable_sm90INS1_16FlashAttnFwdSm90INS1_25CollectiveMainloopFwdSm90ILi2EN4cute5tupleIJNS5_1CILi1EEES8_S8_EEENS6_IJNS7_ILi128EEENS7_ILi160EEENS7_ILi192EEEEEELi128ENS_12float_e4m3_tEfNS_4arch4Sm90ELb0ELb0ELb1ELb1ELb1ELb0ELb0ELb1ELb1ELb1ELb0ELb0EEENS1_21CollectiveEpilogueFwdINS6_IJSA_SA_SB_EEES9_NS_10bfloat16_tESG_Li256ELb1ELb1ELb0ELb1EEENS1_36VarlenDynamicPersistentTileSchedulerILi128ELi160ELi256ELi128ELb0ELb1ELb1ELb0ELb1ELb1EEEEEEEEEvNT_6ParamsE)
        /*00bc*/ 	.word	0x00000020


	//----- nvinfo : EIATTR_REGCOUNT
	.align		4
.L_57:
        /*00c0*/ 	.byte	0x04, 0x2f
        /*00c2*/ 	.short	(.L_59 - .L_58)
	.align		4
.L_58:
        /*00c4*/ 	.word	index@(_ZN7cutlass13device_kernelIN5flash11enable_sm90INS1_16FlashAttnFwdSm90INS1_25CollectiveMainloopFwdSm90ILi2EN4cute5tupleIJNS5_1CILi1EEES8_S8_EEENS6_IJNS7_ILi128EEENS7_ILi160EEENS7_ILi192EEEEEELi128ENS_12float_e4m3_tEfNS_4arch4Sm90ELb0ELb0ELb1ELb0ELb1ELb0ELb0ELb1ELb1ELb1ELb0ELb0EEENS1_21CollectiveEpilogueFwdINS6_IJSA_SA_SB_EEES9_NS_10bfloat16_tESG_Li256ELb0ELb1ELb0ELb1EEENS1_29StaticPersistentTileSchedulerILb0EEEEEEEEEvNT_6ParamsE)
        /*00c8*/ 	.word	0x000000a8


	//----- nvinfo : EIATTR_FRAME_SIZE
	.align		4
.L_59:
        /*00cc*/ 	.byte	0x04, 0x11
        /*00ce*/ 	.short	(.L_61 - .L_60)
	.align		4
.L_60:
        /*00d0*/ 	.word	index@(_ZN7cutlass13device_kernelIN5flash11enable_sm90INS1_16FlashAttnFwdSm90INS1_25CollectiveMainloopFwdSm90ILi2EN4cute5tupleIJNS5_1CILi1EEES8_S8_EEENS6_IJNS7_ILi128EEENS7_ILi160EEENS7_ILi192EEEEEELi128ENS_12float_e4m3_tEfNS_4arch4Sm90ELb0ELb0ELb1ELb0ELb1ELb0ELb0ELb1ELb1ELb1ELb0ELb0EEENS1_21CollectiveEpilogueFwdINS6_IJSA_SA_SB_EEES9_NS_10bfloat16_tESG_Li256ELb0ELb1ELb0ELb1EEENS1_29StaticPersistentTileSchedulerILb0EEEEEEEEEvNT_6ParamsE)
        /*00d4*/ 	.word	0x00000028


	//----- nvinfo : EIATTR_MIN_STACK_SIZE
	.align		4
.L_61:
        /*00d8*/ 	.byte	0x04, 0x12
        /*00da*/ 	.short	(.L_63 - .L_62)
	.align		4
.L_62:
        /*00dc*/ 	.word	index@(_ZN7cutlass13device_kernelIN5flash11enable_sm90INS1_16FlashAttnFwdSm90INS1_25CollectiveMainloopFwdSm90ILi2EN4cute5tupleIJNS5_1CILi1EEES8_S8_EEENS6_IJNS7_ILi128EEENS7_ILi160EEENS7_ILi192EEEEEELi128ENS_12float_e4m3_tEfNS_4arch4Sm90ELb0ELb0ELb1ELb0ELb1ELb0ELb0ELb1ELb1ELb1ELb0ELb0EEENS1_21CollectiveEpilogueFwdINS6_IJSA_SA_SB_EEES9_NS_10bfloat16_tESG_Li256ELb0ELb1ELb0ELb1EEENS1_29StaticPersistentTileSchedulerILb0EEEEEEEEEvNT_6ParamsE)
        /*00e0*/ 	.word	0x00000028


	//----- nvinfo : EIATTR_MIN_STACK_SIZE
	.align		4
.L_63:
        /*00e4*/ 	.byte	0x04, 0x12
        /*00e6*/ 	.short	(.L_65 - .L_64)
	.align		4
.L_64:
        /*00e8*/ 	.word	index@(_ZN7cutlass13device_kernelIN5flash11enable_sm90INS1_16FlashAttnFwdSm90INS1_25CollectiveMainloopFwdSm90ILi2EN4cute5tupleIJNS5_1CILi1EEES8_S8_EEENS6_IJNS7_ILi128EEENS7_ILi160EEENS7_ILi192EEEEEELi128ENS_12float_e4m3_tEfNS_4arch4Sm90ELb0ELb0ELb1ELb1ELb1ELb0ELb0ELb1ELb1ELb1ELb0ELb0EEENS1_21CollectiveEpilogueFwdINS6_IJSA_SA_SB_EEES9_NS_10bfloat16_tESG_Li256ELb1ELb1ELb0ELb1EEENS1_36VarlenDynamicPersistentTileSchedulerILi128ELi160ELi256ELi128ELb0ELb1ELb1ELb0ELb1ELb1EEEEEEEEEvNT_6ParamsE)
        /*00ec*/ 	.word	0x00000020


	//----- nvinfo : EIATTR_MIN_STACK_SIZE
	.align		4
.L_65:
        /*00f0*/ 	.byte	0x04, 0x12
        /*00f2*/ 	.short	(.L_67 - .L_66)
	.align		4
.L_66:
        /*00f4*/ 	.word	index@(_ZN7cutlass13device_kernelIN5flash11enable_sm90INS1_16FlashAttnFwdSm90INS1_25CollectiveMainloopFwdSm90ILi2EN4cute5tupleIJNS5_1CILi1EEES8_S8_EEENS6_IJNS7_ILi128EEENS7_ILi160EEENS7_ILi192EEEEEELi128ENS_12float_e4m3_tEfNS_4arch4Sm90ELb0ELb0ELb1ELb1ELb1ELb1ELb0ELb1ELb1ELb1ELb0ELb0EEENS1_21CollectiveEpilogueFwdINS6_IJSA_SA_SB_EEES9_NS_10bfloat16_tESG_Li256ELb1ELb1ELb0ELb1EEENS1_36VarlenDynamicPersistentTileSchedulerILi128ELi160ELi256ELi128ELb0ELb1ELb1ELb0ELb1ELb1EEEEEEEEEvNT_6ParamsE)
        /*00f8*/ 	.word	0x00000050


	//----- nvinfo : EIATTR_MIN_STACK_SIZE
	.align		4
.L_67:
        /*00fc*/ 	.byte	0x04, 0x12
        /*00fe*/ 	.short	(.L_69 - .L_68)
	.align		4
.L_68:
        /*0100*/ 	.word	index@(_ZN7cutlass13device_kernelIN5flash11enable_sm90INS1_16FlashAttnFwdSm90INS1_25CollectiveMainloopFwdSm90ILi2EN4cute5tupleIJNS5_1CILi1EEES8_S8_EEENS6_IJNS7_ILi128EEESA_NS7_ILi192EEEEEELi128ENS_12float_e4m3_tEfNS_4arch4Sm90ELb0ELb1ELb1ELb0ELb1ELb0ELb0ELb1ELb1ELb1ELb0ELb0EEENS1_21CollectiveEpilogueFwdINS6_IJSA_SA_SA_EEES9_NS_10bfloat16_tESF_Li256ELb0ELb1ELb0ELb1EEENS1_30DynamicPersistentTileSchedulerILi256ELi128ELb0ELb1ELb1EEEEEEEEEvNT_6ParamsE)
        /*0104*/ 	.word	0x00000018


	//----- nvinfo : EIATTR_MIN_STACK_SIZE
	.align		4
.L_69:
        /*0108*/ 	.byte	0x04, 0x12
        /*010a*/ 	.short	(.L_71 - .L_70)
	.align		4
.L_70:
        /*010c*/ 	.word	index@(_ZN7cutlass13device_kernelIN5flash11enable_sm90INS1_16FlashAttnFwdSm90INS1_25CollectiveMainloopFwdSm90ILi2EN4cute5tupleIJNS5_1CILi1EEES8_S8_EEENS6_IJNS7_ILi128EEESA_NS7_ILi192EEEEEELi128ENS_12float_e4m3_tEfNS_4arch4Sm90ELb0ELb1ELb1ELb1ELb1ELb0ELb0ELb1ELb1ELb1ELb0ELb0EEENS1_21CollectiveEpilogueFwdINS6_IJSA_SA_SA_EEES9_NS_10bfloat16_tESF_Li256ELb1ELb1ELb0ELb1EEENS1_36VarlenDynamicPersistentTileSchedulerILi128ELi128ELi256ELi128ELb0ELb1ELb1ELb1ELb0ELb1EEEEEEEEEvNT_6ParamsE)
        /*0110*/ 	.word	0x00000020


	//----- nvinfo : EIATTR_MIN_STACK_SIZE
	.align		4
.L_71:
        /*0114*/ 	.byte	0x04, 0x12
        /*0116*/ 	.short	(.L_73 - .L_72)
	.align		4
.L_72:
        /*0118*/ 	.word	index@(_ZN7cutlass13device_kernelIN5flash11enable_sm90INS1_16FlashAttnFwdSm90INS1_25CollectiveMainloopFwdSm90ILi2EN4cute5tupleIJNS5_1CILi1EEES8_S8_EEENS6_IJNS7_ILi128EEESA_NS7_ILi192EEEEEELi128ENS_12float_e4m3_tEfNS_4arch4Sm90ELb0ELb1ELb1ELb1ELb1ELb1ELb0ELb1ELb1ELb1ELb0ELb0EEENS1_21CollectiveEpilogueFwdINS6_IJSA_SA_SA_EEES9_NS_10bfloat16_tESF_Li256ELb1ELb1ELb0ELb1EEENS1_36VarlenDynamicPersistentTileSchedulerILi128ELi128ELi256ELi128ELb0ELb1ELb1ELb1ELb0ELb1EEEEEEEEEvNT_6ParamsE)
        /*011c*/ 	.word	0x00000038


	//----- nvinfo : EIATTR_MIN_STACK_SIZE
	.align		4
.L_73:
        /*0120*/ 	.byte	0x04, 0x12
        /*0122*/ 	.short	(.L_75 - .L_74)
	.align		4
.L_74:
        /*0124*/ 	.word	index@(_ZN7cutlass13device_kernelIN5flash11enable_sm90INS1_16FlashAttnFwdSm90INS1_25CollectiveMainloopFwdSm90ILi2EN4cute5tupleIJNS5_1CILi1EEES8_S8_EEENS6_IJNS7_ILi128EEENS7_ILi160EEENS7_ILi192EEEEEELi128ENS_12float_e4m3_tEfNS_4arch4Sm90ELb1ELb0ELb1ELb0ELb1ELb0ELb0ELb1ELb1ELb1ELb0ELb0EEENS1_21CollectiveEpilogueFwdINS6_IJSA_SA_SB_EEES9_NS_10bfloat16_tESG_Li256ELb0ELb1ELb0ELb1EEENS1_30DynamicPersistentTileSchedulerILi256ELi128ELb0ELb1ELb1EEEEEEEEEvNT_6ParamsE)
        /*0128*/ 	.word	0x00000020


	//----- nvinfo : EIATTR_MIN_STACK_SIZE
	.align		4
.L_75:
        /*012c*/ 	.byte	0x04, 0x12
        /*012e*/ 	.short	(.L_77 - .L_76)
	.align		4
.L_76:
        /*0130*/ 	.word	index@(_ZN7cutlass13device_kernelIN5flash11enable_sm90INS1_16FlashAttnFwdSm90INS1_25CollectiveMainloopFwdSm90ILi2EN4cute5tupleIJNS5_1CILi1EEES8_S8_EEENS6_IJNS7_ILi128EEENS7_ILi160EEENS7_ILi192EEEEEELi128ENS_12float_e4m3_tEfNS_4arch4Sm90ELb1ELb0ELb1ELb1ELb1ELb0ELb0ELb1ELb1ELb1ELb0ELb0EEENS1_21CollectiveEpilogueFwdINS6_IJSA_SA_SB_EEES9_NS_10bfloat16_tESG_Li256ELb1ELb1ELb0ELb1EEENS1_36VarlenDynamicPersistentTileSchedulerILi128ELi160ELi256ELi128ELb0ELb1ELb1ELb1ELb1ELb1EEEEEEEEEvNT_6ParamsE)
        /*0134*/ 	.word	0x00000020


	//----- nvinfo : EIATTR_MIN_STACK_SIZE
	.align		4
.L_77:
        /*0138*/ 	.byte	0x04, 0x12
        /*013a*/ 	.short	(.L_79 - .L_78)
	.align		4
.L_78:
        /*013c*/ 	.word	index@(_ZN7cutlass13device_kernelIN5flash11enable_sm90INS1_16FlashAttnFwdSm90INS1_25CollectiveMainloopFwdSm90ILi2EN4cute5tupleIJNS5_1CILi1EEES8_S8_EEENS6_IJNS7_ILi128EEENS7_ILi160EEENS7_ILi192EEEEEELi128ENS_12float_e4m3_tEfNS_4arch4Sm90ELb1ELb0ELb1ELb1ELb1ELb1ELb0ELb1ELb1ELb1ELb0ELb0EEENS1_21CollectiveEpilogueFwdINS6_IJSA_SA_SB_EEES9_NS_10bfloat16_tESG_Li256ELb1ELb1ELb0ELb1EEENS1_36VarlenDynamicPersistentTileSchedulerILi128ELi160ELi256ELi128ELb0ELb1ELb1ELb1ELb1ELb1EEEEEEEEEvNT_6ParamsE)
        /*0140*/ 	.word	0x00000040
.L_79:


//--------------------- .nv.compat                --------------------------
	.section	.nv.compat,"",@"SHT_CUDA_COMPAT_INFO"
	.align	4
        /*0000*/ 	.byte	0x02, 0x09, 0x01, 0x00, 0x02, 0x02, 0x04, 0x00, 0x02, 0x05, 0x05, 0x00, 0x03, 0x07, 0x01, 0x01
        /*0010*/ 	.byte	0x02, 0x03, 0x01, 0x00, 0x02, 0x06, 0x01, 0x00, 0x04, 0x0b, 0x08, 0x00, 0x00, 0x00, 0x00, 0x00
        /*0020*/ 	.byte	0x00, 0x00, 0x00, 0x00


//--------------------- .nv.info._ZN7cutlass13device_kernelIN5flash11enable_sm90INS1_16FlashAttnFwdSm90INS1_25CollectiveMainloopFwdSm90ILi2EN4cute5tupleIJNS5_1CILi1EEES8_S8_EEENS6_IJNS7_ILi128EEENS7_ILi160EEENS7_ILi192EEEEEELi128ENS_12float_e4m3_tEfNS_4arch4Sm90ELb0ELb0ELb1ELb0ELb1ELb0ELb0ELb1ELb1ELb1ELb0ELb0EEENS1_21CollectiveEpilogueFwdINS6_IJSA_SA_SB_EEES9_NS_10bfloat16_tESG_Li256ELb0ELb1ELb0ELb1EEENS1_29StaticPersistentTileSchedulerILb0EEEEEEEEEvNT_6ParamsE --------------------------
	.section	.nv.info._ZN7cutlass13device_kernelIN5flash11enable_sm90INS1_16FlashAttnFwdSm90INS1_25CollectiveMainloopFwdSm90ILi2EN4cute5tupleIJNS5_1CILi1EEES8_S8_EEENS6_IJNS7_ILi128EEENS7_ILi160EEENS7_ILi192EEEEEELi128ENS_12float_e4m3_tEfNS_4arch4Sm90ELb0ELb0ELb1ELb0ELb1ELb0ELb0ELb1ELb1ELb1ELb0ELb0EEENS1_21CollectiveEpilogueFwdINS6_IJSA_SA_SB_EEES9_NS_10bfloat16_tESG_Li256ELb0ELb1ELb0ELb1EEENS1_29StaticPersistentTileSchedulerILb0EEEEEEEEEvNT_6ParamsE,"",@"SHT_CUDA_INFO"
	.sectionflags	@""
	.align	4


	//----- nvinfo : EIATTR_CUDA_API_VERSION
	.align		4
        /*0000*/ 	.byte	0x04, 0x37
        /*0002*/ 	.short	(.L_81 - .L_80)
.L_80:
        /*0004*/ 	.word	0x00000082


	//----- nvinfo : EIATTR_KPARAM_INFO
	.align		4
.L_81:
        /*0008*/ 	.byte	0x04, 0x17
        /*000a*/ 	.short	(.L_83 - .L_82)
.L_82:
        /*000c*/ 	.word	0x00000000
        /*0010*/ 	.short	0x0000
        /*0012*/ 	.short	0x0070
        /*0014*/ 	.byte	0x00, 0xf0, 0x01, 0x28


	//----- nvinfo : EIATTR_SPARSE_MMA_MASK
	.align		4
.L_83:
        /*0018*/ 	.byte	0x03, 0x50
        /*001a*/ 	.short	0x0000


	//----- nvinfo : EIATTR_MAXREG_COUNT
	.align		4
        /*001c*/ 	.byte	0x03, 0x1b
        /*001e*/ 	.short	0x00a8


	//----- nvinfo : EIATTR_NUM_BARRIERS
	.align		4
        /*0020*/ 	.byte	0x02, 0x4c
        /*0022*/ 	.byte	0x10
	.zero		1


	//----- nvinfo : EIATTR_EXTERNS
	.align		4
        /*0024*/ 	.byte	0x04, 0x0f
        /*0026*/ 	.short	(.L_85 - .L_84)


	//   ....[0]....
	.align		4
.L_84:
        /*0028*/ 	.word	index@(__assertfail)


	//----- nvinfo : EIATTR_ANNOTATIONS
	.align		4
.L_85:
        /*002c*/ 	.byte	0x04, 0x55
        /*002e*/ 	.short	(.L_87 - .L_86)


	//   ....[0]....
.L_86:
        /*0030*/ 	.word	0x00000001
        /*0034*/ 	.byte	0xb0, 0xb0, 0x00, 0x00, 0x01, 0x00, 0x00, 0x00, 0xf0, 0xb0, 0x00, 0x00, 0x01, 0x00, 0x00, 0x00
        /* <DEDUP_REMOVED lines=10> */
        /*00e4*/ 	.byte	0x20, 0xf0, 0x00, 0x00, 0x01, 0x00, 0x00, 0x00, 0x30, 0xf0, 0x00, 0x00


	//----- nvinfo : EIATTR_MERCURY_ISA_VERSION
	.align		4
.L_87:
        /*00f0*/ 	.byte	0x03, 0x5f
        /*00f2*/ 	.short	0x0101


	//----- nvinfo : EIATTR_INT_WARP_WIDE_INSTR_OFFSETS
	.align		4
        /*00f4*/ 	.byte	0x04, 0x31
        /*00f6*/ 	.short	(.L_89 - .L_88)


	//   ....[0]....
.L_88:
        /*00f8*/ 	.word	0x000000c0


	//   ....[1]....
        /*00fc*/ 	.word	0x000000d0


	//   ....[2]....
        /*0100*/ 	.word	0x00000170


	//----- nvinfo : EIATTR_COOP_GROUP_MASK_REGIDS
	.align		4
.L_89:
        /*0104*/ 	.byte	0x04, 0x29
        /*0106*/ 	.short	(.L_91 - .L_90)


	//   ....[0]....
.L_90:
        /*0108*/ 	.word	0xffffffff


	//   ....[1]....
        /*010c*/ 	.word	0xffffffff


	//   ....[2]....
        /*0110*/ 	.word	0xffffffff


	//   ....[3]....
        /*0114*/ 	.word	0xffffffff


	//   ....[4]....
        /*0118*/ 	.word	0xffffffff


	//   ....[5]....
        /*011c*/ 	.word	0xffffffff


	//   ....[6]....
        /*0120*/ 	.word	0xffffffff


	//   ....[7]....
        /*0124*/ 	.word	0xffffffff


	//   ....[8]....
        /*0128*/ 	.word	0xffffffff


	//   ....[9]....
        /*012c*/ 	.word	0xffffffff


	//   ....[10]....
        /*0130*/ 	.word	0xffffffff


	//   ....[11]....
        /*0134*/ 	.word	0xffffffff


	//   ....[12]....
        /*0138*/ 	.word	0xffffffff


	//   ....[13]....
        /*013c*/ 	.word	0xffffffff


	//   ....[14]....
        /*0140*/ 	.word	0xffffffff


	//   ....[15]....
        /*0144*/ 	.word	0xffffffff


	//   ....[16]....
        /*0148*/ 	.word	0xffffffff


	//   ....[17]....
        /*014c*/ 	.word	0xffffffff


	//   ....[18]....
        /*0150*/ 	.word	0xffffffff


	//   ....[19]....
        /*0154*/ 	.word	0xffffffff


	//   ....[20]....
        /*0158*/ 	.word	0xffffffff


	//   ....[21]....
        /*015c*/ 	.word	0xffffffff


	//   ....[22]....
        /*0160*/ 	.word	0xffffffff


	//   ....[23]....
        /*0164*/ 	.word	0xffffffff


	//   ....[24]....
        /*0168*/ 	.word	0xffffffff


	//   ....[25]....
        /*016c*/ 	.word	0xffffffff


	//   ....[26]....
        /*0170*/ 	.word	0xffffffff


	//   ....[27]....
        /*0174*/ 	.word	0xffffffff


	//   ....[28]....
        /*0178*/ 	.word	0xffffffff


	//   ....[29]....
        /*017c*/ 	.word	0xffffffff


	//   ....[30]....
        /*0180*/ 	.word	0xffffffff


	//   ....[31]....
        /*0184*/ 	.word	0xffffffff


	//   ....[32]....
        /*0188*/ 	.word	0xffffffff


	//   ....[33]....
        /*018c*/ 	.word	0xffffffff


	//   ....[34]....
        /*0190*/ 	.word	0xffffffff


	//   ....[35]....
        /*0194*/ 	.word	0xffffffff


	//   ....[36]....
        /*0198*/ 	.word	0xffffffff


	//   ....[37]....
        /*019c*/ 	.word	0xffffffff


	//   ....[38]....
        /*01a0*/ 	.word	0xffffffff


	//   ....[39]....
        /*01a4*/ 	.word	0xffffffff


	//   ....[40]....
        /*01a8*/ 	.word	0xffffffff


	//   ....[41]....
        /*01ac*/ 	.word	0xffffffff


	//   ....[42]....
        /*01b0*/ 	.word	0xffffffff


	//   ....[43]....
        /*01b4*/ 	.word	0xffffffff


	//   ....[44]....
        /*01b8*/ 	.word	0xffffffff


	//   ....[45]....
        /*01bc*/ 	.word	0xffffffff


	//   ....[46]....
        /*01c0*/ 	.word	0xffffffff


	//   ....[47]....
        /*01c4*/ 	.word	0xffffffff


	//   ....[48]....
        /*01c8*/ 	.word	0xffffffff


	//   ....[49]....
        /*01cc*/ 	.word	0xffffffff


	//   ....[50]....
        /*01d0*/ 	.word	0xffffffff


	//   ....[51]....
        /*01d4*/ 	.word	0xffffffff


	//   ....[52]....
        /*01d8*/ 	.word	0xffffffff


	//   ....[53]....
        /*01dc*/ 	.word	0xffffffff


	//   ....[54]....
        /*01e0*/ 	.word	0xffffffff


	//   ....[55]....
        /*01e4*/ 	.word	0xffffffff


	//   ....[56]....
        /*01e8*/ 	.word	0xffffffff


	//   ....[57]....
        /*01ec*/ 	.word	0xffffffff


	//   ....[58]....
        /*01f0*/ 	.word	0xffffffff


	//   ....[59]....
        /*01f4*/ 	.word	0xffffffff


	//   ....[60]....
        /*01f8*/ 	.word	0xffffffff


	//   ....[61]....
        /*01fc*/ 	.word	0xffffffff


	//   ....[62]....
        /*0200*/ 	.word	0xffffffff


	//   ....[63]....
        /*0204*/ 	.word	0xffffffff


	//   ....[64]....
        /*0208*/ 	.word	0xffffffff


	//   ....[65]....
        /*020c*/ 	.word	0xffffffff


	//   ....[66]....
        /*0210*/ 	.word	0xffffffff


	//   ....[67]....
        /*0214*/ 	.word	0xffffffff


	//   ....[68]....
        /*0218*/ 	.word	0xffffffff


	//   ....[69]....
        /*021c*/ 	.word	0xffffffff


	//   ....[70]....
        /*0220*/ 	.word	0xffffffff


	//   ....[71]....
        /*0224*/ 	.word	0xffffffff


	//   ....[72]....
        /*0228*/ 	.word	0xffffffff


	//   ....[73]....
        /*022c*/ 	.word	0xffffffff


	//   ....[74]....
        /*0230*/ 	.word	0xffffffff


	//   ....[75]....
        /*0234*/ 	.word	0xffffffff


	//   ....[76]....
        /*0238*/ 	.word	0xffffffff


	//   ....[77]....
        /*023c*/ 	.word	0xffffffff


	//   ....[78]....
        /*0240*/ 	.word	0xffffffff


	//   ....[79]....
        /*0244*/ 	.word	0xffffffff


	//   ....[80]....
        /*0248*/ 	.word	0xffffffff


	//   ....[81]....
        /*024c*/ 	.word	0xffffffff


	//   ....[82]....
        /*0250*/ 	.word	0xffffffff


	//   ....[83]....
        /*0254*/ 	.word	0xffffffff


	//   ....[84]....
        /*0258*/ 	.word	0xffffffff


	//   ....[85]....
        /*025c*/ 	.word	0xffffffff


	//   ....[86]....
        /*0260*/ 	.word	0xffffffff


	//   ....[87]....
        /*0264*/ 	.word	0xffffffff


	//   ....[88]....
        /*0268*/ 	.word	0xffffffff


	//   ....[89]....
        /*026c*/ 	.word	0xffffffff


	//   ....[90]....
        /*0270*/ 	.word	0xffffffff


	//   ....[91]....
        /*0274*/ 	.word	0xffffffff


	//   ....[92]....
        /*0278*/ 	.word	0xffffffff


	//   ....[93]....
        /*027c*/ 	.word	0xffffffff


	//   ....[94]....
        /*0280*/ 	.word	0xffffffff


	//   ....[95]....
        /*0284*/ 	.word	0xffffffff


	//   ....[96]....
        /*0288*/ 	.word	0xffffffff


	//   ....[97]....
        /*028c*/ 	.word	0xffffffff


	//   ....[98]....
        /*0290*/ 	.word	0xffffffff


	//   ....[99]....
        /*0294*/ 	.word	0xffffffff


	//   ....[100]....
        /*0298*/ 	.word	0xffffffff


	//   ....[101]....
        /*029c*/ 	.word	0xffffffff


	//   ....[102]....
        /*02a0*/ 	.word	0xffffffff


	//   ....[103]....
        /*02a4*/ 	.word	0xffffffff


	//   ....[104]....
        /*02a8*/ 	.word	0xffffffff


	//   ....[105]....
        /*02ac*/ 	.word	0xffffffff


	//   ....[106]....
        /*02b0*/ 	.word	0xffffffff


	//   ....[107]....
        /*02b4*/ 	.word	0xffffffff


	//   ....[108]....
        /*02b8*/ 	.word	0xffffffff


	//   ....[109]....
        /*02bc*/ 	.word	0xffffffff


	//   ....[110]....
        /*02c0*/ 	.word	0xffffffff


	//   ....[111]....
        /*02c4*/ 	.word	0xffffffff


	//   ....[112]....
        /*02c8*/ 	.word	0x0500000f


	//   ....[113]....
        /*02cc*/ 	.word	0x0500000f


	//   ....[114]....
        /*02d0*/ 	.word	0x0500000f


	//   ....[115]....
        /*02d4*/ 	.word	0x0500000f


	//   ....[116]....
        /*02d8*/ 	.word	0x0500000f


	//   ....[117]....
        /*02dc*/ 	.word	0x0500000f


	//   ....[118]....
        /*02e0*/ 	.word	0x0500000f


	//   ....[119]....
        /*02e4*/ 	.word	0x0500000f


	//   ....[120]....
        /*02e8*/ 	.word	0x0500000f


	//   ....[121]....
        /*02ec*/ 	.word	0x0500000f


	//   ....[122]....
        /*02f0*/ 	.word	0x0500000f


	//   ....[123]....
        /*02f4*/ 	.word	0x0500000f


	//   ....[124]....
        /*02f8*/ 	.word	0x0500000f


	//   ....[125]....
        /*02fc*/ 	.word	0x0500000f


	//   ....[126]....
        /*0300*/ 	.word	0x0500000f


	//   ....[127]....
        /*0304*/ 	.word	0x0500000f


	//   ....[128]....
        /*0308*/ 	.word	0x0500000f


	//   ....[129]....
        /*030c*/ 	.word	0x0500000f


	//   ....[130]....
        /*0310*/ 	.word	0x0500000f


	//   ....[131]....
        /*0314*/ 	.word	0x0500000f


	//   ....[132]....
        /*0318*/ 	.word	0x0500000f


	//   ....[133]....
        /*031c*/ 	.word	0x0500000f


	//   ....[134]....
        /*0320*/ 	.word	0x0500000f


	//   ....[135]....
        /*0324*/ 	.word	0x0500000f


	//   ....[136]....
        /*0328*/ 	.word	0x0500000f


	//   ....[137]....
        /*032c*/ 	.word	0x0500000f


	//   ....[138]....
        /*0330*/ 	.word	0x0500000f


	//   ....[139]....
        /*0334*/ 	.word	0x0500000f


	//   ....[140]....
        /*0338*/ 	.word	0x0500000f


	//   ....[141]....
        /*033c*/ 	.word	0x0500000f


	//   ....[142]....
        /*0340*/ 	.word	0x0500000f


	//   ....[143]....
        /*0344*/ 	.word	0x0500000f


	//   ....[144]....
        /*0348*/ 	.word	0x0500000f


	//   ....[145]....
        /*034c*/ 	.word	0x0500000f


	//   ....[146]....
        /*0350*/ 	.word	0x0500000f


	//   ....[147]....
        /*0354*/ 	.word	0x0500000f


	//   ....[148]....
        /*0358*/ 	.word	0x0500000f


	//   ....[149]....
        /*035c*/ 	.word	0x0500000f


	//   ....[150]....
        /*0360*/ 	.word	0x0500000f


	//   ....[151]....
        /*0364*/ 	.word	0x0500000f


	//   ....[152]....
        /*0368*/ 	.word	0x0500000f


	//   ....[153]....
        /*036c*/ 	.word	0x0500000f


	//   ....[154]....
        /*0370*/ 	.word	0x0500000f


	//   ....[155]....
        /*0374*/ 	.word	0x0500000f


	//   ....[156]....
        /*0378*/ 	.word	0x0500000f


	//   ....[157]....
        /*037c*/ 	.word	0x0500000f


	//   ....[158]....
        /*0380*/ 	.word	0x0500000f


	//   ....[159]....
        /*0384*/ 	.word	0x0500000f


	//   ....[160]....
        /*0388*/ 	.word	0x0500000f


	//----- nvinfo : EIATTR_COOP_GROUP_INSTR_OFFSETS
	.align		4
.L_91:
        /*038c*/ 	.byte	0x04, 0x28
        /*038e*/ 	.short	(.L_93 - .L_92)


	//   ....[0]....
.L_92:
        /*0390*/ 	.word	0x00000080


	//   ....[1]....
        /*0394*/ 	.word	0x00000090


	//   ....[2]....
        /*0398*/ 	.word	0x000002d0


	//   ....[3]....
        /*039c*/ 	.word	0x00000430


	//   ....[4]....
        /*03a0*/ 	.word	0x00000550


	//   ....[5]....
        /*03a4*/ 	.word	0x000006b0


	//   ....[6]....
        /*03a8*/ 	.word	0x00000ce0


	//   ....[7]....
        /*03ac*/ 	.word	0x00003610


	//   ....[8]....
        /*03b0*/ 	.word	0x00003680


	//   ....[9]....
        /*03b4*/ 	.word	0x00003c80


	//   ....[10]....
        /*03b8*/ 	.word	0x00003ce0


	//   ....[11]....
        /*03bc*/ 	.word	0x00007040


	//   ....[12]....
        /*03c0*/ 	.word	0x00007070


	//   ....[13]....
        /*03c4*/ 	.word	0x000070a0


	//   ....[14]....
        /*03c8*/ 	.word	0x000070b0


	//   ....[15]....
        /*03cc*/ 	.word	0x00008b90


	//   ....[16]....
        /*03d0*/ 	.word	0x00008ba0


	//   ....[17]....
        /*03d4*/ 	.word	0x00008c20


	//   ....[18]....
        /*03d8*/ 	.word	0x00008c30


	//   ....[19]....
        /*03dc*/ 	.word	0x00009db0


	//   ....[20]....
        /*03e0*/ 	.word	0x00009df0


	//   ....[21]....
        /*03e4*/ 	.word	0x00009e30


	//   ....[22]....
        /*03e8*/ 	.word	0x00009e70


	//   ....[23]....
        /*03ec*/ 	.word	0x00009eb0


	//   ....[24]....
        /*03f0*/ 	.word	0x00009ee0


	//   ....[25]....
        /*03f4*/ 	.word	0x00009f10


	//   ....[26]....
        /*03f8*/ 	.word	0x00009f40


	//   ....[27]....
        /*03fc*/ 	.word	0x00009f70


	//   ....[28]....
        /*0400*/ 	.word	0x00009fa0


	//   ....[29]....
        /*0404*/ 	.word	0x0000a040


	//   ....[30]....
        /*0408*/ 	.word	0x0000a070


	//   ....[31]....
        /*040c*/ 	.word	0x0000a090


	//   ....[32]....
        /*0410*/ 	.word	0x0000a0a0


	//   ....[33]....
        /*0414*/ 	.word	0x0000a0b0


	//   ....[34]....
        /*0418*/ 	.word	0x0000a0c0


	//   ....[35]....
        /*041c*/ 	.word	0x0000a0d0


	//   ....[36]....
        /*0420*/ 	.word	0x0000a100


	//   ....[37]....
        /*0424*/ 	.word	0x0000a130


	//   ....[38]....
        /*0428*/ 	.word	0x0000a140


	//   ....[39]....
        /*042c*/ 	.word	0x0000a150


	//   ....[40]....
        /*0430*/ 	.word	0x0000a160


	//   ....[41]....
        /*0434*/ 	.word	0x0000a170


	//   ....[42]....
        /*0438*/ 	.word	0x0000a190


	//   ....[43]....
        /*043c*/ 	.word	0x0000a1a0


	//   ....[44]....
        /*0440*/ 	.word	0x0000a1b0


	//   ....[45]....
        /*0444*/ 	.word	0x0000a1c0


	//   ....[46]....
        /*0448*/ 	.word	0x0000a1d0


	//   ....[47]....
        /*044c*/ 	.word	0x0000a1e0


	//   ....[48]....
        /*0450*/ 	.word	0x0000a1f0


	//   ....[49]....
        /*0454*/ 	.word	0x0000a200


	//   ....[50]....
        /*0458*/ 	.word	0x0000a210


	//   ....[51]....
        /*045c*/ 	.word	0x0000a360


	//   ....[52]....
        /*0460*/ 	.word	0x0000a390


	//   ....[53]....
        /*0464*/ 	.word	0x0000a470


	//   ....[54]....
        /*0468*/ 	.word	0x0000a4a0


	//   ....[55]....
        /*046c*/ 	.word	0x0000a8a0


	//   ....[56]....
        /*0470*/ 	.word	0x0000a8e0


	//   ....[57]....
        /*0474*/ 	.word	0x0000a9b0


	//   ....[58]....
        /*0478*/ 	.word	0x0000a9d0


	//   ....[59]....
        /*047c*/ 	.word	0x0000aa80


	//   ....[60]....
        /*0480*/ 	.word	0x0000aaa0


	//   ....[61]....
        /*0484*/ 	.word	0x0000ab60


	//   ....[62]....
        /*0488*/ 	.word	0x0000aba0


	//   ....[63]....
        /*048c*/ 	.word	0x0000c490


	//   ....[64]....
        /*0490*/ 	.word	0x0000c4c0


	//   ....[65]....
        /*0494*/ 	.word	0x0000c4e0


	//   ....[66]....
        /*0498*/ 	.word	0x0000c5d0


	//   ....[67]....
        /*049c*/ 	.word	0x0000c5e0


	//   ....[68]....
        /*04a0*/ 	.word	0x0000c630


	//   ....[69]....
        /*04a4*/ 	.word	0x0000c640


	//   ....[70]....
        /*04a8*/ 	.word	0x0000c650


	//   ....[71]....
        /*04ac*/ 	.word	0x0000c6a0


	//   ....[72]....
        /*04b0*/ 	.word	0x0000c6f0


	//   ....[73]....
        /*04b4*/ 	.word	0x0000cae0


	//   ....[74]....
        /*04b8*/ 	.word	0x0000cb10


	//   ....[75]....
        /*04bc*/ 	.word	0x0000cb40


	//   ....[76]....
        /*04c0*/ 	.word	0x0000cb70


	//   ....[77]....
        /*04c4*/ 	.word	0x0000cbb0


	//   ....[78]....
        /*04c8*/ 	.word	0x0000cc30


	//   ....[79]....
        /*04cc*/ 	.word	0x0000cc70


	//   ....[80]....
        /*04d0*/ 	.word	0x0000ccb0


	//   ....[81]....
        /*04d4*/ 	.word	0x0000ccd0


	//   ....[82]....
        /*04d8*/ 	.word	0x0000cd50


	//   ....[83]....
        /*04dc*/ 	.word	0x0000d4d0


	//   ....[84]....
        /*04e0*/ 	.word	0x0000d4f0


	//   ....[85]....
        /*04e4*/ 	.word	0x0000d520


	//   ....[86]....
        /*04e8*/ 	.word	0x0000d560


	//   ....[87]....
        /*04ec*/ 	.word	0x0000d5e0


	//   ....[88]....
        /*04f0*/ 	.word	0x0000d610


	//   ....[89]....
        /*04f4*/ 	.word	0x0000d690


	//   ....[90]....
        /*04f8*/ 	.word	0x0000d6b0


	//   ....[91]....
        /*04fc*/ 	.word	0x0000df20


	//   ....[92]....
        /*0500*/ 	.word	0x0000df40


	//   ....[93]....
        /*0504*/ 	.word	0x0000df60


	//   ....[94]....
        /*0508*/ 	.word	0x0000dfb0


	//   ....[95]....
        /*050c*/ 	.word	0x0000dfc0


	//   ....[96]....
        /*0510*/ 	.word	0x0000e010


	//   ....[97]....
        /*0514*/ 	.word	0x0000e020


	//   ....[98]....
        /*0518*/ 	.word	0x0000e030


	//   ....[99]....
        /*051c*/ 	.word	0x0000e080


	//   ....[100]....
        /*0520*/ 	.word	0x0000e0d0


	//   ....[101]....
        /*0524*/ 	.word	0x0000e4c0


	//   ....[102]....
        /*0528*/ 	.word	0x0000e4e0


	//   ....[103]....
        /*052c*/ 	.word	0x0000e4f0


	//   ....[104]....
        /*0530*/ 	.word	0x0000e500


	//   ....[105]....
        /*0534*/ 	.word	0x0000e520


	//   ....[106]....
        /*0538*/ 	.word	0x0000e570


	//   ....[107]....
        /*053c*/ 	.word	0x0000e590


	//   ....[108]....
        /*0540*/ 	.word	0x0000e5a0


	//   ....[109]....
        /*0544*/ 	.word	0x0000e630


	//   ....[110]....
        /*0548*/ 	.word	0x0000e650


	//   ....[111]....
        /*054c*/ 	.word	0x0000f6d0


	//   ....[112]....
        /*0550*/ 	.word	0x0000fc00


	//   ....[113]....
        /*0554*/ 	.word	0x0000fce0


	//   ....[114]....
        /*0558*/ 	.word	0x0000fda0


	//   ....[115]....
        /*055c*/ 	.word	0x0000fe30


	//   ....[116]....
        /*0560*/ 	.word	0x0000ff10


	//   ....[117]....
        /*0564*/ 	.word	0x0000ff70


	//   ....[118]....
        /*0568*/ 	.word	0x00010050


	//   ....[119]....
        /*056c*/ 	.word	0x000100b0


	//   ....[120]....
        /*0570*/ 	.word	0x00010170


	//   ....[121]....
        /*0574*/ 	.word	0x000101d0


	//   ....[122]....
        /*0578*/ 	.word	0x00010290


	//   ....[123]....
        /*057c*/ 	.word	0x00010380


	//   ....[124]....
        /*0580*/ 	.word	0x00010450


	//   ....[125]....
        /*0584*/ 	.word	0x000104c0


	//   ....[126]....
        /*0588*/ 	.word	0x000105a0


	//   ....[127]....
        /*058c*/ 	.word	0x00010660


	//   ....[128]....
        /*0590*/ 	.word	0x00010750


	//   ....[129]....
        /*0594*/ 	.word	0x00010840


	//   ....[130]....
        /*0598*/ 	.word	0x00010900


	//   ....[131]....
        /*059c*/ 	.word	0x00010960


	//   ....[132]....
        /*05a0*/ 	.word	0x00010a40


	//   ....[133]....
        /*05a4*/ 	.word	0x00010ad0


	//   ....[134]....
        /*05a8*/ 	.word	0x00010b40


	//   ....[135]....
        /*05ac*/ 	.word	0x00010bc0


	//   ....[136]....
        /*05b0*/ 	.word	0x00010c80


	//   ....[137]....
        /*05b4*/ 	.word	0x00010cf0


	//   ....[138]....
        /*05b8*/ 	.word	0x00010de0


	//   ....[139]....
        /*05bc*/ 	.word	0x00010e50


	//   ....[140]....
        /*05c0*/ 	.word	0x00010f20


	//   ....[141]....
        /*05c4*/ 	.word	0x00011060


	//   ....[142]....
        /*05c8*/ 	.word	0x00011110


	//   ....[143]....
        /*05cc*/ 	.word	0x00011170


	//   ....[144]....
        /*05d0*/ 	.word	0x00011230


	//   ....[145]....
        /*05d4*/ 	.word	0x00011290


	//   ....[146]....
        /*05d8*/ 	.word	0x00011350


	//   ....[147]....
        /*05dc*/ 	.word	0x000113b0


	//   ....[148]....
        /*05e0*/ 	.word	0x00011470


	//   ....[149]....
        /*05e4*/ 	.word	0x000114d0


	//   ....[150]....
        /*05e8*/ 	.word	0x00011590


	//   ....[151]....
        /*05ec*/ 	.word	0x00011680


	//   ....[152]....
        /*05f0*/ 	.word	0x00011720


	//   ....[153]....
        /*05f4*/ 	.word	0x00011780


	//   ....[154]....
        /*05f8*/ 	.word	0x00011840


	//   ....[155]....
        /*05fc*/ 	.word	0x000118a0


	//   ....[156]....
        /*0600*/ 	.word	0x00011960


	//   ....[157]....
        /*0604*/ 	.word	0x000119c0


	//   ....[158]....
        /*0608*/ 	.word	0x00011a80


	//   ....[159]....
        /*060c*/ 	.word	0x00011ae0


	//   ....[160]....
        /*0610*/ 	.word	0x00011bb0


	//----- nvinfo : EIATTR_REG_RECONFIG
	.align		4
.L_93:
        /*0614*/ 	.byte	0x01, 0x54
	.zero		2


	//----- nvinfo : EIATTR_SYSCALL_OFFSETS
	.align		4
        /*0618*/ 	.byte	0x04, 0x46
        /*061a*/ 	.short	(.L_95 - .L_94)


	//   ....[0]....
.L_94:
        /*061c*/ 	.word	0x00001040


	//   ....[1]....
        /*0620*/ 	.word	0x0000b960


	//   ....[2]....
        /*0624*/ 	.word	0x0000bac0


	//   ....[3]....
        /*0628*/ 	.word	0x0000bc00


	//   ....[4]....
        /*062c*/ 	.word	0x0000bd20


	//   ....[5]....
        /*0630*/ 	.word	0x0000d130


	//----- nvinfo : EIATTR_MBARRIER_INSTR_OFFSETS
	.align		4
.L_95:
        /*0634*/ 	.byte	0x04, 0x39
        /*0636*/ 	.short	(.L_97 - .L_96)


	//   ....[0]....
.L_96:
        /*0638*/ 	.word	0x00000180
        /*063c*/ 	.word	0x000000ff
        /*0640*/ 	.word	0x00029800
        /*0644*/ 	.short	0x0100
        /*0646*/ 	.byte	0x08
	.zero		1


	//   ....[1]....
        /*0648*/ 	.word	0x00000190
        /*064c*/ 	.word	0x000000ff
        /*0650*/ 	.word	0x00029820
        /*0654*/ 	.short	0x0100
        /*0656*/ 	.byte	0x08
	.zero		1


	//   ....[2]....
        /*0658*/ 	.word	0x00000280
        /*065c*/ 	.word	0x000000ff
        /*0660*/ 	.word	0x00029830
        /*0664*/ 	.short	0x0100
        /*0666*/ 	.byte	0x08
	.zero		1


	//   ....[3]....
        /*0668*/ 	.word	0x00000290
        /*066c*/ 	.word	0x000000ff
        /*0670*/ 	.word	0x00029840
        /*0674*/ 	.short	0x0100
        /*0676*/ 	.byte	0x08
	.zero		1


	//   ....[4]....
        /*0678*/ 	.word	0x000002a0
        /*067c*/ 	.word	0x000000ff
        /*0680*/ 	.word	0x00029838
        /*0684*/ 	.short	0x0100
        /*0686*/ 	.byte	0x08
	.zero		1


	//   ....[5]....
        /*0688*/ 	.word	0x000002b0
        /*068c*/ 	.word	0x000000ff
        /*0690*/ 	.word	0x00029848
        /*0694*/ 	.short	0x0100
        /*0696*/ 	.byte	0x08
	.zero		1


	//   ....[6]....
        /*0698*/ 	.word	0x000003e0
        /*069c*/ 	.word	0x000000ff
        /*06a0*/ 	.word	0x00029850
        /*06a4*/ 	.short	0x0100
        /*06a6*/ 	.byte	0x08
	.zero		1


	//   ....[7]....
        /*06a8*/ 	.word	0x000003f0
        /*06ac*/ 	.word	0x000000ff
        /*06b0*/ 	.word	0x00029860
        /*06b4*/ 	.short	0x0100
        /*06b6*/ 	.byte	0x08
	.zero		1


	//   ....[8]....
        /*06b8*/ 	.word	0x00000400
        /*06bc*/ 	.word	0x000000ff
        /*06c0*/ 	.word	0x00029858
        /*06c4*/ 	.short	0x0100
        /*06c6*/ 	.byte	0x08
	.zero		1


	//   ....[9]....
        /*06c8*/ 	.word	0x00000410
        /*06cc*/ 	.word	0x000000ff
        /*06d0*/ 	.word	0x00029868
        /*06d4*/ 	.short	0x0100
        /*06d6*/ 	.byte	0x08
	.zero		1


	//   ....[10]....
        /*06d8*/ 	.word	0x00000500
        /*06dc*/ 	.word	0x000000ff
        /*06e0*/ 	.word	0x00029870
        /*06e4*/ 	.short	0x0100
        /*06e6*/ 	.byte	0x06
	.zero		1


	//   ....[11]....
        /*06e8*/ 	.word	0x00000510
        /*06ec*/ 	.word	0x000000ff
        /*06f0*/ 	.word	0x00029880
        /*06f4*/ 	.short	0x0100
        /*06f6*/ 	.byte	0x06
	.zero		1


	//   ....[12]....
        /*06f8*/ 	.word	0x00000520
        /*06fc*/ 	.word	0x000000ff
        /*0700*/ 	.word	0x00029878
        /*0704*/ 	.short	0x0100
        /*0706*/ 	.byte	0x06
	.zero		1


	//   ....[13]....
        /*0708*/ 	.word	0x00000530
        /*070c*/ 	.word	0x000000ff
        /*0710*/ 	.word	0x00029888
        /*0714*/ 	.short	0x0100
        /*0716*/ 	.byte	0x06
	.zero		1


	//   ....[14]....
        /*0718*/ 	.word	0x00000660
        /*071c*/ 	.word	0x000000ff
        /*0720*/ 	.word	0x00029890
        /*0724*/ 	.short	0x0100
        /*0726*/ 	.byte	0x08
	.zero		1


	//   ....[15]....
        /*0728*/ 	.word	0x00000670
        /*072c*/ 	.word	0x000000ff
        /*0730*/ 	.word	0x000298a0
        /*0734*/ 	.short	0x0100
        /*0736*/ 	.byte	0x08
	.zero		1


	//   ....[16]....
        /*0738*/ 	.word	0x00000680
        /*073c*/ 	.word	0x000000ff
        /*0740*/ 	.word	0x00029898
        /*0744*/ 	.short	0x0100
        /*0746*/ 	.byte	0x08
	.zero		1


	//   ....[17]....
        /*0748*/ 	.word	0x00000690
        /*074c*/ 	.word	0x000000ff
        /*0750*/ 	.word	0x000298a8
        /*0754*/ 	.short	0x0100
        /*0756*/ 	.byte	0x08
	.zero		1


	//   ....[18]....
        /*0758*/ 	.word	0x000007e0
        /*075c*/ 	.word	0x000000ff
        /*0760*/ 	.word	0x000298b0
        /*0764*/ 	.short	0x0100
        /*0766*/ 	.byte	0x08
	.zero		1


	//   ....[19]....
        /*0768*/ 	.word	0x000007f0
        /*076c*/ 	.word	0x000000ff
        /*0770*/ 	.word	0x000298c0
        /*0774*/ 	.short	0x0100
        /*0776*/ 	.byte	0x08
	.zero		1


	//   ....[20]....
        /*0778*/ 	.word	0x00000800
        /*077c*/ 	.word	0x000000ff
        /*0780*/ 	.word	0x000298b8
        /*0784*/ 	.short	0x0100
        /*0786*/ 	.byte	0x08
	.zero		1


	//   ....[21]....
        /*0788*/ 	.word	0x00000810
        /*078c*/ 	.word	0x000000ff
        /*0790*/ 	.word	0x000298c8
        /*0794*/ 	.short	0x0100
        /*0796*/ 	.byte	0x08
	.zero		1


	//   ....[22]....
        /*0798*/ 	.word	0x000013d0
        /*079c*/ 	.word	0x000000ff
        /*07a0*/ 	.word	0x00029800
        /*07a4*/ 	.short	0x010a
        /*07a6*/ 	.byte	0x27
	.zero		1


	//   ....[23]....
        /*07a8*/ 	.word	0x00001470
        /*07ac*/ 	.word	0x00000003
        /*07b0*/ 	.word	0x00029830
        /*07b4*/ 	.short	0x010a
        /*07b6*/ 	.byte	0x3f
	.zero		1


	//   ....[24]....
        /*07b8*/ 	.word	0x000014c0
        /*07bc*/ 	.word	0x00000003
        /*07c0*/ 	.word	0x00029830
        /*07c4*/ 	.short	0x010a
        /*07c6*/ 	.byte	0x3f
	.zero		1


	//   ....[25]....
        /*07c8*/ 	.word	0x00003690
        /*07cc*/ 	.word	0x000000ff
        /*07d0*/ 	.word	0x00000000
        /*07d4*/ 	.short	0x0101
        /*07d6*/ 	.byte	0x06
	.zero		1


	//   ....[26]....
        /*07d8*/ 	.word	0x00005230
        /*07dc*/ 	.word	0x000000ff
        /*07e0*/ 	.word	0x00029830
        /*07e4*/ 	.short	0x010a
        /*07e6*/ 	.byte	0x06
	.zero		1


	//   ....[27]....
        /*07e8*/ 	.word	0x00005270
        /*07ec*/ 	.word	0x000000ff
        /*07f0*/ 	.word	0x00029830
        /*07f4*/ 	.short	0x010a
        /*07f6*/ 	.byte	0x06
	.zero		1


	//   ....[28]....
        /*07f8*/ 	.word	0x00005e90
        /*07fc*/ 	.word	0x000000ff
        /*0800*/ 	.word	0x00029850
        /*0804*/ 	.short	0x010a
        /*0806*/ 	.byte	0x06
	.zero		1


	//   ....[29]....
        /*0808*/ 	.word	0x00005ed0
        /*080c*/ 	.word	0x000000ff
        /*0810*/ 	.word	0x00029850
        /*0814*/ 	.short	0x010a
        /*0816*/ 	.byte	0x06
	.zero		1


	//   ....[30]....
        /*0818*/ 	.word	0x00006800
        /*081c*/ 	.word	0x000000ff
        /*0820*/ 	.word	0x00000000
        /*0824*/ 	.short	0x0101
        /*0826*/ 	.byte	0x06
	.zero		1


	//   ....[31]....
        /*0828*/ 	.word	0x000081a0
        /*082c*/ 	.word	0x000000ff
        /*0830*/ 	.word	0x00000000
        /*0834*/ 	.short	0x0101
        /*0836*/ 	.byte	0x06
	.zero		1


	//   ....[32]....
        /*0838*/ 	.word	0x00008850
        /*083c*/ 	.word	0x000000ff
        /*0840*/ 	.word	0x00029850
        /*0844*/ 	.short	0x010a
        /*0846*/ 	.byte	0x04
	.zero		1


	//   ....[33]....
        /*0848*/ 	.word	0x00008890
        /*084c*/ 	.word	0x000000ff
        /*0850*/ 	.word	0x00029850
        /*0854*/ 	.short	0x010a
        /*0856*/ 	.byte	0x04
	.zero		1


	//   ....[34]....
        /*0858*/ 	.word	0x000095b0
        /*085c*/ 	.word	0x000000ff
        /*0860*/ 	.word	0x00000000
        /*0864*/ 	.short	0x0101
        /*0866*/ 	.byte	0x04
	.zero		1


	//   ....[35]....
        /*0868*/ 	.word	0x0000a8c0
        /*086c*/ 	.word	0x000000ff
        /*0870*/ 	.word	0x00000000
        /*0874*/ 	.short	0x0101
        /*0876*/ 	.byte	0x27
	.zero		1


	//   ....[36]....
        /*0878*/ 	.word	0x0000c200
        /*087c*/ 	.word	0x00000000
        /*0880*/ 	.word	0x00029880
        /*0884*/ 	.short	0x010a
        /*0886*/ 	.byte	0x3f
	.zero		1


	//   ....[37]....
        /*0888*/ 	.word	0x0000c7a0
        /*088c*/ 	.word	0x00000000
        /*0890*/ 	.word	0x00029870
        /*0894*/ 	.short	0x0107
        /*0896*/ 	.byte	0x3f
	.zero		1


	//   ....[38]....
        /*0898*/ 	.word	0x0000c860
        /*089c*/ 	.word	0x00000000
        /*08a0*/ 	.word	0x00029870
        /*08a4*/ 	.short	0x0101
        /*08a6*/ 	.byte	0x3f
	.zero		1


	//   ....[39]....
        /*08a8*/ 	.word	0x0000c890
        /*08ac*/ 	.word	0x00000000
        /*08b0*/ 	.word	0x00029840
        /*08b4*/ 	.short	0x010a
        /*08b6*/ 	.byte	0x3f
	.zero		1


	//   ....[40]....
        /*08b8*/ 	.word	0x0000cf00
        /*08bc*/ 	.word	0x00000000
        /*08c0*/ 	.word	0x00029830
        /*08c4*/ 	.short	0x0107
        /*08c6*/ 	.byte	0x3f
	.zero		1


	//   ....[41]....
        /*08c8*/ 	.word	0x0000cfd0
        /*08cc*/ 	.word	0x00000000
        /*08d0*/ 	.word	0x00029830
        /*08d4*/ 	.short	0x0101
        /*08d6*/ 	.byte	0x3f
	.zero		1


	//   ....[42]....
        /*08d8*/ 	.word	0x0000d790
        /*08dc*/ 	.word	0x000000ff
        /*08e0*/ 	.word	0x00029800
        /*08e4*/ 	.short	0x0107
        /*08e6*/ 	.byte	0x29
	.zero		1


	//   ....[43]....
        /*08e8*/ 	.word	0x0000d7e0
        /*08ec*/ 	.word	0x000000ff
        /*08f0*/ 	.word	0x00029800
        /*08f4*/ 	.short	0x0101
        /*08f6*/ 	.byte	0x29
	.zero		1


	//   ....[44]....
        /*08f8*/ 	.word	0x0000d810
        /*08fc*/ 	.word	0x000000ff
        /*0900*/ 	.word	0x00029820
        /*0904*/ 	.short	0x010a
        /*0906*/ 	.byte	0x29
	.zero		1


	//   ....[45]....
        /*0908*/ 	.word	0x0000dc80
        /*090c*/ 	.word	0x00000000
        /*0910*/ 	.word	0x00029880
        /*0914*/ 	.short	0x010a
        /*0916*/ 	.byte	0x3f
	.zero		1


	//   ....[46]....
        /*0918*/ 	.word	0x0000e160
        /*091c*/ 	.word	0x00000000
        /*0920*/ 	.word	0x00029870
        /*0924*/ 	.short	0x0107
        /*0926*/ 	.byte	0x3f
	.zero		1


	//   ....[47]....
        /*0928*/ 	.word	0x0000e220
        /*092c*/ 	.word	0x00000000
        /*0930*/ 	.word	0x00029870
        /*0934*/ 	.short	0x0101
        /*0936*/ 	.byte	0x3f
	.zero		1


	//   ....[48]....
        /*0938*/ 	.word	0x0000e250
        /*093c*/ 	.word	0x00000000
        /*0940*/ 	.word	0x00029840
        /*0944*/ 	.short	0x010a
        /*0946*/ 	.byte	0x3f
	.zero		1


	//   ....[49]....
        /*0948*/ 	.word	0x0000e740
        /*094c*/ 	.word	0x00000000
        /*0950*/ 	.word	0x00029830
        /*0954*/ 	.short	0x0107
        /*0956*/ 	.byte	0x3f
	.zero		1


	//   ....[50]....
        /*0958*/ 	.word	0x0000e800
        /*095c*/ 	.word	0x00000000
        /*0960*/ 	.word	0x00029830
        /*0964*/ 	.short	0x0101
        /*0966*/ 	.byte	0x3f
	.zero		1


	//   ....[51]....
        /*0968*/ 	.word	0x0000e890
        /*096c*/ 	.word	0x00000000
        /*0970*/ 	.word	0x00029870
        /*0974*/ 	.short	0x010a
        /*0976*/ 	.byte	0x3f
	.zero		1


	//   ....[52]....
        /*0978*/ 	.word	0x0000e920
        /*097c*/ 	.word	0x00000000
        /*0980*/ 	.word	0x00029860
        /*0984*/ 	.short	0x010a
        /*0986*/ 	.byte	0x3f
	.zero		1


	//   ....[53]....
        /*0988*/ 	.word	0x0000ee30
        /*098c*/ 	.word	0x00000000
        /*0990*/ 	.word	0x00029850
        /*0994*/ 	.short	0x0101
        /*0996*/ 	.byte	0x3f
	.zero		1


	//   ....[54]....
        /*0998*/ 	.word	0x0000eec0
        /*099c*/ 	.word	0x00000000
        /*09a0*/ 	.word	0x00000000
        /*09a4*/ 	.short	0x0101
        /*09a6*/ 	.byte	0x3f
	.zero		1


	//   ....[55]....
        /*09a8*/ 	.word	0x0000ef60
        /*09ac*/ 	.word	0x00000003
        /*09b0*/ 	.word	0x00029870
        /*09b4*/ 	.short	0x010a
        /*09b6*/ 	.byte	0x3f
	.zero		1


	//   ....[56]....
        /*09b8*/ 	.word	0x0000eff0
        /*09bc*/ 	.word	0x00000003
        /*09c0*/ 	.word	0x00029860
        /*09c4*/ 	.short	0x010a
        /*09c6*/ 	.byte	0x3f
	.zero		1


	//   ....[57]....
        /*09c8*/ 	.word	0x0000f500
        /*09cc*/ 	.word	0x00000003
        /*09d0*/ 	.word	0x00029850
        /*09d4*/ 	.short	0x0101
        /*09d6*/ 	.byte	0x3f
	.zero		1


	//   ....[58]....
        /*09d8*/ 	.word	0x0000f5f0
        /*09dc*/ 	.word	0x00000003
        /*09e0*/ 	.word	0x00000000
        /*09e4*/ 	.short	0x0101
        /*09e6*/ 	.byte	0x3f
	.zero		1


	//   ....[59]....
        /*09e8*/ 	.word	0x0000f680
        /*09ec*/ 	.word	0x00000004
        /*09f0*/ 	.word	0x00029820
        /*09f4*/ 	.short	0x010a
        /*09f6*/ 	.byte	0x3f
	.zero		1


	//   ....[60]....
        /*09f8*/ 	.word	0x0000f7b0
        /*09fc*/ 	.word	0x00000003
        /*0a00*/ 	.word	0x00029840
        /*0a04*/ 	.short	0x010a
        /*0a06*/ 	.byte	0x3f
	.zero		1


	//   ....[61]....
        /*0a08*/ 	.word	0x0000f850
        /*0a0c*/ 	.word	0x00000013
        /*0a10*/ 	.word	0x00029840
        /*0a14*/ 	.short	0x010a
        /*0a16*/ 	.byte	0x3f
	.zero		1


	//   ....[62]....
        /*0a18*/ 	.word	0x0000f890
        /*0a1c*/ 	.word	0x00000003
        /*0a20*/ 	.word	0x00029860
        /*0a24*/ 	.short	0x010a
        /*0a26*/ 	.byte	0x3f
	.zero		1


	//   ....[63]....
        /*0a28*/ 	.word	0x0000f8d0
        /*0a2c*/ 	.word	0x00000013
        /*0a30*/ 	.word	0x00029860
        /*0a34*/ 	.short	0x010a
        /*0a36*/ 	.byte	0x3f
	.zero		1


	//   ....[64]....
        /*0a38*/ 	.word	0x0000f910
        /*0a3c*/ 	.word	0x00000003
        /*0a40*/ 	.word	0x00029880
        /*0a44*/ 	.short	0x010a
        /*0a46*/ 	.byte	0x3f
	.zero		1


	//   ....[65]....
        /*0a48*/ 	.word	0x0000f950
        /*0a4c*/ 	.word	0x00000013
        /*0a50*/ 	.word	0x00029880
        /*0a54*/ 	.short	0x010a
        /*0a56*/ 	.byte	0x3f
	.zero		1


	//   ....[66]....
        /*0a58*/ 	.word	0x0000f9c0
        /*0a5c*/ 	.word	0x00000003
        /*0a60*/ 	.word	0x00029800
        /*0a64*/ 	.short	0x010a
        /*0a66*/ 	.byte	0x3f
	.zero		1


	//   ....[67]....
        /*0a68*/ 	.word	0x0000fa10
        /*0a6c*/ 	.word	0x00000003
        /*0a70*/ 	.word	0x00029830
        /*0a74*/ 	.short	0x010a
        /*0a76*/ 	.byte	0x3f
	.zero		1


	//   ....[68]....
        /*0a78*/ 	.word	0x0000fa70
        /*0a7c*/ 	.word	0x00000008
        /*0a80*/ 	.word	0x00029830
        /*0a84*/ 	.short	0x010a
        /*0a86*/ 	.byte	0x3f
	.zero		1


	//   ....[69]....
        /*0a88*/ 	.word	0x0000fad0
        /*0a8c*/ 	.word	0x00000008
        /*0a90*/ 	.word	0x00029850
        /*0a94*/ 	.short	0x010a
        /*0a96*/ 	.byte	0x3f
	.zero		1


	//   ....[70]....
        /*0a98*/ 	.word	0x0000fb30
        /*0a9c*/ 	.word	0x00000003
        /*0aa0*/ 	.word	0x00029850
        /*0aa4*/ 	.short	0x010a
        /*0aa6*/ 	.byte	0x3f
	.zero		1


	//   ....[71]....
        /*0aa8*/ 	.word	0x0000fc30
        /*0aac*/ 	.word	0x00000000
        /*0ab0*/ 	.word	0x00029880
        /*0ab4*/ 	.short	0x010a
        /*0ab6*/ 	.byte	0x3f
	.zero		1


	//   ....[72]....
        /*0ab8*/ 	.word	0x000102d0
        /*0abc*/ 	.word	0x00000000
        /*0ac0*/ 	.word	0x00029840
        /*0ac4*/ 	.short	0x010a
        /*0ac6*/ 	.byte	0x3f
	.zero		1


	//   ....[73]....
        /*0ac8*/ 	.word	0x00010f60
        /*0acc*/ 	.word	0x00000003
        /*0ad0*/ 	.word	0x00029820
        /*0ad4*/ 	.short	0x010a
        /*0ad6*/ 	.byte	0x3f
	.zero		1


	//   ....[74]....
        /*0ad8*/ 	.word	0x00010fb0
        /*0adc*/ 	.word	0x00000000
        /*0ae0*/ 	.word	0x00029880
        /*0ae4*/ 	.short	0x010a
        /*0ae6*/ 	.byte	0x3f
	.zero		1


	//   ....[75]....
        /*0ae8*/ 	.word	0x000115d0
        /*0aec*/ 	.word	0x00000000
        /*0af0*/ 	.word	0x00029840
        /*0af4*/ 	.short	0x010a
        /*0af6*/ 	.byte	0x3f
	.zero		1


	//   ....[76]....
        /*0af8*/ 	.word	0x00011be0
        /*0afc*/ 	.word	0x00000000
        /*0b00*/ 	.word	0x00029870
        /*0b04*/ 	.short	0x010a
        /*0b06*/ 	.byte	0x3f
	.zero		1


	//   ....[77]....
        /*0b08*/ 	.word	0x00011c30
        /*0b0c*/ 	.word	0x00000000
        /*0b10*/ 	.word	0x00029860
        /*0b14*/ 	.short	0x010a
        /*0b16*/ 	.byte	0x3f
	.zero		1


	//   ....[78]....
        /*0b18*/ 	.word	0x00011c80
        /*0b1c*/ 	.word	0x00000003
        /*0b20*/ 	.word	0x00029870
        /*0b24*/ 	.short	0x010a
        /*0b26*/ 	.byte	0x3f
	.zero		1


	//   ....[79]....
        /*0b28*/ 	.word	0x00011cd0
        /*0b2c*/ 	.word	0x00000003
        /*0b30*/ 	.word	0x00029860
        /*0b34*/ 	.short	0x010a
        /*0b36*/ 	.byte	0x3f
	.zero		1


	//   ....[80]....
        /*0b38*/ 	.word	0x00011d20
        /*0b3c*/ 	.word	0x00000004
        /*0b40*/ 	.word	0x00029820
        /*0b44*/ 	.short	0x010a
        /*0b46*/ 	.byte	0x3f
	.zero		1


	//   ....[81]....
        /*0b48*/ 	.word	0x00011d70
        /*0b4c*/ 	.word	0x00000003
        /*0b50*/ 	.word	0x00029840
        /*0b54*/ 	.short	0x010a
        /*0b56*/ 	.byte	0x3f
	.zero		1


	//   ....[82]....
        /*0b58*/ 	.word	0x00011dc0
        /*0b5c*/ 	.word	0x00000013
        /*0b60*/ 	.word	0x00029840
        /*0b64*/ 	.short	0x010a
        /*0b66*/ 	.byte	0x3f
	.zero		1


	//   ....[83]....
        /*0b68*/ 	.word	0x00011e10
        /*0b6c*/ 	.word	0x00000003
        /*0b70*/ 	.word	0x00029860
        /*0b74*/ 	.short	0x010a
        /*0b76*/ 	.byte	0x3f
	.zero		1


	//   ....[84]....
        /*0b78*/ 	.word	0x00011e60
        /*0b7c*/ 	.word	0x00000013
        /*0b80*/ 	.word	0x00029860
        /*0b84*/ 	.short	0x010a
        /*0b86*/ 	.byte	0x3f
	.zero		1


	//   ....[85]....
        /*0b88*/ 	.word	0x00011eb0
        /*0b8c*/ 	.word	0x00000003
        /*0b90*/ 	.word	0x00029880
        /*0b94*/ 	.short	0x010a
        /*0b96*/ 	.byte	0x3f
	.zero		1


	//----- nvinfo : EIATTR_NUM_MBARRIERS
	.align		4
.L_97:
        /*0b98*/ 	.byte	0x03, 0x38
        /*0b9a*/ 	.short	0x0016


	//----- nvinfo : EIATTR_EXIT_INSTR_OFFSETS
	.align		4
        /*0b9c*/ 	.byte	0x04, 0x1c
        /*0b9e*/ 	.short	(.L_99 - .L_98)


	//   ....[0]....
.L_98:
        /*0ba0*/ 	.word	0x00000970


	//   ....[1]....
        /*0ba4*/ 	.word	0x0000ac80


	//   ....[2]....
        /*0ba8*/ 	.word	0x0000f6f0


	//   ....[3]....
        /*0bac*/ 	.word	0x0000f9a0


	//----- nvinfo : EIATTR_MAX_THREADS
	.align		4
.L_99:
        /*0bb0*/ 	.byte	0x04, 0x05
        /*0bb2*/ 	.short	(.L_101 - .L_100)
.L_100:
        /*0bb4*/ 	.word	0x00000180
        /*0bb8*/ 	.word	0x00000001
        /*0bbc*/ 	.word	0x00000001


	//----- nvinfo : EIATTR_CRS_STACK_SIZE
	.align		4
.L_101:
        /*0bc0*/ 	.byte	0x04, 0x1e
        /*0bc2*/ 	.short	(.L_103 - .L_102)
.L_102:
        /*0bc4*/ 	.word	0x00000000


	//----- nvinfo : EIATTR_CBANK_PARAM_SIZE
	.align		4
.L_103:
        /*0bc8*/ 	.byte	0x03, 0x19
        /*0bca*/ 	.short	0x0a70


	//----- nvinfo : EIATTR_PARAM_CBANK
	.align		4
        /*0bcc*/ 	.byte	0x04, 0x0a
        /*0bce*/ 	.short	(.L_105 - .L_104)
	.align		4
.L_104:
        /*0bd0*/ 	.word	index@(.nv.constant0._ZN7cutlass13device_kernelIN5flash11enable_sm90INS1_16FlashAttnFwdSm90INS1_25CollectiveMainloopFwdSm90ILi2EN4cute5tupleIJNS5_1CILi1EEES8_S8_EEENS6_IJNS7_ILi128EEENS7_ILi160EEENS7_ILi192EEEEEELi128ENS_12float_e4m3_tEfNS_4arch4Sm90ELb0ELb0ELb1ELb0ELb1ELb0ELb0ELb1ELb1ELb1ELb0ELb0EEENS1_21CollectiveEpilogueFwdINS6_IJSA_SA_SB_EEES9_NS_10bfloat16_tESG_Li256ELb0ELb1ELb0ELb1EEENS1_29StaticPersistentTileSchedulerILb0EEEEEEEEEvNT_6ParamsE)
        /*0bd4*/ 	.short	0x0210
        /*0bd6*/ 	.short	0x0a70


	//----- nvinfo : EIATTR_SW_WAR
	.align		4
.L_105:
        /*0bd8*/ 	.byte	0x04, 0x36
        /*0bda*/ 	.short	(.L_107 - .L_106)
.L_106:
        /*0bdc*/ 	.word	0x00000008
.L_107:


//--------------------- .nv.info._ZN7cutlass13device_kernelIN5flash11enable_sm90INS1_16FlashAttnFwdSm90INS1_25CollectiveMainloopFwdSm90ILi2EN4cute5tupleIJNS5_1CILi1EEES8_S8_EEENS6_IJNS7_ILi128EEENS7_ILi160EEENS7_ILi192EEEEEELi128ENS_12float_e4m3_tEfNS_4arch4Sm90ELb0ELb0ELb1ELb1ELb1ELb0ELb0ELb1ELb1ELb1ELb0ELb0EEENS1_21CollectiveEpilogueFwdINS6_IJSA_SA_SB_EEES9_NS_10bfloat16_tESG_Li256ELb1ELb1ELb0ELb1EEENS1_36VarlenDynamicPersistentTileSchedulerILi128ELi160ELi256ELi128ELb0ELb1ELb1ELb0ELb1ELb1EEEEEEEEEvNT_6ParamsE --------------------------
	.section	.nv.info._ZN7cutlass13device_kernelIN5flash11enable_sm90INS1_16FlashAttnFwdSm90INS1_25CollectiveMainloopFwdSm90ILi2EN4cute5tupleIJNS5_1CILi1EEES8_S8_EEENS6_IJNS7_ILi128EEENS7_ILi160EEENS7_ILi192EEEEEELi128ENS_12float_e4m3_tEfNS_4arch4Sm90ELb0ELb0ELb1ELb1ELb1ELb0ELb0ELb1ELb1ELb1ELb0ELb0EEENS1_21CollectiveEpilogueFwdINS6_IJSA_SA_SB_EEES9_NS_10bfloat16_tESG_Li256ELb1ELb1ELb0ELb1EEENS1_36VarlenDynamicPersistentTileSchedulerILi128ELi160ELi256ELi128ELb0ELb1ELb1ELb0ELb1ELb1EEEEEEEEEvNT_6ParamsE,"",@"SHT_CUDA_INFO"
	.sectionflags	@""
	.align	4


	//----- nvinfo : EIATTR_CUDA_API_VERSION
	.align		4
        /*0000*/ 	.byte	0x04, 0x37
        /*0002*/ 	.short	(.L_109 - .L_108)
.L_108:
        /*0004*/ 	.word	0x00000082


	//----- nvinfo : EIATTR_KPARAM_INFO
	.align		4
.L_109:
        /*0008*/ 	.byte	0x04, 0x17
        /*000a*/ 	.short	(.L_111 - .L_110)
.L_110:
        /*000c*/ 	.word	0x00000000
        /*0010*/ 	.short	0x0000
        /*0012*/ 	.short	0x0070
        /*0014*/ 	.byte	0x00, 0xf0, 0x01, 0x2a


	//----- nvinfo : EIATTR_SPARSE_MMA_MASK
	.align		4
.L_111:
        /*0018*/ 	.byte	0x03, 0x50
        /*001a*/ 	.short	0x0000


	//----- nvinfo : EIATTR_MAXREG_COUNT
	.align		4
        /*001c*/ 	.byte	0x03, 0x1b
        /*001e*/ 	.short	0x00a8


	//----- nvinfo : EIATTR_NUM_BARRIERS
	.align		4
        /*0020*/ 	.byte	0x02, 0x4c
        /*0022*/ 	.byte	0x10
	.zero		1


	//----- nvinfo : EIATTR_EXTERNS
	.align		4
        /*0024*/ 	.byte	0x04, 0x0f
        /*0026*/ 	.short	(.L_113 - .L_112)


	//   ....[0]....
	.align		4
.L_112:
        /*0028*/ 	.word	index@(__assertfail)


	//----- nvinfo : EIATTR_ANNOTATIONS
	.align		4
.L_113:
        /*002c*/ 	.byte	0x04, 0x55
        /*002e*/ 	.short	(.L_115 - .L_114)


	//   ....[0]....
.L_114:
        /* <DEDUP_REMOVED lines=14> */
        /*0104*/ 	.byte	0x60, 0x21, 0x01, 0x00


	//----- nvinfo : EIATTR_MERCURY_ISA_VERSION
	.align		4
.L_115:
        /*0108*/ 	.byte	0x03, 0x5f
        /*010a*/ 	.short	0x0101


	//----- nvinfo : EIATTR_UNUSED_LOAD_BYTE_OFFSET
	.align		4
        /*010c*/ 	.byte	0x04, 0x44
        /*010e*/ 	.short	(.L_117 - .L_116)


	//   ....[0]....
.L_116:
        /*0110*/ 	.word	0x00000980
        /*0114*/ 	.word	0x0000fff0


	//   ....[1]....
        /*0118*/ 	.word	0x00009870
        /*011c*/ 	.word	0x0000fff0


	//----- nvinfo : EIATTR_INT_WARP_WIDE_INSTR_OFFSETS
	.align		4
.L_117:
        /*0120*/ 	.byte	0x04, 0x31
        /*0122*/ 	.short	(.L_119 - .L_118)


	//   ....[0]....
.L_118:
        /*0124*/ 	.word	0x000000c0


	//   ....[1]....
        /*0128*/ 	.word	0x000000d0


	//   ....[2]....
        /*012c*/ 	.word	0x00000170


	//   ....[3]....
        /*0130*/ 	.word	0x0000d320


	//   ....[4]....
        /*0134*/ 	.word	0x0000d3b0


	//   ....[5]....
        /*0138*/ 	.word	0x00011040


	//   ....[6]....
        /*013c*/ 	.word	0x000110d0


	//----- nvinfo : EIATTR_COOP_GROUP_MASK_REGIDS
	.align		4
.L_119:
        /*0140*/ 	.byte	0x04, 0x29
        /*0142*/ 	.short	(.L_121 - .L_120)


	//   ....[0]....
.L_120:
        /*0144*/ 	.word	0xffffffff


	//   ....[1]....
        /*0148*/ 	.word	0xffffffff


	//   ....[2]....
        /*014c*/ 	.word	0xffffffff


	//   ....[3]....
        /*0150*/ 	.word	0xffffffff


	//   ....[4]....
        /*0154*/ 	.word	0xffffffff


	//   ....[5]....
        /*0158*/ 	.word	0xffffffff


	//   ....[6]....
        /*015c*/ 	.word	0xffffffff


	//   ....[7]....
        /*0160*/ 	.word	0xffffffff


	//   ....[8]....
        /*0164*/ 	.word	0xffffffff


	//   ....[9]....
        /*0168*/ 	.word	0xffffffff


	//   ....[10]....
        /*016c*/ 	.word	0xffffffff


	//   ....[11]....
        /*0170*/ 	.word	0xffffffff


	//   ....[12]....
        /*0174*/ 	.word	0xffffffff


	//   ....[13]....
        /*0178*/ 	.word	0xffffffff


	//   ....[14]....
        /*017c*/ 	.word	0xffffffff


	//   ....[15]....
        /*0180*/ 	.word	0xffffffff


	//   ....[16]....
        /*0184*/ 	.word	0xffffffff


	//   ....[17]....
        /*0188*/ 	.word	0xffffffff


	//   ....[18]....
        /*018c*/ 	.word	0xffffffff


	//   ....[19]....
        /*0190*/ 	.word	0xffffffff


	//   ....[20]....
        /*0194*/ 	.word	0xffffffff


	//   ....[21]....
        /*0198*/ 	.word	0xffffffff


	//   ....[22]....
        /*019c*/ 	.word	0xffffffff


	//   ....[23]....
        /*01a0*/ 	.word	0xffffffff


	//   ....[24]....
        /*01a4*/ 	.word	0xffffffff


	//   ....[25]....
        /*01a8*/ 	.word	0xffffffff


	//   ....[26]....
        /*01ac*/ 	.word	0xffffffff


	//   ....[27]....
        /*01b0*/ 	.word	0xffffffff


	//   ....[28]....
        /*01b4*/ 	.word	0xffffffff


	//   ....[29]....
        /*01b8*/ 	.word	0xffffffff


	//   ....[30]....
        /*01bc*/ 	.word	0xffffffff


	//   ....[31]....
        /*01c0*/ 	.word	0xffffffff


	//   ....[32]....
        /*01c4*/ 	.word	0xffffffff


	//   ....[33]....
        /*01c8*/ 	.word	0xffffffff


	//   ....[34]....
        /*01cc*/ 	.word	0xffffffff


	//   ....[35]....
        /*01d0*/ 	.word	0xffffffff


	//   ....[36]....
        /*01d4*/ 	.word	0xffffffff


	//   ....[37]....
        /*01d8*/ 	.word	0xffffffff


	//   ....[38]....
        /*01dc*/ 	.word	0xffffffff


	//   ....[39]....
        /*01e0*/ 	.word	0xffffffff


	//   ....[40]....
        /*01e4*/ 	.word	0xffffffff


	//   ....[41]....
        /*01e8*/ 	.word	0xffffffff


	//   ....[42]....
        /*01ec*/ 	.word	0xffffffff


	//   ....[43]....
        /*01f0*/ 	.word	0xffffffff


	//   ....[44]....
        /*01f4*/ 	.word	0xffffffff


	//   ....[45]....
        /*01f8*/ 	.word	0xffffffff


	//   ....[46]....
        /*01fc*/ 	.word	0xffffffff


	//   ....[47]....
        /*0200*/ 	.word	0xffffffff


	//   ....[48]....
        /*0204*/ 	.word	0xffffffff


	//   ....[49]....
        /*0208*/ 	.word	0xffffffff


	//   ....[50]....
        /*020c*/ 	.word	0xffffffff


	//   ....[51]....
        /*0210*/ 	.word	0xffffffff


	//   ....[52]....
        /*0214*/ 	.word	0xffffffff


	//   ....[53]....
        /*0218*/ 	.word	0xffffffff


	//   ....[54]....
        /*021c*/ 	.word	0xffffffff


	//   ....[55]....
        /*0220*/ 	.word	0xffffffff


	//   ....[56]....
        /*0224*/ 	.word	0xffffffff


	//   ....[57]....
        /*0228*/ 	.word	0xffffffff


	//   ....[58]....
        /*022c*/ 	.word	0xffffffff


	//   ....[59]....
        /*0230*/ 	.word	0xffffffff


	//   ....[60]....
        /*0234*/ 	.word	0xffffffff


	//   ....[61]....
        /*0238*/ 	.word	0xffffffff


	//   ....[62]....
        /*023c*/ 	.word	0xffffffff


	//   ....[63]....
        /*0240*/ 	.word	0xffffffff


	//   ....[64]....
        /*0244*/ 	.word	0xffffffff


	//   ....[65]....
        /*0248*/ 	.word	0xffffffff


	//   ....[66]....
        /*024c*/ 	.word	0xffffffff


	//   ....[67]....
        /*0250*/ 	.word	0xffffffff


	//   ....[68]....
        /*0254*/ 	.word	0xffffffff


	//   ....[69]....
        /*0258*/ 	.word	0xffffffff


	//   ....[70]....
        /*025c*/ 	.word	0xffffffff


	//   ....[71]....
        /*0260*/ 	.word	0xffffffff


	//   ....[72]....
        /*0264*/ 	.word	0xffffffff


	//   ....[73]....
        /*0268*/ 	.word	0xffffffff


	//   ....[74]....
        /*026c*/ 	.word	0xffffffff


	//   ....[75]....
        /*0270*/ 	.word	0xffffffff


	//   ....[76]....
        /*0274*/ 	.word	0xffffffff


	//   ....[77]....
        /*0278*/ 	.word	0xffffffff


	//   ....[78]....
        /*027c*/ 	.word	0xffffffff


	//   ....[79]....
        /*0280*/ 	.word	0xffffffff


	//   ....[80]....
        /*0284*/ 	.word	0xffffffff


	//   ....[81]....
        /*0288*/ 	.word	0xffffffff


	//   ....[82]....
        /*028c*/ 	.word	0xffffffff


	//   ....[83]....
        /*0290*/ 	.word	0xffffffff


	//   ....[84]....
        /*0294*/ 	.word	0xffffffff


	//   ....[85]....
        /*0298*/ 	.word	0xffffffff


	//   ....[86]....
        /*029c*/ 	.word	0xffffffff


	//   ....[87]....
        /*02a0*/ 	.word	0xffffffff


	//   ....[88]....
        /*02a4*/ 	.word	0xffffffff


	//   ....[89]....
        /*02a8*/ 	.word	0xffffffff


	//   ....[90]....
        /*02ac*/ 	.word	0xffffffff


	//   ....[91]....
        /*02b0*/ 	.word	0xffffffff


	//   ....[92]....
        /*02b4*/ 	.word	0xffffffff


	//   ....[93]....
        /*02b8*/ 	.word	0xffffffff


	//   ....[94]....
        /*02bc*/ 	.word	0xffffffff


	//   ....[95]....
        /*02c0*/ 	.word	0xffffffff


	//   ....[96]....
        /*02c4*/ 	.word	0xffffffff


	//   ....[97]....
        /*02c8*/ 	.word	0xffffffff


	//   ....[98]....
        /*02cc*/ 	.word	0xffffffff


	//   ....[99]....
        /*02d0*/ 	.word	0xffffffff


	//   ....[100]....
        /*02d4*/ 	.word	0xffffffff


	//   ....[101]....
        /*02d8*/ 	.word	0xffffffff


	//   ....[102]....
        /*02dc*/ 	.word	0xffffffff


	//   ....[103]....
        /*02e0*/ 	.word	0xffffffff


	//   ....[104]....
        /*02e4*/ 	.word	0xffffffff


	//   ....[105]....
        /*02e8*/ 	.word	0xffffffff


	//   ....[106]....
        /*02ec*/ 	.word	0xffffffff


	//   ....[107]....
        /*02f0*/ 	.word	0xffffffff


	//   ....[108]....
        /*02f4*/ 	.word	0xffffffff


	//   ....[109]....
        /*02f8*/ 	.word	0xffffffff


	//   ....[110]....
        /*02fc*/ 	.word	0xffffffff


	//   ....[111]....
        /*0300*/ 	.word	0xffffffff


	//   ....[112]....
        /*0304*/ 	.word	0xffffffff


	//   ....[113]....
        /*0308*/ 	.word	0xffffffff


	//   ....[114]....
        /*030c*/ 	.word	0xffffffff


	//   ....[115]....
        /*0310*/ 	.word	0xffffffff


	//   ....[116]....
        /*0314*/ 	.word	0xffffffff


	//   ....[117]....
        /*0318*/ 	.word	0xffffffff


	//   ....[118]....
        /*031c*/ 	.word	0xffffffff


	//   ....[119]....
        /*0320*/ 	.word	0xffffffff


	//   ....[120]....
        /*0324*/ 	.word	0xffffffff


	//   ....[121]....
        /*0328*/ 	.word	0xffffffff


	//   ....[122]....
        /*032c*/ 	.word	0xffffffff


	//   ....[123]....
        /*0330*/ 	.word	0xffffffff


	//   ....[124]....
        /*0334*/ 	.word	0xffffffff


	//   ....[125]....
        /*0338*/ 	.word	0xffffffff


	//   ....[126]....
        /*033c*/ 	.word	0xffffffff


	//   ....[127]....
        /*0340*/ 	.word	0xffffffff


	//   ....[128]....
        /*0344*/ 	.word	0xffffffff


	//   ....[129]....
        /*0348*/ 	.word	0xffffffff


	//   ....[130]....
        /*034c*/ 	.word	0xffffffff


	//   ....[131]....
        /*0350*/ 	.word	0xffffffff


	//   ....[132]....
        /*0354*/ 	.word	0xffffffff


	//   ....[133]....
        /*0358*/ 	.word	0xffffffff


	//   ....[134]....
        /*035c*/ 	.word	0xffffffff


	//   ....[135]....
        /*0360*/ 	.word	0xffffffff


	//   ....[136]....
        /*0364*/ 	.word	0xffffffff


	//   ....[137]....
        /*0368*/ 	.word	0xffffffff


	//   ....[138]....
        /*036c*/ 	.word	0xffffffff


	//   ....[139]....
        /*0370*/ 	.word	0xffffffff


	//   ....[140]....
        /*0374*/ 	.word	0xffffffff


	//   ....[141]....
        /*0378*/ 	.word	0xffffffff


	//   ....[142]....
        /*037c*/ 	.word	0xffffffff


	//   ....[143]....
        /*0380*/ 	.word	0xffffffff


	//   ....[144]....
        /*0384*/ 	.word	0xffffffff


	//   ....[145]....
        /*0388*/ 	.word	0xffffffff


	//   ....[146]....
        /*038c*/ 	.word	0xffffffff


	//   ....[147]....
        /*0390*/ 	.word	0xffffffff


	//   ....[148]....
        /*0394*/ 	.word	0xffffffff


	//   ....[149]....
        /*0398*/ 	.word	0xffffffff


	//   ....[150]....
        /*039c*/ 	.word	0xffffffff


	//   ....[151]....
        /*03a0*/ 	.word	0xffffffff


	//   ....[152]....
        /*03a4*/ 	.word	0xffffffff


	//   ....[153]....
        /*03a8*/ 	.word	0x0500000f


	//   ....[154]....
        /*03ac*/ 	.word	0x0500000f


	//   ....[155]....
        /*03b0*/ 	.word	0x0500000f


	//   ....[156]....
        /*03b4*/ 	.word	0x0500000f


	//   ....[157]....
        /*03b8*/ 	.word	0x0500000f


	//   ....[158]....
        /*03bc*/ 	.word	0x0500000f


	//   ....[159]....
        /*03c0*/ 	.word	0x0500000f


	//   ....[160]....
        /*03c4*/ 	.word	0x0500000f


	//   ....[161]....
        /*03c8*/ 	.word	0x0500000f


	//   ....[162]....
        /*03cc*/ 	.word	0x0500000f


	//   ....[163]....
        /*03d0*/ 	.word	0x0500000f


	//   ....[164]....
        /*03d4*/ 	.word	0x0500000f


	//   ....[165]....
        /*03d8*/ 	.word	0x0500000f


	//   ....[166]....
        /*03dc*/ 	.word	0x0500000f


	//   ....[167]....
        /*03e0*/ 	.word	0x0500000f


	//   ....[168]....
        /*03e4*/ 	.word	0x0500000f


	//   ....[169]....
        /*03e8*/ 	.word	0x0500000f


	//   ....[170]....
        /*03ec*/ 	.word	0x0500000f


	//   ....[171]....
        /*03f0*/ 	.word	0x0500000f


	//   ....[172]....
        /*03f4*/ 	.word	0x0500000f


	//   ....[173]....
        /*03f8*/ 	.word	0x0500000f


	//   ....[174]....
        /*03fc*/ 	.word	0x0500000f


	//   ....[175]....
        /*0400*/ 	.word	0x0500000f


	//   ....[176]....
        /*0404*/ 	.word	0x0500000f


	//   ....[177]....
        /*0408*/ 	.word	0x0500000f


	//   ....[178]....
        /*040c*/ 	.word	0x0500000f


	//   ....[179]....
        /*0410*/ 	.word	0x0500000f


	//   ....[180]....
        /*0414*/ 	.word	0x0500000f


	//   ....[181]....
        /*0418*/ 	.word	0x0500000f


	//   ....[182]....
        /*041c*/ 	.word	0x0500000f


	//   ....[183]....
        /*0420*/ 	.word	0x0500000f


	//   ....[184]....
        /*0424*/ 	.word	0x0500000f


	//   ....[185]....
        /*0428*/ 	.word	0x0500000f


	//   ....[186]....
        /*042c*/ 	.word	0x0500000f


	//   ....[187]....
        /*0430*/ 	.word	0x0500000f


	//   ....[188]....
        /*0434*/ 	.word	0x0500000f


	//   ....[189]....
        /*0438*/ 	.word	0x0500000f


	//   ....[190]....
        /*043c*/ 	.word	0x0500000f


	//   ....[191]....
        /*0440*/ 	.word	0x0500000f


	//   ....[192]....
        /*0444*/ 	.word	0x0500000f


	//   ....[193]....
        /*0448*/ 	.word	0x0500000f


	//   ....[194]....
        /*044c*/ 	.word	0x0500000f


	//   ....[195]....
        /*0450*/ 	.word	0x0500000f


	//   ....[196]....
        /*0454*/ 	.word	0x0500000f


	//   ....[197]....
        /*0458*/ 	.word	0x0500000f


	//   ....[198]....
        /*045c*/ 	.word	0x0500000f


	//   ....[199]....
        /*0460*/ 	.word	0x0500000f


	//   ....[200]....
        /*0464*/ 	.word	0x0500000f


	//   ....[201]....
        /*0468*/ 	.word	0x0500000f


	//   ....[202]....
        /*046c*/ 	.word	0x0500000f


	//----- nvinfo : EIATTR_COOP_GROUP_INSTR_OFFSETS
	.align		4
.L_121:
        /*0470*/ 	.byte	0x04, 0x28
        /*0472*/ 	.short	(.L_123 - .L_122)


	//   ....[0]....
.L_122:
        /*0474*/ 	.word	0x00000080


	//   ....[1]....
        /*0478*/ 	.word	0x00000090


	//   ....[2]....
        /*047c*/ 	.word	0x000002d0


	//   ....[3]....
        /*0480*/ 	.word	0x00000430


	//   ....[4]....
        /*0484*/ 	.word	0x00000550


	//   ....[5]....
        /*0488*/ 	.word	0x000006b0


	//   ....[6]....
        /*048c*/ 	.word	0x00001360


	//   ....[7]....
        /*0490*/ 	.word	0x00003aa0


	//   ....[8]....
        /*0494*/ 	.word	0x00003ae0


	//   ....[9]....
        /*0498*/ 	.word	0x00004120


	//   ....[10]....
        /*049c*/ 	.word	0x000041b0


	//   ....[11]....
        /*04a0*/ 	.word	0x00007570


	//   ....[12]....
        /*04a4*/ 	.word	0x000075a0


	//   ....[13]....
        /*04a8*/ 	.word	0x000075d0


	//   ....[14]....
        /*04ac*/ 	.word	0x000075e0


	//   ....[15]....
        /*04b0*/ 	.word	0x000090f0


	//   ....[16]....
        /*04b4*/ 	.word	0x00009100


	//   ....[17]....
        /*04b8*/ 	.word	0x00009180


	//   ....[18]....
        /*04bc*/ 	.word	0x00009190


	//   ....[19]....
        /*04c0*/ 	.word	0x0000a100


	//   ....[20]....
        /*04c4*/ 	.word	0x0000a110


	//   ....[21]....
        /*04c8*/ 	.word	0x0000a120


	//   ....[22]....
        /*04cc*/ 	.word	0x0000a130


	//   ....[23]....
        /*04d0*/ 	.word	0x0000a140


	//   ....[24]....
        /*04d4*/ 	.word	0x0000a150


	//   ....[25]....
        /*04d8*/ 	.word	0x0000a160


	//   ....[26]....
        /*04dc*/ 	.word	0x0000a170


	//   ....[27]....
        /*04e0*/ 	.word	0x0000a1a0


	//   ....[28]....
        /*04e4*/ 	.word	0x0000a1b0


	//   ....[29]....
        /*04e8*/ 	.word	0x0000a1e0


	//   ....[30]....
        /*04ec*/ 	.word	0x0000a1f0


	//   ....[31]....
        /*04f0*/ 	.word	0x0000a230


	//   ....[32]....
        /*04f4*/ 	.word	0x0000a240


	//   ....[33]....
        /*04f8*/ 	.word	0x0000a270


	//   ....[34]....
        /*04fc*/ 	.word	0x0000a280


	//   ....[35]....
        /*0500*/ 	.word	0x0000a2b0


	//   ....[36]....
        /*0504*/ 	.word	0x0000a2c0


	//   ....[37]....
        /*0508*/ 	.word	0x0000a2d0


	//   ....[38]....
        /*050c*/ 	.word	0x0000a2e0


	//   ....[39]....
        /*0510*/ 	.word	0x0000a300


	//   ....[40]....
        /*0514*/ 	.word	0x0000a320


	//   ....[41]....
        /*0518*/ 	.word	0x0000a340


	//   ....[42]....
        /*051c*/ 	.word	0x0000a350


	//   ....[43]....
        /*0520*/ 	.word	0x0000a380


	//   ....[44]....
        /*0524*/ 	.word	0x0000a3b0


	//   ....[45]....
        /*0528*/ 	.word	0x0000a3c0


	//   ....[46]....
        /*052c*/ 	.word	0x0000a3d0


	//   ....[47]....
        /*0530*/ 	.word	0x0000a3e0


	//   ....[48]....
        /*0534*/ 	.word	0x0000a3f0


	//   ....[49]....
        /*0538*/ 	.word	0x0000a400


	//   ....[50]....
        /*053c*/ 	.word	0x0000a410


	//   ....[51]....
        /*0540*/ 	.word	0x0000aa70


	//   ....[52]....
        /*0544*/ 	.word	0x0000aab0


	//   ....[53]....
        /*0548*/ 	.word	0x0000aae0


	//   ....[54]....
        /*054c*/ 	.word	0x0000ab20


	//   ....[55]....
        /*0550*/ 	.word	0x0000b0c0


	//   ....[56]....
        /*0554*/ 	.word	0x0000b0e0


	//   ....[57]....
        /*0558*/ 	.word	0x0000b1b0


	//   ....[58]....
        /*055c*/ 	.word	0x0000b1d0


	//   ....[59]....
        /*0560*/ 	.word	0x0000b290


	//   ....[60]....
        /*0564*/ 	.word	0x0000b2b0


	//   ....[61]....
        /*0568*/ 	.word	0x0000b380


	//   ....[62]....
        /*056c*/ 	.word	0x0000b3a0


	//   ....[63]....
        /*0570*/ 	.word	0x0000bc70


	//   ....[64]....
        /*0574*/ 	.word	0x0000bca0


	//   ....[65]....
        /*0578*/ 	.word	0x0000bd70


	//   ....[66]....
        /*057c*/ 	.word	0x0000bd90


	//   ....[67]....
        /*0580*/ 	.word	0x0000be50


	//   ....[68]....
        /*0584*/ 	.word	0x0000be70


	//   ....[69]....
        /*0588*/ 	.word	0x0000bf40


	//   ....[70]....
        /*058c*/ 	.word	0x0000bf60


	//   ....[71]....
        /*0590*/ 	.word	0x0000c0a0


	//   ....[72]....
        /*0594*/ 	.word	0x0000c250


	//   ....[73]....
        /*0598*/ 	.word	0x0000c280


	//   ....[74]....
        /*059c*/ 	.word	0x0000c2b0


	//   ....[75]....
        /*05a0*/ 	.word	0x0000c2e0


	//   ....[76]....
        /*05a4*/ 	.word	0x0000c310


	//   ....[77]....
        /*05a8*/ 	.word	0x0000c350


	//   ....[78]....
        /*05ac*/ 	.word	0x0000c4a0


	//   ....[79]....
        /*05b0*/ 	.word	0x0000c4d0


	//   ....[80]....
        /*05b4*/ 	.word	0x0000c500


	//   ....[81]....
        /*05b8*/ 	.word	0x0000c530


	//   ....[82]....
        /*05bc*/ 	.word	0x0000c560


	//   ....[83]....
        /*05c0*/ 	.word	0x0000c5a0


	//   ....[84]....
        /*05c4*/ 	.word	0x0000c620


	//   ....[85]....
        /*05c8*/ 	.word	0x0000c660


	//   ....[86]....
        /*05cc*/ 	.word	0x0000c6f0


	//   ....[87]....
        /*05d0*/ 	.word	0x0000e2e0


	//   ....[88]....
        /*05d4*/ 	.word	0x0000e310


	//   ....[89]....
        /*05d8*/ 	.word	0x0000e350


	//   ....[90]....
        /*05dc*/ 	.word	0x0000e3e0


	//   ....[91]....
        /*05e0*/ 	.word	0x0000e3f0


	//   ....[92]....
        /*05e4*/ 	.word	0x0000e460


	//   ....[93]....
        /*05e8*/ 	.word	0x0000e470


	//   ....[94]....
        /*05ec*/ 	.word	0x0000e480


	//   ....[95]....
        /*05f0*/ 	.word	0x0000e4f0


	//   ....[96]....
        /*05f4*/ 	.word	0x0000e570


	//   ....[97]....
        /*05f8*/ 	.word	0x0000e980


	//   ....[98]....
        /*05fc*/ 	.word	0x0000e9c0


	//   ....[99]....
        /*0600*/ 	.word	0x0000e9e0


	//   ....[100]....
        /*0604*/ 	.word	0x0000e9f0


	//   ....[101]....
        /*0608*/ 	.word	0x0000eaa0


	//   ....[102]....
        /*060c*/ 	.word	0x0000eac0


	//   ....[103]....
        /*0610*/ 	.word	0x0000eb50


	//   ....[104]....
        /*0614*/ 	.word	0x0000eb70


	//   ....[105]....
        /*0618*/ 	.word	0x0000eb80


	//   ....[106]....
        /*061c*/ 	.word	0x0000ec10


	//   ....[107]....
        /*0620*/ 	.word	0x0000f410


	//   ....[108]....
        /*0624*/ 	.word	0x0000f440


	//   ....[109]....
        /*0628*/ 	.word	0x0000f470


	//   ....[110]....
        /*062c*/ 	.word	0x0000f500


	//   ....[111]....
        /*0630*/ 	.word	0x0000f550


	//   ....[112]....
        /*0634*/ 	.word	0x0000f5a0


	//   ....[113]....
        /*0638*/ 	.word	0x0000f5c0


	//   ....[114]....
        /*063c*/ 	.word	0x0000f600


	//   ....[115]....
        /*0640*/ 	.word	0x0000fff0


	//   ....[116]....
        /*0644*/ 	.word	0x00010010


	//   ....[117]....
        /*0648*/ 	.word	0x00010030


	//   ....[118]....
        /*064c*/ 	.word	0x00010080


	//   ....[119]....
        /*0650*/ 	.word	0x00010090


	//   ....[120]....
        /*0654*/ 	.word	0x000100e0


	//   ....[121]....
        /*0658*/ 	.word	0x000100f0


	//   ....[122]....
        /*065c*/ 	.word	0x00010100


	//   ....[123]....
        /*0660*/ 	.word	0x00010150


	//   ....[124]....
        /*0664*/ 	.word	0x000101a0


	//   ....[125]....
        /*0668*/ 	.word	0x000105a0


	//   ....[126]....
        /*066c*/ 	.word	0x000105c0


	//   ....[127]....
        /*0670*/ 	.word	0x000105d0


	//   ....[128]....
        /*0674*/ 	.word	0x000105e0


	//   ....[129]....
        /*0678*/ 	.word	0x000105f0


	//   ....[130]....
        /*067c*/ 	.word	0x00010650


	//   ....[131]....
        /*0680*/ 	.word	0x00010660


	//   ....[132]....
        /*0684*/ 	.word	0x000106c0


	//   ....[133]....
        /*0688*/ 	.word	0x000106f0


	//   ....[134]....
        /*068c*/ 	.word	0x00010730


	//   ....[135]....
        /*0690*/ 	.word	0x000119a0


	//   ....[136]....
        /*0694*/ 	.word	0x000119d0


	//   ....[137]....
        /*0698*/ 	.word	0x00011a00


	//   ....[138]....
        /*069c*/ 	.word	0x00011a10


	//   ....[139]....
        /*06a0*/ 	.word	0x00011a40


	//   ....[140]....
        /*06a4*/ 	.word	0x00011a50


	//   ....[141]....
        /*06a8*/ 	.word	0x00011a80


	//   ....[142]....
        /*06ac*/ 	.word	0x00011ac0


	//   ....[143]....
        /*06b0*/ 	.word	0x00011c00


	//   ....[144]....
        /*06b4*/ 	.word	0x00011c30


	//   ....[145]....
        /*06b8*/ 	.word	0x00011c60


	//   ....[146]....
        /*06bc*/ 	.word	0x00011c90


	//   ....[147]....
        /*06c0*/ 	.word	0x00011cc0


	//   ....[148]....
        /*06c4*/ 	.word	0x00011d00


	//   ....[149]....
        /*06c8*/ 	.word	0x00011d90


	//   ....[150]....
        /*06cc*/ 	.word	0x00011dd0


	//   ....[151]....
        /*06d0*/ 	.word	0x00011e60


	//   ....[152]....
        /*06d4*/ 	.word	0x00012280


	//   ....[153]....
        /*06d8*/ 	.word	0x000127d0


	//   ....[154]....
        /*06dc*/ 	.word	0x000128b0


	//   ....[155]....
        /*06e0*/ 	.word	0x000129a0


	//   ....[156]....
        /*06e4*/ 	.word	0x00012a00


	//   ....[157]....
        /*06e8*/ 	.word	0x00012ae0


	//   ....[158]....
        /*06ec*/ 	.word	0x00012b40


	//   ....[159]....
        /*06f0*/ 	.word	0x00012c20


	//   ....[160]....
        /*06f4*/ 	.word	0x00012c80


	//   ....[161]....
        /*06f8*/ 	.word	0x00012d50


	//   ....[162]....
        /*06fc*/ 	.word	0x00012df0


	//   ....[163]....
        /*0700*/ 	.word	0x00012ed0


	//   ....[164]....
        /*0704*/ 	.word	0x00013020


	//   ....[165]....
        /*0708*/ 	.word	0x000130d0


	//   ....[166]....
        /*070c*/ 	.word	0x00013200


	//   ....[167]....
        /*0710*/ 	.word	0x000132b0


	//   ....[168]....
        /*0714*/ 	.word	0x000133b0


	//   ....[169]....
        /*0718*/ 	.word	0x00013470


	//   ....[170]....
        /*071c*/ 	.word	0x000134d0


	//   ....[171]....
        /*0720*/ 	.word	0x00013570


	//   ....[172]....
        /*0724*/ 	.word	0x00013630


	//   ....[173]....
        /*0728*/ 	.word	0x00013700


	//   ....[174]....
        /*072c*/ 	.word	0x000137a0


	//   ....[175]....
        /*0730*/ 	.word	0x00013810


	//   ....[176]....
        /*0734*/ 	.word	0x00013870


	//   ....[177]....
        /*0738*/ 	.word	0x00013970


	//   ....[178]....
        /*073c*/ 	.word	0x000139f0


	//   ....[179]....
        /*0740*/ 	.word	0x00013ac0


	//   ....[180]....
        /*0744*/ 	.word	0x00013b40


	//   ....[181]....
        /*0748*/ 	.word	0x00013c00


	//   ....[182]....
        /*074c*/ 	.word	0x00013d30


	//   ....[183]....
        /*0750*/ 	.word	0x00013de0


	//   ....[184]....
        /*0754*/ 	.word	0x00013e40


	//   ....[185]....
        /*0758*/ 	.word	0x00013f00


	//   ....[186]....
        /*075c*/ 	.word	0x00013f60


	//   ....[187]....
        /*0760*/ 	.word	0x00014020


	//   ....[188]....
        /*0764*/ 	.word	0x00014080


	//   ....[189]....
        /*0768*/ 	.word	0x00014140


	//   ....[190]....
        /*076c*/ 	.word	0x000141a0


	//   ....[191]....
        /*0770*/ 	.word	0x00014260


	//   ....[192]....
        /*0774*/ 	.word	0x00014350


	//   ....[193]....
        /*0778*/ 	.word	0x000143f0


	//   ....[194]....
        /*077c*/ 	.word	0x00014450


	//   ....[195]....
        /*0780*/ 	.word	0x00014520


	//   ....[196]....
        /*0784*/ 	.word	0x00014580


	//   ....[197]....
        /*0788*/ 	.word	0x00014650


	//   ....[198]....
        /*078c*/ 	.word	0x000146b0


	//   ....[199]....
        /*0790*/ 	.word	0x00014780


	//   ....[200]....
        /*0794*/ 	.word	0x000147e0


	//   ....[201]....
        /*0798*/ 	.word	0x000148b0


	//   ....[202]....
        /*079c*/ 	.word	0x00014b00


	//----- nvinfo : EIATTR_REG_RECONFIG
	.align		4
.L_123:
        /*07a0*/ 	.byte	0x01, 0x54
	.zero		2


	//----- nvinfo : EIATTR_SYSCALL_OFFSETS
	.align		4
        /*07a4*/ 	.byte	0x04, 0x46
        /*07a6*/ 	.short	(.L_125 - .L_124)


	//   ....[0]....
.L_124:
        /*07a8*/ 	.word	0x00001540


	//   ....[1]....
        /*07ac*/ 	.word	0x0000d510


	//   ....[2]....
        /*07b0*/ 	.word	0x0000d680


	//   ....[3]....
        /*07b4*/ 	.word	0x0000d7d0


	//   ....[4]....
        /*07b8*/ 	.word	0x0000d910


	//   ....[5]....
        /*07bc*/ 	.word	0x0000f050


	//----- nvinfo : EIATTR_MBARRIER_INSTR_OFFSETS
	.align		4
.L_125:
        /*07c0*/ 	.byte	0x04, 0x39
        /*07c2*/ 	.short	(.L_127 - .L_126)


	//   ....[0]....
.L_126:
        /*07c4*/ 	.word	0x00000180
        /*07c8*/ 	.word	0x000000ff
        /*07cc*/ 	.word	0x00029800
        /*07d0*/ 	.short	0x0100
        /*07d2*/ 	.byte	0x08
	.zero		1


	//   ....[1]....
        /*07d4*/ 	.word	0x00000190
        /*07d8*/ 	.word	0x000000ff
        /*07dc*/ 	.word	0x00029820
        /*07e0*/ 	.short	0x0100
        /*07e2*/ 	.byte	0x08
	.zero		1


	//   ....[2]....
        /*07e4*/ 	.word	0x00000280
        /*07e8*/ 	.word	0x000000ff
        /*07ec*/ 	.word	0x00029830
        /*07f0*/ 	.short	0x0100
        /*07f2*/ 	.byte	0x08
	.zero		1


	//   ....[3]....
        /*07f4*/ 	.word	0x00000290
        /*07f8*/ 	.word	0x000000ff
        /*07fc*/ 	.word	0x00029840
        /*0800*/ 	.short	0x0100
        /*0802*/ 	.byte	0x08
	.zero		1


	//   ....[4]....
        /*0804*/ 	.word	0x000002a0
        /*0808*/ 	.word	0x000000ff
        /*080c*/ 	.word	0x00029838
        /*0810*/ 	.short	0x0100
        /*0812*/ 	.byte	0x08
	.zero		1


	//   ....[5]....
        /*0814*/ 	.word	0x000002b0
        /*0818*/ 	.word	0x000000ff
        /*081c*/ 	.word	0x00029848
        /*0820*/ 	.short	0x0100
        /*0822*/ 	.byte	0x08
	.zero		1


	//   ....[6]....
        /*0824*/ 	.word	0x000003e0
        /*0828*/ 	.word	0x000000ff
        /*082c*/ 	.word	0x00029850
        /*0830*/ 	.short	0x0100
        /*0832*/ 	.byte	0x08
	.zero		1


	//   ....[7]....
        /*0834*/ 	.word	0x000003f0
        /*0838*/ 	.word	0x000000ff
        /*083c*/ 	.word	0x00029860
        /*0840*/ 	.short	0x0100
        /*0842*/ 	.byte	0x08
	.zero		1


	//   ....[8]....
        /*0844*/ 	.word	0x00000400
        /*0848*/ 	.word	0x000000ff
        /*084c*/ 	.word	0x00029858
        /*0850*/ 	.short	0x0100
        /*0852*/ 	.byte	0x08
	.zero		1


	//   ....[9]....
        /*0854*/ 	.word	0x00000410
        /*0858*/ 	.word	0x000000ff
        /*085c*/ 	.word	0x00029868
        /*0860*/ 	.short	0x0100
        /*0862*/ 	.byte	0x08
	.zero		1


	//   ....[10]....
        /*0864*/ 	.word	0x00000500
        /*0868*/ 	.word	0x000000ff
        /*086c*/ 	.word	0x00029870
        /*0870*/ 	.short	0x0100
        /*0872*/ 	.byte	0x06
	.zero		1


	//   ....[11]....
        /*0874*/ 	.word	0x00000510
        /*0878*/ 	.word	0x000000ff
        /*087c*/ 	.word	0x00029880
        /*0880*/ 	.short	0x0100
        /*0882*/ 	.byte	0x06
	.zero		1


	//   ....[12]....
        /*0884*/ 	.word	0x00000520
        /*0888*/ 	.word	0x000000ff
        /*088c*/ 	.word	0x00029878
        /*0890*/ 	.short	0x0100
        /*0892*/ 	.byte	0x06
	.zero		1


	//   ....[13]....
        /*0894*/ 	.word	0x00000530
        /*0898*/ 	.word	0x000000ff
        /*089c*/ 	.word	0x00029888
        /*08a0*/ 	.short	0x0100
        /*08a2*/ 	.byte	0x06
	.zero		1


	//   ....[14]....
        /*08a4*/ 	.word	0x00000660
        /*08a8*/ 	.word	0x000000ff
        /*08ac*/ 	.word	0x00029890
        /*08b0*/ 	.short	0x0100
        /*08b2*/ 	.byte	0x08
	.zero		1


	//   ....[15]....
        /*08b4*/ 	.word	0x00000670
        /*08b8*/ 	.word	0x000000ff
        /*08bc*/ 	.word	0x000298a0
        /*08c0*/ 	.short	0x0100
        /*08c2*/ 	.byte	0x08
	.zero		1


	//   ....[16]....
        /*08c4*/ 	.word	0x00000680
        /*08c8*/ 	.word	0x000000ff
        /*08cc*/ 	.word	0x00029898
        /*08d0*/ 	.short	0x0100
        /*08d2*/ 	.byte	0x08
	.zero		1


	//   ....[17]....
        /*08d4*/ 	.word	0x00000690
        /*08d8*/ 	.word	0x000000ff
        /*08dc*/ 	.word	0x000298a8
        /*08e0*/ 	.short	0x0100
        /*08e2*/ 	.byte	0x08
	.zero		1


	//   ....[18]....
        /*08e4*/ 	.word	0x000007e0
        /*08e8*/ 	.word	0x000000ff
        /*08ec*/ 	.word	0x000298b0
        /*08f0*/ 	.short	0x0100
        /*08f2*/ 	.byte	0x08
	.zero		1


	//   ....[19]....
        /*08f4*/ 	.word	0x000007f0
        /*08f8*/ 	.word	0x000000ff
        /*08fc*/ 	.word	0x000298c0
        /*0900*/ 	.short	0x0100
        /*0902*/ 	.byte	0x08
	.zero		1


	//   ....[20]....
        /*0904*/ 	.word	0x00000800
        /*0908*/ 	.word	0x000000ff
        /*090c*/ 	.word	0x000298b8
        /*0910*/ 	.short	0x0100
        /*0912*/ 	.byte	0x08
	.zero		1


	//   ....[21]....
        /*0914*/ 	.word	0x00000810
        /*0918*/ 	.word	0x000000ff
        /*091c*/ 	.word	0x000298c8
        /*0920*/ 	.short	0x0100
        /*0922*/ 	.byte	0x08
	.zero		1


	//   ....[22]....
        /*0924*/ 	.word	0x00001870
        /*0928*/ 	.word	0x000000ff
        /*092c*/ 	.word	0x00029800
        /*0930*/ 	.short	0x010a
        /*0932*/ 	.byte	0x2f
	.zero		1


	//   ....[23]....
        /*0934*/ 	.word	0x00001910
        /*0938*/ 	.word	0x00000003
        /*093c*/ 	.word	0x00029830
        /*0940*/ 	.short	0x010a
        /*0942*/ 	.byte	0x3f
	.zero		1


	//   ....[24]....
        /*0944*/ 	.word	0x00001960
        /*0948*/ 	.word	0x00000003
        /*094c*/ 	.word	0x00029830
        /*0950*/ 	.short	0x010a
        /*0952*/ 	.byte	0x3f
	.zero		1


	//   ....[25]....
        /*0954*/ 	.word	0x000031b0
        /*0958*/ 	.word	0x000000ff
        /*095c*/ 	.word	0x00000000
        /*0960*/ 	.short	0x0101
        /*0962*/ 	.byte	0x06
	.zero		1


	//   ....[26]....
        /*0964*/ 	.word	0x00005700
        /*0968*/ 	.word	0x000000ff
        /*096c*/ 	.word	0x00029830
        /*0970*/ 	.short	0x010a
        /*0972*/ 	.byte	0x06
	.zero		1


	//   ....[27]....
        /*0974*/ 	.word	0x00005740
        /*0978*/ 	.word	0x000000ff
        /*097c*/ 	.word	0x00029830
        /*0980*/ 	.short	0x010a
        /*0982*/ 	.byte	0x06
	.zero		1


	//   ....[28]....
        /*0984*/ 	.word	0x00006390
        /*0988*/ 	.word	0x000000ff
        /*098c*/ 	.word	0x00029850
        /*0990*/ 	.short	0x010a
        /*0992*/ 	.byte	0x06
	.zero		1


	//   ....[29]....
        /*0994*/ 	.word	0x000063d0
        /*0998*/ 	.word	0x000000ff
        /*099c*/ 	.word	0x00029850
        /*09a0*/ 	.short	0x010a
        /*09a2*/ 	.byte	0x06
	.zero		1


	//   ....[30]....
        /*09a4*/ 	.word	0x00006d30
        /*09a8*/ 	.word	0x000000ff
        /*09ac*/ 	.word	0x00000000
        /*09b0*/ 	.short	0x0101
        /*09b2*/ 	.byte	0x06
	.zero		1


	//   ....[31]....
        /*09b4*/ 	.word	0x000086d0
        /*09b8*/ 	.word	0x000000ff
        /*09bc*/ 	.word	0x00000000
        /*09c0*/ 	.short	0x0101
        /*09c2*/ 	.byte	0x06
	.zero		1


	//   ....[32]....
        /*09c4*/ 	.word	0x00008db0
        /*09c8*/ 	.word	0x000000ff
        /*09cc*/ 	.word	0x00029850
        /*09d0*/ 	.short	0x010a
        /*09d2*/ 	.byte	0x09
	.zero		1


	//   ....[33]....
        /*09d4*/ 	.word	0x00008df0
        /*09d8*/ 	.word	0x000000ff
        /*09dc*/ 	.word	0x00029850
        /*09e0*/ 	.short	0x010a
        /*09e2*/ 	.byte	0x09
	.zero		1


	//   ....[34]....
        /*09e4*/ 	.word	0x00009540
        /*09e8*/ 	.word	0x000000ff
        /*09ec*/ 	.word	0x00000000
        /*09f0*/ 	.short	0x0101
        /*09f2*/ 	.byte	0x04
	.zero		1


	//   ....[35]....
        /*09f4*/ 	.word	0x0000b0b0
        /*09f8*/ 	.word	0x00000004
        /*09fc*/ 	.word	0x00000000
        /*0a00*/ 	.short	0x0101
        /*0a02*/ 	.byte	0x3f
	.zero		1


	//   ....[36]....
        /*0a04*/ 	.word	0x0000dff0
        /*0a08*/ 	.word	0x00000000
        /*0a0c*/ 	.word	0x00029880
        /*0a10*/ 	.short	0x010a
        /*0a12*/ 	.byte	0x3f
	.zero		1


	//   ....[37]....
        /*0a14*/ 	.word	0x0000e640
        /*0a18*/ 	.word	0x00000000
        /*0a1c*/ 	.word	0x00029870
        /*0a20*/ 	.short	0x0107
        /*0a22*/ 	.byte	0x3f
	.zero		1


	//   ....[38]....
        /*0a24*/ 	.word	0x0000e700
        /*0a28*/ 	.word	0x00000000
        /*0a2c*/ 	.word	0x00029870
        /*0a30*/ 	.short	0x0101
        /*0a32*/ 	.byte	0x3f
	.zero		1


	//   ....[39]....
        /*0a34*/ 	.word	0x0000e730
        /*0a38*/ 	.word	0x00000000
        /*0a3c*/ 	.word	0x00029840
        /*0a40*/ 	.short	0x010a
        /*0a42*/ 	.byte	0x3f
	.zero		1


	//   ....[40]....
        /*0a44*/ 	.word	0x0000ed70
        /*0a48*/ 	.word	0x00000000
        /*0a4c*/ 	.word	0x00029830
        /*0a50*/ 	.short	0x0107
        /*0a52*/ 	.byte	0x3f
	.zero		1


	//   ....[41]....
        /*0a54*/ 	.word	0x0000ee40
        /*0a58*/ 	.word	0x00000000
        /*0a5c*/ 	.word	0x00029830
        /*0a60*/ 	.short	0x0101
        /*0a62*/ 	.byte	0x3f
	.zero		1


	//   ....[42]....
        /*0a64*/ 	.word	0x0000f710
        /*0a68*/ 	.word	0x00000016
        /*0a6c*/ 	.word	0x00029800
        /*0a70*/ 	.short	0x0107
        /*0a72*/ 	.byte	0x3f
	.zero		1


	//   ....[43]....
        /*0a74*/ 	.word	0x0000f810
        /*0a78*/ 	.word	0x00000016
        /*0a7c*/ 	.word	0x00029800
        /*0a80*/ 	.short	0x0101
        /*0a82*/ 	.byte	0x3f
	.zero		1


	//   ....[44]....
        /*0a84*/ 	.word	0x0000f830
        /*0a88*/ 	.word	0x00000016
        /*0a8c*/ 	.word	0x00029820
        /*0a90*/ 	.short	0x010a
        /*0a92*/ 	.byte	0x3f
	.zero		1


	//   ....[45]....
        /*0a94*/ 	.word	0x0000fd50
        /*0a98*/ 	.word	0x00000000
        /*0a9c*/ 	.word	0x00029880
        /*0aa0*/ 	.short	0x010a
        /*0aa2*/ 	.byte	0x3f
	.zero		1


	//   ....[46]....
        /*0aa4*/ 	.word	0x00010230
        /*0aa8*/ 	.word	0x00000000
        /*0aac*/ 	.word	0x00029870
        /*0ab0*/ 	.short	0x0107
        /*0ab2*/ 	.byte	0x3f
	.zero		1


	//   ....[47]....
        /*0ab4*/ 	.word	0x000102f0
        /*0ab8*/ 	.word	0x00000000
        /*0abc*/ 	.word	0x00029870
        /*0ac0*/ 	.short	0x0101
        /*0ac2*/ 	.byte	0x3f
	.zero		1


	//   ....[48]....
        /*0ac4*/ 	.word	0x00010320
        /*0ac8*/ 	.word	0x00000000
        /*0acc*/ 	.word	0x00029840
        /*0ad0*/ 	.short	0x010a
        /*0ad2*/ 	.byte	0x3f
	.zero		1


	//   ....[49]....
        /*0ad4*/ 	.word	0x00010820
        /*0ad8*/ 	.word	0x00000000
        /*0adc*/ 	.word	0x00029830
        /*0ae0*/ 	.short	0x0107
        /*0ae2*/ 	.byte	0x3f
	.zero		1


	//   ....[50]....
        /*0ae4*/ 	.word	0x000108e0
        /*0ae8*/ 	.word	0x00000000
        /*0aec*/ 	.word	0x00029830
        /*0af0*/ 	.short	0x0101
        /*0af2*/ 	.byte	0x3f
	.zero		1


	//   ....[51]....
        /*0af4*/ 	.word	0x00010970
        /*0af8*/ 	.word	0x00000003
        /*0afc*/ 	.word	0x00029870
        /*0b00*/ 	.short	0x010a
        /*0b02*/ 	.byte	0x3f
	.zero		1


	//   ....[52]....
        /*0b04*/ 	.word	0x00010a00
        /*0b08*/ 	.word	0x00000003
        /*0b0c*/ 	.word	0x00029860
        /*0b10*/ 	.short	0x010a
        /*0b12*/ 	.byte	0x3f
	.zero		1


	//   ....[53]....
        /*0b14*/ 	.word	0x00010f10
        /*0b18*/ 	.word	0x00000003
        /*0b1c*/ 	.word	0x00029850
        /*0b20*/ 	.short	0x0101
        /*0b22*/ 	.byte	0x3f
	.zero		1


	//   ....[54]....
        /*0b24*/ 	.word	0x00010fa0
        /*0b28*/ 	.word	0x00000003
        /*0b2c*/ 	.word	0x00000000
        /*0b30*/ 	.short	0x0101
        /*0b32*/ 	.byte	0x3f
	.zero		1


	//   ....[55]....
        /*0b34*/ 	.word	0x00011160
        /*0b38*/ 	.word	0x00000011
        /*0b3c*/ 	.word	0x00029870
        /*0b40*/ 	.short	0x010a
        /*0b42*/ 	.byte	0x3f
	.zero		1


	//   ....[56]....
        /*0b44*/ 	.word	0x000111e0
        /*0b48*/ 	.word	0x00000011
        /*0b4c*/ 	.word	0x00029860
        /*0b50*/ 	.short	0x010a
        /*0b52*/ 	.byte	0x3f
	.zero		1


	//   ....[57]....
        /*0b54*/ 	.word	0x00011700
        /*0b58*/ 	.word	0x00000011
        /*0b5c*/ 	.word	0x00029850
        /*0b60*/ 	.short	0x0101
        /*0b62*/ 	.byte	0x3f
	.zero		1


	//   ....[58]....
        /*0b64*/ 	.word	0x000117b0
        /*0b68*/ 	.word	0x00000011
        /*0b6c*/ 	.word	0x00000000
        /*0b70*/ 	.short	0x0101
        /*0b72*/ 	.byte	0x3f
	.zero		1


	//   ....[59]....
        /*0b74*/ 	.word	0x00012200
        /*0b78*/ 	.word	0x00000005
        /*0b7c*/ 	.word	0x00029820
        /*0b80*/ 	.short	0x010a
        /*0b82*/ 	.byte	0x3f
	.zero		1


	//   ....[60]....
        /*0b84*/ 	.word	0x00012380
        /*0b88*/ 	.word	0x00000003
        /*0b8c*/ 	.word	0x00029840
        /*0b90*/ 	.short	0x010a
        /*0b92*/ 	.byte	0x3f
	.zero		1


	//   ....[61]....
        /*0b94*/ 	.word	0x00012420
        /*0b98*/ 	.word	0x00000005
        /*0b9c*/ 	.word	0x00029840
        /*0ba0*/ 	.short	0x010a
        /*0ba2*/ 	.byte	0x3f
	.zero		1


	//   ....[62]....
        /*0ba4*/ 	.word	0x00012460
        /*0ba8*/ 	.word	0x00000003
        /*0bac*/ 	.word	0x00029860
        /*0bb0*/ 	.short	0x010a
        /*0bb2*/ 	.byte	0x3f
	.zero		1


	//   ....[63]....
        /*0bb4*/ 	.word	0x000124a0
        /*0bb8*/ 	.word	0x00000005
        /*0bbc*/ 	.word	0x00029860
        /*0bc0*/ 	.short	0x010a
        /*0bc2*/ 	.byte	0x3f
	.zero		1


	//   ....[64]....
        /*0bc4*/ 	.word	0x000124e0
        /*0bc8*/ 	.word	0x00000003
        /*0bcc*/ 	.word	0x00029880
        /*0bd0*/ 	.short	0x010a
        /*0bd2*/ 	.byte	0x3f
	.zero		1


	//   ....[65]....
        /*0bd4*/ 	.word	0x00012520
        /*0bd8*/ 	.word	0x00000005
        /*0bdc*/ 	.word	0x00029880
        /*0be0*/ 	.short	0x010a
        /*0be2*/ 	.byte	0x3f
	.zero		1


	//   ....[66]....
        /*0be4*/ 	.word	0x00012590
        /*0be8*/ 	.word	0x00000003
        /*0bec*/ 	.word	0x00029800
        /*0bf0*/ 	.short	0x010a
        /*0bf2*/ 	.byte	0x3f
	.zero		1


	//   ....[67]....
        /*0bf4*/ 	.word	0x000125e0
        /*0bf8*/ 	.word	0x00000003
        /*0bfc*/ 	.word	0x00029830
        /*0c00*/ 	.short	0x010a
        /*0c02*/ 	.byte	0x3f
	.zero		1


	//   ....[68]....
        /*0c04*/ 	.word	0x00012640
        /*0c08*/ 	.word	0x00000008
        /*0c0c*/ 	.word	0x00029830
        /*0c10*/ 	.short	0x010a
        /*0c12*/ 	.byte	0x3f
	.zero		1


	//   ....[69]....
        /*0c14*/ 	.word	0x000126a0
        /*0c18*/ 	.word	0x00000008
        /*0c1c*/ 	.word	0x00029850
        /*0c20*/ 	.short	0x010a
        /*0c22*/ 	.byte	0x3f
	.zero		1


	//   ....[70]....
        /*0c24*/ 	.word	0x00012700
        /*0c28*/ 	.word	0x00000003
        /*0c2c*/ 	.word	0x00029850
        /*0c30*/ 	.short	0x010a
        /*0c32*/ 	.byte	0x3f
	.zero		1


	//   ....[71]....
        /*0c34*/ 	.word	0x00012800
        /*0c38*/ 	.word	0x00000000
        /*0c3c*/ 	.word	0x00029880
        /*0c40*/ 	.short	0x010a
        /*0c42*/ 	.byte	0x3f
	.zero		1


	//   ....[72]....
        /*0c44*/ 	.word	0x00012f70
        /*0c48*/ 	.word	0x00000000
        /*0c4c*/ 	.word	0x00029840
        /*0c50*/ 	.short	0x010a
        /*0c52*/ 	.byte	0x3f
	.zero		1


	//   ....[73]....
        /*0c54*/ 	.word	0x00013c30
        /*0c58*/ 	.word	0x00000016
        /*0c5c*/ 	.word	0x00029820
        /*0c60*/ 	.short	0x010a
        /*0c62*/ 	.byte	0x3f
	.zero		1


	//   ....[74]....
        /*0c64*/ 	.word	0x00013c80
        /*0c68*/ 	.word	0x00000000
        /*0c6c*/ 	.word	0x00029880
        /*0c70*/ 	.short	0x010a
        /*0c72*/ 	.byte	0x3f
	.zero		1


	//   ....[75]....
        /*0c74*/ 	.word	0x000142a0
        /*0c78*/ 	.word	0x00000000
        /*0c7c*/ 	.word	0x00029840
        /*0c80*/ 	.short	0x010a
        /*0c82*/ 	.byte	0x3f
	.zero		1


	//   ....[76]....
        /*0c84*/ 	.word	0x000148e0
        /*0c88*/ 	.word	0x00000003
        /*0c8c*/ 	.word	0x00029870
        /*0c90*/ 	.short	0x010a
        /*0c92*/ 	.byte	0x3f
	.zero		1


	//   ....[77]....
        /*0c94*/ 	.word	0x00014930
        /*0c98*/ 	.word	0x00000003
        /*0c9c*/ 	.word	0x00029860
        /*0ca0*/ 	.short	0x010a
        /*0ca2*/ 	.byte	0x3f
	.zero		1


	//   ....[78]....
        /*0ca4*/ 	.word	0x00014980
        /*0ca8*/ 	.word	0x00000011
        /*0cac*/ 	.word	0x00029870
        /*0cb0*/ 	.short	0x010a
        /*0cb2*/ 	.byte	0x3f
	.zero		1


	//   ....[79]....
        /*0cb4*/ 	.word	0x000149d0
        /*0cb8*/ 	.word	0x00000011
        /*0cbc*/ 	.word	0x00029860
        /*0cc0*/ 	.short	0x010a
        /*0cc2*/ 	.byte	0x3f
	.zero		1


	//   ....[80]....
        /*0cc4*/ 	.word	0x00014a20
        /*0cc8*/ 	.word	0x00000005
        /*0ccc*/ 	.word	0x00029820
        /*0cd0*/ 	.short	0x010a
        /*0cd2*/ 	.byte	0x3f
	.zero		1


	//   ....[81]....
        /*0cd4*/ 	.word	0x00014bc0
        /*0cd8*/ 	.word	0x00000003
        /*0cdc*/ 	.word	0x00029840
        /*0ce0*/ 	.short	0x010a
        /*0ce2*/ 	.byte	0x3f
	.zero		1


	//   ....[82]....
        /*0ce4*/ 	.word	0x00014c10
        /*0ce8*/ 	.word	0x00000005
        /*0cec*/ 	.word	0x00029840
        /*0cf0*/ 	.short	0x010a
        /*0cf2*/ 	.byte	0x3f
	.zero		1


	//   ....[83]....
        /*0cf4*/ 	.word	0x00014c60
        /*0cf8*/ 	.word	0x00000003
        /*0cfc*/ 	.word	0x00029860
        /*0d00*/ 	.short	0x010a
        /*0d02*/ 	.byte	0x3f
	.zero		1


	//   ....[84]....
        /*0d04*/ 	.word	0x00014cb0
        /*0d08*/ 	.word	0x00000005
        /*0d0c*/ 	.word	0x00029860
        /*0d10*/ 	.short	0x010a
        /*0d12*/ 	.byte	0x3f
	.zero		1


	//   ....[85]....
        /*0d14*/ 	.word	0x00014d00
        /*0d18*/ 	.word	0x00000003
        /*0d1c*/ 	.word	0x00029880
        /*0d20*/ 	.short	0x010a
        /*0d22*/ 	.byte	0x3f
	.zero		1


	//----- nvinfo : EIATTR_NUM_MBARRIERS
	.align		4
.L_127:
        /*0d24*/ 	.byte	0x03, 0x38
        /*0d26*/ 	.short	0x0016


	//----- nvinfo : EIATTR_EXIT_INSTR_OFFSETS
	.align		4
        /*0d28*/ 	.byte	0x04, 0x1c
        /*0d2a*/ 	.short	(.L_129 - .L_128)


	//   ....[0]....
.L_128:
        /*0d2c*/ 	.word	0x000009c0


	//   ....[1]....
        /*0d30*/ 	.word	0x0000c050


	//   ....[2]....
        /*0d34*/ 	.word	0x00012570


	//----- nvinfo : EIATTR_MAX_THREADS
	.align		4
.L_129:
        /*0d38*/ 	.byte	0x04, 0x05
        /*0d3a*/ 	.short	(.L_131 - .L_130)
.L_130:
        /*0d3c*/ 	.word	0x00000180
        /*0d40*/ 	.word	0x00000001
        /*0d44*/ 	.word	0x00000001


	//----- nvinfo : EIATTR_CRS_STACK_SIZE
	.align		4
.L_131:
        /*0d48*/ 	.byte	0x04, 0x1e
        /*0d4a*/ 	.short	(.L_133 - .L_132)
.L_132:
        /*0d4c*/ 	.word	0x00000000


	//----- nvinfo : EIATTR_CBANK_PARAM_SIZE
	.align		4
.L_133:
        /*0d50*/ 	.byte	0x03, 0x19
        /*0d52*/ 	.short	0x0af0


	//----- nvinfo : EIATTR_PARAM_CBANK
	.align		4
        /*0d54*/ 	.byte	0x04, 0x0a
        /*0d56*/ 	.short	(.L_135 - .L_134)
	.align		4
.L_134:
        /*0d58*/ 	.word	index@(.nv.constant0._ZN7cutlass13device_kernelIN5flash11enable_sm90INS1_16FlashAttnFwdSm90INS1_25CollectiveMainloopFwdSm90ILi2EN4cute5tupleIJNS5_1CILi1EEES8_S8_EEENS6_IJNS7_ILi128EEENS7_ILi160EEENS7_ILi192EEEEEELi128ENS_12float_e4m3_tEfNS_4arch4Sm90ELb0ELb0ELb1ELb1ELb1ELb0ELb0ELb1ELb1ELb1ELb0ELb0EEENS1_21CollectiveEpilogueFwdINS6_IJSA_SA_SB_EEES9_NS_10bfloat16_tESG_Li256ELb1ELb1ELb0ELb1EEENS1_36VarlenDynamicPersistentTileSchedulerILi128ELi160ELi256ELi128ELb0ELb1ELb1ELb0ELb1ELb1EEEEEEEEEvNT_6ParamsE)
        /*0d5c*/ 	.short	0x0210
        /*0d5e*/ 	.short	0x0af0


	//----- nvinfo : EIATTR_SW_WAR
	.align		4
.L_135:
        /*0d60*/ 	.byte	0x04, 0x36
        /*0d62*/ 	.short	(.L_137 - .L_136)
.L_136:
        /*0d64*/ 	.word	0x00000008
.L_137:


//--------------------- .nv.info._ZN7cutlass13device_kernelIN5flash11enable_sm90INS1_16FlashAttnFwdSm90INS1_25CollectiveMainloopFwdSm90ILi2EN4cute5tupleIJNS5_1CILi1EEES8_S8_EEENS6_IJNS7_ILi128EEENS7_ILi160EEENS7_ILi192EEEEEELi128ENS_12float_e4m3_tEfNS_4arch4Sm90ELb0ELb0ELb1ELb1ELb1ELb1ELb0ELb1ELb1ELb1ELb0ELb0EEENS1_21CollectiveEpilogueFwdINS6_IJSA_SA_SB_EEES9_NS_10bfloat16_tESG_Li256ELb1ELb1ELb0ELb1EEENS1_36VarlenDynamicPersistentTileSchedulerILi128ELi160ELi256ELi128ELb0ELb1ELb1ELb0ELb1ELb1EEEEEEEEEvNT_6ParamsE --------------------------
	.section	.nv.info._ZN7cutlass13device_kernelIN5flash11enable_sm90INS1_16FlashAttnFwdSm90INS1_25CollectiveMainloopFwdSm90ILi2EN4cute5tupleIJNS5_1CILi1EEES8_S8_EEENS6_IJNS7_ILi128EEENS7_ILi160EEENS7_ILi192EEEEEELi128ENS_12float_e4m3_tEfNS_4arch4Sm90ELb0ELb0ELb1ELb1ELb1ELb1ELb0ELb1ELb1ELb1ELb0ELb0EEENS1_21CollectiveEpilogueFwdINS6_IJSA_SA_SB_EEES9_NS_10bfloat16_tESG_Li256ELb1ELb1ELb0ELb1EEENS1_36VarlenDynamicPersistentTileSchedulerILi128ELi160ELi256ELi128ELb0ELb1ELb1ELb0ELb1ELb1EEEEEEEEEvNT_6ParamsE,"",@"SHT_CUDA_INFO"
	.sectionflags	@""
	.align	4


	//----- nvinfo : EIATTR_CUDA_API_VERSION
	.align		4
        /*0000*/ 	.byte	0x04, 0x37
        /*0002*/ 	.short	(.L_139 - .L_138)
.L_138:
        /*0004*/ 	.word	0x00000082


	//----- nvinfo : EIATTR_KPARAM_INFO
	.align		4
.L_139:
        /*0008*/ 	.byte	0x04, 0x17
        /*000a*/ 	.short	(.L_141 - .L_140)
.L_140:
        /*000c*/ 	.word	0x00000000
        /*0010*/ 	.short	0x0000
        /*0012*/ 	.short	0x0070
        /*0014*/ 	.byte	0x00, 0xf0, 0x01, 0x2a


	//----- nvinfo : EIATTR_SPARSE_MMA_MASK
	.align		4
.L_141:
        /*0018*/ 	.byte	0x03, 0x50
        /*001a*/ 	.short	0x0000


	//----- nvinfo : EIATTR_MAXREG_COUNT
	.align		4
        /*001c*/ 	.byte	0x03, 0x1b
        /*001e*/ 	.short	0x00a8


	//----- nvinfo : EIATTR_NUM_BARRIERS
	.align		4
        /*0020*/ 	.byte	0x02, 0x4c
        /*0022*/ 	.byte	0x10
	.zero		1


	//----- nvinfo : EIATTR_EXTERNS
	.align		4
        /*0024*/ 	.byte	0x04, 0x0f
        /*0026*/ 	.short	(.L_143 - .L_142)


	//   ....[0]....
	.align		4
.L_142:
        /*0028*/ 	.word	index@(__assertfail)


	//----- nvinfo : EIATTR_ANNOTATIONS
	.align		4
.L_143:
        /*002c*/ 	.byte	0x04, 0x55
        /*002e*/ 	.short	(.L_145 - .L_144)


	//   ....[0]....
.L_144:
        /* <DEDUP_REMOVED lines=52> */


	//----- nvinfo : EIATTR_MERCURY_ISA_VERSION
	.align		4
.L_145:
        /*0358*/ 	.byte	0x03, 0x5f
        /*035a*/ 	.short	0x0101


	//----- nvinfo : EIATTR_UNUSED_LOAD_BYTE_OFFSET
	.align		4
        /*035c*/ 	.byte	0x04, 0x44
        /*035e*/ 	.short	(.L_147 - .L_146)


	//   ....[0]....
.L_146:
        /*0360*/ 	.word	0x00000a90
        /*0364*/ 	.word	0x0000fff0


	//   ....[1]....
        /*0368*/ 	.word	0x0001fed0
        /*036c*/ 	.word	0x0000fff0


	//----- nvinfo : EIATTR_INT_WARP_WIDE_INSTR_OFFSETS
	.align		4
.L_147:
        /*0370*/ 	.byte	0x04, 0x31
        /*0372*/ 	.short	(.L_149 - .L_148)


	//   ....[0]....
.L_148:
        /*0374*/ 	.word	0x00000130


	//   ....[1]....
        /*0378*/ 	.word	0x00000170


	//   ....[2]....
        /*037c*/ 	.word	0x000001e0


	//   ....[3]....
        /*0380*/ 	.word	0x00024a40


	//   ....[4]....
        /*0384*/ 	.word	0x00024ad0


	//   ....[5]....
        /*0388*/ 	.word	0x00028a50


	//   ....[6]....
        /*038c*/ 	.word	0x00028ae0


	//----- nvinfo : EIATTR_COOP_GROUP_MASK_REGIDS
	.align		4
.L_149:
        /*0390*/ 	.byte	0x04, 0x29
        /*0392*/ 	.short	(.L_151 - .L_150)


	//   ....[0]....
.L_150:
        /*0394*/ 	.word	0xffffffff


	//   ....[1]....
        /*0398*/ 	.word	0xffffffff


	//   ....[2]....
        /*039c*/ 	.word	0xffffffff


	//   ....[3]....
        /*03a0*/ 	.word	0xffffffff


	//   ....[4]....
        /*03a4*/ 	.word	0xffffffff


	//   ....[5]....
        /*03a8*/ 	.word	0xffffffff


	//   ....[6]....
        /*03ac*/ 	.word	0xffffffff


	//   ....[7]....
        /*03b0*/ 	.word	0xffffffff


	//   ....[8]....
        /*03b4*/ 	.word	0xffffffff


	//   ....[9]....
        /*03b8*/ 	.word	0xffffffff


	//   ....[10]....
        /*03bc*/ 	.word	0xffffffff


	//   ....[11]....
        /*03c0*/ 	.word	0xffffffff


	//   ....[12]....
        /*03c4*/ 	.word	0xffffffff


	//   ....[13]....
        /*03c8*/ 	.word	0xffffffff


	//   ....[14]....
        /*03cc*/ 	.word	0xffffffff


	//   ....[15]....
        /*03d0*/ 	.word	0xffffffff


	//   ....[16]....
        /*03d4*/ 	.word	0xffffffff


	//   ....[17]....
        /*03d8*/ 	.word	0xffffffff


	//   ....[18]....
        /*03dc*/ 	.word	0xffffffff


	//   ....[19]....
        /*03e0*/ 	.word	0xffffffff


	//   ....[20]....
        /*03e4*/ 	.word	0xffffffff


	//   ....[21]....
        /*03e8*/ 	.word	0xffffffff


	//   ....[22]....
        /*03ec*/ 	.word	0xffffffff


	//   ....[23]....
        /*03f0*/ 	.word	0xffffffff


	//   ....[24]....
        /*03f4*/ 	.word	0xffffffff


	//   ....[25]....
        /*03f8*/ 	.word	0xffffffff


	//   ....[26]....
        /*03fc*/ 	.word	0xffffffff


	//   ....[27]....
        /*0400*/ 	.word	0xffffffff


	//   ....[28]....
        /*0404*/ 	.word	0xffffffff


	//   ....[29]....
        /*0408*/ 	.word	0xffffffff


	//   ....[30]....
        /*040c*/ 	.word	0xffffffff


	//   ....[31]....
        /*0410*/ 	.word	0xffffffff


	//   ....[32]....
        /*0414*/ 	.word	0xffffffff


	//   ....[33]....
        /*0418*/ 	.word	0xffffffff


	//   ....[34]....
        /*041c*/ 	.word	0xffffffff


	//   ....[35]....
        /*0420*/ 	.word	0xffffffff


	//   ....[36]....
        /*0424*/ 	.word	0xffffffff


	//   ....[37]....
        /*0428*/ 	.word	0xffffffff


	//   ....[38]....
        /*042c*/ 	.word	0xffffffff


	//   ....[39]....
        /*0430*/ 	.word	0xffffffff


	//   ....[40]....
        /*0434*/ 	.word	0xffffffff


	//   ....[41]....
        /*0438*/ 	.word	0xffffffff


	//   ....[42]....
        /*043c*/ 	.word	0xffffffff


	//   ....[43]....
        /*0440*/ 	.word	0xffffffff


	//   ....[44]....
        /*0444*/ 	.word	0xffffffff


	//   ....[45]....
        /*0448*/ 	.word	0xffffffff


	//   ....[46]....
        /*044c*/ 	.word	0xffffffff


	//   ....[47]....
        /*0450*/ 	.word	0xffffffff


	//   ....[48]....
        /*0454*/ 	.word	0xffffffff


	//   ....[49]....
        /*0458*/ 	.word	0xffffffff


	//   ....[50]....
        /*045c*/ 	.word	0xffffffff


	//   ....[51]....
        /*0460*/ 	.word	0xffffffff


	//   ....[52]....
        /*0464*/ 	.word	0xffffffff


	//   ....[53]....
        /*0468*/ 	.word	0xffffffff


	//   ....[54]....
        /*046c*/ 	.word	0xffffffff


	//   ....[55]....
        /*0470*/ 	.word	0xffffffff


	//   ....[56]....
        /*0474*/ 	.word	0xffffffff


	//   ....[57]....
        /*0478*/ 	.word	0xffffffff


	//   ....[58]....
        /*047c*/ 	.word	0xffffffff


	//   ....[59]....
        /*0480*/ 	.word	0xffffffff


	//   ....[60]....
        /*0484*/ 	.word	0xffffffff


	//   ....[61]....
        /*0488*/ 	.word	0xffffffff


	//   ....[62]....
        /*048c*/ 	.word	0xffffffff


	//   ....[63]....
        /*0490*/ 	.word	0xffffffff


	//   ....[64]....
        /*0494*/ 	.word	0xffffffff


	//   ....[65]....
        /*0498*/ 	.word	0xffffffff


	//   ....[66]....
        /*049c*/ 	.word	0xffffffff


	//   ....[67]....
        /*04a0*/ 	.word	0xffffffff


	//   ....[68]....
        /*04a4*/ 	.word	0xffffffff


	//   ....[69]....
        /*04a8*/ 	.word	0xffffffff


	//   ....[70]....
        /*04ac*/ 	.word	0xffffffff


	//   ....[71]....
        /*04b0*/ 	.word	0xffffffff


	//   ....[72]....
        /*04b4*/ 	.word	0xffffffff


	//   ....[73]....
        /*04b8*/ 	.word	0xffffffff


	//   ....[74]....
        /*04bc*/ 	.word	0xffffffff


	//   ....[75]....
        /*04c0*/ 	.word	0xffffffff


	//   ....[76]....
        /*04c4*/ 	.word	0xffffffff


	//   ....[77]....
        /*04c8*/ 	.word	0xffffffff


	//   ....[78]....
        /*04cc*/ 	.word	0xffffffff


	//   ....[79]....
        /*04d0*/ 	.word	0xffffffff


	//   ....[80]....
        /*04d4*/ 	.word	0xffffffff


	//   ....[81]....
        /*04d8*/ 	.word	0xffffffff


	//   ....[82]....
        /*04dc*/ 	.word	0xffffffff


	//   ....[83]....
        /*04e0*/ 	.word	0xffffffff


	//   ....[84]....
        /*04e4*/ 	.word	0xffffffff


	//   ....[85]....
        /*04e8*/ 	.word	0xffffffff


	//   ....[86]....
        /*04ec*/ 	.word	0xffffffff


	//   ....[87]....
        /*04f0*/ 	.word	0xffffffff


	//   ....[88]....
        /*04f4*/ 	.word	0xffffffff


	//   ....[89]....
        /*04f8*/ 	.word	0xffffffff


	//   ....[90]....
        /*04fc*/ 	.word	0xffffffff


	//   ....[91]....
        /*0500*/ 	.word	0xffffffff


	//   ....[92]....
        /*0504*/ 	.word	0xffffffff


	//   ....[93]....
        /*0508*/ 	.word	0xffffffff


	//   ....[94]....
        /*050c*/ 	.word	0xffffffff


	//   ....[95]....
        /*0510*/ 	.word	0xffffffff


	//   ....[96]....
        /*0514*/ 	.word	0xffffffff


	//   ....[97]....
        /*0518*/ 	.word	0xffffffff


	//   ....[98]....
        /*051c*/ 	.word	0xffffffff


	//   ....[99]....
        /*0520*/ 	.word	0xffffffff


	//   ....[100]....
        /*0524*/ 	.word	0xffffffff


	//   ....[101]....
        /*0528*/ 	.word	0xffffffff


	//   ....[102]....
        /*052c*/ 	.word	0xffffffff


	//   ....[103]....
        /*0530*/ 	.word	0xffffffff


	//   ....[104]....
        /*0534*/ 	.word	0xffffffff


	//   ....[105]....
        /*0538*/ 	.word	0xffffffff


	//   ....[106]....
        /*053c*/ 	.word	0xffffffff


	//   ....[107]....
        /*0540*/ 	.word	0xffffffff


	//   ....[108]....
        /*0544*/ 	.word	0xffffffff


	//   ....[109]....
        /*0548*/ 	.word	0xffffffff


	//   ....[110]....
        /*054c*/ 	.word	0xffffffff


	//   ....[111]....
        /*0550*/ 	.word	0xffffffff


	//   ....[112]....
        /*0554*/ 	.word	0xffffffff


	//   ....[113]....
        /*0558*/ 	.word	0xffffffff


	//   ....[114]....
        /*055c*/ 	.word	0xffffffff


	//   ....[115]....
        /*0560*/ 	.word	0xffffffff


	//   ....[116]....
        /*0564*/ 	.word	0xffffffff


	//   ....[117]....
        /*0568*/ 	.word	0xffffffff


	//   ....[118]....
        /*056c*/ 	.word	0xffffffff


	//   ....[119]....
        /*0570*/ 	.word	0xffffffff


	//   ....[120]....
        /*0574*/ 	.word	0xffffffff


	//   ....[121]....
        /*0578*/ 	.word	0xffffffff


	//   ....[122]....
        /*057c*/ 	.word	0xffffffff


	//   ....[123]....
        /*0580*/ 	.word	0xffffffff


	//   ....[124]....
        /*0584*/ 	.word	0xffffffff


	//   ....[125]....
        /*0588*/ 	.word	0xffffffff


	//   ....[126]....
        /*058c*/ 	.word	0xffffffff


	//   ....[127]....
        /*0590*/ 	.word	0xffffffff


	//   ....[128]....
        /*0594*/ 	.word	0xffffffff


	//   ....[129]....
        /*0598*/ 	.word	0xffffffff


	//   ....[130]....
        /*059c*/ 	.word	0xffffffff


	//   ....[131]....
        /*05a0*/ 	.word	0xffffffff


	//   ....[132]....
        /*05a4*/ 	.word	0xffffffff


	//   ....[133]....
        /*05a8*/ 	.word	0xffffffff


	//   ....[134]....
        /*05ac*/ 	.word	0xffffffff


	//   ....[135]....
        /*05b0*/ 	.word	0xffffffff


	//   ....[136]....
        /*05b4*/ 	.word	0xffffffff


	//   ....[137]....
        /*05b8*/ 	.word	0xffffffff


	//   ....[138]....
        /*05bc*/ 	.word	0xffffffff


	//   ....[139]....
        /*05c0*/ 	.word	0xffffffff


	//   ....[140]....
        /*05c4*/ 	.word	0xffffffff


	//   ....[141]....
        /*05c8*/ 	.word	0xffffffff


	//   ....[142]....
        /*05cc*/ 	.word	0xffffffff


	//   ....[143]....
        /*05d0*/ 	.word	0xffffffff


	//   ....[144]....
        /*05d4*/ 	.word	0xffffffff


	//   ....[145]....
        /*05d8*/ 	.word	0xffffffff


	//   ....[146]....
        /*05dc*/ 	.word	0xffffffff


	//   ....[147]....
        /*05e0*/ 	.word	0xffffffff


	//   ....[148]....
        /*05e4*/ 	.word	0xffffffff


	//   ....[149]....
        /*05e8*/ 	.word	0xffffffff


	//   ....[150]....
        /*05ec*/ 	.word	0xffffffff


	//   ....[151]....
        /*05f0*/ 	.word	0xffffffff


	//   ....[152]....
        /*05f4*/ 	.word	0xffffffff


	//   ....[153]....
        /*05f8*/ 	.word	0xffffffff


	//   ....[154]....
        /*05fc*/ 	.word	0xffffffff


	//   ....[155]....
        /*0600*/ 	.word	0xffffffff


	//   ....[156]....
        /*0604*/ 	.word	0xffffffff


	//   ....[157]....
        /*0608*/ 	.word	0xffffffff


	//   ....[158]....
        /*060c*/ 	.word	0xffffffff


	//   ....[159]....
        /*0610*/ 	.word	0xffffffff


	//   ....[160]....
        /*0614*/ 	.word	0xffffffff


	//   ....[161]....
        /*0618*/ 	.word	0xffffffff


	//   ....[162]....
        /*061c*/ 	.word	0xffffffff


	//   ....[163]....
        /*0620*/ 	.word	0xffffffff


	//   ....[164]....
        /*0624*/ 	.word	0xffffffff


	//   ....[165]....
        /*0628*/ 	.word	0xffffffff


	//   ....[166]....
        /*062c*/ 	.word	0xffffffff


	//   ....[167]....
        /*0630*/ 	.word	0xffffffff


	//   ....[168]....
        /*0634*/ 	.word	0xffffffff


	//   ....[169]....
        /*0638*/ 	.word	0xffffffff


	//   ....[170]....
        /*063c*/ 	.word	0xffffffff


	//   ....[171]....
        /*0640*/ 	.word	0xffffffff


	//   ....[172]....
        /*0644*/ 	.word	0xffffffff


	//   ....[173]....
        /*0648*/ 	.word	0xffffffff


	//   ....[174]....
        /*064c*/ 	.word	0xffffffff


	//   ....[175]....
        /*0650*/ 	.word	0xffffffff


	//   ....[176]....
        /*0654*/ 	.word	0xffffffff


	//   ....[177]....
        /*0658*/ 	.word	0xffffffff


	//   ....[178]....
        /*065c*/ 	.word	0xffffffff


	//   ....[179]....
        /*0660*/ 	.word	0x0500000f


	//   ....[180]....
        /*0664*/ 	.word	0x0500000f


	//   ....[181]....
        /*0668*/ 	.word	0x0500000f


	//   ....[182]....
        /*066c*/ 	.word	0x0500000f


	//   ....[183]....
        /*0670*/ 	.word	0x0500000f


	//   ....[184]....
        /*0674*/ 	.word	0x0500000f


	//   ....[185]....
        /*0678*/ 	.word	0x0500000f


	//   ....[186]....
        /*067c*/ 	.word	0x0500000f


	//   ....[187]....
        /*0680*/ 	.word	0x0500000f


	//   ....[188]....
        /*0684*/ 	.word	0x0500000f


	//   ....[189]....
        /*0688*/ 	.word	0x0500000f


	//   ....[190]....
        /*068c*/ 	.word	0x0500000f


	//   ....[191]....
        /*0690*/ 	.word	0x0500000f


	//   ....[192]....
        /*0694*/ 	.word	0x0500000f


	//   ....[193]....
        /*0698*/ 	.word	0x0500000f


	//   ....[194]....
        /*069c*/ 	.word	0x0500000f


	//   ....[195]....
        /*06a0*/ 	.word	0x0500000f


	//   ....[196]....
        /*06a4*/ 	.word	0x0500000f


	//   ....[197]....
        /*06a8*/ 	.word	0x0500000f


	//   ....[198]....
        /*06ac*/ 	.word	0x0500000f


	//   ....[199]....
        /*06b0*/ 	.word	0x0500000f


	//   ....[200]....
        /*06b4*/ 	.word	0x0500000f


	//   ....[201]....
        /*06b8*/ 	.word	0x0500000f


	//   ....[202]....
        /*06bc*/ 	.word	0x0500000f


	//   ....[203]....
        /*06c0*/ 	.word	0x0500000f


	//   ....[204]....
        /*06c4*/ 	.word	0x0500000f


	//   ....[205]....
        /*06c8*/ 	.word	0x0500000f


	//   ....[206]....
        /*06cc*/ 	.word	0x0500000f


	//   ....[207]....
        /*06d0*/ 	.word	0x0500000f


	//   ....[208]....
        /*06d4*/ 	.word	0x0500000f


	//   ....[209]....
        /*06d8*/ 	.word	0x0500000f


	//   ....[210]....
        /*06dc*/ 	.word	0x0500000f


	//   ....[211]....
        /*06e0*/ 	.word	0x0500000f


	//   ....[212]....
        /*06e4*/ 	.word	0x0500000f


	//   ....[213]....
        /*06e8*/ 	.word	0x0500000f


	//   ....[214]....
        /*06ec*/ 	.word	0x0500000f


	//   ....[215]....
        /*06f0*/ 	.word	0x0500000f


	//   ....[216]....
        /*06f4*/ 	.word	0x0500000f


	//   ....[217]....
        /*06f8*/ 	.word	0x0500000f


	//   ....[218]....
        /*06fc*/ 	.word	0x0500000f


	//   ....[219]....
        /*0700*/ 	.word	0x0500000f


	//   ....[220]....
        /*0704*/ 	.word	0x0500000f


	//   ....[221]....
        /*0708*/ 	.word	0x0500000f


	//   ....[222]....
        /*070c*/ 	.word	0x0500000f


	//   ....[223]....
        /*0710*/ 	.word	0x0500000f


	//   ....[224]....
        /*0714*/ 	.word	0x0500000f


	//   ....[225]....
        /*0718*/ 	.word	0x0500000f


	//   ....[226]....
        /*071c*/ 	.word	0x0500000f


	//   ....[227]....
        /*0720*/ 	.word	0x0500000f


	//   ....[228]....
        /*0724*/ 	.word	0x0500000f


	//   ....[229]....
        /*0728*/ 	.word	0x0500000f


	//   ....[230]....
        /*072c*/ 	.word	0x0500000f


	//   ....[231]....
        /*0730*/ 	.word	0x0500000f


	//   ....[232]....
        /*0734*/ 	.word	0x0500000f


	//   ....[233]....
        /*0738*/ 	.word	0x0500000f


	//   ....[234]....
        /*073c*/ 	.word	0x0500000f


	//   ....[235]....
        /*0740*/ 	.word	0x0500000f


	//   ....[236]....
        /*0744*/ 	.word	0x0500000f


	//   ....[237]....
        /*0748*/ 	.word	0x0500000f


	//   ....[238]....
        /*074c*/ 	.word	0x0500000f


	//   ....[239]....
        /*0750*/ 	.word	0x0500000f


	//   ....[240]....
        /*0754*/ 	.word	0x0500000f


	//   ....[241]....
        /*0758*/ 	.word	0x0500000f


	//   ....[242]....
        /*075c*/ 	.word	0x0500000f


	//   ....[243]....
        /*0760*/ 	.word	0x0500000f


	//   ....[244]....
        /*0764*/ 	.word	0x0500000f


	//   ....[245]....
        /*0768*/ 	.word	0x0500000f


	//   ....[246]....
        /*076c*/ 	.word	0x0500000f


	//   ....[247]....
        /*0770*/ 	.word	0x0500000f


	//   ....[248]....
        /*0774*/ 	.word	0x0500000f


	//   ....[249]....
        /*0778*/ 	.word	0x0500000f


	//   ....[250]....
        /*077c*/ 	.word	0x0500000f


	//   ....[251]....
        /*0780*/ 	.word	0x0500000f


	//   ....[252]....
        /*0784*/ 	.word	0x0500000f


	//   ....[253]....
        /*0788*/ 	.word	0x0500000f


	//   ....[254]....
        /*078c*/ 	.word	0x0500000f


	//   ....[255]....
        /*0790*/ 	.word	0x0500000f


	//   ....[0]....
        /*0794*/ 	.word	0x0500000f


	//   ....[1]....
        /*0798*/ 	.word	0x0500000f


	//   ....[2]....
        /*079c*/ 	.word	0x0500000f


	//   ....[3]....
        /*07a0*/ 	.word	0x0500000f


	//   ....[4]....
        /*07a4*/ 	.word	0x0500000f


	//   ....[5]....
        /*07a8*/ 	.word	0x0500000f


	//   ....[6]....
        /*07ac*/ 	.word	0x0500000f


	//   ....[7]....
        /*07b0*/ 	.word	0x0500000f


	//   ....[8]....
        /*07b4*/ 	.word	0x0500000f


	//   ....[9]....
        /*07b8*/ 	.word	0x0500000f


	//   ....[10]....
        /*07bc*/ 	.word	0x0500000f


	//   ....[11]....
        /*07c0*/ 	.word	0x0500000f


	//   ....[12]....
        /*07c4*/ 	.word	0x0500000f


	//   ....[13]....
        /*07c8*/ 	.word	0x0500000f


	//   ....[14]....
        /*07cc*/ 	.word	0x0500000f


	//   ....[15]....
        /*07d0*/ 	.word	0x0500000f


	//   ....[16]....
        /*07d4*/ 	.word	0x0500000f


	//   ....[17]....
        /*07d8*/ 	.word	0x0500000f


	//   ....[18]....
        /*07dc*/ 	.word	0x0500000f


	//   ....[19]....
        /*07e0*/ 	.word	0x0500000f


	//   ....[20]....
        /*07e4*/ 	.word	0x0500000f


	//   ....[21]....
        /*07e8*/ 	.word	0x0500000f


	//   ....[22]....
        /*07ec*/ 	.word	0x0500000f


	//   ....[23]....
        /*07f0*/ 	.word	0x0500000f


	//   ....[24]....
        /*07f4*/ 	.word	0x0500000f


	//   ....[25]....
        /*07f8*/ 	.word	0x0500000f


	//   ....[26]....
        /*07fc*/ 	.word	0x0500000f


	//   ....[27]....
        /*0800*/ 	.word	0x0500000f


	//   ....[28]....
        /*0804*/ 	.word	0x0500000f


	//   ....[29]....
        /*0808*/ 	.word	0x0500000f


	//   ....[30]....
        /*080c*/ 	.word	0x0500000f


	//   ....[31]....
        /*0810*/ 	.word	0x0500000f


	//   ....[32]....
        /*0814*/ 	.word	0x0500000f


	//   ....[33]....
        /*0818*/ 	.word	0x0500000f


	//   ....[34]....
        /*081c*/ 	.word	0x0500000f


	//   ....[35]....
        /*0820*/ 	.word	0x0500000f


	//   ....[36]....
        /*0824*/ 	.word	0x0500000f


	//   ....[37]....
        /*0828*/ 	.word	0x0500000f


	//   ....[38]....
        /*082c*/ 	.word	0x0500000f


	//   ....[39]....
        /*0830*/ 	.word	0x0500000f


	//   ....[40]....
        /*0834*/ 	.word	0x0500000f


	//   ....[41]....
        /*0838*/ 	.word	0x0500000f


	//   ....[42]....
        /*083c*/ 	.word	0x0500000f


	//   ....[43]....
        /*0840*/ 	.word	0x0500000f


	//   ....[44]....
        /*0844*/ 	.word	0x0500000f


	//   ....[45]....
        /*0848*/ 	.word	0x0500000f


	//   ....[46]....
        /*084c*/ 	.word	0x0500000f


	//   ....[47]....
        /*0850*/ 	.word	0x0500000f


	//   ....[48]....
        /*0854*/ 	.word	0x0500000f


	//   ....[49]....
        /*0858*/ 	.word	0x0500000f


	//   ....[50]....
        /*085c*/ 	.word	0x0500000f


	//   ....[51]....
        /*0860*/ 	.word	0x0500000f


	//----- nvinfo : EIATTR_COOP_GROUP_INSTR_OFFSETS
	.align		4
.L_151:
        /*0864*/ 	.byte	0x04, 0x28
        /*0866*/ 	.short	(.L_153 - .L_152)


	//   ....[0]....
.L_152:
        /*0868*/ 	.word	0x00000070


	//   ....[1]....
        /*086c*/ 	.word	0x00000140


	//   ....[2]....
        /*0870*/ 	.word	0x00000190


	//   ....[3]....
        /*0874*/ 	.word	0x000003c0


	//   ....[4]....
        /*0878*/ 	.word	0x00000520


	//   ....[5]....
        /*087c*/ 	.word	0x00000640


	//   ....[6]....
        /*0880*/ 	.word	0x000007a0


	//   ....[7]....
        /*0884*/ 	.word	0x00003610


	//   ....[8]....
        /*0888*/ 	.word	0x00003620


	//   ....[9]....
        /*088c*/ 	.word	0x00006270


	//   ....[10]....
        /*0890*/ 	.word	0x00006280


	//   ....[11]....
        /*0894*/ 	.word	0x00009620


	//   ....[12]....
        /*0898*/ 	.word	0x00009630


	//   ....[13]....
        /*089c*/ 	.word	0x0000c410


	//   ....[14]....
        /*08a0*/ 	.word	0x0000c420


	//   ....[15]....
        /*08a4*/ 	.word	0x0000f440


	//   ....[16]....
        /*08a8*/ 	.word	0x0000f450


	//   ....[17]....
        /*08ac*/ 	.word	0x0000f6c0


	//   ....[18]....
        /*08b0*/ 	.word	0x0000f6d0


	//   ....[19]....
        /*08b4*/ 	.word	0x0000fbb0


	//   ....[20]....
        /*08b8*/ 	.word	0x0000fc10


	//   ....[21]....
        /*08bc*/ 	.word	0x0000fdb0


	//   ....[22]....
        /*08c0*/ 	.word	0x0000fdd0


	//   ....[23]....
        /*08c4*/ 	.word	0x000103f0


	//   ....[24]....
        /*08c8*/ 	.word	0x00010ba0


	//   ....[25]....
        /*08cc*/ 	.word	0x00010bb0


	//   ....[26]....
        /*08d0*/ 	.word	0x00010bc0


	//   ....[27]....
        /*08d4*/ 	.word	0x00010bd0


	//   ....[28]....
        /*08d8*/ 	.word	0x00014050


	//   ....[29]....
        /*08dc*/ 	.word	0x00014060


	//   ....[30]....
        /*08e0*/ 	.word	0x00014070


	//   ....[31]....
        /*08e4*/ 	.word	0x00014080


	//   ....[32]....
        /*08e8*/ 	.word	0x00019b30


	//   ....[33]....
        /*08ec*/ 	.word	0x00019b90


	//   ....[34]....
        /*08f0*/ 	.word	0x0001a1f0


	//   ....[35]....
        /*08f4*/ 	.word	0x0001a2d0


	//   ....[36]....
        /*08f8*/ 	.word	0x0001db50


	//   ....[37]....
        /*08fc*/ 	.word	0x0001db70


	//   ....[38]....
        /*0900*/ 	.word	0x0001db90


	//   ....[39]....
        /*0904*/ 	.word	0x0001dbc0


	//   ....[40]....
        /*0908*/ 	.word	0x0001f700


	//   ....[41]....
        /*090c*/ 	.word	0x0001f710


	//   ....[42]....
        /*0910*/ 	.word	0x0001f790


	//   ....[43]....
        /*0914*/ 	.word	0x0001f7a0


	//   ....[44]....
        /*0918*/ 	.word	0x00020520


	//   ....[45]....
        /*091c*/ 	.word	0x00020550


	//   ....[46]....
        /*0920*/ 	.word	0x00020590


	//   ....[47]....
        /*0924*/ 	.word	0x000205c0


	//   ....[48]....
        /*0928*/ 	.word	0x000205f0


	//   ....[49]....
        /*092c*/ 	.word	0x00020620


	//   ....[50]....
        /*0930*/ 	.word	0x00020650


	//   ....[51]....
        /*0934*/ 	.word	0x00020680


	//   ....[52]....
        /*0938*/ 	.word	0x000206b0


	//   ....[53]....
        /*093c*/ 	.word	0x000206e0


	//   ....[54]....
        /*0940*/ 	.word	0x00020710


	//   ....[55]....
        /*0944*/ 	.word	0x00020740


	//   ....[56]....
        /*0948*/ 	.word	0x00020770


	//   ....[57]....
        /*094c*/ 	.word	0x000207a0


	//   ....[58]....
        /*0950*/ 	.word	0x000207d0


	//   ....[59]....
        /*0954*/ 	.word	0x00020800


	//   ....[60]....
        /*0958*/ 	.word	0x00020830


	//   ....[61]....
        /*095c*/ 	.word	0x00020860


	//   ....[62]....
        /*0960*/ 	.word	0x00020890


	//   ....[63]....
        /*0964*/ 	.word	0x000208c0


	//   ....[64]....
        /*0968*/ 	.word	0x000208f0


	//   ....[65]....
        /*096c*/ 	.word	0x00020920


	//   ....[66]....
        /*0970*/ 	.word	0x00020950


	//   ....[67]....
        /*0974*/ 	.word	0x00020960


	//   ....[68]....
        /*0978*/ 	.word	0x00020970


	//   ....[69]....
        /*097c*/ 	.word	0x00020980


	//   ....[70]....
        /*0980*/ 	.word	0x00020990


	//   ....[71]....
        /*0984*/ 	.word	0x000209a0


	//   ....[72]....
        /*0988*/ 	.word	0x000209b0


	//   ....[73]....
        /*098c*/ 	.word	0x000209c0


	//   ....[74]....
        /*0990*/ 	.word	0x000209f0


	//   ....[75]....
        /*0994*/ 	.word	0x00020a20


	//   ....[76]....
        /*0998*/ 	.word	0x00020ff0


	//   ....[77]....
        /*099c*/ 	.word	0x00021030


	//   ....[78]....
        /*09a0*/ 	.word	0x00021060


	//   ....[79]....
        /*09a4*/ 	.word	0x00021090


	//   ....[80]....
        /*09a8*/ 	.word	0x00021660


	//   ....[81]....
        /*09ac*/ 	.word	0x00021690


	//   ....[82]....
        /*09b0*/ 	.word	0x00021750


	//   ....[83]....
        /*09b4*/ 	.word	0x00021770


	//   ....[84]....
        /*09b8*/ 	.word	0x00021830


	//   ....[85]....
        /*09bc*/ 	.word	0x00021850


	//   ....[86]....
        /*09c0*/ 	.word	0x00021920


	//   ....[87]....
        /*09c4*/ 	.word	0x00021940


	//   ....[88]....
        /*09c8*/ 	.word	0x00022120


	//   ....[89]....
        /*09cc*/ 	.word	0x00022130


	//   ....[90]....
        /*09d0*/ 	.word	0x00022270


	//   ....[91]....
        /*09d4*/ 	.word	0x00022280


	//   ....[92]....
        /*09d8*/ 	.word	0x000223b0


	//   ....[93]....
        /*09dc*/ 	.word	0x000223c0


	//   ....[94]....
        /*09e0*/ 	.word	0x000224f0


	//   ....[95]....
        /*09e4*/ 	.word	0x00022500


	//   ....[96]....
        /*09e8*/ 	.word	0x00022680


	//   ....[97]....
        /*09ec*/ 	.word	0x00022850


	//   ....[98]....
        /*09f0*/ 	.word	0x00022880


	//   ....[99]....
        /*09f4*/ 	.word	0x000228b0


	//   ....[100]....
        /*09f8*/ 	.word	0x000228e0


	//   ....[101]....
        /*09fc*/ 	.word	0x00022910


	//   ....[102]....
        /*0a00*/ 	.word	0x00022940


	//   ....[103]....
        /*0a04*/ 	.word	0x00022ab0


	//   ....[104]....
        /*0a08*/ 	.word	0x00022ae0


	//   ....[105]....
        /*0a0c*/ 	.word	0x00022b10


	//   ....[106]....
        /*0a10*/ 	.word	0x00022b40


	//   ....[107]....
        /*0a14*/ 	.word	0x00022b70


	//   ....[108]....
        /*0a18*/ 	.word	0x00022ba0


	//   ....[109]....
        /*0a1c*/ 	.word	0x00022c30


	//   ....[110]....
        /*0a20*/ 	.word	0x00022c60


	//   ....[111]....
        /*0a24*/ 	.word	0x00022ce0


	//   ....[112]....
        /*0a28*/ 	.word	0x000239e0


	//   ....[113]....
        /*0a2c*/ 	.word	0x00025ae0


	//   ....[114]....
        /*0a30*/ 	.word	0x00025b00


	//   ....[115]....
        /*0a34*/ 	.word	0x00025b50


	//   ....[116]....
        /*0a38*/ 	.word	0x00025bf0


	//   ....[117]....
        /*0a3c*/ 	.word	0x00025c50


	//   ....[118]....
        /*0a40*/ 	.word	0x00025c70


	//   ....[119]....
        /*0a44*/ 	.word	0x00025c80


	//   ....[120]....
        /*0a48*/ 	.word	0x00025c90


	//   ....[121]....
        /*0a4c*/ 	.word	0x00025d90


	//   ....[122]....
        /*0a50*/ 	.word	0x00025da0


	//   ....[123]....
        /*0a54*/ 	.word	0x00026270


	//   ....[124]....
        /*0a58*/ 	.word	0x00026280


	//   ....[125]....
        /*0a5c*/ 	.word	0x00026370


	//   ....[126]....
        /*0a60*/ 	.word	0x00026390


	//   ....[127]....
        /*0a64*/ 	.word	0x00026420


	//   ....[128]....
        /*0a68*/ 	.word	0x00026440


	//   ....[129]....
        /*0a6c*/ 	.word	0x00026450


	//   ....[130]....
        /*0a70*/ 	.word	0x000264e0


	//   ....[131]....
        /*0a74*/ 	.word	0x00026540


	//   ....[132]....
        /*0a78*/ 	.word	0x00026550


	//   ....[133]....
        /*0a7c*/ 	.word	0x00026d50


	//   ....[134]....
        /*0a80*/ 	.word	0x00026d80


	//   ....[135]....
        /*0a84*/ 	.word	0x00026e40


	//   ....[136]....
        /*0a88*/ 	.word	0x00026e60


	//   ....[137]....
        /*0a8c*/ 	.word	0x00026f00


	//   ....[138]....
        /*0a90*/ 	.word	0x00026f20


	//   ....[139]....
        /*0a94*/ 	.word	0x00026f30


	//   ....[140]....
        /*0a98*/ 	.word	0x00026fc0


	//   ....[141]....
        /*0a9c*/ 	.word	0x00027960


	//   ....[142]....
        /*0aa0*/ 	.word	0x00027990


	//   ....[143]....
        /*0aa4*/ 	.word	0x000279f0


	//   ....[144]....
        /*0aa8*/ 	.word	0x00027a20


	//   ....[145]....
        /*0aac*/ 	.word	0x00027a30


	//   ....[146]....
        /*0ab0*/ 	.word	0x00027a80


	//   ....[147]....
        /*0ab4*/ 	.word	0x00027a90


	//   ....[148]....
        /*0ab8*/ 	.word	0x00027aa0


	//   ....[149]....
        /*0abc*/ 	.word	0x00027af0


	//   ....[150]....
        /*0ac0*/ 	.word	0x00027b40


	//   ....[151]....
        /*0ac4*/ 	.word	0x00027fb0


	//   ....[152]....
        /*0ac8*/ 	.word	0x00027fd0


	//   ....[153]....
        /*0acc*/ 	.word	0x00027fe0


	//   ....[154]....
        /*0ad0*/ 	.word	0x00027ff0


	//   ....[155]....
        /*0ad4*/ 	.word	0x00028050


	//   ....[156]....
        /*0ad8*/ 	.word	0x00028060


	//   ....[157]....
        /*0adc*/ 	.word	0x000280c0


	//   ....[158]....
        /*0ae0*/ 	.word	0x000280f0


	//   ....[159]....
        /*0ae4*/ 	.word	0x00028130


	//   ....[160]....
        /*0ae8*/ 	.word	0x00028190


	//   ....[161]....
        /*0aec*/ 	.word	0x00029380


	//   ....[162]....
        /*0af0*/ 	.word	0x000293b0


	//   ....[163]....
        /*0af4*/ 	.word	0x000293f0


	//   ....[164]....
        /*0af8*/ 	.word	0x00029420


	//   ....[165]....
        /*0afc*/ 	.word	0x00029450


	//   ....[166]....
        /*0b00*/ 	.word	0x00029480


	//   ....[167]....
        /*0b04*/ 	.word	0x000294b0


	//   ....[168]....
        /*0b08*/ 	.word	0x000294e0


	//   ....[169]....
        /*0b0c*/ 	.word	0x00029660


	//   ....[170]....
        /*0b10*/ 	.word	0x00029690


	//   ....[171]....
        /*0b14*/ 	.word	0x000296c0


	//   ....[172]....
        /*0b18*/ 	.word	0x000296f0


	//   ....[173]....
        /*0b1c*/ 	.word	0x00029720


	//   ....[174]....
        /*0b20*/ 	.word	0x00029750


	//   ....[175]....
        /*0b24*/ 	.word	0x00029810


	//   ....[176]....
        /*0b28*/ 	.word	0x00029830


	//   ....[177]....
        /*0b2c*/ 	.word	0x000298a0


	//   ....[178]....
        /*0b30*/ 	.word	0x00029d30


	//   ....[179]....
        /*0b34*/ 	.word	0x0002a0d0


	//   ....[180]....
        /*0b38*/ 	.word	0x0002a160


	//   ....[181]....
        /*0b3c*/ 	.word	0x0002a200


	//   ....[182]....
        /*0b40*/ 	.word	0x0002a290


	//   ....[183]....
        /*0b44*/ 	.word	0x0002a380


	//   ....[184]....
        /*0b48*/ 	.word	0x0002a410


	//   ....[185]....
        /*0b4c*/ 	.word	0x0002a4b0


	//   ....[186]....
        /*0b50*/ 	.word	0x0002a540


	//   ....[187]....
        /*0b54*/ 	.word	0x0002a630


	//   ....[188]....
        /*0b58*/ 	.word	0x0002a6c0


	//   ....[189]....
        /*0b5c*/ 	.word	0x0002a760


	//   ....[190]....
        /*0b60*/ 	.word	0x0002a7f0


	//   ....[191]....
        /*0b64*/ 	.word	0x0002a930


	//   ....[192]....
        /*0b68*/ 	.word	0x0002a9e0


	//   ....[193]....
        /*0b6c*/ 	.word	0x0002aa70


	//   ....[194]....
        /*0b70*/ 	.word	0x0002aac0


	//   ....[195]....
        /*0b74*/ 	.word	0x0002ab10


	//   ....[196]....
        /*0b78*/ 	.word	0x0002abf0


	//   ....[197]....
        /*0b7c*/ 	.word	0x0002ac80


	//   ....[198]....
        /*0b80*/ 	.word	0x0002acd0


	//   ....[199]....
        /*0b84*/ 	.word	0x0002ad20


	//   ....[200]....
        /*0b88*/ 	.word	0x0002af50


	//   ....[201]....
        /*0b8c*/ 	.word	0x0002b070


	//   ....[202]....
        /*0b90*/ 	.word	0x0002b190


	//   ....[203]....
        /*0b94*/ 	.word	0x0002b250


	//   ....[204]....
        /*0b98*/ 	.word	0x0002b2b0


	//   ....[205]....
        /*0b9c*/ 	.word	0x0002b330


	//   ....[206]....
        /*0ba0*/ 	.word	0x0002b390


	//   ....[207]....
        /*0ba4*/ 	.word	0x0002b3f0


	//   ....[208]....
        /*0ba8*/ 	.word	0x0002b450


	//   ....[209]....
        /*0bac*/ 	.word	0x0002b4d0


	//   ....[210]....
        /*0bb0*/ 	.word	0x0002b530


	//   ....[211]....
        /*0bb4*/ 	.word	0x0002b5b0


	//   ....[212]....
        /*0bb8*/ 	.word	0x0002b610


	//   ....[213]....
        /*0bbc*/ 	.word	0x0002b690


	//   ....[214]....
        /*0bc0*/ 	.word	0x0002b6f0


	//   ....[215]....
        /*0bc4*/ 	.word	0x0002b770


	//   ....[216]....
        /*0bc8*/ 	.word	0x0002b7d0


	//   ....[217]....
        /*0bcc*/ 	.word	0x0002b850


	//   ....[218]....
        /*0bd0*/ 	.word	0x0002b8b0


	//   ....[219]....
        /*0bd4*/ 	.word	0x0002b930


	//   ....[220]....
        /*0bd8*/ 	.word	0x0002b990


	//   ....[221]....
        /*0bdc*/ 	.word	0x0002b9f0


	//   ....[222]....
        /*0be0*/ 	.word	0x0002ba50


	//   ....[223]....
        /*0be4*/ 	.word	0x0002bab0


	//   ....[224]....
        /*0be8*/ 	.word	0x0002bb10


	//   ....[225]....
        /*0bec*/ 	.word	0x0002bb90


	//   ....[226]....
        /*0bf0*/ 	.word	0x0002bbf0


	//   ....[227]....
        /*0bf4*/ 	.word	0x0002bc70


	//   ....[228]....
        /*0bf8*/ 	.word	0x0002bcd0


	//   ....[229]....
        /*0bfc*/ 	.word	0x0002bd50


	//   ....[230]....
        /*0c00*/ 	.word	0x0002bdb0


	//   ....[231]....
        /*0c04*/ 	.word	0x0002be40


	//   ....[232]....
        /*0c08*/ 	.word	0x0002bf30


	//   ....[233]....
        /*0c0c*/ 	.word	0x0002bf80


	//   ....[234]....
        /*0c10*/ 	.word	0x0002c010


	//   ....[235]....
        /*0c14*/ 	.word	0x0002c0a0


	//   ....[236]....
        /*0c18*/ 	.word	0x0002c130


	//   ....[237]....
        /*0c1c*/ 	.word	0x0002c1c0


	//   ....[238]....
        /*0c20*/ 	.word	0x0002c250


	//   ....[239]....
        /*0c24*/ 	.word	0x0002c2e0


	//   ....[240]....
        /*0c28*/ 	.word	0x0002c3a0


	//   ....[241]....
        /*0c2c*/ 	.word	0x0002c670


	//   ....[242]....
        /*0c30*/ 	.word	0x0002c770


	//   ....[243]....
        /*0c34*/ 	.word	0x0002c820


	//   ....[244]....
        /*0c38*/ 	.word	0x0002c970


	//   ....[245]....
        /*0c3c*/ 	.word	0x0002c9d0


	//   ....[246]....
        /*0c40*/ 	.word	0x0002ca80


	//   ....[247]....
        /*0c44*/ 	.word	0x0002cb40


	//   ....[248]....
        /*0c48*/ 	.word	0x0002cc60


	//   ....[249]....
        /*0c4c*/ 	.word	0x0002ccc0


	//   ....[250]....
        /*0c50*/ 	.word	0x0002cd70


	//   ....[251]....
        /*0c54*/ 	.word	0x0002ce30


	//   ....[252]....
        /*0c58*/ 	.word	0x0002cf90


	//   ....[253]....
        /*0c5c*/ 	.word	0x0002d050


	//   ....[254]....
        /*0c60*/ 	.word	0x0002d1a0


	//   ....[255]....
        /*0c64*/ 	.word	0x0002d250


	//   ....[0]....
        /*0c68*/ 	.word	0x0002d350


	//   ....[1]....
        /*0c6c*/ 	.word	0x0002d410


	//   ....[2]....
        /*0c70*/ 	.word	0x0002d470


	//   ....[3]....
        /*0c74*/ 	.word	0x0002d510


	//   ....[4]....
        /*0c78*/ 	.word	0x0002d5d0


	//   ....[5]....
        /*0c7c*/ 	.word	0x0002d6a0


	//   ....[6]....
        /*0c80*/ 	.word	0x0002d750


	//   ....[7]....
        /*0c84*/ 	.word	0x0002d7c0


	//   ....[8]....
        /*0c88*/ 	.word	0x0002d820


	//   ....[9]....
        /*0c8c*/ 	.word	0x0002d930


	//   ....[10]....
        /*0c90*/ 	.word	0x0002d990


	//   ....[11]....
        /*0c94*/ 	.word	0x0002dab0


	//   ....[12]....
        /*0c98*/ 	.word	0x0002db10


	//   ....[13]....
        /*0c9c*/ 	.word	0x0002dbb0


	//   ....[14]....
        /*0ca0*/ 	.word	0x0002dd50


	//   ....[15]....
        /*0ca4*/ 	.word	0x0002de10


	//   ....[16]....
        /*0ca8*/ 	.word	0x0002dec0


	//   ....[17]....
        /*0cac*/ 	.word	0x0002df80


	//   ....[18]....
        /*0cb0*/ 	.word	0x0002e030


	//   ....[19]....
        /*0cb4*/ 	.word	0x0002e0e0


	//   ....[20]....
        /*0cb8*/ 	.word	0x0002e190


	//   ....[21]....
        /*0cbc*/ 	.word	0x0002e240


	//   ....[22]....
        /*0cc0*/ 	.word	0x0002e2a0


	//   ....[23]....
        /*0cc4*/ 	.word	0x0002e380


	//   ....[24]....
        /*0cc8*/ 	.word	0x0002e470


	//   ....[25]....
        /*0ccc*/ 	.word	0x0002e510


	//   ....[26]....
        /*0cd0*/ 	.word	0x0002e570


	//   ....[27]....
        /*0cd4*/ 	.word	0x0002e640


	//   ....[28]....
        /*0cd8*/ 	.word	0x0002e6a0


	//   ....[29]....
        /*0cdc*/ 	.word	0x0002e770


	//   ....[30]....
        /*0ce0*/ 	.word	0x0002e7d0


	//   ....[31]....
        /*0ce4*/ 	.word	0x0002e8a0


	//   ....[32]....
        /*0ce8*/ 	.word	0x0002e900


	//   ....[33]....
        /*0cec*/ 	.word	0x0002e9d0


	//   ....[34]....
        /*0cf0*/ 	.word	0x0002ebb0


	//   ....[35]....
        /*0cf4*/ 	.word	0x0002ec50


	//   ....[36]....
        /*0cf8*/ 	.word	0x0002ed70


	//   ....[37]....
        /*0cfc*/ 	.word	0x0002ede0


	//   ....[38]....
        /*0d00*/ 	.word	0x0002ee50


	//   ....[39]....
        /*0d04*/ 	.word	0x0002eec0


	//   ....[40]....
        /*0d08*/ 	.word	0x0002ef30


	//   ....[41]....
        /*0d0c*/ 	.word	0x0002efb0


	//   ....[42]....
        /*0d10*/ 	.word	0x0002f040


	//   ....[43]....
        /*0d14*/ 	.word	0x0002f0d0


	//   ....[44]....
        /*0d18*/ 	.word	0x0002f140


	//   ....[45]....
        /*0d1c*/ 	.word	0x0002f1b0


	//   ....[46]....
        /*0d20*/ 	.word	0x0002f220


	//   ....[47]....
        /*0d24*/ 	.word	0x0002f2a0


	//   ....[48]....
        /*0d28*/ 	.word	0x0002f310


	//   ....[49]....
        /*0d2c*/ 	.word	0x0002f3b0


	//   ....[50]....
        /*0d30*/ 	.word	0x0002f440


	//   ....[51]....
        /*0d34*/ 	.word	0x0002f560


	//----- nvinfo : EIATTR_REG_RECONFIG
	.align		4
.L_153:
        /*0d38*/ 	.byte	0x01, 0x54
	.zero		2


	//----- nvinfo : EIATTR_SYSCALL_OFFSETS
	.align		4
        /*0d3c*/ 	.byte	0x04, 0x46
        /*0d3e*/ 	.short	(.L_155 - .L_154)


	//   ....[0]....
.L_154:
        /*0d40*/ 	.word	0x00001cb0


	//   ....[1]....
        /*0d44*/ 	.word	0x00001e00


	//   ....[2]....
        /*0d48*/ 	.word	0x00010580


	//   ....[3]....
        /*0d4c*/ 	.word	0x00010b20


	//   ....[4]....
        /*0d50*/ 	.word	0x00024c30


	//   ....[5]....
        /*0d54*/ 	.word	0x00024dc0


	//   ....[6]....
        /*0d58*/ 	.word	0x00024f10


	//   ....[7]....
        /*0d5c*/ 	.word	0x00025050


	//   ....[8]....
        /*0d60*/ 	.word	0x00026980


	//----- nvinfo : EIATTR_MBARRIER_INSTR_OFFSETS
	.align		4
.L_155:
        /*0d64*/ 	.byte	0x04, 0x39
        /*0d66*/ 	.short	(.L_157 - .L_156)


	//   ....[0]....
.L_156:
        /*0d68*/ 	.word	0x00000270
        /*0d6c*/ 	.word	0x000000ff
        /*0d70*/ 	.word	0x00029800
        /*0d74*/ 	.short	0x0100
        /*0d76*/ 	.byte	0x08
	.zero		1


	//   ....[1]....
        /*0d78*/ 	.word	0x00000280
        /*0d7c*/ 	.word	0x000000ff
        /*0d80*/ 	.word	0x00029820
        /*0d84*/ 	.short	0x0100
        /*0d86*/ 	.byte	0x08
	.zero		1


	//   ....[2]....
        /*0d88*/ 	.word	0x00000370
        /*0d8c*/ 	.word	0x000000ff
        /*0d90*/ 	.word	0x00029830
        /*0d94*/ 	.short	0x0100
        /*0d96*/ 	.byte	0x08
	.zero		1


	//   ....[3]....
        /*0d98*/ 	.word	0x00000380
        /*0d9c*/ 	.word	0x000000ff
        /*0da0*/ 	.word	0x00029840
        /*0da4*/ 	.short	0x0100
        /*0da6*/ 	.byte	0x08
	.zero		1


	//   ....[4]....
        /*0da8*/ 	.word	0x00000390
        /*0dac*/ 	.word	0x000000ff
        /*0db0*/ 	.word	0x00029838
        /*0db4*/ 	.short	0x0100
        /*0db6*/ 	.byte	0x08
	.zero		1


	//   ....[5]....
        /*0db8*/ 	.word	0x000003a0
        /*0dbc*/ 	.word	0x000000ff
        /*0dc0*/ 	.word	0x00029848
        /*0dc4*/ 	.short	0x0100
        /*0dc6*/ 	.byte	0x08
	.zero		1


	//   ....[6]....
        /*0dc8*/ 	.word	0x000004d0
        /*0dcc*/ 	.word	0x000000ff
        /*0dd0*/ 	.word	0x00029850
        /*0dd4*/ 	.short	0x0100
        /*0dd6*/ 	.byte	0x08
	.zero		1


	//   ....[7]....
        /*0dd8*/ 	.word	0x000004e0
        /*0ddc*/ 	.word	0x000000ff
        /*0de0*/ 	.word	0x00029860
        /*0de4*/ 	.short	0x0100
        /*0de6*/ 	.byte	0x08
	.zero		1


	//   ....[8]....
        /*0de8*/ 	.word	0x000004f0
        /*0dec*/ 	.word	0x000000ff
        /*0df0*/ 	.word	0x00029858
        /*0df4*/ 	.short	0x0100
        /*0df6*/ 	.byte	0x08
	.zero		1


	//   ....[9]....
        /*0df8*/ 	.word	0x00000500
        /*0dfc*/ 	.word	0x000000ff
        /*0e00*/ 	.word	0x00029868
        /*0e04*/ 	.short	0x0100
        /*0e06*/ 	.byte	0x08
	.zero		1


	//   ....[10]....
        /*0e08*/ 	.word	0x000005f0
        /*0e0c*/ 	.word	0x000000ff
        /*0e10*/ 	.word	0x00029870
        /*0e14*/ 	.short	0x0100
        /*0e16*/ 	.byte	0x06
	.zero		1


	//   ....[11]....
        /*0e18*/ 	.word	0x00000600
        /*0e1c*/ 	.word	0x000000ff
        /*0e20*/ 	.word	0x00029880
        /*0e24*/ 	.short	0x0100
        /*0e26*/ 	.byte	0x06
	.zero		1


	//   ....[12]....
        /*0e28*/ 	.word	0x00000610
        /*0e2c*/ 	.word	0x000000ff
        /*0e30*/ 	.word	0x00029878
        /*0e34*/ 	.short	0x0100
        /*0e36*/ 	.byte	0x06
	.zero		1


	//   ....[13]....
        /*0e38*/ 	.word	0x00000620
        /*0e3c*/ 	.word	0x000000ff
        /*0e40*/ 	.word	0x00029888
        /*0e44*/ 	.short	0x0100
        /*0e46*/ 	.byte	0x06
	.zero		1


	//   ....[14]....
        /*0e48*/ 	.word	0x00000750
        /*0e4c*/ 	.word	0x000000ff
        /*0e50*/ 	.word	0x00029890
        /*0e54*/ 	.short	0x0100
        /*0e56*/ 	.byte	0x08
	.zero		1


	//   ....[15]....
        /*0e58*/ 	.word	0x00000760
        /*0e5c*/ 	.word	0x000000ff
        /*0e60*/ 	.word	0x000298a0
        /*0e64*/ 	.short	0x0100
        /*0e66*/ 	.byte	0x08
	.zero		1


	//   ....[16]....
        /*0e68*/ 	.word	0x00000770
        /*0e6c*/ 	.word	0x000000ff
        /*0e70*/ 	.word	0x00029898
        /*0e74*/ 	.short	0x0100
        /*0e76*/ 	.byte	0x08
	.zero		1


	//   ....[17]....
        /*0e78*/ 	.word	0x00000780
        /*0e7c*/ 	.word	0x000000ff
        /*0e80*/ 	.word	0x000298a8
        /*0e84*/ 	.short	0x0100
        /*0e86*/ 	.byte	0x08
	.zero		1


	//   ....[18]....
        /*0e88*/ 	.word	0x000008c0
        /*0e8c*/ 	.word	0x000000ff
        /*0e90*/ 	.word	0x000298b0
        /*0e94*/ 	.short	0x0100
        /*0e96*/ 	.byte	0x08
	.zero		1


	//   ....[19]....
        /*0e98*/ 	.word	0x000008d0
        /*0e9c*/ 	.word	0x000000ff
        /*0ea0*/ 	.word	0x000298c0
        /*0ea4*/ 	.short	0x0100
        /*0ea6*/ 	.byte	0x08
	.zero		1


	//   ....[20]....
        /*0ea8*/ 	.word	0x000008e0
        /*0eac*/ 	.word	0x000000ff
        /*0eb0*/ 	.word	0x000298b8
        /*0eb4*/ 	.short	0x0100
        /*0eb6*/ 	.byte	0x08
	.zero		1


	//   ....[21]....
        /*0eb8*/ 	.word	0x000008f0
        /*0ebc*/ 	.word	0x000000ff
        /*0ec0*/ 	.word	0x000298c8
        /*0ec4*/ 	.short	0x0100
        /*0ec6*/ 	.byte	0x08
	.zero		1


	//   ....[22]....
        /*0ec8*/ 	.word	0x000035c0
        /*0ecc*/ 	.word	0x0000005b
        /*0ed0*/ 	.word	0x00029890
        /*0ed4*/ 	.short	0x010a
        /*0ed6*/ 	.byte	0x3f
	.zero		1


	//   ....[23]....
        /*0ed8*/ 	.word	0x000095c0
        /*0edc*/ 	.word	0x0000005b
        /*0ee0*/ 	.word	0x00029890
        /*0ee4*/ 	.short	0x010a
        /*0ee6*/ 	.byte	0x3f
	.zero		1


	//   ....[24]....
        /*0ee8*/ 	.word	0x0000f290
        /*0eec*/ 	.word	0x0000005b
        /*0ef0*/ 	.word	0x00029890
        /*0ef4*/ 	.short	0x010a
        /*0ef6*/ 	.byte	0x3f
	.zero		1


	//   ....[25]....
        /*0ef8*/ 	.word	0x0000f9f0
        /*0efc*/ 	.word	0x0000000b
        /*0f00*/ 	.word	0x00000000
        /*0f04*/ 	.short	0x0101
        /*0f06*/ 	.byte	0x3f
	.zero		1


	//   ....[26]....
        /*0f08*/ 	.word	0x0000fa30
        /*0f0c*/ 	.word	0x0000005b
        /*0f10*/ 	.word	0x000298b0
        /*0f14*/ 	.short	0x010a
        /*0f16*/ 	.byte	0x3f
	.zero		1


	//   ....[27]....
        /*0f18*/ 	.word	0x00010050
        /*0f1c*/ 	.word	0x0000005b
        /*0f20*/ 	.word	0x00000000
        /*0f24*/ 	.short	0x0101
        /*0f26*/ 	.byte	0x3f
	.zero		1


	//   ....[28]....
        /*0f28*/ 	.word	0x00010880
        /*0f2c*/ 	.word	0x00000012
        /*0f30*/ 	.word	0x00029800
        /*0f34*/ 	.short	0x010a
        /*0f36*/ 	.byte	0x3f
	.zero		1


	//   ....[29]....
        /*0f38*/ 	.word	0x000108d0
        /*0f3c*/ 	.word	0x00000012
        /*0f40*/ 	.word	0x00029800
        /*0f44*/ 	.short	0x010a
        /*0f46*/ 	.byte	0x3f
	.zero		1


	//   ....[30]....
        /*0f48*/ 	.word	0x00011160
        /*0f4c*/ 	.word	0x00000012
        /*0f50*/ 	.word	0x00029800
        /*0f54*/ 	.short	0x010a
        /*0f56*/ 	.byte	0x3f
	.zero		1


	//   ....[31]....
        /*0f58*/ 	.word	0x000144c0
        /*0f5c*/ 	.word	0x00000012
        /*0f60*/ 	.word	0x00029800
        /*0f64*/ 	.short	0x010a
        /*0f66*/ 	.byte	0x3f
	.zero		1


	//   ....[32]....
        /*0f68*/ 	.word	0x00017590
        /*0f6c*/ 	.word	0x00000000
        /*0f70*/ 	.word	0x00029830
        /*0f74*/ 	.short	0x010a
        /*0f76*/ 	.byte	0x3f
	.zero		1


	//   ....[33]....
        /*0f78*/ 	.word	0x000175e0
        /*0f7c*/ 	.word	0x00000000
        /*0f80*/ 	.word	0x00029830
        /*0f84*/ 	.short	0x010a
        /*0f86*/ 	.byte	0x3f
	.zero		1


	//   ....[34]....
        /*0f88*/ 	.word	0x0001a600
        /*0f8c*/ 	.word	0x0000003c
        /*0f90*/ 	.word	0x00000000
        /*0f94*/ 	.short	0x0101
        /*0f96*/ 	.byte	0x3f
	.zero		1


	//   ....[35]....
        /*0f98*/ 	.word	0x0001b7c0
        /*0f9c*/ 	.word	0x0000000b
        /*0fa0*/ 	.word	0x00029830
        /*0fa4*/ 	.short	0x010a
        /*0fa6*/ 	.byte	0x3f
	.zero		1


	//   ....[36]....
        /*0fa8*/ 	.word	0x0001b810
        /*0fac*/ 	.word	0x0000000b
        /*0fb0*/ 	.word	0x00029830
        /*0fb4*/ 	.short	0x010a
        /*0fb6*/ 	.byte	0x3f
	.zero		1


	//   ....[37]....
        /*0fb8*/ 	.word	0x0001c910
        /*0fbc*/ 	.word	0x0000000a
        /*0fc0*/ 	.word	0x00029850
        /*0fc4*/ 	.short	0x010a
        /*0fc6*/ 	.byte	0x3f
	.zero		1


	//   ....[38]....
        /*0fc8*/ 	.word	0x0001c950
        /*0fcc*/ 	.word	0x0000000a
        /*0fd0*/ 	.word	0x00029850
        /*0fd4*/ 	.short	0x010a
        /*0fd6*/ 	.byte	0x3f
	.zero		1


	//   ....[39]....
        /*0fd8*/ 	.word	0x0001e050
        /*0fdc*/ 	.word	0x0000009d
        /*0fe0*/ 	.word	0x00000000
        /*0fe4*/ 	.short	0x0101
        /*0fe6*/ 	.byte	0x3f
	.zero		1


	//   ....[40]....
        /*0fe8*/ 	.word	0x0001ed20
        /*0fec*/ 	.word	0x00000007
        /*0ff0*/ 	.word	0x00000000
        /*0ff4*/ 	.short	0x0101
        /*0ff6*/ 	.byte	0x3f
	.zero		1


	//   ....[41]....
        /*0ff8*/ 	.word	0x0001f390
        /*0ffc*/ 	.word	0x0000000b
        /*1000*/ 	.word	0x00029850
        /*1004*/ 	.short	0x010a
        /*1006*/ 	.byte	0x3f
	.zero		1


	//   ....[42]....
        /*1008*/ 	.word	0x0001f410
        /*100c*/ 	.word	0x0000000b
        /*1010*/ 	.word	0x00029850
        /*1014*/ 	.short	0x010a
        /*1016*/ 	.byte	0x3f
	.zero		1


	//   ....[43]....
        /*1018*/ 	.word	0x0001fa40
        /*101c*/ 	.word	0x00000000
        /*1020*/ 	.word	0x00000000
        /*1024*/ 	.short	0x0101
        /*1026*/ 	.byte	0x3f
	.zero		1


	//   ....[44]....
        /*1028*/ 	.word	0x00021680
        /*102c*/ 	.word	0x00000000
        /*1030*/ 	.word	0x00000000
        /*1034*/ 	.short	0x0101
        /*1036*/ 	.byte	0x3f
	.zero		1


	//   ....[45]....
        /*1038*/ 	.word	0x00023ac0
        /*103c*/ 	.word	0x00000016
        /*1040*/ 	.word	0x00029820
        /*1044*/ 	.short	0x010a
        /*1046*/ 	.byte	0x3f
	.zero		1


	//   ....[46]....
        /*1048*/ 	.word	0x00023b50
        /*104c*/ 	.word	0x00000009
        /*1050*/ 	.word	0x000298a0
        /*1054*/ 	.short	0x010a
        /*1056*/ 	.byte	0x3f
	.zero		1


	//   ....[47]....
        /*1058*/ 	.word	0x00023f80
        /*105c*/ 	.word	0x00000009
        /*1060*/ 	.word	0x000298c0
        /*1064*/ 	.short	0x010a
        /*1066*/ 	.byte	0x3f
	.zero		1


	//   ....[48]....
        /*1068*/ 	.word	0x000242c0
        /*106c*/ 	.word	0x00000008
        /*1070*/ 	.word	0x000298a0
        /*1074*/ 	.short	0x010a
        /*1076*/ 	.byte	0x3f
	.zero		1


	//   ....[49]....
        /*1078*/ 	.word	0x000246e0
        /*107c*/ 	.word	0x00000008
        /*1080*/ 	.word	0x000298c0
        /*1084*/ 	.short	0x010a
        /*1086*/ 	.byte	0x3f
	.zero		1


	//   ....[50]....
        /*1088*/ 	.word	0x00025780
        /*108c*/ 	.word	0x00000000
        /*1090*/ 	.word	0x00029880
        /*1094*/ 	.short	0x010a
        /*1096*/ 	.byte	0x3f
	.zero		1


	//   ....[51]....
        /*1098*/ 	.word	0x00025eb0
        /*109c*/ 	.word	0x00000000
        /*10a0*/ 	.word	0x00029870
        /*10a4*/ 	.short	0x0107
        /*10a6*/ 	.byte	0x3f
	.zero		1


	//   ....[52]....
        /*10a8*/ 	.word	0x00025f70
        /*10ac*/ 	.word	0x00000000
        /*10b0*/ 	.word	0x00029870
        /*10b4*/ 	.short	0x0101
        /*10b6*/ 	.byte	0x3f
	.zero		1


	//   ....[53]....
        /*10b8*/ 	.word	0x00025fc0
        /*10bc*/ 	.word	0x00000000
        /*10c0*/ 	.word	0x00029840
        /*10c4*/ 	.short	0x010a
        /*10c6*/ 	.byte	0x3f
	.zero		1


	//   ....[54]....
        /*10c8*/ 	.word	0x00026690
        /*10cc*/ 	.word	0x00000000
        /*10d0*/ 	.word	0x00029830
        /*10d4*/ 	.short	0x0107
        /*10d6*/ 	.byte	0x3f
	.zero		1


	//   ....[55]....
        /*10d8*/ 	.word	0x00026770
        /*10dc*/ 	.word	0x00000000
        /*10e0*/ 	.word	0x00029830
        /*10e4*/ 	.short	0x0101
        /*10e6*/ 	.byte	0x3f
	.zero		1


	//   ....[56]....
        /*10e8*/ 	.word	0x000270a0
        /*10ec*/ 	.word	0x00000016
        /*10f0*/ 	.word	0x00029800
        /*10f4*/ 	.short	0x0107
        /*10f6*/ 	.byte	0x3f
	.zero		1


	//   ....[57]....
        /*10f8*/ 	.word	0x000271a0
        /*10fc*/ 	.word	0x00000016
        /*1100*/ 	.word	0x00029800
        /*1104*/ 	.short	0x0101
        /*1106*/ 	.byte	0x3f
	.zero		1


	//   ....[58]....
        /*1108*/ 	.word	0x000271c0
        /*110c*/ 	.word	0x00000016
        /*1110*/ 	.word	0x00029820
        /*1114*/ 	.short	0x010a
        /*1116*/ 	.byte	0x3f
	.zero		1


	//   ....[59]....
        /*1118*/ 	.word	0x00027690
        /*111c*/ 	.word	0x00000000
        /*1120*/ 	.word	0x00029880
        /*1124*/ 	.short	0x010a
        /*1126*/ 	.byte	0x3f
	.zero		1


	//   ....[60]....
        /*1128*/ 	.word	0x00027c00
        /*112c*/ 	.word	0x00000000
        /*1130*/ 	.word	0x00029870
        /*1134*/ 	.short	0x0107
        /*1136*/ 	.byte	0x3f
	.zero		1


	//   ....[61]....
        /*1138*/ 	.word	0x00027cc0
        /*113c*/ 	.word	0x00000000
        /*1140*/ 	.word	0x00029870
        /*1144*/ 	.short	0x0101
        /*1146*/ 	.byte	0x3f
	.zero		1


	//   ....[62]....
        /*1148*/ 	.word	0x00027cf0
        /*114c*/ 	.word	0x00000000
        /*1150*/ 	.word	0x00029840
        /*1154*/ 	.short	0x010a
        /*1156*/ 	.byte	0x3f
	.zero		1


	//   ....[63]....
        /*1158*/ 	.word	0x00028230
        /*115c*/ 	.word	0x00000000
        /*1160*/ 	.word	0x00029830
        /*1164*/ 	.short	0x0107
        /*1166*/ 	.byte	0x3f
	.zero		1


	//   ....[64]....
        /*1168*/ 	.word	0x000282f0
        /*116c*/ 	.word	0x00000000
        /*1170*/ 	.word	0x00029830
        /*1174*/ 	.short	0x0101
        /*1176*/ 	.byte	0x3f
	.zero		1


	//   ....[65]....
        /*1178*/ 	.word	0x00028380
        /*117c*/ 	.word	0x00000003
        /*1180*/ 	.word	0x00029870
        /*1184*/ 	.short	0x010a
        /*1186*/ 	.byte	0x3f
	.zero		1


	//   ....[66]....
        /*1188*/ 	.word	0x00028410
        /*118c*/ 	.word	0x00000003
        /*1190*/ 	.word	0x00029860
        /*1194*/ 	.short	0x010a
        /*1196*/ 	.byte	0x3f
	.zero		1


	//   ....[67]....
        /*1198*/ 	.word	0x00028920
        /*119c*/ 	.word	0x00000003
        /*11a0*/ 	.word	0x00029850
        /*11a4*/ 	.short	0x0101
        /*11a6*/ 	.byte	0x3f
	.zero		1


	//   ....[68]....
        /*11a8*/ 	.word	0x000289b0
        /*11ac*/ 	.word	0x00000003
        /*11b0*/ 	.word	0x00000000
        /*11b4*/ 	.short	0x0101
        /*11b6*/ 	.byte	0x3f
	.zero		1


	//   ....[69]....
        /*11b8*/ 	.word	0x00028b70
        /*11bc*/ 	.word	0x00000011
        /*11c0*/ 	.word	0x00029870
        /*11c4*/ 	.short	0x010a
        /*11c6*/ 	.byte	0x3f
	.zero		1


	//   ....[70]....
        /*11c8*/ 	.word	0x00028bf0
        /*11cc*/ 	.word	0x00000011
        /*11d0*/ 	.word	0x00029860
        /*11d4*/ 	.short	0x010a
        /*11d6*/ 	.byte	0x3f
	.zero		1


	//   ....[71]....
        /*11d8*/ 	.word	0x00029110
        /*11dc*/ 	.word	0x00000011
        /*11e0*/ 	.word	0x00029850
        /*11e4*/ 	.short	0x0101
        /*11e6*/ 	.byte	0x3f
	.zero		1


	//   ....[72]....
        /*11e8*/ 	.word	0x000291d0
        /*11ec*/ 	.word	0x00000011
        /*11f0*/ 	.word	0x00000000
        /*11f4*/ 	.short	0x0101
        /*11f6*/ 	.byte	0x3f
	.zero		1


	//   ....[73]....
        /*11f8*/ 	.word	0x00029cb0
        /*11fc*/ 	.word	0x00000004
        /*1200*/ 	.word	0x00029820
        /*1204*/ 	.short	0x010a
        /*1206*/ 	.byte	0x3f
	.zero		1


	//   ....[74]....
        /*1208*/ 	.word	0x00029e20
        /*120c*/ 	.word	0x00000005
        /*1210*/ 	.word	0x00029840
        /*1214*/ 	.short	0x010a
        /*1216*/ 	.byte	0x3f
	.zero		1


	//   ....[75]....
        /*1218*/ 	.word	0x00029ec0
        /*121c*/ 	.word	0x00000017
        /*1220*/ 	.word	0x00029840
        /*1224*/ 	.short	0x010a
        /*1226*/ 	.byte	0x3f
	.zero		1


	//   ....[76]....
        /*1228*/ 	.word	0x00029f00
        /*122c*/ 	.word	0x00000005
        /*1230*/ 	.word	0x00029860
        /*1234*/ 	.short	0x010a
        /*1236*/ 	.byte	0x3f
	.zero		1


	//   ....[77]....
        /*1238*/ 	.word	0x00029f40
        /*123c*/ 	.word	0x00000017
        /*1240*/ 	.word	0x00029860
        /*1244*/ 	.short	0x010a
        /*1246*/ 	.byte	0x3f
	.zero		1


	//   ....[78]....
        /*1248*/ 	.word	0x00029f80
        /*124c*/ 	.word	0x00000005
        /*1250*/ 	.word	0x00029880
        /*1254*/ 	.short	0x010a
        /*1256*/ 	.byte	0x3f
	.zero		1


	//   ....[79]....
        /*1258*/ 	.word	0x00029fc0
        /*125c*/ 	.word	0x00000017
        /*1260*/ 	.word	0x00029880
        /*1264*/ 	.short	0x010a
        /*1266*/ 	.byte	0x3f
	.zero		1


	//   ....[80]....
        /*1268*/ 	.word	0x0002a020
        /*126c*/ 	.word	0x0000005b
        /*1270*/ 	.word	0x00029890
        /*1274*/ 	.short	0x010a
        /*1276*/ 	.byte	0x3f
	.zero		1


	//   ....[81]....
        /*1278*/ 	.word	0x0002a2d0
        /*127c*/ 	.word	0x0000005b
        /*1280*/ 	.word	0x00029890
        /*1284*/ 	.short	0x010a
        /*1286*/ 	.byte	0x3f
	.zero		1


	//   ....[82]....
        /*1288*/ 	.word	0x0002a580
        /*128c*/ 	.word	0x0000005b
        /*1290*/ 	.word	0x00029890
        /*1294*/ 	.short	0x010a
        /*1296*/ 	.byte	0x3f
	.zero		1


	//   ....[83]....
        /*1298*/ 	.word	0x0002a830
        /*129c*/ 	.word	0x0000005b
        /*12a0*/ 	.word	0x000298b0
        /*12a4*/ 	.short	0x010a
        /*12a6*/ 	.byte	0x3f
	.zero		1


	//   ....[84]....
        /*12a8*/ 	.word	0x0002ab40
        /*12ac*/ 	.word	0x00000012
        /*12b0*/ 	.word	0x00029800
        /*12b4*/ 	.short	0x010a
        /*12b6*/ 	.byte	0x3f
	.zero		1


	//   ....[85]....
        /*12b8*/ 	.word	0x0002ad60
        /*12bc*/ 	.word	0x00000012
        /*12c0*/ 	.word	0x00029800
        /*12c4*/ 	.short	0x010a
        /*12c6*/ 	.byte	0x3f
	.zero		1


	//   ....[86]....
        /*12c8*/ 	.word	0x0002adb0
        /*12cc*/ 	.word	0x00000000
        /*12d0*/ 	.word	0x00029830
        /*12d4*/ 	.short	0x010a
        /*12d6*/ 	.byte	0x3f
	.zero		1


	//   ....[87]....
        /*12d8*/ 	.word	0x0002ae00
        /*12dc*/ 	.word	0x0000000b
        /*12e0*/ 	.word	0x00029830
        /*12e4*/ 	.short	0x010a
        /*12e6*/ 	.byte	0x3f
	.zero		1


	//   ....[88]....
        /*12e8*/ 	.word	0x0002ae50
        /*12ec*/ 	.word	0x0000000a
        /*12f0*/ 	.word	0x00029850
        /*12f4*/ 	.short	0x010a
        /*12f6*/ 	.byte	0x3f
	.zero		1


	//   ....[89]....
        /*12f8*/ 	.word	0x0002aea0
        /*12fc*/ 	.word	0x0000000b
        /*1300*/ 	.word	0x00029850
        /*1304*/ 	.short	0x010a
        /*1306*/ 	.byte	0x3f
	.zero		1


	//   ....[90]....
        /*1308*/ 	.word	0x0002c460
        /*130c*/ 	.word	0x00000016
        /*1310*/ 	.word	0x00029820
        /*1314*/ 	.short	0x010a
        /*1316*/ 	.byte	0x3f
	.zero		1


	//   ....[91]....
        /*1318*/ 	.word	0x0002c4b0
        /*131c*/ 	.word	0x00000009
        /*1320*/ 	.word	0x000298a0
        /*1324*/ 	.short	0x010a
        /*1326*/ 	.byte	0x3f
	.zero		1


	//   ....[92]....
        /*1328*/ 	.word	0x0002c500
        /*132c*/ 	.word	0x00000009
        /*1330*/ 	.word	0x000298c0
        /*1334*/ 	.short	0x010a
        /*1336*/ 	.byte	0x3f
	.zero		1


	//   ....[93]....
        /*1338*/ 	.word	0x0002c550
        /*133c*/ 	.word	0x00000008
        /*1340*/ 	.word	0x000298a0
        /*1344*/ 	.short	0x010a
        /*1346*/ 	.byte	0x3f
	.zero		1


	//   ....[94]....
        /*1348*/ 	.word	0x0002c5a0
        /*134c*/ 	.word	0x00000008
        /*1350*/ 	.word	0x000298c0
        /*1354*/ 	.short	0x010a
        /*1356*/ 	.byte	0x3f
	.zero		1


	//   ....[95]....
        /*1358*/ 	.word	0x0002c6c0
        /*135c*/ 	.word	0x00000000
        /*1360*/ 	.word	0x00029880
        /*1364*/ 	.short	0x010a
        /*1366*/ 	.byte	0x3f
	.zero		1


	//   ....[96]....
        /*1368*/ 	.word	0x0002cee0
        /*136c*/ 	.word	0x00000000
        /*1370*/ 	.word	0x00029840
        /*1374*/ 	.short	0x010a
        /*1376*/ 	.byte	0x3f
	.zero		1


	//   ....[97]....
        /*1378*/ 	.word	0x0002dc50
        /*137c*/ 	.word	0x00000016
        /*1380*/ 	.word	0x00029820
        /*1384*/ 	.short	0x010a
        /*1386*/ 	.byte	0x3f
	.zero		1


	//   ....[98]....
        /*1388*/ 	.word	0x0002dca0
        /*138c*/ 	.word	0x00000000
        /*1390*/ 	.word	0x00029880
        /*1394*/ 	.short	0x010a
        /*1396*/ 	.byte	0x3f
	.zero		1


	//   ....[99]....
        /*1398*/ 	.word	0x0002e3c0
        /*139c*/ 	.word	0x00000000
        /*13a0*/ 	.word	0x00029840
        /*13a4*/ 	.short	0x010a
        /*13a6*/ 	.byte	0x3f
	.zero		1


	//   ....[100]....
        /*13a8*/ 	.word	0x0002ea10
        /*13ac*/ 	.word	0x00000003
        /*13b0*/ 	.word	0x00029870
        /*13b4*/ 	.short	0x010a
        /*13b6*/ 	.byte	0x3f
	.zero		1


	//   ....[101]....
        /*13b8*/ 	.word	0x0002ea60
        /*13bc*/ 	.word	0x00000003
        /*13c0*/ 	.word	0x00029860
        /*13c4*/ 	.short	0x010a
        /*13c6*/ 	.byte	0x3f
	.zero		1


	//   ....[102]....
        /*13c8*/ 	.word	0x0002eab0
        /*13cc*/ 	.word	0x00000011
        /*13d0*/ 	.word	0x00029870
        /*13d4*/ 	.short	0x010a
        /*13d6*/ 	.byte	0x3f
	.zero		1


	//   ....[103]....
        /*13d8*/ 	.word	0x0002eb00
        /*13dc*/ 	.word	0x00000011
        /*13e0*/ 	.word	0x00029860
        /*13e4*/ 	.short	0x010a
        /*13e6*/ 	.byte	0x3f
	.zero		1


	//   ....[104]....
        /*13e8*/ 	.word	0x0002f480
        /*13ec*/ 	.word	0x00000004
        /*13f0*/ 	.word	0x00029820
        /*13f4*/ 	.short	0x010a
        /*13f6*/ 	.byte	0x3f
	.zero		1


	//   ....[105]....
        /*13f8*/ 	.word	0x0002f620
        /*13fc*/ 	.word	0x00000005
        /*1400*/ 	.word	0x00029840
        /*1404*/ 	.short	0x010a
        /*1406*/ 	.byte	0x3f
	.zero		1


	//   ....[106]....
        /*1408*/ 	.word	0x0002f670
        /*140c*/ 	.word	0x00000017
        /*1410*/ 	.word	0x00029840
        /*1414*/ 	.short	0x010a
        /*1416*/ 	.byte	0x3f
	.zero		1


	//   ....[107]....
        /*1418*/ 	.word	0x0002f6c0
        /*141c*/ 	.word	0x00000005
        /*1420*/ 	.word	0x00029860
        /*1424*/ 	.short	0x010a
        /*1426*/ 	.byte	0x3f
	.zero		1


	//   ....[108]....
        /*1428*/ 	.word	0x0002f710
        /*142c*/ 	.word	0x00000017
        /*1430*/ 	.word	0x00029860
        /*1434*/ 	.short	0x010a
        /*1436*/ 	.byte	0x3f
	.zero		1


	//   ....[109]....
        /*1438*/ 	.word	0x0002f760
        /*143c*/ 	.word	0x00000005
        /*1440*/ 	.word	0x00029880
        /*1444*/ 	.short	0x010a
        /*1446*/ 	.byte	0x3f
	.zero		1


	//----- nvinfo : EIATTR_NUM_MBARRIERS
	.align		4
.L_157:
        /*1448*/ 	.byte	0x03, 0x38
        /*144a*/ 	.short	0x0016


	//----- nvinfo : EIATTR_EXIT_INSTR_OFFSETS
	.align		4
        /*144c*/ 	.byte	0x04, 0x1c
        /*144e*/ 	.short	(.L_159 - .L_158)


	//   ....[0]....
.L_158:
        /*1450*/ 	.word	0x0002a010


	//----- nvinfo : EIATTR_MAX_THREADS
	.align		4
.L_159:
        /*1454*/ 	.byte	0x04, 0x05
        /*1456*/ 	.short	(.L_161 - .L_160)
.L_160:
        /*1458*/ 	.word	0x00000180
        /*145c*/ 	.word	0x00000001
        /*1460*/ 	.word	0x00000001


	//----- nvinfo : EIATTR_CRS_STACK_SIZE
	.align		4
.L_161:
        /*1464*/ 	.byte	0x04, 0x1e
        /*1466*/ 	.short	(.L_163 - .L_162)
.L_162:
        /*1468*/ 	.word	0x00000000


	//----- nvinfo : EIATTR_CBANK_PARAM_SIZE
	.align		4
.L_163:
        /*146c*/ 	.byte	0x03, 0x19
        /*146e*/ 	.short	0x0af0


	//----- nvinfo : EIATTR_PARAM_CBANK
	.align		4
        /*1470*/ 	.byte	0x04, 0x0a
        /*1472*/ 	.short	(.L_165 - .L_164)
	.align		4
.L_164:
        /*1474*/ 	.word	index@(.nv.constant0._ZN7cutlass13device_kernelIN5flash11enable_sm90INS1_16FlashAttnFwdSm90INS1_25CollectiveMainloopFwdSm90ILi2EN4cute5tupleIJNS5_1CILi1EEES8_S8_EEENS6_IJNS7_ILi128EEENS7_ILi160EEENS7_ILi192EEEEEELi128ENS_12float_e4m3_tEfNS_4arch4Sm90ELb0ELb0ELb1ELb1ELb1ELb1ELb0ELb1ELb1ELb1ELb0ELb0EEENS1_21CollectiveEpilogueFwdINS6_IJSA_SA_SB_EEES9_NS_10bfloat16_tESG_Li256ELb1ELb1ELb0ELb1EEENS1_36VarlenDynamicPersistentTileSchedulerILi128ELi160ELi256ELi128ELb0ELb1ELb1ELb0ELb1ELb1EEEEEEEEEvNT_6ParamsE)
        /*1478*/ 	.short	0x0210
        /*147a*/ 	.short	0x0af0


	//----- nvinfo : EIATTR_SW_WAR
	.align		4
.L_165:
        /*147c*/ 	.byte	0x04, 0x36
        /*147e*/ 	.short	(.L_167 - .L_166)
.L_166:
        /*1480*/ 	.word	0x00000008
.L_167:


//--------------------- .nv.info._ZN7cutlass13device_kernelIN5flash11enable_sm90INS1_16FlashAttnFwdSm90INS1_25CollectiveMainloopFwdSm90ILi2EN4cute5tupleIJNS5_1CILi1EEES8_S8_EEENS6_IJNS7_ILi128EEESA_NS7_ILi192EEEEEELi128ENS_12float_e4m3_tEfNS_4arch4Sm90ELb0ELb1ELb1ELb0ELb1ELb0ELb0ELb1ELb1ELb1ELb0ELb0EEENS1_21CollectiveEpilogueFwdINS6_IJSA_SA_SA_EEES9_NS_10bfloat16_tESF_Li256ELb0ELb1ELb0ELb1EEENS1_30DynamicPersistentTileSchedulerILi256ELi128ELb0ELb1ELb1EEEEEEEEEvNT_6ParamsE --------------------------
	.section	.nv.info._ZN7cutlass13device_kernelIN5flash11enable_sm90INS1_16FlashAttnFwdSm90INS1_25CollectiveMainloopFwdSm90ILi2EN4cute5tupleIJNS5_1CILi1EEES8_S8_EEENS6_IJNS7_ILi128EEESA_NS7_ILi192EEEEEELi128ENS_12float_e4m3_tEfNS_4arch4Sm90ELb0ELb1ELb1ELb0ELb1ELb0ELb0ELb1ELb1ELb1ELb0ELb0EEENS1_21CollectiveEpilogueFwdINS6_IJSA_SA_SA_EEES9_NS_10bfloat16_tESF_Li256ELb0ELb1ELb0ELb1EEENS1_30DynamicPersistentTileSchedulerILi256ELi128ELb0ELb1ELb1EEEEEEEEEvNT_6ParamsE,"",@"SHT_CUDA_INFO"
	.sectionflags	@""
	.align	4


	//----- nvinfo : EIATTR_CUDA_API_VERSION
	.align		4
        /*0000*/ 	.byte	0x04, 0x37
        /*0002*/ 	.short	(.L_169 - .L_168)
.L_168:
        /*0004*/ 	.word	0x00000082


	//----- nvinfo : EIATTR_KPARAM_INFO
	.align		4
.L_169:
        /*0008*/ 	.byte	0x04, 0x17
        /*000a*/ 	.short	(.L_171 - .L_170)
.L_170:
        /*000c*/ 	.word	0x00000000
        /*0010*/ 	.short	0x0000
        /*0012*/ 	.short	0x0070
        /*0014*/ 	.byte	0x00, 0xf0, 0x01, 0x2a


	//----- nvinfo : EIATTR_SPARSE_MMA_MASK
	.align		4
.L_171:
        /*0018*/ 	.byte	0x03, 0x50
        /*001a*/ 	.short	0x0000


	//----- nvinfo : EIATTR_MAXREG_COUNT
	.align		4
        /*001c*/ 	.byte	0x03, 0x1b
        /*001e*/ 	.short	0x00a8


	//----- nvinfo : EIATTR_NUM_BARRIERS
	.align		4
        /*0020*/ 	.byte	0x02, 0x4c
        /*0022*/ 	.byte	0x10
	.zero		1


	//----- nvinfo : EIATTR_EXTERNS
	.align		4
        /*0024*/ 	.byte	0x04, 0x0f
        /*0026*/ 	.short	(.L_173 - .L_172)


	//   ....[0]....
	.align		4
.L_172:
        /*0028*/ 	.word	index@(__assertfail)


	//----- nvinfo : EIATTR_ANNOTATIONS
	.align		4
.L_173:
        /*002c*/ 	.byte	0x04, 0x55
        /*002e*/ 	.short	(.L_175 - .L_174)


	//   ....[0]....
.L_174:
        /* <DEDUP_REMOVED lines=12> */


	//----- nvinfo : EIATTR_MERCURY_ISA_VERSION
	.align		4
.L_175:
        /*00d8*/ 	.byte	0x03, 0x5f
        /*00da*/ 	.short	0x0101


	//----- nvinfo : EIATTR_INT_WARP_WIDE_INSTR_OFFSETS
	.align		4
        /*00dc*/ 	.byte	0x04, 0x31
        /*00de*/ 	.short	(.L_177 - .L_176)


	//   ....[0]....
.L_176:
        /*00e0*/ 	.word	0x000000c0


	//   ....[1]....
        /*00e4*/ 	.word	0x000000d0


	//   ....[2]....
        /*00e8*/ 	.word	0x00000170


	//   ....[3]....
        /*00ec*/ 	.word	0x00012b40


	//   ....[4]....
        /*00f0*/ 	.word	0x00012bd0


	//   ....[5]....
        /*00f4*/ 	.word	0x00015bc0


	//   ....[6]....
        /*00f8*/ 	.word	0x00015c50


	//----- nvinfo : EIATTR_COOP_GROUP_MASK_REGIDS
	.align		4
.L_177:
        /*00fc*/ 	.byte	0x04, 0x29
        /*00fe*/ 	.short	(.L_179 - .L_178)


	//   ....[0]....
.L_178:
        /*0100*/ 	.word	0xffffffff


	//   ....[1]....
        /*0104*/ 	.word	0xffffffff


	//   ....[2]....
        /*0108*/ 	.word	0xffffffff


	//   ....[3]....
        /*010c*/ 	.word	0xffffffff


	//   ....[4]....
        /*0110*/ 	.word	0xffffffff


	//   ....[5]....
        /*0114*/ 	.word	0xffffffff


	//   ....[6]....
        /*0118*/ 	.word	0xffffffff


	//   ....[7]....
        /*011c*/ 	.word	0xffffffff


	//   ....[8]....
        /*0120*/ 	.word	0xffffffff


	//   ....[9]....
        /*0124*/ 	.word	0xffffffff


	//   ....[10]....
        /*0128*/ 	.word	0xffffffff


	//   ....[11]....
        /*012c*/ 	.word	0xffffffff


	//   ....[12]....
        /*0130*/ 	.word	0xffffffff


	//   ....[13]....
        /*0134*/ 	.word	0xffffffff


	//   ....[14]....
        /*0138*/ 	.word	0xffffffff


	//   ....[15]....
        /*013c*/ 	.word	0xffffffff


	//   ....[16]....
        /*0140*/ 	.word	0xffffffff


	//   ....[17]....
        /*0144*/ 	.word	0xffffffff


	//   ....[18]....
        /*0148*/ 	.word	0xffffffff


	//   ....[19]....
        /*014c*/ 	.word	0xffffffff


	//   ....[20]....
        /*0150*/ 	.word	0xffffffff


	//   ....[21]....
        /*0154*/ 	.word	0xffffffff


	//   ....[22]....
        /*0158*/ 	.word	0xffffffff


	//   ....[23]....
        /*015c*/ 	.word	0xffffffff


	//   ....[24]....
        /*0160*/ 	.word	0xffffffff


	//   ....[25]....
        /*0164*/ 	.word	0xffffffff


	//   ....[26]....
        /*0168*/ 	.word	0xffffffff


	//   ....[27]....
        /*016c*/ 	.word	0xffffffff


	//   ....[28]....
        /*0170*/ 	.word	0xffffffff


	//   ....[29]....
        /*0174*/ 	.word	0xffffffff


	//   ....[30]....
        /*0178*/ 	.word	0xffffffff


	//   ....[31]....
        /*017c*/ 	.word	0xffffffff


	//   ....[32]....
        /*0180*/ 	.word	0xffffffff


	//   ....[33]....
        /*0184*/ 	.word	0xffffffff


	//   ....[34]....
        /*0188*/ 	.word	0xffffffff


	//   ....[35]....
        /*018c*/ 	.word	0xffffffff


	//   ....[36]....
        /*0190*/ 	.word	0xffffffff


	//   ....[37]....
        /*0194*/ 	.word	0xffffffff


	//   ....[38]....
        /*0198*/ 	.word	0xffffffff


	//   ....[39]....
        /*019c*/ 	.word	0xffffffff


	//   ....[40]....
        /*01a0*/ 	.word	0xffffffff


	//   ....[41]....
        /*01a4*/ 	.word	0xffffffff


	//   ....[42]....
        /*01a8*/ 	.word	0xffffffff


	//   ....[43]....
        /*01ac*/ 	.word	0xffffffff


	//   ....[44]....
        /*01b0*/ 	.word	0xffffffff


	//   ....[45]....
        /*01b4*/ 	.word	0xffffffff


	//   ....[46]....
        /*01b8*/ 	.word	0xffffffff


	//   ....[47]....
        /*01bc*/ 	.word	0xffffffff


	//   ....[48]....
        /*01c0*/ 	.word	0xffffffff


	//   ....[49]....
        /*01c4*/ 	.word	0xffffffff


	//   ....[50]....
        /*01c8*/ 	.word	0xffffffff


	//   ....[51]....
        /*01cc*/ 	.word	0xffffffff


	//   ....[52]....
        /*01d0*/ 	.word	0xffffffff


	//   ....[53]....
        /*01d4*/ 	.word	0xffffffff


	//   ....[54]....
        /*01d8*/ 	.word	0xffffffff


	//   ....[55]....
        /*01dc*/ 	.word	0xffffffff


	//   ....[56]....
        /*01e0*/ 	.word	0xffffffff


	//   ....[57]....
        /*01e4*/ 	.word	0xffffffff


	//   ....[58]....
        /*01e8*/ 	.word	0xffffffff


	//   ....[59]....
        /*01ec*/ 	.word	0xffffffff


	//   ....[60]....
        /*01f0*/ 	.word	0xffffffff


	//   ....[61]....
        /*01f4*/ 	.word	0xffffffff


	//   ....[62]....
        /*01f8*/ 	.word	0xffffffff


	//   ....[63]....
        /*01fc*/ 	.word	0xffffffff


	//   ....[64]....
        /*0200*/ 	.word	0xffffffff


	//   ....[65]....
        /*0204*/ 	.word	0xffffffff


	//   ....[66]....
        /*0208*/ 	.word	0xffffffff


	//   ....[67]....
        /*020c*/ 	.word	0xffffffff


	//   ....[68]....
        /*0210*/ 	.word	0xffffffff


	//   ....[69]....
        /*0214*/ 	.word	0xffffffff


	//   ....[70]....
        /*0218*/ 	.word	0xffffffff


	//   ....[71]....
        /*021c*/ 	.word	0xffffffff


	//   ....[72]....
        /*0220*/ 	.word	0xffffffff


	//   ....[73]....
        /*0224*/ 	.word	0xffffffff


	//   ....[74]....
        /*0228*/ 	.word	0xffffffff


	//   ....[75]....
        /*022c*/ 	.word	0xffffffff


	//   ....[76]....
        /*0230*/ 	.word	0xffffffff


	//   ....[77]....
        /*0234*/ 	.word	0xffffffff


	//   ....[78]....
        /*0238*/ 	.word	0xffffffff


	//   ....[79]....
        /*023c*/ 	.word	0xffffffff


	//   ....[80]....
        /*0240*/ 	.word	0xffffffff


	//   ....[81]....
        /*0244*/ 	.word	0xffffffff


	//   ....[82]....
        /*0248*/ 	.word	0xffffffff


	//   ....[83]....
        /*024c*/ 	.word	0xffffffff


	//   ....[84]....
        /*0250*/ 	.word	0xffffffff


	//   ....[85]....
        /*0254*/ 	.word	0xffffffff


	//   ....[86]....
        /*0258*/ 	.word	0xffffffff


	//   ....[87]....
        /*025c*/ 	.word	0xffffffff


	//   ....[88]....
        /*0260*/ 	.word	0xffffffff


	//   ....[89]....
        /*0264*/ 	.word	0xffffffff


	//   ....[90]....
        /*0268*/ 	.word	0xffffffff


	//   ....[91]....
        /*026c*/ 	.word	0xffffffff


	//   ....[92]....
        /*0270*/ 	.word	0xffffffff


	//   ....[93]....
        /*0274*/ 	.word	0xffffffff


	//   ....[94]....
        /*0278*/ 	.word	0xffffffff


	//   ....[95]....
        /*027c*/ 	.word	0xffffffff


	//   ....[96]....
        /*0280*/ 	.word	0xffffffff


	//   ....[97]....
        /*0284*/ 	.word	0xffffffff


	//   ....[98]....
        /*0288*/ 	.word	0xffffffff


	//   ....[99]....
        /*028c*/ 	.word	0xffffffff


	//   ....[100]....
        /*0290*/ 	.word	0xffffffff


	//   ....[101]....
        /*0294*/ 	.word	0xffffffff


	//   ....[102]....
        /*0298*/ 	.word	0xffffffff


	//   ....[103]....
        /*029c*/ 	.word	0xffffffff


	//   ....[104]....
        /*02a0*/ 	.word	0xffffffff


	//   ....[105]....
        /*02a4*/ 	.word	0xffffffff


	//   ....[106]....
        /*02a8*/ 	.word	0xffffffff


	//   ....[107]....
        /*02ac*/ 	.word	0xffffffff


	//   ....[108]....
        /*02b0*/ 	.word	0xffffffff


	//   ....[109]....
        /*02b4*/ 	.word	0xffffffff


	//   ....[110]....
        /*02b8*/ 	.word	0xffffffff


	//   ....[111]....
        /*02bc*/ 	.word	0xffffffff


	//   ....[112]....
        /*02c0*/ 	.word	0xffffffff


	//   ....[113]....
        /*02c4*/ 	.word	0xffffffff


	//   ....[114]....
        /*02c8*/ 	.word	0xffffffff


	//   ....[115]....
        /*02cc*/ 	.word	0xffffffff


	//   ....[116]....
        /*02d0*/ 	.word	0xffffffff


	//   ....[117]....
        /*02d4*/ 	.word	0xffffffff


	//   ....[118]....
        /*02d8*/ 	.word	0xffffffff


	//   ....[119]....
        /*02dc*/ 	.word	0xffffffff


	//   ....[120]....
        /*02e0*/ 	.word	0xffffffff


	//   ....[121]....
        /*02e4*/ 	.word	0xffffffff


	//   ....[122]....
        /*02e8*/ 	.word	0xffffffff


	//   ....[123]....
        /*02ec*/ 	.word	0xffffffff


	//   ....[124]....
        /*02f0*/ 	.word	0xffffffff


	//   ....[125]....
        /*02f4*/ 	.word	0xffffffff


	//   ....[126]....
        /*02f8*/ 	.word	0xffffffff


	//   ....[127]....
        /*02fc*/ 	.word	0xffffffff


	//   ....[128]....
        /*0300*/ 	.word	0x0500000f


	//   ....[129]....
        /*0304*/ 	.word	0x0500000f


	//   ....[130]....
        /*0308*/ 	.word	0x0500000f


	//   ....[131]....
        /*030c*/ 	.word	0x0500000f


	//   ....[132]....
        /*0310*/ 	.word	0x0500000f


	//   ....[133]....
        /*0314*/ 	.word	0x0500000f


	//   ....[134]....
        /*0318*/ 	.word	0x0500000f


	//   ....[135]....
        /*031c*/ 	.word	0x0500000f


	//   ....[136]....
        /*0320*/ 	.word	0x0500000f


	//   ....[137]....
        /*0324*/ 	.word	0x0500000f


	//   ....[138]....
        /*0328*/ 	.word	0x0500000f


	//   ....[139]....
        /*032c*/ 	.word	0x0500000f


	//   ....[140]....
        /*0330*/ 	.word	0x0500000f


	//   ....[141]....
        /*0334*/ 	.word	0x0500000f


	//   ....[142]....
        /*0338*/ 	.word	0x0500000f


	//   ....[143]....
        /*033c*/ 	.word	0x0500000f


	//   ....[144]....
        /*0340*/ 	.word	0x0500000f


	//   ....[145]....
        /*0344*/ 	.word	0x0500000f


	//   ....[146]....
        /*0348*/ 	.word	0x0500000f


	//   ....[147]....
        /*034c*/ 	.word	0x0500000f


	//   ....[148]....
        /*0350*/ 	.word	0x0500000f


	//   ....[149]....
        /*0354*/ 	.word	0x0500000f


	//   ....[150]....
        /*0358*/ 	.word	0x0500000f


	//   ....[151]....
        /*035c*/ 	.word	0x0500000f


	//   ....[152]....
        /*0360*/ 	.word	0x0500000f


	//   ....[153]....
        /*0364*/ 	.word	0x0500000f


	//   ....[154]....
        /*0368*/ 	.word	0x0500000f


	//   ....[155]....
        /*036c*/ 	.word	0x0500000f


	//   ....[156]....
        /*0370*/ 	.word	0x0500000f


	//   ....[157]....
        /*0374*/ 	.word	0x0500000f


	//   ....[158]....
        /*0378*/ 	.word	0x0500000f


	//   ....[159]....
        /*037c*/ 	.word	0x0500000f


	//   ....[160]....
        /*0380*/ 	.word	0x0500000f


	//   ....[161]....
        /*0384*/ 	.word	0x0500000f


	//   ....[162]....
        /*0388*/ 	.word	0x0500000f


	//   ....[163]....
        /*038c*/ 	.word	0x0500000f


	//   ....[164]....
        /*0390*/ 	.word	0x0500000f


	//   ....[165]....
        /*0394*/ 	.word	0x0500000f


	//   ....[166]....
        /*0398*/ 	.word	0x0500000f


	//   ....[167]....
        /*039c*/ 	.word	0x0500000f


	//   ....[168]....
        /*03a0*/ 	.word	0x0500000f


	//   ....[169]....
        /*03a4*/ 	.word	0x0500000f


	//----- nvinfo : EIATTR_COOP_GROUP_INSTR_OFFSETS
	.align		4
.L_179:
        /*03a8*/ 	.byte	0x04, 0x28
        /*03aa*/ 	.short	(.L_181 - .L_180)


	//   ....[0]....
.L_180:
        /*03ac*/ 	.word	0x00000080


	//   ....[1]....
        /*03b0*/ 	.word	0x00000090


	//   ....[2]....
        /*03b4*/ 	.word	0x000002d0


	//   ....[3]....
        /*03b8*/ 	.word	0x00000430


	//   ....[4]....
        /*03bc*/ 	.word	0x00000550


	//   ....[5]....
        /*03c0*/ 	.word	0x000006b0


	//   ....[6]....
        /*03c4*/ 	.word	0x00001740


	//   ....[7]....
        /*03c8*/ 	.word	0x000021e0


	//   ....[8]....
        /*03cc*/ 	.word	0x00003540


	//   ....[9]....
        /*03d0*/ 	.word	0x00003da0


	//   ....[10]....
        /*03d4*/ 	.word	0x00003eb0


	//   ....[11]....
        /*03d8*/ 	.word	0x000046e0


	//   ....[12]....
        /*03dc*/ 	.word	0x00004750


	//   ....[13]....
        /*03e0*/ 	.word	0x00005eb0


	//   ....[14]....
        /*03e4*/ 	.word	0x00006820


	//   ....[15]....
        /*03e8*/ 	.word	0x00007400


	//   ....[16]....
        /*03ec*/ 	.word	0x00007420


	//   ....[17]....
        /*03f0*/ 	.word	0x00007db0


	//   ....[18]....
        /*03f4*/ 	.word	0x00007e50


	//   ....[19]....
        /*03f8*/ 	.word	0x0000a330


	//   ....[20]....
        /*03fc*/ 	.word	0x0000a350


	//   ....[21]....
        /*0400*/ 	.word	0x0000a370


	//   ....[22]....
        /*0404*/ 	.word	0x0000a390


	//   ....[23]....
        /*0408*/ 	.word	0x0000bf80


	//   ....[24]....
        /*040c*/ 	.word	0x0000c8e0


	//   ....[25]....
        /*0410*/ 	.word	0x0000d4c0


	//   ....[26]....
        /*0414*/ 	.word	0x0000d4e0


	//   ....[27]....
        /*0418*/ 	.word	0x0000de90


	//   ....[28]....
        /*041c*/ 	.word	0x0000df30


	//   ....[29]....
        /*0420*/ 	.word	0x0000f1f0


	//   ....[30]....
        /*0424*/ 	.word	0x0000f200


	//   ....[31]....
        /*0428*/ 	.word	0x0000f280


	//   ....[32]....
        /*042c*/ 	.word	0x0000f290


	//   ....[33]....
        /*0430*/ 	.word	0x000105f0


	//   ....[34]....
        /*0434*/ 	.word	0x00010600


	//   ....[35]....
        /*0438*/ 	.word	0x00010610


	//   ....[36]....
        /*043c*/ 	.word	0x00010620


	//   ....[37]....
        /*0440*/ 	.word	0x00010630


	//   ....[38]....
        /*0444*/ 	.word	0x00010640


	//   ....[39]....
        /*0448*/ 	.word	0x00010650


	//   ....[40]....
        /*044c*/ 	.word	0x00010660


	//   ....[41]....
        /*0450*/ 	.word	0x00010680


	//   ....[42]....
        /*0454*/ 	.word	0x00010690


	//   ....[43]....
        /*0458*/ 	.word	0x000106b0


	//   ....[44]....
        /*045c*/ 	.word	0x000106c0


	//   ....[45]....
        /*0460*/ 	.word	0x000106f0


	//   ....[46]....
        /*0464*/ 	.word	0x00010710


	//   ....[47]....
        /*0468*/ 	.word	0x00010730


	//   ....[48]....
        /*046c*/ 	.word	0x00010740


	//   ....[49]....
        /*0470*/ 	.word	0x00010750


	//   ....[50]....
        /*0474*/ 	.word	0x00010780


	//   ....[51]....
        /*0478*/ 	.word	0x000107b0


	//   ....[52]....
        /*047c*/ 	.word	0x000107c0


	//   ....[53]....
        /*0480*/ 	.word	0x000107d0


	//   ....[54]....
        /*0484*/ 	.word	0x000107e0


	//   ....[55]....
        /*0488*/ 	.word	0x000107f0


	//   ....[56]....
        /*048c*/ 	.word	0x00010800


	//   ....[57]....
        /*0490*/ 	.word	0x00010810


	//   ....[58]....
        /*0494*/ 	.word	0x00010820


	//   ....[59]....
        /*0498*/ 	.word	0x00010830


	//   ....[60]....
        /*049c*/ 	.word	0x00010840


	//   ....[61]....
        /*04a0*/ 	.word	0x00010850


	//   ....[62]....
        /*04a4*/ 	.word	0x00010860


	//   ....[63]....
        /*04a8*/ 	.word	0x00010870


	//   ....[64]....
        /*04ac*/ 	.word	0x00010880


	//   ....[65]....
        /*04b0*/ 	.word	0x000109a0


	//   ....[66]....
        /*04b4*/ 	.word	0x000109e0


	//   ....[67]....
        /*04b8*/ 	.word	0x00010a10


	//   ....[68]....
        /*04bc*/ 	.word	0x00010a80


	//   ....[69]....
        /*04c0*/ 	.word	0x00010f00


	//   ....[70]....
        /*04c4*/ 	.word	0x00010f20


	//   ....[71]....
        /*04c8*/ 	.word	0x00010ff0


	//   ....[72]....
        /*04cc*/ 	.word	0x00011010


	//   ....[73]....
        /*04d0*/ 	.word	0x000110d0


	//   ....[74]....
        /*04d4*/ 	.word	0x000110f0


	//   ....[75]....
        /*04d8*/ 	.word	0x000111c0


	//   ....[76]....
        /*04dc*/ 	.word	0x000111e0


	//   ....[77]....
        /*04e0*/ 	.word	0x00011820


	//   ....[78]....
        /*04e4*/ 	.word	0x00011850


	//   ....[79]....
        /*04e8*/ 	.word	0x00011920


	//   ....[80]....
        /*04ec*/ 	.word	0x00011940


	//   ....[81]....
        /*04f0*/ 	.word	0x00011a00


	//   ....[82]....
        /*04f4*/ 	.word	0x00011a20


	//   ....[83]....
        /*04f8*/ 	.word	0x00011af0


	//   ....[84]....
        /*04fc*/ 	.word	0x00011b10


	//   ....[85]....
        /*0500*/ 	.word	0x00011ca0


	//   ....[86]....
        /*0504*/ 	.word	0x00013710


	//   ....[87]....
        /*0508*/ 	.word	0x00013740


	//   ....[88]....
        /*050c*/ 	.word	0x00013800


	//   ....[89]....
        /*0510*/ 	.word	0x00013810


	//   ....[90]....
        /*0514*/ 	.word	0x00013880


	//   ....[91]....
        /*0518*/ 	.word	0x00013890


	//   ....[92]....
        /*051c*/ 	.word	0x000138a0


	//   ....[93]....
        /*0520*/ 	.word	0x00013910


	//   ....[94]....
        /*0524*/ 	.word	0x00013c50


	//   ....[95]....
        /*0528*/ 	.word	0x00013c80


	//   ....[96]....
        /*052c*/ 	.word	0x00013ce0


	//   ....[97]....
        /*0530*/ 	.word	0x00013d40


	//   ....[98]....
        /*0534*/ 	.word	0x00013d90


	//   ....[99]....
        /*0538*/ 	.word	0x00013dd0


	//   ....[100]....
        /*053c*/ 	.word	0x00013df0


	//   ....[101]....
        /*0540*/ 	.word	0x00013e30


	//   ....[102]....
        /*0544*/ 	.word	0x000144e0


	//   ....[103]....
        /*0548*/ 	.word	0x00014500


	//   ....[104]....
        /*054c*/ 	.word	0x00014560


	//   ....[105]....
        /*0550*/ 	.word	0x000145c0


	//   ....[106]....
        /*0554*/ 	.word	0x00014610


	//   ....[107]....
        /*0558*/ 	.word	0x00014660


	//   ....[108]....
        /*055c*/ 	.word	0x00014680


	//   ....[109]....
        /*0560*/ 	.word	0x000146c0


	//   ....[110]....
        /*0564*/ 	.word	0x00014dd0


	//   ....[111]....
        /*0568*/ 	.word	0x00014df0


	//   ....[112]....
        /*056c*/ 	.word	0x00014e60


	//   ....[113]....
        /*0570*/ 	.word	0x00014e70


	//   ....[114]....
        /*0574*/ 	.word	0x00014ec0


	//   ....[115]....
        /*0578*/ 	.word	0x00014ed0


	//   ....[116]....
        /*057c*/ 	.word	0x00014ee0


	//   ....[117]....
        /*0580*/ 	.word	0x00014f30


	//   ....[118]....
        /*0584*/ 	.word	0x00015260


	//   ....[119]....
        /*0588*/ 	.word	0x00015280


	//   ....[120]....
        /*058c*/ 	.word	0x00015290


	//   ....[121]....
        /*0590*/ 	.word	0x000152a0


	//   ....[122]....
        /*0594*/ 	.word	0x00015300


	//   ....[123]....
        /*0598*/ 	.word	0x00015310


	//   ....[124]....
        /*059c*/ 	.word	0x00015370


	//   ....[125]....
        /*05a0*/ 	.word	0x000153a0


	//   ....[126]....
        /*05a4*/ 	.word	0x000163c0


	//   ....[127]....
        /*05a8*/ 	.word	0x00016560


	//   ....[128]....
        /*05ac*/ 	.word	0x00016c30


	//   ....[129]....
        /*05b0*/ 	.word	0x00016d10


	//   ....[130]....
        /*05b4*/ 	.word	0x00016df0


	//   ....[131]....
        /*05b8*/ 	.word	0x00016e50


	//   ....[132]....
        /*05bc*/ 	.word	0x00016f30


	//   ....[133]....
        /*05c0*/ 	.word	0x00016f90


	//   ....[134]....
        /*05c4*/ 	.word	0x00017070


	//   ....[135]....
        /*05c8*/ 	.word	0x000170d0


	//   ....[136]....
        /*05cc*/ 	.word	0x000171b0


	//   ....[137]....
        /*05d0*/ 	.word	0x000172e0


	//   ....[138]....
        /*05d4*/ 	.word	0x000173b0


	//   ....[139]....
        /*05d8*/ 	.word	0x00017490


	//   ....[140]....
        /*05dc*/ 	.word	0x00017550


	//   ....[141]....
        /*05e0*/ 	.word	0x000175d0


	//   ....[142]....
        /*05e4*/ 	.word	0x00017690


	//   ....[143]....
        /*05e8*/ 	.word	0x00017710


	//   ....[144]....
        /*05ec*/ 	.word	0x000177e0


	//   ....[145]....
        /*05f0*/ 	.word	0x00017870


	//   ....[146]....
        /*05f4*/ 	.word	0x000178e0


	//   ....[147]....
        /*05f8*/ 	.word	0x00017960


	//   ....[148]....
        /*05fc*/ 	.word	0x00017a30


	//   ....[149]....
        /*0600*/ 	.word	0x00017ab0


	//   ....[150]....
        /*0604*/ 	.word	0x00017b80


	//   ....[151]....
        /*0608*/ 	.word	0x00017c00


	//   ....[152]....
        /*060c*/ 	.word	0x00017cc0


	//   ....[153]....
        /*0610*/ 	.word	0x00017df0


	//   ....[154]....
        /*0614*/ 	.word	0x00017ea0


	//   ....[155]....
        /*0618*/ 	.word	0x00017f00


	//   ....[156]....
        /*061c*/ 	.word	0x00017fc0


	//   ....[157]....
        /*0620*/ 	.word	0x00018020


	//   ....[158]....
        /*0624*/ 	.word	0x000180e0


	//   ....[159]....
        /*0628*/ 	.word	0x00018140


	//   ....[160]....
        /*062c*/ 	.word	0x00018200


	//   ....[161]....
        /*0630*/ 	.word	0x000182f0


	//   ....[162]....
        /*0634*/ 	.word	0x00018390


	//   ....[163]....
        /*0638*/ 	.word	0x000183f0


	//   ....[164]....
        /*063c*/ 	.word	0x000184c0


	//   ....[165]....
        /*0640*/ 	.word	0x00018520


	//   ....[166]....
        /*0644*/ 	.word	0x000185f0


	//   ....[167]....
        /*0648*/ 	.word	0x00018650


	//   ....[168]....
        /*064c*/ 	.word	0x00018720


	//   ....[169]....
        /*0650*/ 	.word	0x00018970


	//----- nvinfo : EIATTR_REG_RECONFIG
	.align		4
.L_181:
        /*0654*/ 	.byte	0x01, 0x54
	.zero		2


	//----- nvinfo : EIATTR_SYSCALL_OFFSETS
	.align		4
        /*0658*/ 	.byte	0x04, 0x46
        /*065a*/ 	.short	(.L_183 - .L_182)


	//   ....[0]....
.L_182:
        /*065c*/ 	.word	0x00001920


	//   ....[1]....
        /*0660*/ 	.word	0x00012d40


	//   ....[2]....
        /*0664*/ 	.word	0x00012eb0


	//   ....[3]....
        /*0668*/ 	.word	0x00013000


	//   ....[4]....
        /*066c*/ 	.word	0x00013140


	//   ....[5]....
        /*0670*/ 	.word	0x00014150


	//----- nvinfo : EIATTR_MBARRIER_INSTR_OFFSETS
	.align		4
.L_183:
        /*0674*/ 	.byte	0x04, 0x39
        /*0676*/ 	.short	(.L_185 - .L_184)


	//   ....[0]....
.L_184:
        /*0678*/ 	.word	0x00000180
        /*067c*/ 	.word	0x000000ff
        /*0680*/ 	.word	0x00022800
        /*0684*/ 	.short	0x0100
        /*0686*/ 	.byte	0x08
	.zero		1


	//   ....[1]....
        /*0688*/ 	.word	0x00000190
        /*068c*/ 	.word	0x000000ff
        /*0690*/ 	.word	0x00022820
        /*0694*/ 	.short	0x0100
        /*0696*/ 	.byte	0x08
	.zero		1


	//   ....[2]....
        /*0698*/ 	.word	0x00000280
        /*069c*/ 	.word	0x000000ff
        /*06a0*/ 	.word	0x00022830
        /*06a4*/ 	.short	0x0100
        /*06a6*/ 	.byte	0x08
	.zero		1


	//   ....[3]....
        /*06a8*/ 	.word	0x00000290
        /*06ac*/ 	.word	0x000000ff
        /*06b0*/ 	.word	0x00022840
        /*06b4*/ 	.short	0x0100
        /*06b6*/ 	.byte	0x08
	.zero		1


	//   ....[4]....
        /*06b8*/ 	.word	0x000002a0
        /*06bc*/ 	.word	0x000000ff
        /*06c0*/ 	.word	0x00022838
        /*06c4*/ 	.short	0x0100
        /*06c6*/ 	.byte	0x08
	.zero		1


	//   ....[5]....
        /*06c8*/ 	.word	0x000002b0
        /*06cc*/ 	.word	0x000000ff
        /*06d0*/ 	.word	0x00022848
        /*06d4*/ 	.short	0x0100
        /*06d6*/ 	.byte	0x08
	.zero		1


	//   ....[6]....
        /*06d8*/ 	.word	0x000003e0
        /*06dc*/ 	.word	0x000000ff
        /*06e0*/ 	.word	0x00022850
        /*06e4*/ 	.short	0x0100
        /*06e6*/ 	.byte	0x08
	.zero		1


	//   ....[7]....
        /*06e8*/ 	.word	0x000003f0
        /*06ec*/ 	.word	0x000000ff
        /*06f0*/ 	.word	0x00022860
        /*06f4*/ 	.short	0x0100
        /*06f6*/ 	.byte	0x08
	.zero		1


	//   ....[8]....
        /*06f8*/ 	.word	0x00000400
        /*06fc*/ 	.word	0x000000ff
        /*0700*/ 	.word	0x00022858
        /*0704*/ 	.short	0x0100
        /*0706*/ 	.byte	0x08
	.zero		1


	//   ....[9]....
        /*0708*/ 	.word	0x00000410
        /*070c*/ 	.word	0x000000ff
        /*0710*/ 	.word	0x00022868
        /*0714*/ 	.short	0x0100
        /*0716*/ 	.byte	0x08
	.zero		1


	//   ....[10]....
        /*0718*/ 	.word	0x00000500
        /*071c*/ 	.word	0x000000ff
        /*0720*/ 	.word	0x00022870
        /*0724*/ 	.short	0x0100
        /*0726*/ 	.byte	0x06
	.zero		1


	//   ....[11]....
        /*0728*/ 	.word	0x00000510
        /*072c*/ 	.word	0x000000ff
        /*0730*/ 	.word	0x00022880
        /*0734*/ 	.short	0x0100
        /*0736*/ 	.byte	0x06
	.zero		1


	//   ....[12]....
        /*0738*/ 	.word	0x00000520
        /*073c*/ 	.word	0x000000ff
        /*0740*/ 	.word	0x00022878
        /*0744*/ 	.short	0x0100
        /*0746*/ 	.byte	0x06
	.zero		1


	//   ....[13]....
        /*0748*/ 	.word	0x00000530
        /*074c*/ 	.word	0x000000ff
        /*0750*/ 	.word	0x00022888
        /*0754*/ 	.short	0x0100
        /*0756*/ 	.byte	0x06
	.zero		1


	//   ....[14]....
        /*0758*/ 	.word	0x00000660
        /*075c*/ 	.word	0x000000ff
        /*0760*/ 	.word	0x00022890
        /*0764*/ 	.short	0x0100
        /*0766*/ 	.byte	0x08
	.zero		1


	//   ....[15]....
        /*0768*/ 	.word	0x00000670
        /*076c*/ 	.word	0x000000ff
        /*0770*/ 	.word	0x000228a0
        /*0774*/ 	.short	0x0100
        /*0776*/ 	.byte	0x08
	.zero		1


	//   ....[16]....
        /*0778*/ 	.word	0x00000680
        /*077c*/ 	.word	0x000000ff
        /*0780*/ 	.word	0x00022898
        /*0784*/ 	.short	0x0100
        /*0786*/ 	.byte	0x08
	.zero		1


	//   ....[17]....
        /*0788*/ 	.word	0x00000690
        /*078c*/ 	.word	0x000000ff
        /*0790*/ 	.word	0x000228a8
        /*0794*/ 	.short	0x0100
        /*0796*/ 	.byte	0x08
	.zero		1


	//   ....[18]....
        /*0798*/ 	.word	0x000007e0
        /*079c*/ 	.word	0x000000ff
        /*07a0*/ 	.word	0x000228b0
        /*07a4*/ 	.short	0x0100
        /*07a6*/ 	.byte	0x08
	.zero		1


	//   ....[19]....
        /*07a8*/ 	.word	0x000007f0
        /*07ac*/ 	.word	0x000000ff
        /*07b0*/ 	.word	0x000228c0
        /*07b4*/ 	.short	0x0100
        /*07b6*/ 	.byte	0x08
	.zero		1


	//   ....[20]....
        /*07b8*/ 	.word	0x00000800
        /*07bc*/ 	.word	0x000000ff
        /*07c0*/ 	.word	0x000228b8
        /*07c4*/ 	.short	0x0100
        /*07c6*/ 	.byte	0x08
	.zero		1


	//   ....[21]....
        /*07c8*/ 	.word	0x00000810
        /*07cc*/ 	.word	0x000000ff
        /*07d0*/ 	.word	0x000228c8
        /*07d4*/ 	.short	0x0100
        /*07d6*/ 	.byte	0x08
	.zero		1


	//   ....[22]....
        /*07d8*/ 	.word	0x00001c00
        /*07dc*/ 	.word	0x000000ff
        /*07e0*/ 	.word	0x00022800
        /*07e4*/ 	.short	0x010a
        /*07e6*/ 	.byte	0x26
	.zero		1


	//   ....[23]....
        /*07e8*/ 	.word	0x00001ca0
        /*07ec*/ 	.word	0x00000007
        /*07f0*/ 	.word	0x00022830
        /*07f4*/ 	.short	0x010a
        /*07f6*/ 	.byte	0x3f
	.zero		1


	//   ....[24]....
        /*07f8*/ 	.word	0x00001ce0
        /*07fc*/ 	.word	0x00000007
        /*0800*/ 	.word	0x00022830
        /*0804*/ 	.short	0x010a
        /*0806*/ 	.byte	0x3f
	.zero		1


	//   ....[25]....
        /*0808*/ 	.word	0x000025e0
        /*080c*/ 	.word	0x000000ff
        /*0810*/ 	.word	0x00000000
        /*0814*/ 	.short	0x0101
        /*0816*/ 	.byte	0x06
	.zero		1


	//   ....[26]....
        /*0818*/ 	.word	0x00005780
        /*081c*/ 	.word	0x000000ff
        /*0820*/ 	.word	0x00022830
        /*0824*/ 	.short	0x010a
        /*0826*/ 	.byte	0x06
	.zero		1


	//   ....[27]....
        /*0828*/ 	.word	0x000057c0
        /*082c*/ 	.word	0x000000ff
        /*0830*/ 	.word	0x00022830
        /*0834*/ 	.short	0x010a
        /*0836*/ 	.byte	0x06
	.zero		1


	//   ....[28]....
        /*0838*/ 	.word	0x00005a90
        /*083c*/ 	.word	0x000000ff
        /*0840*/ 	.word	0x00022850
        /*0844*/ 	.short	0x010a
        /*0846*/ 	.byte	0x06
	.zero		1


	//   ....[29]....
        /*0848*/ 	.word	0x00005ad0
        /*084c*/ 	.word	0x000000ff
        /*0850*/ 	.word	0x00022850
        /*0854*/ 	.short	0x010a
        /*0856*/ 	.byte	0x06
	.zero		1


	//   ....[30]....
        /*0858*/ 	.word	0x00006220
        /*085c*/ 	.word	0x000000ff
        /*0860*/ 	.word	0x00000000
        /*0864*/ 	.short	0x0101
        /*0866*/ 	.byte	0x06
	.zero		1


	//   ....[31]....
        /*0868*/ 	.word	0x000088a0
        /*086c*/ 	.word	0x000000ff
        /*0870*/ 	.word	0x00000000
        /*0874*/ 	.short	0x0101
        /*0876*/ 	.byte	0x06
	.zero		1


	//   ....[32]....
        /*0878*/ 	.word	0x00009190
        /*087c*/ 	.word	0x000000ff
        /*0880*/ 	.word	0x00022830
        /*0884*/ 	.short	0x010a
        /*0886*/ 	.byte	0x06
	.zero		1


	//   ....[33]....
        /*0888*/ 	.word	0x000091d0
        /*088c*/ 	.word	0x000000ff
        /*0890*/ 	.word	0x00022830
        /*0894*/ 	.short	0x010a
        /*0896*/ 	.byte	0x06
	.zero		1


	//   ....[34]....
        /*0898*/ 	.word	0x000094a0
        /*089c*/ 	.word	0x000000ff
        /*08a0*/ 	.word	0x00022850
        /*08a4*/ 	.short	0x010a
        /*08a6*/ 	.byte	0x06
	.zero		1


	//   ....[35]....
        /*08a8*/ 	.word	0x000094e0
        /*08ac*/ 	.word	0x000000ff
        /*08b0*/ 	.word	0x00022850
        /*08b4*/ 	.short	0x010a
        /*08b6*/ 	.byte	0x06
	.zero		1


	//   ....[36]....
        /*08b8*/ 	.word	0x00009c80
        /*08bc*/ 	.word	0x000000ff
        /*08c0*/ 	.word	0x00000000
        /*08c4*/ 	.short	0x0101
        /*08c6*/ 	.byte	0x06
	.zero		1


	//   ....[37]....
        /*08c8*/ 	.word	0x0000b180
        /*08cc*/ 	.word	0x000000ff
        /*08d0*/ 	.word	0x00000000
        /*08d4*/ 	.short	0x0101
        /*08d6*/ 	.byte	0x06
	.zero		1


	//   ....[38]....
        /*08d8*/ 	.word	0x0000b880
        /*08dc*/ 	.word	0x000000ff
        /*08e0*/ 	.word	0x00022830
        /*08e4*/ 	.short	0x010a
        /*08e6*/ 	.byte	0x06
	.zero		1


	//   ....[39]....
        /*08e8*/ 	.word	0x0000b8c0
        /*08ec*/ 	.word	0x000000ff
        /*08f0*/ 	.word	0x00022830
        /*08f4*/ 	.short	0x010a
        /*08f6*/ 	.byte	0x06
	.zero		1


	//   ....[40]....
        /*08f8*/ 	.word	0x0000bb60
        /*08fc*/ 	.word	0x000000ff
        /*0900*/ 	.word	0x00022850
        /*0904*/ 	.short	0x010a
        /*0906*/ 	.byte	0x06
	.zero		1


	//   ....[41]....
        /*0908*/ 	.word	0x0000bba0
        /*090c*/ 	.word	0x000000ff
        /*0910*/ 	.word	0x00022850
        /*0914*/ 	.short	0x010a
        /*0916*/ 	.byte	0x06
	.zero		1


	//   ....[42]....
        /*0918*/ 	.word	0x0000c2e0
        /*091c*/ 	.word	0x000000ff
        /*0920*/ 	.word	0x00000000
        /*0924*/ 	.short	0x0101
        /*0926*/ 	.byte	0x06
	.zero		1


	//   ....[43]....
        /*0928*/ 	.word	0x0000e960
        /*092c*/ 	.word	0x000000ff
        /*0930*/ 	.word	0x00000000
        /*0934*/ 	.short	0x0101
        /*0936*/ 	.byte	0x06
	.zero		1


	//   ....[44]....
        /*0938*/ 	.word	0x0000ef50
        /*093c*/ 	.word	0x000000ff
        /*0940*/ 	.word	0x00022850
        /*0944*/ 	.short	0x010a
        /*0946*/ 	.byte	0x05
	.zero		1


	//   ....[45]....
        /*0948*/ 	.word	0x0000ef90
        /*094c*/ 	.word	0x000000ff
        /*0950*/ 	.word	0x00022850
        /*0954*/ 	.short	0x010a
        /*0956*/ 	.byte	0x05
	.zero		1


	//   ....[46]....
        /*0958*/ 	.word	0x0000f550
        /*095c*/ 	.word	0x000000ff
        /*0960*/ 	.word	0x00000000
        /*0964*/ 	.short	0x0101
        /*0966*/ 	.byte	0x04
	.zero		1


	//   ....[47]....
        /*0968*/ 	.word	0x00010ed0
        /*096c*/ 	.word	0x00000003
        /*0970*/ 	.word	0x00000000
        /*0974*/ 	.short	0x0101
        /*0976*/ 	.byte	0x3f
	.zero		1


	//   ....[48]....
        /*0978*/ 	.word	0x00013530
        /*097c*/ 	.word	0x00000000
        /*0980*/ 	.word	0x00022880
        /*0984*/ 	.short	0x010a
        /*0986*/ 	.byte	0x3f
	.zero		1


	//   ....[49]....
        /*0988*/ 	.word	0x000139d0
        /*098c*/ 	.word	0x00000000
        /*0990*/ 	.word	0x00022870
        /*0994*/ 	.short	0x0107
        /*0996*/ 	.byte	0x3f
	.zero		1


	//   ....[50]....
        /*0998*/ 	.word	0x00013a90
        /*099c*/ 	.word	0x00000000
        /*09a0*/ 	.word	0x00022870
        /*09a4*/ 	.short	0x0101
        /*09a6*/ 	.byte	0x3f
	.zero		1


	//   ....[51]....
        /*09a8*/ 	.word	0x00013ac0
        /*09ac*/ 	.word	0x00000000
        /*09b0*/ 	.word	0x00022840
        /*09b4*/ 	.short	0x010a
        /*09b6*/ 	.byte	0x3f
	.zero		1


	//   ....[52]....
        /*09b8*/ 	.word	0x00013f30
        /*09bc*/ 	.word	0x00000000
        /*09c0*/ 	.word	0x00022830
        /*09c4*/ 	.short	0x0107
        /*09c6*/ 	.byte	0x3f
	.zero		1


	//   ....[53]....
        /*09c8*/ 	.word	0x00013ff0
        /*09cc*/ 	.word	0x00000000
        /*09d0*/ 	.word	0x00022830
        /*09d4*/ 	.short	0x0101
        /*09d6*/ 	.byte	0x3f
	.zero		1


	//   ....[54]....
        /*09d8*/ 	.word	0x000147b0
        /*09dc*/ 	.word	0x00000011
        /*09e0*/ 	.word	0x00022800
        /*09e4*/ 	.short	0x0107
        /*09e6*/ 	.byte	0x3f
	.zero		1


	//   ....[55]....
        /*09e8*/ 	.word	0x000148a0
        /*09ec*/ 	.word	0x00000011
        /*09f0*/ 	.word	0x00022800
        /*09f4*/ 	.short	0x0101
        /*09f6*/ 	.byte	0x3f
	.zero		1


	//   ....[56]....
        /*09f8*/ 	.word	0x000148c0
        /*09fc*/ 	.word	0x00000011
        /*0a00*/ 	.word	0x00022820
        /*0a04*/ 	.short	0x010a
        /*0a06*/ 	.byte	0x3f
	.zero		1


	//   ....[57]....
        /*0a08*/ 	.word	0x00014c40
        /*0a0c*/ 	.word	0x00000000
        /*0a10*/ 	.word	0x00022880
        /*0a14*/ 	.short	0x010a
        /*0a16*/ 	.byte	0x3f
	.zero		1


	//   ....[58]....
        /*0a18*/ 	.word	0x00014fc0
        /*0a1c*/ 	.word	0x00000000
        /*0a20*/ 	.word	0x00022870
        /*0a24*/ 	.short	0x0107
        /*0a26*/ 	.byte	0x3f
	.zero		1


	//   ....[59]....
        /*0a28*/ 	.word	0x00015080
        /*0a2c*/ 	.word	0x00000000
        /*0a30*/ 	.word	0x00022870
        /*0a34*/ 	.short	0x0101
        /*0a36*/ 	.byte	0x3f
	.zero		1


	//   ....[60]....
        /*0a38*/ 	.word	0x000150b0
        /*0a3c*/ 	.word	0x00000000
        /*0a40*/ 	.word	0x00022840
        /*0a44*/ 	.short	0x010a
        /*0a46*/ 	.byte	0x3f
	.zero		1


	//   ....[61]....
        /*0a48*/ 	.word	0x00015470
        /*0a4c*/ 	.word	0x00000000
        /*0a50*/ 	.word	0x00022830
        /*0a54*/ 	.short	0x0107
        /*0a56*/ 	.byte	0x3f
	.zero		1


	//   ....[62]....
        /*0a58*/ 	.word	0x00015530
        /*0a5c*/ 	.word	0x00000000
        /*0a60*/ 	.word	0x00022830
        /*0a64*/ 	.short	0x0101
        /*0a66*/ 	.byte	0x3f
	.zero		1


	//   ....[63]....
        /*0a68*/ 	.word	0x000155c0
        /*0a6c*/ 	.word	0x00000000
        /*0a70*/ 	.word	0x00022870
        /*0a74*/ 	.short	0x010a
        /*0a76*/ 	.byte	0x3f
	.zero		1


	//   ....[64]....
        /*0a78*/ 	.word	0x00015650
        /*0a7c*/ 	.word	0x00000000
        /*0a80*/ 	.word	0x00022860
        /*0a84*/ 	.short	0x010a
        /*0a86*/ 	.byte	0x3f
	.zero		1


	//   ....[65]....
        /*0a88*/ 	.word	0x00015ab0
        /*0a8c*/ 	.word	0x00000000
        /*0a90*/ 	.word	0x00022850
        /*0a94*/ 	.short	0x0101
        /*0a96*/ 	.byte	0x3f
	.zero		1


	//   ....[66]....
        /*0a98*/ 	.word	0x00015b30
        /*0a9c*/ 	.word	0x00000000
        /*0aa0*/ 	.word	0x00000000
        /*0aa4*/ 	.short	0x0101
        /*0aa6*/ 	.byte	0x3f
	.zero		1


	//   ....[67]....
        /*0aa8*/ 	.word	0x00015d00
        /*0aac*/ 	.word	0x00000012
        /*0ab0*/ 	.word	0x00022870
        /*0ab4*/ 	.short	0x010a
        /*0ab6*/ 	.byte	0x3f
	.zero		1


	//   ....[68]....
        /*0ab8*/ 	.word	0x00015d80
        /*0abc*/ 	.word	0x00000012
        /*0ac0*/ 	.word	0x00022860
        /*0ac4*/ 	.short	0x010a
        /*0ac6*/ 	.byte	0x3f
	.zero		1


	//   ....[69]....
        /*0ac8*/ 	.word	0x000161f0
        /*0acc*/ 	.word	0x00000012
        /*0ad0*/ 	.word	0x00022850
        /*0ad4*/ 	.short	0x0101
        /*0ad6*/ 	.byte	0x3f
	.zero		1


	//   ....[70]....
        /*0ad8*/ 	.word	0x00016270
        /*0adc*/ 	.word	0x00000012
        /*0ae0*/ 	.word	0x00000000
        /*0ae4*/ 	.short	0x0101
        /*0ae6*/ 	.byte	0x3f
	.zero		1


	//   ....[71]....
        /*0ae8*/ 	.word	0x000164e0
        /*0aec*/ 	.word	0x00000005
        /*0af0*/ 	.word	0x00022820
        /*0af4*/ 	.short	0x010a
        /*0af6*/ 	.byte	0x3f
	.zero		1


	//   ....[72]....
        /*0af8*/ 	.word	0x00016660
        /*0afc*/ 	.word	0x00000003
        /*0b00*/ 	.word	0x00022840
        /*0b04*/ 	.short	0x010a
        /*0b06*/ 	.byte	0x3f
	.zero		1


	//   ....[73]....
        /*0b08*/ 	.word	0x00016700
        /*0b0c*/ 	.word	0x00000013
        /*0b10*/ 	.word	0x00022840
        /*0b14*/ 	.short	0x010a
        /*0b16*/ 	.byte	0x3f
	.zero		1


	//   ....[74]....
        /*0b18*/ 	.word	0x00016740
        /*0b1c*/ 	.word	0x00000003
        /*0b20*/ 	.word	0x00022860
        /*0b24*/ 	.short	0x010a
        /*0b26*/ 	.byte	0x3f
	.zero		1


	//   ....[75]....
        /*0b28*/ 	.word	0x00016780
        /*0b2c*/ 	.word	0x00000013
        /*0b30*/ 	.word	0x00022860
        /*0b34*/ 	.short	0x010a
        /*0b36*/ 	.byte	0x3f
	.zero		1


	//   ....[76]....
        /*0b38*/ 	.word	0x000167c0
        /*0b3c*/ 	.word	0x00000003
        /*0b40*/ 	.word	0x00022880
        /*0b44*/ 	.short	0x010a
        /*0b46*/ 	.byte	0x3f
	.zero		1


	//   ....[77]....
        /*0b48*/ 	.word	0x00016800
        /*0b4c*/ 	.word	0x00000013
        /*0b50*/ 	.word	0x00022880
        /*0b54*/ 	.short	0x010a
        /*0b56*/ 	.byte	0x3f
	.zero		1


	//   ....[78]....
        /*0b58*/ 	.word	0x00016870
        /*0b5c*/ 	.word	0x00000003
        /*0b60*/ 	.word	0x00022800
        /*0b64*/ 	.short	0x010a
        /*0b66*/ 	.byte	0x3f
	.zero		1


	//   ....[79]....
        /*0b68*/ 	.word	0x000168c0
        /*0b6c*/ 	.word	0x00000007
        /*0b70*/ 	.word	0x00022830
        /*0b74*/ 	.short	0x010a
        /*0b76*/ 	.byte	0x3f
	.zero		1


	//   ....[80]....
        /*0b78*/ 	.word	0x00016920
        /*0b7c*/ 	.word	0x00000005
        /*0b80*/ 	.word	0x00022830
        /*0b84*/ 	.short	0x010a
        /*0b86*/ 	.byte	0x3f
	.zero		1


	//   ....[81]....
        /*0b88*/ 	.word	0x00016980
        /*0b8c*/ 	.word	0x00000005
        /*0b90*/ 	.word	0x00022850
        /*0b94*/ 	.short	0x010a
        /*0b96*/ 	.byte	0x3f
	.zero		1


	//   ....[82]....
        /*0b98*/ 	.word	0x000169e0
        /*0b9c*/ 	.word	0x00000005
        /*0ba0*/ 	.word	0x00022830
        /*0ba4*/ 	.short	0x010a
        /*0ba6*/ 	.byte	0x3f
	.zero		1


	//   ....[83]....
        /*0ba8*/ 	.word	0x00016a40
        /*0bac*/ 	.word	0x00000005
        /*0bb0*/ 	.word	0x00022850
        /*0bb4*/ 	.short	0x010a
        /*0bb6*/ 	.byte	0x3f
	.zero		1


	//   ....[84]....
        /*0bb8*/ 	.word	0x00016aa0
        /*0bbc*/ 	.word	0x00000005
        /*0bc0*/ 	.word	0x00022830
        /*0bc4*/ 	.short	0x010a
        /*0bc6*/ 	.byte	0x3f
	.zero		1


	//   ....[85]....
        /*0bc8*/ 	.word	0x00016b00
        /*0bcc*/ 	.word	0x00000005
        /*0bd0*/ 	.word	0x00022850
        /*0bd4*/ 	.short	0x010a
        /*0bd6*/ 	.byte	0x3f
	.zero		1


	//   ....[86]....
        /*0bd8*/ 	.word	0x00016b60
        /*0bdc*/ 	.word	0x00000007
        /*0be0*/ 	.word	0x00022850
        /*0be4*/ 	.short	0x010a
        /*0be6*/ 	.byte	0x3f
	.zero		1


	//   ....[87]....
        /*0be8*/ 	.word	0x00016c60
        /*0bec*/ 	.word	0x00000000
        /*0bf0*/ 	.word	0x00022880
        /*0bf4*/ 	.short	0x010a
        /*0bf6*/ 	.byte	0x3f
	.zero		1


	//   ....[88]....
        /*0bf8*/ 	.word	0x00017230
        /*0bfc*/ 	.word	0x00000000
        /*0c00*/ 	.word	0x00022840
        /*0c04*/ 	.short	0x010a
        /*0c06*/ 	.byte	0x3f
	.zero		1


	//   ....[89]....
        /*0c08*/ 	.word	0x00017cf0
        /*0c0c*/ 	.word	0x00000011
        /*0c10*/ 	.word	0x00022820
        /*0c14*/ 	.short	0x010a
        /*0c16*/ 	.byte	0x3f
	.zero		1


	//   ....[90]....
        /*0c18*/ 	.word	0x00017d40
        /*0c1c*/ 	.word	0x00000000
        /*0c20*/ 	.word	0x00022880
        /*0c24*/ 	.short	0x010a
        /*0c26*/ 	.byte	0x3f
	.zero		1


	//   ....[91]....
        /*0c28*/ 	.word	0x00018240
        /*0c2c*/ 	.word	0x00000000
        /*0c30*/ 	.word	0x00022840
        /*0c34*/ 	.short	0x010a
        /*0c36*/ 	.byte	0x3f
	.zero		1


	//   ....[92]....
        /*0c38*/ 	.word	0x00018750
        /*0c3c*/ 	.word	0x00000000
        /*0c40*/ 	.word	0x00022870
        /*0c44*/ 	.short	0x010a
        /*0c46*/ 	.byte	0x3f
	.zero		1


	//   ....[93]....
        /*0c48*/ 	.word	0x000187a0
        /*0c4c*/ 	.word	0x00000000
        /*0c50*/ 	.word	0x00022860
        /*0c54*/ 	.short	0x010a
        /*0c56*/ 	.byte	0x3f
	.zero		1


	//   ....[94]....
        /*0c58*/ 	.word	0x000187f0
        /*0c5c*/ 	.word	0x00000012
        /*0c60*/ 	.word	0x00022870
        /*0c64*/ 	.short	0x010a
        /*0c66*/ 	.byte	0x3f
	.zero		1


	//   ....[95]....
        /*0c68*/ 	.word	0x00018840
        /*0c6c*/ 	.word	0x00000012
        /*0c70*/ 	.word	0x00022860
        /*0c74*/ 	.short	0x010a
        /*0c76*/ 	.byte	0x3f
	.zero		1


	//   ....[96]....
        /*0c78*/ 	.word	0x00018890
        /*0c7c*/ 	.word	0x00000005
        /*0c80*/ 	.word	0x00022820
        /*0c84*/ 	.short	0x010a
        /*0c86*/ 	.byte	0x3f
	.zero		1


	//   ....[97]....
        /*0c88*/ 	.word	0x00018a30
        /*0c8c*/ 	.word	0x00000003
        /*0c90*/ 	.word	0x00022840
        /*0c94*/ 	.short	0x010a
        /*0c96*/ 	.byte	0x3f
	.zero		1


	//   ....[98]....
        /*0c98*/ 	.word	0x00018a80
        /*0c9c*/ 	.word	0x00000013
        /*0ca0*/ 	.word	0x00022840
        /*0ca4*/ 	.short	0x010a
        /*0ca6*/ 	.byte	0x3f
	.zero		1


	//   ....[99]....
        /*0ca8*/ 	.word	0x00018ad0
        /*0cac*/ 	.word	0x00000003
        /*0cb0*/ 	.word	0x00022860
        /*0cb4*/ 	.short	0x010a
        /*0cb6*/ 	.byte	0x3f
	.zero		1


	//   ....[100]....
        /*0cb8*/ 	.word	0x00018b20
        /*0cbc*/ 	.word	0x00000013
        /*0cc0*/ 	.word	0x00022860
        /*0cc4*/ 	.short	0x010a
        /*0cc6*/ 	.byte	0x3f
	.zero		1


	//   ....[101]....
        /*0cc8*/ 	.word	0x00018b70
        /*0ccc*/ 	.word	0x00000003
        /*0cd0*/ 	.word	0x00022880
        /*0cd4*/ 	.short	0x010a
        /*0cd6*/ 	.byte	0x3f
	.zero		1


	//----- nvinfo : EIATTR_NUM_MBARRIERS
	.align		4
.L_185:
        /*0cd8*/ 	.byte	0x03, 0x38
        /*0cda*/ 	.short	0x0016


	//----- nvinfo : EIATTR_EXIT_INSTR_OFFSETS
	.align		4
        /*0cdc*/ 	.byte	0x04, 0x1c
        /*0cde*/ 	.short	(.L_187 - .L_186)


	//   ....[0]....
.L_186:
        /*0ce0*/ 	.word	0x00000990


	//   ....[1]....
        /*0ce4*/ 	.word	0x00011c10


	//   ....[2]....
        /*0ce8*/ 	.word	0x00016850


	//----- nvinfo : EIATTR_MAX_THREADS
	.align		4
.L_187:
        /*0cec*/ 	.byte	0x04, 0x05
        /*0cee*/ 	.short	(.L_189 - .L_188)
.L_188:
        /*0cf0*/ 	.word	0x00000180
        /*0cf4*/ 	.word	0x00000001
        /*0cf8*/ 	.word	0x00000001


	//----- nvinfo : EIATTR_CRS_STACK_SIZE
	.align		4
.L_189:
        /*0cfc*/ 	.byte	0x04, 0x1e
        /*0cfe*/ 	.short	(.L_191 - .L_190)
.L_190:
        /*0d00*/ 	.word	0x00000000


	//----- nvinfo : EIATTR_CBANK_PARAM_SIZE
	.align		4
.L_191:
        /*0d04*/ 	.byte	0x03, 0x19
        /*0d06*/ 	.short	0x0af0


	//----- nvinfo : EIATTR_PARAM_CBANK
	.align		4
        /*0d08*/ 	.byte	0x04, 0x0a
        /*0d0a*/ 	.short	(.L_193 - .L_192)
	.align		4
.L_192:
        /*0d0c*/ 	.word	index@(.nv.constant0._ZN7cutlass13device_kernelIN5flash11enable_sm90INS1_16FlashAttnFwdSm90INS1_25CollectiveMainloopFwdSm90ILi2EN4cute5tupleIJNS5_1CILi1EEES8_S8_EEENS6_IJNS7_ILi128EEESA_NS7_ILi192EEEEEELi128ENS_12float_e4m3_tEfNS_4arch4Sm90ELb0ELb1ELb1ELb0ELb1ELb0ELb0ELb1ELb1ELb1ELb0ELb0EEENS1_21CollectiveEpilogueFwdINS6_IJSA_SA_SA_EEES9_NS_10bfloat16_tESF_Li256ELb0ELb1ELb0ELb1EEENS1_30DynamicPersistentTileSchedulerILi256ELi128ELb0ELb1ELb1EEEEEEEEEvNT_6ParamsE)
        /*0d10*/ 	.short	0x0210
        /*0d12*/ 	.short	0x0af0


	//----- nvinfo : EIATTR_SW_WAR
	.align		4
.L_193:
        /*0d14*/ 	.byte	0x04, 0x36
        /*0d16*/ 	.short	(.L_195 - .L_194)
.L_194:
        /*0d18*/ 	.word	0x00000008
.L_195:


//--------------------- .nv.info._ZN7cutlass13device_kernelIN5flash11enable_sm90INS1_16FlashAttnFwdSm90INS1_25CollectiveMainloopFwdSm90ILi2EN4cute5tupleIJNS5_1CILi1EEES8_S8_EEENS6_IJNS7_ILi128EEESA_NS7_ILi192EEEEEELi128ENS_12float_e4m3_tEfNS_4arch4Sm90ELb0ELb1ELb1ELb1ELb1ELb0ELb0ELb1ELb1ELb1ELb0ELb0EEENS1_21CollectiveEpilogueFwdINS6_IJSA_SA_SA_EEES9_NS_10bfloat16_tESF_Li256ELb1ELb1ELb0ELb1EEENS1_36VarlenDynamicPersistentTileSchedulerILi128ELi128ELi256ELi128ELb0ELb1ELb1ELb1ELb0ELb1EEEEEEEEEvNT_6ParamsE --------------------------
	.section	.nv.info._ZN7cutlass13device_kernelIN5flash11enable_sm90INS1_16FlashAttnFwdSm90INS1_25CollectiveMainloopFwdSm90ILi2EN4cute5tupleIJNS5_1CILi1EEES8_S8_EEENS6_IJNS7_ILi128EEESA_NS7_ILi192EEEEEELi128ENS_12float_e4m3_tEfNS_4arch4Sm90ELb0ELb1ELb1ELb1ELb1ELb0ELb0ELb1ELb1ELb1ELb0ELb0EEENS1_21CollectiveEpilogueFwdINS6_IJSA_SA_SA_EEES9_NS_10bfloat16_tESF_Li256ELb1ELb1ELb0ELb1EEENS1_36VarlenDynamicPersistentTileSchedulerILi128ELi128ELi256ELi128ELb0ELb1ELb1ELb1ELb0ELb1EEEEEEEEEvNT_6ParamsE,"",@"SHT_CUDA_INFO"
	.sectionflags	@""
	.align	4


	//----- nvinfo : EIATTR_CUDA_API_VERSION
	.align		4
        /*0000*/ 	.byte	0x04, 0x37
        /*0002*/ 	.short	(.L_197 - .L_196)
.L_196:
        /*0004*/ 	.word	0x00000082


	//----- nvinfo : EIATTR_KPARAM_INFO
	.align		4
.L_197:
        /*0008*/ 	.byte	0x04, 0x17
        /*000a*/ 	.short	(.L_199 - .L_198)
.L_198:
        /*000c*/ 	.word	0x00000000
        /*0010*/ 	.short	0x0000
        /*0012*/ 	.short	0x0070
        /*0014*/ 	.byte	0x00, 0xf0, 0x01, 0x2a


	//----- nvinfo : EIATTR_SPARSE_MMA_MASK
	.align		4
.L_199:
        /*0018*/ 	.byte	0x03, 0x50
        /*001a*/ 	.short	0x0000


	//----- nvinfo : EIATTR_MAXREG_COUNT
	.align		4
        /*001c*/ 	.byte	0x03, 0x1b
        /*001e*/ 	.short	0x00a8


	//----- nvinfo : EIATTR_NUM_BARRIERS
	.align		4
        /*0020*/ 	.byte	0x02, 0x4c
        /*0022*/ 	.byte	0x10
	.zero		1


	//----- nvinfo : EIATTR_EXTERNS
	.align		4
        /*0024*/ 	.byte	0x04, 0x0f
        /*0026*/ 	.short	(.L_201 - .L_200)


	//   ....[0]....
	.align		4
.L_200:
        /*0028*/ 	.word	index@(__assertfail)


	//----- nvinfo : EIATTR_ANNOTATIONS
	.align		4
.L_201:
        /*002c*/ 	.byte	0x04, 0x55
        /*002e*/ 	.short	(.L_203 - .L_202)


	//   ....[0]....
.L_202:
        /* <DEDUP_REMOVED lines=19> */


	//----- nvinfo : EIATTR_MERCURY_ISA_VERSION
	.align		4
.L_203:
        /*0148*/ 	.byte	0x03, 0x5f
        /*014a*/ 	.short	0x0101


	//----- nvinfo : EIATTR_UNUSED_LOAD_BYTE_OFFSET
	.align		4
        /*014c*/ 	.byte	0x04, 0x44
        /*014e*/ 	.short	(.L_205 - .L_204)


	//   ....[0]....
.L_204:
        /*0150*/ 	.word	0x00000980
        /*0154*/ 	.word	0x0000fff0


	//   ....[1]....
        /*0158*/ 	.word	0x0000f7f0
        /*015c*/ 	.word	0x0000fff0


	//----- nvinfo : EIATTR_INT_WARP_WIDE_INSTR_OFFSETS
	.align		4
.L_205:
        /*0160*/ 	.byte	0x04, 0x31
        /*0162*/ 	.short	(.L_207 - .L_206)


	//   ....[0]....
.L_206:
        /*0164*/ 	.word	0x000000c0


	//   ....[1]....
        /*0168*/ 	.word	0x000000d0


	//   ....[2]....
        /*016c*/ 	.word	0x00000170


	//   ....[3]....
        /*0170*/ 	.word	0x000135d0


	//   ....[4]....
        /*0174*/ 	.word	0x00013660


	//   ....[5]....
        /*0178*/ 	.word	0x00016920


	//   ....[6]....
        /*017c*/ 	.word	0x000169b0


	//----- nvinfo : EIATTR_COOP_GROUP_MASK_REGIDS
	.align		4
.L_207:
        /*0180*/ 	.byte	0x04, 0x29
        /*0182*/ 	.short	(.L_209 - .L_208)


	//   ....[0]....
.L_208:
        /*0184*/ 	.word	0xffffffff


	//   ....[1]....
        /*0188*/ 	.word	0xffffffff


	//   ....[2]....
        /*018c*/ 	.word	0xffffffff


	//   ....[3]....
        /*0190*/ 	.word	0xffffffff


	//   ....[4]....
        /*0194*/ 	.word	0xffffffff


	//   ....[5]....
        /*0198*/ 	.word	0xffffffff


	//   ....[6]....
        /*019c*/ 	.word	0xffffffff


	//   ....[7]....
        /*01a0*/ 	.word	0xffffffff


	//   ....[8]....
        /*01a4*/ 	.word	0xffffffff


	//   ....[9]....
        /*01a8*/ 	.word	0xffffffff


	//   ....[10]....
        /*01ac*/ 	.word	0xffffffff


	//   ....[11]....
        /*01b0*/ 	.word	0xffffffff


	//   ....[12]....
        /*01b4*/ 	.word	0xffffffff


	//   ....[13]....
        /*01b8*/ 	.word	0xffffffff


	//   ....[14]....
        /*01bc*/ 	.word	0xffffffff


	//   ....[15]....
        /*01c0*/ 	.word	0xffffffff


	//   ....[16]....
        /*01c4*/ 	.word	0xffffffff


	//   ....[17]....
        /*01c8*/ 	.word	0xffffffff


	//   ....[18]....
        /*01cc*/ 	.word	0xffffffff


	//   ....[19]....
        /*01d0*/ 	.word	0xffffffff


	//   ....[20]....
        /*01d4*/ 	.word	0xffffffff


	//   ....[21]....
        /*01d8*/ 	.word	0xffffffff


	//   ....[22]....
        /*01dc*/ 	.word	0xffffffff


	//   ....[23]....
        /*01e0*/ 	.word	0xffffffff


	//   ....[24]....
        /*01e4*/ 	.word	0xffffffff


	//   ....[25]....
        /*01e8*/ 	.word	0xffffffff


	//   ....[26]....
        /*01ec*/ 	.word	0xffffffff


	//   ....[27]....
        /*01f0*/ 	.word	0xffffffff


	//   ....[28]....
        /*01f4*/ 	.word	0xffffffff


	//   ....[29]....
        /*01f8*/ 	.word	0xffffffff


	//   ....[30]....
        /*01fc*/ 	.word	0xffffffff


	//   ....[31]....
        /*0200*/ 	.word	0xffffffff


	//   ....[32]....
        /*0204*/ 	.word	0xffffffff


	//   ....[33]....
        /*0208*/ 	.word	0xffffffff


	//   ....[34]....
        /*020c*/ 	.word	0xffffffff


	//   ....[35]....
        /*0210*/ 	.word	0xffffffff


	//   ....[36]....
        /*0214*/ 	.word	0xffffffff


	//   ....[37]....
        /*0218*/ 	.word	0xffffffff


	//   ....[38]....
        /*021c*/ 	.word	0xffffffff


	//   ....[39]....
        /*0220*/ 	.word	0xffffffff


	//   ....[40]....
        /*0224*/ 	.word	0xffffffff


	//   ....[41]....
        /*0228*/ 	.word	0xffffffff


	//   ....[42]....
        /*022c*/ 	.word	0xffffffff


	//   ....[43]....
        /*0230*/ 	.word	0xffffffff


	//   ....[44]....
        /*0234*/ 	.word	0xffffffff


	//   ....[45]....
        /*0238*/ 	.word	0xffffffff


	//   ....[46]....
        /*023c*/ 	.word	0xffffffff


	//   ....[47]....
        /*0240*/ 	.word	0xffffffff


	//   ....[48]....
        /*0244*/ 	.word	0xffffffff


	//   ....[49]....
        /*0248*/ 	.word	0xffffffff


	//   ....[50]....
        /*024c*/ 	.word	0xffffffff


	//   ....[51]....
        /*0250*/ 	.word	0xffffffff


	//   ....[52]....
        /*0254*/ 	.word	0xffffffff


	//   ....[53]....
        /*0258*/ 	.word	0xffffffff


	//   ....[54]....
        /*025c*/ 	.word	0xffffffff


	//   ....[55]....
        /*0260*/ 	.word	0xffffffff


	//   ....[56]....
        /*0264*/ 	.word	0xffffffff


	//   ....[57]....
        /*0268*/ 	.word	0xffffffff


	//   ....[58]....
        /*026c*/ 	.word	0xffffffff


	//   ....[59]....
        /*0270*/ 	.word	0xffffffff


	//   ....[60]....
        /*0274*/ 	.word	0xffffffff


	//   ....[61]....
        /*0278*/ 	.word	0xffffffff


	//   ....[62]....
        /*027c*/ 	.word	0xffffffff


	//   ....[63]....
        /*0280*/ 	.word	0xffffffff


	//   ....[64]....
        /*0284*/ 	.word	0xffffffff


	//   ....[65]....
        /*0288*/ 	.word	0xffffffff


	//   ....[66]....
        /*028c*/ 	.word	0xffffffff


	//   ....[67]....
        /*0290*/ 	.word	0xffffffff


	//   ....[68]....
        /*0294*/ 	.word	0xffffffff


	//   ....[69]....
        /*0298*/ 	.word	0xffffffff


	//   ....[70]....
        /*029c*/ 	.word	0xffffffff


	//   ....[71]....
        /*02a0*/ 	.word	0xffffffff


	//   ....[72]....
        /*02a4*/ 	.word	0xffffffff


	//   ....[73]....
        /*02a8*/ 	.word	0xffffffff


	//   ....[74]....
        /*02ac*/ 	.word	0xffffffff


	//   ....[75]....
        /*02b0*/ 	.word	0xffffffff


	//   ....[76]....
        /*02b4*/ 	.word	0xffffffff


	//   ....[77]....
        /*02b8*/ 	.word	0xffffffff


	//   ....[78]....
        /*02bc*/ 	.word	0xffffffff


	//   ....[79]....
        /*02c0*/ 	.word	0xffffffff


	//   ....[80]....
        /*02c4*/ 	.word	0xffffffff


	//   ....[81]....
        /*02c8*/ 	.word	0xffffffff


	//   ....[82]....
        /*02cc*/ 	.word	0xffffffff


	//   ....[83]....
        /*02d0*/ 	.word	0xffffffff


	//   ....[84]....
        /*02d4*/ 	.word	0xffffffff


	//   ....[85]....
        /*02d8*/ 	.word	0xffffffff


	//   ....[86]....
        /*02dc*/ 	.word	0xffffffff


	//   ....[87]....
        /*02e0*/ 	.word	0xffffffff


	//   ....[88]....
        /*02e4*/ 	.word	0xffffffff


	//   ....[89]....
        /*02e8*/ 	.word	0xffffffff


	//   ....[90]....
        /*02ec*/ 	.word	0xffffffff


	//   ....[91]....
        /*02f0*/ 	.word	0xffffffff


	//   ....[92]....
        /*02f4*/ 	.word	0xffffffff


	//   ....[93]....
        /*02f8*/ 	.word	0xffffffff


	//   ....[94]....
        /*02fc*/ 	.word	0xffffffff


	//   ....[95]....
        /*0300*/ 	.word	0xffffffff


	//   ....[96]....
        /*0304*/ 	.word	0xffffffff


	//   ....[97]....
        /*0308*/ 	.word	0xffffffff


	//   ....[98]....
        /*030c*/ 	.word	0xffffffff


	//   ....[99]....
        /*0310*/ 	.word	0xffffffff


	//   ....[100]....
        /*0314*/ 	.word	0xffffffff


	//   ....[101]....
        /*0318*/ 	.word	0xffffffff


	//   ....[102]....
        /*031c*/ 	.word	0xffffffff


	//   ....[103]....
        /*0320*/ 	.word	0xffffffff


	//   ....[104]....
        /*0324*/ 	.word	0xffffffff


	//   ....[105]....
        /*0328*/ 	.word	0xffffffff


	//   ....[106]....
        /*032c*/ 	.word	0xffffffff


	//   ....[107]....
        /*0330*/ 	.word	0xffffffff


	//   ....[108]....
        /*0334*/ 	.word	0xffffffff


	//   ....[109]....
        /*0338*/ 	.word	0xffffffff


	//   ....[110]....
        /*033c*/ 	.word	0xffffffff


	//   ....[111]....
        /*0340*/ 	.word	0xffffffff


	//   ....[112]....
        /*0344*/ 	.word	0xffffffff


	//   ....[113]....
        /*0348*/ 	.word	0xffffffff


	//   ....[114]....
        /*034c*/ 	.word	0xffffffff


	//   ....[115]....
        /*0350*/ 	.word	0xffffffff


	//   ....[116]....
        /*0354*/ 	.word	0xffffffff


	//   ....[117]....
        /*0358*/ 	.word	0xffffffff


	//   ....[118]....
        /*035c*/ 	.word	0xffffffff


	//   ....[119]....
        /*0360*/ 	.word	0xffffffff


	//   ....[120]....
        /*0364*/ 	.word	0xffffffff


	//   ....[121]....
        /*0368*/ 	.word	0xffffffff


	//   ....[122]....
        /*036c*/ 	.word	0xffffffff


	//   ....[123]....
        /*0370*/ 	.word	0xffffffff


	//   ....[124]....
        /*0374*/ 	.word	0xffffffff


	//   ....[125]....
        /*0378*/ 	.word	0xffffffff


	//   ....[126]....
        /*037c*/ 	.word	0xffffffff


	//   ....[127]....
        /*0380*/ 	.word	0xffffffff


	//   ....[128]....
        /*0384*/ 	.word	0xffffffff


	//   ....[129]....
        /*0388*/ 	.word	0xffffffff


	//   ....[130]....
        /*038c*/ 	.word	0xffffffff


	//   ....[131]....
        /*0390*/ 	.word	0xffffffff


	//   ....[132]....
        /*0394*/ 	.word	0xffffffff


	//   ....[133]....
        /*0398*/ 	.word	0xffffffff


	//   ....[134]....
        /*039c*/ 	.word	0xffffffff


	//   ....[135]....
        /*03a0*/ 	.word	0xffffffff


	//   ....[136]....
        /*03a4*/ 	.word	0xffffffff


	//   ....[137]....
        /*03a8*/ 	.word	0xffffffff


	//   ....[138]....
        /*03ac*/ 	.word	0xffffffff


	//   ....[139]....
        /*03b0*/ 	.word	0xffffffff


	//   ....[140]....
        /*03b4*/ 	.word	0xffffffff


	//   ....[141]....
        /*03b8*/ 	.word	0xffffffff


	//   ....[142]....
        /*03bc*/ 	.word	0xffffffff


	//   ....[143]....
        /*03c0*/ 	.word	0xffffffff


	//   ....[144]....
        /*03c4*/ 	.word	0xffffffff


	//   ....[145]....
        /*03c8*/ 	.word	0xffffffff


	//   ....[146]....
        /*03cc*/ 	.word	0xffffffff


	//   ....[147]....
        /*03d0*/ 	.word	0xffffffff


	//   ....[148]....
        /*03d4*/ 	.word	0xffffffff


	//   ....[149]....
        /*03d8*/ 	.word	0xffffffff


	//   ....[150]....
        /*03dc*/ 	.word	0xffffffff


	//   ....[151]....
        /*03e0*/ 	.word	0xffffffff


	//   ....[152]....
        /*03e4*/ 	.word	0xffffffff


	//   ....[153]....
        /*03e8*/ 	.word	0xffffffff


	//   ....[154]....
        /*03ec*/ 	.word	0xffffffff


	//   ....[155]....
        /*03f0*/ 	.word	0xffffffff


	//   ....[156]....
        /*03f4*/ 	.word	0xffffffff


	//   ....[157]....
        /*03f8*/ 	.word	0xffffffff


	//   ....[158]....
        /*03fc*/ 	.word	0xffffffff


	//   ....[159]....
        /*0400*/ 	.word	0x0500000f


	//   ....[160]....
        /*0404*/ 	.word	0x0500000f


	//   ....[161]....
        /*0408*/ 	.word	0x0500000f


	//   ....[162]....
        /*040c*/ 	.word	0x0500000f


	//   ....[163]....
        /*0410*/ 	.word	0x0500000f


	//   ....[164]....
        /*0414*/ 	.word	0x0500000f


	//   ....[165]....
        /*0418*/ 	.word	0x0500000f


	//   ....[166]....
        /*041c*/ 	.word	0x0500000f


	//   ....[167]....
        /*0420*/ 	.word	0x0500000f


	//   ....[168]....
        /*0424*/ 	.word	0x0500000f


	//   ....[169]....
        /*0428*/ 	.word	0x0500000f


	//   ....[170]....
        /*042c*/ 	.word	0x0500000f


	//   ....[171]....
        /*0430*/ 	.word	0x0500000f


	//   ....[172]....
        /*0434*/ 	.word	0x0500000f


	//   ....[173]....
        /*0438*/ 	.word	0x0500000f


	//   ....[174]....
        /*043c*/ 	.word	0x0500000f


	//   ....[175]....
        /*0440*/ 	.word	0x0500000f


	//   ....[176]....
        /*0444*/ 	.word	0x0500000f


	//   ....[177]....
        /*0448*/ 	.word	0x0500000f


	//   ....[178]....
        /*044c*/ 	.word	0x0500000f


	//   ....[179]....
        /*0450*/ 	.word	0x0500000f


	//   ....[180]....
        /*0454*/ 	.word	0x0500000f


	//   ....[181]....
        /*0458*/ 	.word	0x0500000f


	//   ....[182]....
        /*045c*/ 	.word	0x0500000f


	//   ....[183]....
        /*0460*/ 	.word	0x0500000f


	//   ....[184]....
        /*0464*/ 	.word	0x0500000f


	//   ....[185]....
        /*0468*/ 	.word	0x0500000f


	//   ....[186]....
        /*046c*/ 	.word	0x0500000f


	//   ....[187]....
        /*0470*/ 	.word	0x0500000f


	//   ....[188]....
        /*0474*/ 	.word	0x0500000f


	//   ....[189]....
        /*0478*/ 	.word	0x0500000f


	//   ....[190]....
        /*047c*/ 	.word	0x0500000f


	//   ....[191]....
        /*0480*/ 	.word	0x0500000f


	//   ....[192]....
        /*0484*/ 	.word	0x0500000f


	//   ....[193]....
        /*0488*/ 	.word	0x0500000f


	//   ....[194]....
        /*048c*/ 	.word	0x0500000f


	//   ....[195]....
        /*0490*/ 	.word	0x0500000f


	//   ....[196]....
        /*0494*/ 	.word	0x0500000f


	//   ....[197]....
        /*0498*/ 	.word	0x0500000f


	//   ....[198]....
        /*049c*/ 	.word	0x0500000f


	//   ....[199]....
        /*04a0*/ 	.word	0x0500000f


	//   ....[200]....
        /*04a4*/ 	.word	0x0500000f


	//----- nvinfo : EIATTR_COOP_GROUP_INSTR_OFFSETS
	.align		4
.L_209:
        /*04a8*/ 	.byte	0x04, 0x28
        /*04aa*/ 	.short	(.L_211 - .L_210)


	//   ....[0]....
.L_210:
        /*04ac*/ 	.word	0x00000080


	//   ....[1]....
        /*04b0*/ 	.word	0x00000090


	//   ....[2]....
        /*04b4*/ 	.word	0x000002d0


	//   ....[3]....
        /*04b8*/ 	.word	0x00000430


	//   ....[4]....
        /*04bc*/ 	.word	0x00000550


	//   ....[5]....
        /*04c0*/ 	.word	0x000006b0


	//   ....[6]....
        /*04c4*/ 	.word	0x00001750


	//   ....[7]....
        /*04c8*/ 	.word	0x00002350


	//   ....[8]....
        /*04cc*/ 	.word	0x00002b80


	//   ....[9]....
        /*04d0*/ 	.word	0x00003cc0


	//   ....[10]....
        /*04d4*/ 	.word	0x00003dc0


	//   ....[11]....
        /*04d8*/ 	.word	0x000045e0


	//   ....[12]....
        /*04dc*/ 	.word	0x00004650


	//   ....[13]....
        /*04e0*/ 	.word	0x000063a0


	//   ....[14]....
        /*04e4*/ 	.word	0x00006bd0


	//   ....[15]....
        /*04e8*/ 	.word	0x000072f0


	//   ....[16]....
        /*04ec*/ 	.word	0x00007310


	//   ....[17]....
        /*04f0*/ 	.word	0x00007d10


	//   ....[18]....
        /*04f4*/ 	.word	0x00007db0


	//   ....[19]....
        /*04f8*/ 	.word	0x0000a230


	//   ....[20]....
        /*04fc*/ 	.word	0x0000a260


	//   ....[21]....
        /*0500*/ 	.word	0x0000a280


	//   ....[22]....
        /*0504*/ 	.word	0x0000a2a0


	//   ....[23]....
        /*0508*/ 	.word	0x0000bfe0


	//   ....[24]....
        /*050c*/ 	.word	0x0000cb50


	//   ....[25]....
        /*0510*/ 	.word	0x0000d2a0


	//   ....[26]....
        /*0514*/ 	.word	0x0000d2c0


	//   ....[27]....
        /*0518*/ 	.word	0x0000dd00


	//   ....[28]....
        /*051c*/ 	.word	0x0000ddc0


	//   ....[29]....
        /*0520*/ 	.word	0x0000f070


	//   ....[30]....
        /*0524*/ 	.word	0x0000f080


	//   ....[31]....
        /*0528*/ 	.word	0x0000f100


	//   ....[32]....
        /*052c*/ 	.word	0x0000f110


	//   ....[33]....
        /*0530*/ 	.word	0x0000ffe0


	//   ....[34]....
        /*0534*/ 	.word	0x0000fff0


	//   ....[35]....
        /*0538*/ 	.word	0x00010000


	//   ....[36]....
        /*053c*/ 	.word	0x00010010


	//   ....[37]....
        /*0540*/ 	.word	0x00010020


	//   ....[38]....
        /*0544*/ 	.word	0x00010030


	//   ....[39]....
        /*0548*/ 	.word	0x00010040


	//   ....[40]....
        /*054c*/ 	.word	0x00010060


	//   ....[41]....
        /*0550*/ 	.word	0x00010080


	//   ....[42]....
        /*0554*/ 	.word	0x000100a0


	//   ....[43]....
        /*0558*/ 	.word	0x000100e0


	//   ....[44]....
        /*055c*/ 	.word	0x000100f0


	//   ....[45]....
        /*0560*/ 	.word	0x00010100


	//   ....[46]....
        /*0564*/ 	.word	0x00010110


	//   ....[47]....
        /*0568*/ 	.word	0x00010130


	//   ....[48]....
        /*056c*/ 	.word	0x00010150


	//   ....[49]....
        /*0570*/ 	.word	0x00010160


	//   ....[50]....
        /*0574*/ 	.word	0x00010170


	//   ....[51]....
        /*0578*/ 	.word	0x00010180


	//   ....[52]....
        /*057c*/ 	.word	0x00010190


	//   ....[53]....
        /*0580*/ 	.word	0x000101a0


	//   ....[54]....
        /*0584*/ 	.word	0x000101b0


	//   ....[55]....
        /*0588*/ 	.word	0x000101c0


	//   ....[56]....
        /*058c*/ 	.word	0x000101d0


	//   ....[57]....
        /*0590*/ 	.word	0x000101e0


	//   ....[58]....
        /*0594*/ 	.word	0x00010210


	//   ....[59]....
        /*0598*/ 	.word	0x00010240


	//   ....[60]....
        /*059c*/ 	.word	0x00010270


	//   ....[61]....
        /*05a0*/ 	.word	0x000102b0


	//   ....[62]....
        /*05a4*/ 	.word	0x000102f0


	//   ....[63]....
        /*05a8*/ 	.word	0x00010320


	//   ....[64]....
        /*05ac*/ 	.word	0x00010350


	//   ....[65]....
        /*05b0*/ 	.word	0x00010910


	//   ....[66]....
        /*05b4*/ 	.word	0x00010950


	//   ....[67]....
        /*05b8*/ 	.word	0x00010990


	//   ....[68]....
        /*05bc*/ 	.word	0x000109c0


	//   ....[69]....
        /*05c0*/ 	.word	0x00010f10


	//   ....[70]....
        /*05c4*/ 	.word	0x00010f50


	//   ....[71]....
        /*05c8*/ 	.word	0x00011010


	//   ....[72]....
        /*05cc*/ 	.word	0x00011030


	//   ....[73]....
        /*05d0*/ 	.word	0x000110f0


	//   ....[74]....
        /*05d4*/ 	.word	0x00011110


	//   ....[75]....
        /*05d8*/ 	.word	0x000111e0


	//   ....[76]....
        /*05dc*/ 	.word	0x00011200


	//   ....[77]....
        /*05e0*/ 	.word	0x00011a10


	//   ....[78]....
        /*05e4*/ 	.word	0x00011a30


	//   ....[79]....
        /*05e8*/ 	.word	0x00011af0


	//   ....[80]....
        /*05ec*/ 	.word	0x00011b10


	//   ....[81]....
        /*05f0*/ 	.word	0x00011bd0


	//   ....[82]....
        /*05f4*/ 	.word	0x00011bf0


	//   ....[83]....
        /*05f8*/ 	.word	0x00011cc0


	//   ....[84]....
        /*05fc*/ 	.word	0x00011ce0


	//   ....[85]....
        /*0600*/ 	.word	0x00011e20


	//   ....[86]....
        /*0604*/ 	.word	0x00011fd0


	//   ....[87]....
        /*0608*/ 	.word	0x00012000


	//   ....[88]....
        /*060c*/ 	.word	0x00012030


	//   ....[89]....
        /*0610*/ 	.word	0x00012060


	//   ....[90]....
        /*0614*/ 	.word	0x00012090


	//   ....[91]....
        /*0618*/ 	.word	0x000120d0


	//   ....[92]....
        /*061c*/ 	.word	0x00012220


	//   ....[93]....
        /*0620*/ 	.word	0x00012250


	//   ....[94]....
        /*0624*/ 	.word	0x00012280


	//   ....[95]....
        /*0628*/ 	.word	0x000122b0


	//   ....[96]....
        /*062c*/ 	.word	0x000122e0


	//   ....[97]....
        /*0630*/ 	.word	0x00012320


	//   ....[98]....
        /*0634*/ 	.word	0x000123b0


	//   ....[99]....
        /*0638*/ 	.word	0x00012410


	//   ....[100]....
        /*063c*/ 	.word	0x000124a0


	//   ....[101]....
        /*0640*/ 	.word	0x000142b0


	//   ....[102]....
        /*0644*/ 	.word	0x000142e0


	//   ....[103]....
        /*0648*/ 	.word	0x000143a0


	//   ....[104]....
        /*064c*/ 	.word	0x000143b0


	//   ....[105]....
        /*0650*/ 	.word	0x00014420


	//   ....[106]....
        /*0654*/ 	.word	0x00014430


	//   ....[107]....
        /*0658*/ 	.word	0x00014440


	//   ....[108]....
        /*065c*/ 	.word	0x000144b0


	//   ....[109]....
        /*0660*/ 	.word	0x00014800


	//   ....[110]....
        /*0664*/ 	.word	0x00014830


	//   ....[111]....
        /*0668*/ 	.word	0x00014850


	//   ....[112]....
        /*066c*/ 	.word	0x00014900


	//   ....[113]....
        /*0670*/ 	.word	0x00014920


	//   ....[114]....
        /*0674*/ 	.word	0x000149b0


	//   ....[115]....
        /*0678*/ 	.word	0x000149c0


	//   ....[116]....
        /*067c*/ 	.word	0x000149d0


	//   ....[117]....
        /*0680*/ 	.word	0x000151a0


	//   ....[118]....
        /*0684*/ 	.word	0x000151d0


	//   ....[119]....
        /*0688*/ 	.word	0x00015200


	//   ....[120]....
        /*068c*/ 	.word	0x000152b0


	//   ....[121]....
        /*0690*/ 	.word	0x000152c0


	//   ....[122]....
        /*0694*/ 	.word	0x00015360


	//   ....[123]....
        /*0698*/ 	.word	0x00015370


	//   ....[124]....
        /*069c*/ 	.word	0x00015380


	//   ....[125]....
        /*06a0*/ 	.word	0x00015b10


	//   ....[126]....
        /*06a4*/ 	.word	0x00015b30


	//   ....[127]....
        /*06a8*/ 	.word	0x00015ba0


	//   ....[128]....
        /*06ac*/ 	.word	0x00015bb0


	//   ....[129]....
        /*06b0*/ 	.word	0x00015c00


	//   ....[130]....
        /*06b4*/ 	.word	0x00015c10


	//   ....[131]....
        /*06b8*/ 	.word	0x00015c20


	//   ....[132]....
        /*06bc*/ 	.word	0x00015c70


	//   ....[133]....
        /*06c0*/ 	.word	0x00015fb0


	//   ....[134]....
        /*06c4*/ 	.word	0x00015fd0


	//   ....[135]....
        /*06c8*/ 	.word	0x00015fe0


	//   ....[136]....
        /*06cc*/ 	.word	0x00016040


	//   ....[137]....
        /*06d0*/ 	.word	0x00016050


	//   ....[138]....
        /*06d4*/ 	.word	0x000160b0


	//   ....[139]....
        /*06d8*/ 	.word	0x000160e0


	//   ....[140]....
        /*06dc*/ 	.word	0x00016120


	//   ....[141]....
        /*06e0*/ 	.word	0x00017120


	//   ....[142]....
        /*06e4*/ 	.word	0x000171c0


	//   ....[143]....
        /*06e8*/ 	.word	0x000171f0


	//   ....[144]....
        /*06ec*/ 	.word	0x00017220


	//   ....[145]....
        /*06f0*/ 	.word	0x00017260


	//   ....[146]....
        /*06f4*/ 	.word	0x00017290


	//   ....[147]....
        /*06f8*/ 	.word	0x000172c0


	//   ....[148]....
        /*06fc*/ 	.word	0x000172d0


	//   ....[149]....
        /*0700*/ 	.word	0x00017400


	//   ....[150]....
        /*0704*/ 	.word	0x00017430


	//   ....[151]....
        /*0708*/ 	.word	0x00017460


	//   ....[152]....
        /*070c*/ 	.word	0x00017490


	//   ....[153]....
        /*0710*/ 	.word	0x000174c0


	//   ....[154]....
        /*0714*/ 	.word	0x00017500


	//   ....[155]....
        /*0718*/ 	.word	0x000175a0


	//   ....[156]....
        /*071c*/ 	.word	0x00017610


	//   ....[157]....
        /*0720*/ 	.word	0x00017640


	//   ....[158]....
        /*0724*/ 	.word	0x00017c50


	//   ....[159]....
        /*0728*/ 	.word	0x00018320


	//   ....[160]....
        /*072c*/ 	.word	0x00018400


	//   ....[161]....
        /*0730*/ 	.word	0x000184e0


	//   ....[162]....
        /*0734*/ 	.word	0x00018540


	//   ....[163]....
        /*0738*/ 	.word	0x00018620


	//   ....[164]....
        /*073c*/ 	.word	0x00018680


	//   ....[165]....
        /*0740*/ 	.word	0x00018760


	//   ....[166]....
        /*0744*/ 	.word	0x000187c0


	//   ....[167]....
        /*0748*/ 	.word	0x000188a0


	//   ....[168]....
        /*074c*/ 	.word	0x000189d0


	//   ....[169]....
        /*0750*/ 	.word	0x00018aa0


	//   ....[170]....
        /*0754*/ 	.word	0x00018bc0


	//   ....[171]....
        /*0758*/ 	.word	0x00018c80


	//   ....[172]....
        /*075c*/ 	.word	0x00018ce0


	//   ....[173]....
        /*0760*/ 	.word	0x00018de0


	//   ....[174]....
        /*0764*/ 	.word	0x00018e40


	//   ....[175]....
        /*0768*/ 	.word	0x00018f50


	//   ....[176]....
        /*076c*/ 	.word	0x00018ff0


	//   ....[177]....
        /*0770*/ 	.word	0x00019060


	//   ....[178]....
        /*0774*/ 	.word	0x000190c0


	//   ....[179]....
        /*0778*/ 	.word	0x000191e0


	//   ....[180]....
        /*077c*/ 	.word	0x00019240


	//   ....[181]....
        /*0780*/ 	.word	0x00019350


	//   ....[182]....
        /*0784*/ 	.word	0x000193b0


	//   ....[183]....
        /*0788*/ 	.word	0x000194b0


	//   ....[184]....
        /*078c*/ 	.word	0x000195e0


	//   ....[185]....
        /*0790*/ 	.word	0x00019690


	//   ....[186]....
        /*0794*/ 	.word	0x000196f0


	//   ....[187]....
        /*0798*/ 	.word	0x000197b0


	//   ....[188]....
        /*079c*/ 	.word	0x00019810


	//   ....[189]....
        /*07a0*/ 	.word	0x000198d0


	//   ....[190]....
        /*07a4*/ 	.word	0x00019930


	//   ....[191]....
        /*07a8*/ 	.word	0x000199f0


	//   ....[192]....
        /*07ac*/ 	.word	0x00019ae0


	//   ....[193]....
        /*07b0*/ 	.word	0x00019b80


	//   ....[194]....
        /*07b4*/ 	.word	0x00019be0


	//   ....[195]....
        /*07b8*/ 	.word	0x00019cb0


	//   ....[196]....
        /*07bc*/ 	.word	0x00019d10


	//   ....[197]....
        /*07c0*/ 	.word	0x00019de0


	//   ....[198]....
        /*07c4*/ 	.word	0x00019e40


	//   ....[199]....
        /*07c8*/ 	.word	0x00019f10


	//   ....[200]....
        /*07cc*/ 	.word	0x0001a170


	//----- nvinfo : EIATTR_REG_RECONFIG
	.align		4
.L_211:
        /*07d0*/ 	.byte	0x01, 0x54
	.zero		2


	//----- nvinfo : EIATTR_SYSCALL_OFFSETS
	.align		4
        /*07d4*/ 	.byte	0x04, 0x46
        /*07d6*/ 	.short	(.L_213 - .L_212)


	//   ....[0]....
.L_212:
        /*07d8*/ 	.word	0x00001930


	//   ....[1]....
        /*07dc*/ 	.word	0x000137c0


	//   ....[2]....
        /*07e0*/ 	.word	0x00013950


	//   ....[3]....
        /*07e4*/ 	.word	0x00013aa0


	//   ....[4]....
        /*07e8*/ 	.word	0x00013be0


	//   ....[5]....
        /*07ec*/ 	.word	0x00014db0


	//----- nvinfo : EIATTR_MBARRIER_INSTR_OFFSETS
	.align		4
.L_213:
        /*07f0*/ 	.byte	0x04, 0x39
        /*07f2*/ 	.short	(.L_215 - .L_214)


	//   ....[0]....
.L_214:
        /*07f4*/ 	.word	0x00000180
        /*07f8*/ 	.word	0x000000ff
        /*07fc*/ 	.word	0x00022800
        /*0800*/ 	.short	0x0100
        /*0802*/ 	.byte	0x08
	.zero		1


	//   ....[1]....
        /*0804*/ 	.word	0x00000190
        /*0808*/ 	.word	0x000000ff
        /*080c*/ 	.word	0x00022820
        /*0810*/ 	.short	0x0100
        /*0812*/ 	.byte	0x08
	.zero		1


	//   ....[2]....
        /*0814*/ 	.word	0x00000280
        /*0818*/ 	.word	0x000000ff
        /*081c*/ 	.word	0x00022830
        /*0820*/ 	.short	0x0100
        /*0822*/ 	.byte	0x08
	.zero		1


	//   ....[3]....
        /*0824*/ 	.word	0x00000290
        /*0828*/ 	.word	0x000000ff
        /*082c*/ 	.word	0x00022840
        /*0830*/ 	.short	0x0100
        /*0832*/ 	.byte	0x08
	.zero		1


	//   ....[4]....
        /*0834*/ 	.word	0x000002a0
        /*0838*/ 	.word	0x000000ff
        /*083c*/ 	.word	0x00022838
        /*0840*/ 	.short	0x0100
        /*0842*/ 	.byte	0x08
	.zero		1


	//   ....[5]....
        /*0844*/ 	.word	0x000002b0
        /*0848*/ 	.word	0x000000ff
        /*084c*/ 	.word	0x00022848
        /*0850*/ 	.short	0x0100
        /*0852*/ 	.byte	0x08
	.zero		1


	//   ....[6]....
        /*0854*/ 	.word	0x000003e0
        /*0858*/ 	.word	0x000000ff
        /*085c*/ 	.word	0x00022850
        /*0860*/ 	.short	0x0100
        /*0862*/ 	.byte	0x08
	.zero		1


	//   ....[7]....
        /*0864*/ 	.word	0x000003f0
        /*0868*/ 	.word	0x000000ff
        /*086c*/ 	.word	0x00022860
        /*0870*/ 	.short	0x0100
        /*0872*/ 	.byte	0x08
	.zero		1


	//   ....[8]....
        /*0874*/ 	.word	0x00000400
        /*0878*/ 	.word	0x000000ff
        /*087c*/ 	.word	0x00022858
        /*0880*/ 	.short	0x0100
        /*0882*/ 	.byte	0x08
	.zero		1


	//   ....[9]....
        /*0884*/ 	.word	0x00000410
        /*0888*/ 	.word	0x000000ff
        /*088c*/ 	.word	0x00022868
        /*0890*/ 	.short	0x0100
        /*0892*/ 	.byte	0x08
	.zero		1


	//   ....[10]....
        /*0894*/ 	.word	0x00000500
        /*0898*/ 	.word	0x000000ff
        /*089c*/ 	.word	0x00022870
        /*08a0*/ 	.short	0x0100
        /*08a2*/ 	.byte	0x06
	.zero		1


	//   ....[11]....
        /*08a4*/ 	.word	0x00000510
        /*08a8*/ 	.word	0x000000ff
        /*08ac*/ 	.word	0x00022880
        /*08b0*/ 	.short	0x0100
        /*08b2*/ 	.byte	0x06
	.zero		1


	//   ....[12]....
        /*08b4*/ 	.word	0x00000520
        /*08b8*/ 	.word	0x000000ff
        /*08bc*/ 	.word	0x00022878
        /*08c0*/ 	.short	0x0100
        /*08c2*/ 	.byte	0x06
	.zero		1


	//   ....[13]....
        /*08c4*/ 	.word	0x00000530
        /*08c8*/ 	.word	0x000000ff
        /*08cc*/ 	.word	0x00022888
        /*08d0*/ 	.short	0x0100
        /*08d2*/ 	.byte	0x06
	.zero		1


	//   ....[14]....
        /*08d4*/ 	.word	0x00000660
        /*08d8*/ 	.word	0x000000ff
        /*08dc*/ 	.word	0x00022890
        /*08e0*/ 	.short	0x0100
        /*08e2*/ 	.byte	0x08
	.zero		1


	//   ....[15]....
        /*08e4*/ 	.word	0x00000670
        /*08e8*/ 	.word	0x000000ff
        /*08ec*/ 	.word	0x000228a0
        /*08f0*/ 	.short	0x0100
        /*08f2*/ 	.byte	0x08
	.zero		1


	//   ....[16]....
        /*08f4*/ 	.word	0x00000680
        /*08f8*/ 	.word	0x000000ff
        /*08fc*/ 	.word	0x00022898
        /*0900*/ 	.short	0x0100
        /*0902*/ 	.byte	0x08
	.zero		1


	//   ....[17]....
        /*0904*/ 	.word	0x00000690
        /*0908*/ 	.word	0x000000ff
        /*090c*/ 	.word	0x000228a8
        /*0910*/ 	.short	0x0100
        /*0912*/ 	.byte	0x08
	.zero		1


	//   ....[18]....
        /*0914*/ 	.word	0x000007e0
        /*0918*/ 	.word	0x000000ff
        /*091c*/ 	.word	0x000228b0
        /*0920*/ 	.short	0x0100
        /*0922*/ 	.byte	0x08
	.zero		1


	//   ....[19]....
        /*0924*/ 	.word	0x000007f0
        /*0928*/ 	.word	0x000000ff
        /*092c*/ 	.word	0x000228c0
        /*0930*/ 	.short	0x0100
        /*0932*/ 	.byte	0x08
	.zero		1


	//   ....[20]....
        /*0934*/ 	.word	0x00000800
        /*0938*/ 	.word	0x000000ff
        /*093c*/ 	.word	0x000228b8
        /*0940*/ 	.short	0x0100
        /*0942*/ 	.byte	0x08
	.zero		1


	//   ....[21]....
        /*0944*/ 	.word	0x00000810
        /*0948*/ 	.word	0x000000ff
        /*094c*/ 	.word	0x000228c8
        /*0950*/ 	.short	0x0100
        /*0952*/ 	.byte	0x08
	.zero		1


	//   ....[22]....
        /*0954*/ 	.word	0x00001c10
        /*0958*/ 	.word	0x000000ff
        /*095c*/ 	.word	0x00022800
        /*0960*/ 	.short	0x010a
        /*0962*/ 	.byte	0x26
	.zero		1


	//   ....[23]....
        /*0964*/ 	.word	0x00001cb0
        /*0968*/ 	.word	0x0000000d
        /*096c*/ 	.word	0x00022830
        /*0970*/ 	.short	0x010a
        /*0972*/ 	.byte	0x3f
	.zero		1


	//   ....[24]....
        /*0974*/ 	.word	0x00001cf0
        /*0978*/ 	.word	0x0000000d
        /*097c*/ 	.word	0x00022830
        /*0980*/ 	.short	0x010a
        /*0982*/ 	.byte	0x3f
	.zero		1


	//   ....[25]....
        /*0984*/ 	.word	0x00002560
        /*0988*/ 	.word	0x000000ff
        /*098c*/ 	.word	0x00000000
        /*0990*/ 	.short	0x0101
        /*0992*/ 	.byte	0x04
	.zero		1


	//   ....[26]....
        /*0994*/ 	.word	0x000056e0
        /*0998*/ 	.word	0x000000ff
        /*099c*/ 	.word	0x00022830
        /*09a0*/ 	.short	0x010a
        /*09a2*/ 	.byte	0x04
	.zero		1


	//   ....[27]....
        /*09a4*/ 	.word	0x00005720
        /*09a8*/ 	.word	0x000000ff
        /*09ac*/ 	.word	0x00022830
        /*09b0*/ 	.short	0x010a
        /*09b2*/ 	.byte	0x04
	.zero		1


	//   ....[28]....
        /*09b4*/ 	.word	0x00005a40
        /*09b8*/ 	.word	0x000000ff
        /*09bc*/ 	.word	0x00022850
        /*09c0*/ 	.short	0x010a
        /*09c2*/ 	.byte	0x04
	.zero		1


	//   ....[29]....
        /*09c4*/ 	.word	0x00005a80
        /*09c8*/ 	.word	0x000000ff
        /*09cc*/ 	.word	0x00022850
        /*09d0*/ 	.short	0x010a
        /*09d2*/ 	.byte	0x04
	.zero		1


	//   ....[30]....
        /*09d4*/ 	.word	0x00006130
        /*09d8*/ 	.word	0x000000ff
        /*09dc*/ 	.word	0x00000000
        /*09e0*/ 	.short	0x0101
        /*09e2*/ 	.byte	0x04
	.zero		1


	//   ....[31]....
        /*09e4*/ 	.word	0x000087d0
        /*09e8*/ 	.word	0x000000ff
        /*09ec*/ 	.word	0x00000000
        /*09f0*/ 	.short	0x0101
        /*09f2*/ 	.byte	0x04
	.zero		1


	//   ....[32]....
        /*09f4*/ 	.word	0x000090b0
        /*09f8*/ 	.word	0x000000ff
        /*09fc*/ 	.word	0x00022830
        /*0a00*/ 	.short	0x010a
        /*0a02*/ 	.byte	0x06
	.zero		1


	//   ....[33]....
        /*0a04*/ 	.word	0x000090f0
        /*0a08*/ 	.word	0x000000ff
        /*0a0c*/ 	.word	0x00022830
        /*0a10*/ 	.short	0x010a
        /*0a12*/ 	.byte	0x06
	.zero		1


	//   ....[34]....
        /*0a14*/ 	.word	0x000093c0
        /*0a18*/ 	.word	0x000000ff
        /*0a1c*/ 	.word	0x00022850
        /*0a20*/ 	.short	0x010a
        /*0a22*/ 	.byte	0x06
	.zero		1


	//   ....[35]....
        /*0a24*/ 	.word	0x00009400
        /*0a28*/ 	.word	0x000000ff
        /*0a2c*/ 	.word	0x00022850
        /*0a30*/ 	.short	0x010a
        /*0a32*/ 	.byte	0x06
	.zero		1


	//   ....[36]....
        /*0a34*/ 	.word	0x00009b90
        /*0a38*/ 	.word	0x000000ff
        /*0a3c*/ 	.word	0x00000000
        /*0a40*/ 	.short	0x0101
        /*0a42*/ 	.byte	0x05
	.zero		1


	//   ....[37]....
        /*0a44*/ 	.word	0x0000b090
        /*0a48*/ 	.word	0x000000ff
        /*0a4c*/ 	.word	0x00000000
        /*0a50*/ 	.short	0x0101
        /*0a52*/ 	.byte	0x04
	.zero		1


	//   ....[38]....
        /*0a54*/ 	.word	0x0000b780
        /*0a58*/ 	.word	0x000000ff
        /*0a5c*/ 	.word	0x00022830
        /*0a60*/ 	.short	0x010a
        /*0a62*/ 	.byte	0x0a
	.zero		1


	//   ....[39]....
        /*0a64*/ 	.word	0x0000b7c0
        /*0a68*/ 	.word	0x000000ff
        /*0a6c*/ 	.word	0x00022830
        /*0a70*/ 	.short	0x010a
        /*0a72*/ 	.byte	0x0a
	.zero		1


	//   ....[40]....
        /*0a74*/ 	.word	0x0000ba60
        /*0a78*/ 	.word	0x000000ff
        /*0a7c*/ 	.word	0x00022850
        /*0a80*/ 	.short	0x010a
        /*0a82*/ 	.byte	0x0a
	.zero		1


	//   ....[41]....
        /*0a84*/ 	.word	0x0000baa0
        /*0a88*/ 	.word	0x000000ff
        /*0a8c*/ 	.word	0x00022850
        /*0a90*/ 	.short	0x010a
        /*0a92*/ 	.byte	0x0a
	.zero		1


	//   ....[42]....
        /*0a94*/ 	.word	0x0000c160
        /*0a98*/ 	.word	0x000000ff
        /*0a9c*/ 	.word	0x00000000
        /*0aa0*/ 	.short	0x0101
        /*0aa2*/ 	.byte	0x05
	.zero		1


	//   ....[43]....
        /*0aa4*/ 	.word	0x0000e7e0
        /*0aa8*/ 	.word	0x000000ff
        /*0aac*/ 	.word	0x00000000
        /*0ab0*/ 	.short	0x0101
        /*0ab2*/ 	.byte	0x04
	.zero		1


	//   ....[44]....
        /*0ab4*/ 	.word	0x0000edd0
        /*0ab8*/ 	.word	0x000000ff
        /*0abc*/ 	.word	0x00022850
        /*0ac0*/ 	.short	0x010a
        /*0ac2*/ 	.byte	0x05
	.zero		1


	//   ....[45]....
        /*0ac4*/ 	.word	0x0000ee10
        /*0ac8*/ 	.word	0x000000ff
        /*0acc*/ 	.word	0x00022850
        /*0ad0*/ 	.short	0x010a
        /*0ad2*/ 	.byte	0x05
	.zero		1


	//   ....[46]....
        /*0ad4*/ 	.word	0x0000f3d0
        /*0ad8*/ 	.word	0x000000ff
        /*0adc*/ 	.word	0x00000000
        /*0ae0*/ 	.short	0x0101
        /*0ae2*/ 	.byte	0x04
	.zero		1


	//   ....[47]....
        /*0ae4*/ 	.word	0x00010f40
        /*0ae8*/ 	.word	0x00000003
        /*0aec*/ 	.word	0x00000000
        /*0af0*/ 	.short	0x0101
        /*0af2*/ 	.byte	0x3f
	.zero		1


	//   ....[48]....
        /*0af4*/ 	.word	0x000140c0
        /*0af8*/ 	.word	0x00000000
        /*0afc*/ 	.word	0x00022880
        /*0b00*/ 	.short	0x010a
        /*0b02*/ 	.byte	0x3f
	.zero		1


	//   ....[49]....
        /*0b04*/ 	.word	0x00014570
        /*0b08*/ 	.word	0x00000000
        /*0b0c*/ 	.word	0x00022870
        /*0b10*/ 	.short	0x0107
        /*0b12*/ 	.byte	0x3f
	.zero		1


	//   ....[50]....
        /*0b14*/ 	.word	0x00014630
        /*0b18*/ 	.word	0x00000000
        /*0b1c*/ 	.word	0x00022870
        /*0b20*/ 	.short	0x0101
        /*0b22*/ 	.byte	0x3f
	.zero		1


	//   ....[51]....
        /*0b24*/ 	.word	0x00014660
        /*0b28*/ 	.word	0x00000000
        /*0b2c*/ 	.word	0x00022840
        /*0b30*/ 	.short	0x010a
        /*0b32*/ 	.byte	0x3f
	.zero		1


	//   ....[52]....
        /*0b34*/ 	.word	0x00014b20
        /*0b38*/ 	.word	0x00000000
        /*0b3c*/ 	.word	0x00022830
        /*0b40*/ 	.short	0x0107
        /*0b42*/ 	.byte	0x3f
	.zero		1


	//   ....[53]....
        /*0b44*/ 	.word	0x00014be0
        /*0b48*/ 	.word	0x00000000
        /*0b4c*/ 	.word	0x00022830
        /*0b50*/ 	.short	0x0101
        /*0b52*/ 	.byte	0x3f
	.zero		1


	//   ....[54]....
        /*0b54*/ 	.word	0x000154e0
        /*0b58*/ 	.word	0x00000016
        /*0b5c*/ 	.word	0x00022800
        /*0b60*/ 	.short	0x0107
        /*0b62*/ 	.byte	0x3f
	.zero		1


	//   ....[55]....
        /*0b64*/ 	.word	0x000155e0
        /*0b68*/ 	.word	0x00000016
        /*0b6c*/ 	.word	0x00022800
        /*0b70*/ 	.short	0x0101
        /*0b72*/ 	.byte	0x3f
	.zero		1


	//   ....[56]....
        /*0b74*/ 	.word	0x00015600
        /*0b78*/ 	.word	0x00000016
        /*0b7c*/ 	.word	0x00022820
        /*0b80*/ 	.short	0x010a
        /*0b82*/ 	.byte	0x3f
	.zero		1


	//   ....[57]....
        /*0b84*/ 	.word	0x00015970
        /*0b88*/ 	.word	0x00000000
        /*0b8c*/ 	.word	0x00022880
        /*0b90*/ 	.short	0x010a
        /*0b92*/ 	.byte	0x3f
	.zero		1


	//   ....[58]....
        /*0b94*/ 	.word	0x00015d00
        /*0b98*/ 	.word	0x00000000
        /*0b9c*/ 	.word	0x00022870
        /*0ba0*/ 	.short	0x0107
        /*0ba2*/ 	.byte	0x3f
	.zero		1


	//   ....[59]....
        /*0ba4*/ 	.word	0x00015dc0
        /*0ba8*/ 	.word	0x00000000
        /*0bac*/ 	.word	0x00022870
        /*0bb0*/ 	.short	0x0101
        /*0bb2*/ 	.byte	0x3f
	.zero		1


	//   ....[60]....
        /*0bb4*/ 	.word	0x00015df0
        /*0bb8*/ 	.word	0x00000000
        /*0bbc*/ 	.word	0x00022840
        /*0bc0*/ 	.short	0x010a
        /*0bc2*/ 	.byte	0x3f
	.zero		1


	//   ....[61]....
        /*0bc4*/ 	.word	0x000161c0
        /*0bc8*/ 	.word	0x00000000
        /*0bcc*/ 	.word	0x00022830
        /*0bd0*/ 	.short	0x0107
        /*0bd2*/ 	.byte	0x3f
	.zero		1


	//   ....[62]....
        /*0bd4*/ 	.word	0x00016280
        /*0bd8*/ 	.word	0x00000000
        /*0bdc*/ 	.word	0x00022830
        /*0be0*/ 	.short	0x0101
        /*0be2*/ 	.byte	0x3f
	.zero		1


	//   ....[63]....
        /*0be4*/ 	.word	0x00016310
        /*0be8*/ 	.word	0x00000000
        /*0bec*/ 	.word	0x00022870
        /*0bf0*/ 	.short	0x010a
        /*0bf2*/ 	.byte	0x3f
	.zero		1


	//   ....[64]....
        /*0bf4*/ 	.word	0x000163a0
        /*0bf8*/ 	.word	0x00000000
        /*0bfc*/ 	.word	0x00022860
        /*0c00*/ 	.short	0x010a
        /*0c02*/ 	.byte	0x3f
	.zero		1


	//   ....[65]....
        /*0c04*/ 	.word	0x00016800
        /*0c08*/ 	.word	0x00000000
        /*0c0c*/ 	.word	0x00022850
        /*0c10*/ 	.short	0x0101
        /*0c12*/ 	.byte	0x3f
	.zero		1


	//   ....[66]....
        /*0c14*/ 	.word	0x00016880
        /*0c18*/ 	.word	0x00000000
        /*0c1c*/ 	.word	0x00000000
        /*0c20*/ 	.short	0x0101
        /*0c22*/ 	.byte	0x3f
	.zero		1


	//   ....[67]....
        /*0c24*/ 	.word	0x00016a40
        /*0c28*/ 	.word	0x00000011
        /*0c2c*/ 	.word	0x00022870
        /*0c30*/ 	.short	0x010a
        /*0c32*/ 	.byte	0x3f
	.zero		1


	//   ....[68]....
        /*0c34*/ 	.word	0x00016ac0
        /*0c38*/ 	.word	0x00000011
        /*0c3c*/ 	.word	0x00022860
        /*0c40*/ 	.short	0x010a
        /*0c42*/ 	.byte	0x3f
	.zero		1


	//   ....[69]....
        /*0c44*/ 	.word	0x00016f30
        /*0c48*/ 	.word	0x00000011
        /*0c4c*/ 	.word	0x00022850
        /*0c50*/ 	.short	0x0101
        /*0c52*/ 	.byte	0x3f
	.zero		1


	//   ....[70]....
        /*0c54*/ 	.word	0x00016fb0
        /*0c58*/ 	.word	0x00000000
        /*0c5c*/ 	.word	0x00000000
        /*0c60*/ 	.short	0x0101
        /*0c62*/ 	.byte	0x3f
	.zero		1


	//   ....[71]....
        /*0c64*/ 	.word	0x00017bd0
        /*0c68*/ 	.word	0x00000005
        /*0c6c*/ 	.word	0x00022820
        /*0c70*/ 	.short	0x010a
        /*0c72*/ 	.byte	0x3f
	.zero		1


	//   ....[72]....
        /*0c74*/ 	.word	0x00017d50
        /*0c78*/ 	.word	0x00000003
        /*0c7c*/ 	.word	0x00022840
        /*0c80*/ 	.short	0x010a
        /*0c82*/ 	.byte	0x3f
	.zero		1


	//   ....[73]....
        /*0c84*/ 	.word	0x00017df0
        /*0c88*/ 	.word	0x00000017
        /*0c8c*/ 	.word	0x00022840
        /*0c90*/ 	.short	0x010a
        /*0c92*/ 	.byte	0x3f
	.zero		1


	//   ....[74]....
        /*0c94*/ 	.word	0x00017e30
        /*0c98*/ 	.word	0x00000003
        /*0c9c*/ 	.word	0x00022860
        /*0ca0*/ 	.short	0x010a
        /*0ca2*/ 	.byte	0x3f
	.zero		1


	//   ....[75]....
        /*0ca4*/ 	.word	0x00017e70
        /*0ca8*/ 	.word	0x00000017
        /*0cac*/ 	.word	0x00022860
        /*0cb0*/ 	.short	0x010a
        /*0cb2*/ 	.byte	0x3f
	.zero		1


	//   ....[76]....
        /*0cb4*/ 	.word	0x00017eb0
        /*0cb8*/ 	.word	0x00000003
        /*0cbc*/ 	.word	0x00022880
        /*0cc0*/ 	.short	0x010a
        /*0cc2*/ 	.byte	0x3f
	.zero		1


	//   ....[77]....
        /*0cc4*/ 	.word	0x00017ef0
        /*0cc8*/ 	.word	0x00000017
        /*0ccc*/ 	.word	0x00022880
        /*0cd0*/ 	.short	0x010a
        /*0cd2*/ 	.byte	0x3f
	.zero		1


	//   ....[78]....
        /*0cd4*/ 	.word	0x00017f60
        /*0cd8*/ 	.word	0x00000003
        /*0cdc*/ 	.word	0x00022800
        /*0ce0*/ 	.short	0x010a
        /*0ce2*/ 	.byte	0x3f
	.zero		1


	//   ....[79]....
        /*0ce4*/ 	.word	0x00017fb0
        /*0ce8*/ 	.word	0x0000000d
        /*0cec*/ 	.word	0x00022830
        /*0cf0*/ 	.short	0x010a
        /*0cf2*/ 	.byte	0x3f
	.zero		1


	//   ....[80]....
        /*0cf4*/ 	.word	0x00018010
        /*0cf8*/ 	.word	0x00000009
        /*0cfc*/ 	.word	0x00022830
        /*0d00*/ 	.short	0x010a
        /*0d02*/ 	.byte	0x3f
	.zero		1


	//   ....[81]....
        /*0d04*/ 	.word	0x00018070
        /*0d08*/ 	.word	0x00000009
        /*0d0c*/ 	.word	0x00022850
        /*0d10*/ 	.short	0x010a
        /*0d12*/ 	.byte	0x3f
	.zero		1


	//   ....[82]....
        /*0d14*/ 	.word	0x000180d0
        /*0d18*/ 	.word	0x00000008
        /*0d1c*/ 	.word	0x00022830
        /*0d20*/ 	.short	0x010a
        /*0d22*/ 	.byte	0x3f
	.zero		1


	//   ....[83]....
        /*0d24*/ 	.word	0x00018130
        /*0d28*/ 	.word	0x00000008
        /*0d2c*/ 	.word	0x00022850
        /*0d30*/ 	.short	0x010a
        /*0d32*/ 	.byte	0x3f
	.zero		1


	//   ....[84]....
        /*0d34*/ 	.word	0x00018190
        /*0d38*/ 	.word	0x00000009
        /*0d3c*/ 	.word	0x00022830
        /*0d40*/ 	.short	0x010a
        /*0d42*/ 	.byte	0x3f
	.zero		1


	//   ....[85]....
        /*0d44*/ 	.word	0x000181f0
        /*0d48*/ 	.word	0x00000009
        /*0d4c*/ 	.word	0x00022850
        /*0d50*/ 	.short	0x010a
        /*0d52*/ 	.byte	0x3f
	.zero		1


	//   ....[86]....
        /*0d54*/ 	.word	0x00018250
        /*0d58*/ 	.word	0x00000005
        /*0d5c*/ 	.word	0x00022850
        /*0d60*/ 	.short	0x010a
        /*0d62*/ 	.byte	0x3f
	.zero		1


	//   ....[87]....
        /*0d64*/ 	.word	0x00018350
        /*0d68*/ 	.word	0x00000000
        /*0d6c*/ 	.word	0x00022880
        /*0d70*/ 	.short	0x010a
        /*0d72*/ 	.byte	0x3f
	.zero		1


	//   ....[88]....
        /*0d74*/ 	.word	0x00018920
        /*0d78*/ 	.word	0x00000000
        /*0d7c*/ 	.word	0x00022840
        /*0d80*/ 	.short	0x010a
        /*0d82*/ 	.byte	0x3f
	.zero		1


	//   ....[89]....
        /*0d84*/ 	.word	0x000194e0
        /*0d88*/ 	.word	0x00000016
        /*0d8c*/ 	.word	0x00022820
        /*0d90*/ 	.short	0x010a
        /*0d92*/ 	.byte	0x3f
	.zero		1


	//   ....[90]....
        /*0d94*/ 	.word	0x00019530
        /*0d98*/ 	.word	0x00000000
        /*0d9c*/ 	.word	0x00022880
        /*0da0*/ 	.short	0x010a
        /*0da2*/ 	.byte	0x3f
	.zero		1


	//   ....[91]....
        /*0da4*/ 	.word	0x00019a30
        /*0da8*/ 	.word	0x00000000
        /*0dac*/ 	.word	0x00022840
        /*0db0*/ 	.short	0x010a
        /*0db2*/ 	.byte	0x3f
	.zero		1


	//   ....[92]....
        /*0db4*/ 	.word	0x00019f50
        /*0db8*/ 	.word	0x00000000
        /*0dbc*/ 	.word	0x00022870
        /*0dc0*/ 	.short	0x010a
        /*0dc2*/ 	.byte	0x3f
	.zero		1


	//   ....[93]....
        /*0dc4*/ 	.word	0x00019fa0
        /*0dc8*/ 	.word	0x00000000
        /*0dcc*/ 	.word	0x00022860
        /*0dd0*/ 	.short	0x010a
        /*0dd2*/ 	.byte	0x3f
	.zero		1


	//   ....[94]....
        /*0dd4*/ 	.word	0x00019ff0
        /*0dd8*/ 	.word	0x00000011
        /*0ddc*/ 	.word	0x00022870
        /*0de0*/ 	.short	0x010a
        /*0de2*/ 	.byte	0x3f
	.zero		1


	//   ....[95]....
        /*0de4*/ 	.word	0x0001a040
        /*0de8*/ 	.word	0x00000011
        /*0dec*/ 	.word	0x00022860
        /*0df0*/ 	.short	0x010a
        /*0df2*/ 	.byte	0x3f
	.zero		1


	//   ....[96]....
        /*0df4*/ 	.word	0x0001a090
        /*0df8*/ 	.word	0x00000005
        /*0dfc*/ 	.word	0x00022820
        /*0e00*/ 	.short	0x010a
        /*0e02*/ 	.byte	0x3f
	.zero		1


	//   ....[97]....
        /*0e04*/ 	.word	0x0001a230
        /*0e08*/ 	.word	0x00000003
        /*0e0c*/ 	.word	0x00022840
        /*0e10*/ 	.short	0x010a
        /*0e12*/ 	.byte	0x3f
	.zero		1


	//   ....[98]....
        /*0e14*/ 	.word	0x0001a280
        /*0e18*/ 	.word	0x00000017
        /*0e1c*/ 	.word	0x00022840
        /*0e20*/ 	.short	0x010a
        /*0e22*/ 	.byte	0x3f
	.zero		1


	//   ....[99]....
        /*0e24*/ 	.word	0x0001a2d0
        /*0e28*/ 	.word	0x00000003
        /*0e2c*/ 	.word	0x00022860
        /*0e30*/ 	.short	0x010a
        /*0e32*/ 	.byte	0x3f
	.zero		1


	//   ....[100]....
        /*0e34*/ 	.word	0x0001a320
        /*0e38*/ 	.word	0x00000017
        /*0e3c*/ 	.word	0x00022860
        /*0e40*/ 	.short	0x010a
        /*0e42*/ 	.byte	0x3f
	.zero		1


	//   ....[101]....
        /*0e44*/ 	.word	0x0001a370
        /*0e48*/ 	.word	0x00000003
        /*0e4c*/ 	.word	0x00022880
        /*0e50*/ 	.short	0x010a
        /*0e52*/ 	.byte	0x3f
	.zero		1


	//----- nvinfo : EIATTR_NUM_MBARRIERS
	.align		4
.L_215:
        /*0e54*/ 	.byte	0x03, 0x38
        /*0e56*/ 	.short	0x0016


	//----- nvinfo : EIATTR_EXIT_INSTR_OFFSETS
	.align		4
        /*0e58*/ 	.byte	0x04, 0x1c
        /*0e5a*/ 	.short	(.L_217 - .L_216)


	//   ....[0]....
.L_216:
        /*0e5c*/ 	.word	0x000009c0


	//   ....[1]....
        /*0e60*/ 	.word	0x00011dd0


	//   ....[2]....
        /*0e64*/ 	.word	0x00017f40


	//----- nvinfo : EIATTR_MAX_THREADS
	.align		4
.L_217:
        /*0e68*/ 	.byte	0x04, 0x05
        /*0e6a*/ 	.short	(.L_219 - .L_218)
.L_218:
        /*0e6c*/ 	.word	0x00000180
        /*0e70*/ 	.word	0x00000001
        /*0e74*/ 	.word	0x00000001


	//----- nvinfo : EIATTR_CRS_STACK_SIZE
	.align		4
.L_219:
        /*0e78*/ 	.byte	0x04, 0x1e
        /*0e7a*/ 	.short	(.L_221 - .L_220)
.L_220:
        /*0e7c*/ 	.word	0x00000000


	//----- nvinfo : EIATTR_CBANK_PARAM_SIZE
	.align		4
.L_221:
        /*0e80*/ 	.byte	0x03, 0x19
        /*0e82*/ 	.short	0x0af0


	//----- nvinfo : EIATTR_PARAM_CBANK
	.align		4
        /*0e84*/ 	.byte	0x04, 0x0a
        /*0e86*/ 	.short	(.L_223 - .L_222)
	.align		4
.L_222:
        /*0e88*/ 	.word	index@(.nv.constant0._ZN7cutlass13device_kernelIN5flash11enable_sm90INS1_16FlashAttnFwdSm90INS1_25CollectiveMainloopFwdSm90ILi2EN4cute5tupleIJNS5_1CILi1EEES8_S8_EEENS6_IJNS7_ILi128EEESA_NS7_ILi192EEEEEELi128ENS_12float_e4m3_tEfNS_4arch4Sm90ELb0ELb1ELb1ELb1ELb1ELb0ELb0ELb1ELb1ELb1ELb0ELb0EEENS1_21CollectiveEpilogueFwdINS6_IJSA_SA_SA_EEES9_NS_10bfloat16_tESF_Li256ELb1ELb1ELb0ELb1EEENS1_36VarlenDynamicPersistentTileSchedulerILi128ELi128ELi256ELi128ELb0ELb1ELb1ELb1ELb0ELb1EEEEEEEEEvNT_6ParamsE)
        /*0e8c*/ 	.short	0x0210
        /*0e8e*/ 	.short	0x0af0


	//----- nvinfo : EIATTR_SW_WAR
	.align		4
.L_223:
        /*0e90*/ 	.byte	0x04, 0x36
        /*0e92*/ 	.short	(.L_225 - .L_224)
.L_224:
        /*0e94*/ 	.word	0x00000008
.L_225:


//--------------------- .nv.info._ZN7cutlass13device_kernelIN5flash11enable_sm90INS1_16FlashAttnFwdSm90INS1_25CollectiveMainloopFwdSm90ILi2EN4cute5tupleIJNS5_1CILi1EEES8_S8_EEENS6_IJNS7_ILi128EEESA_NS7_ILi192EEEEEELi128ENS_12float_e4m3_tEfNS_4arch4Sm90ELb0ELb1ELb1ELb1ELb1ELb1ELb0ELb1ELb1ELb1ELb0ELb0EEENS1_21CollectiveEpilogueFwdINS6_IJSA_SA_SA_EEES9_NS_10bfloat16_tESF_Li256ELb1ELb1ELb0ELb1EEENS1_36VarlenDynamicPersistentTileSchedulerILi128ELi128ELi256ELi128ELb0ELb1ELb1ELb1ELb0ELb1EEEEEEEEEvNT_6ParamsE --------------------------
	.section	.nv.info._ZN7cutlass13device_kernelIN5flash11enable_sm90INS1_16FlashAttnFwdSm90INS1_25CollectiveMainloopFwdSm90ILi2EN4cute5tupleIJNS5_1CILi1EEES8_S8_EEENS6_IJNS7_ILi128EEESA_NS7_ILi192EEEEEELi128ENS_12float_e4m3_tEfNS_4arch4Sm90ELb0ELb1ELb1ELb1ELb1ELb1ELb0ELb1ELb1ELb1ELb0ELb0EEENS1_21CollectiveEpilogueFwdINS6_IJSA_SA_SA_EEES9_NS_10bfloat16_tESF_Li256ELb1ELb1ELb0ELb1EEENS1_36VarlenDynamicPersistentTileSchedulerILi128ELi128ELi256ELi128ELb0ELb1ELb1ELb1ELb0ELb1EEEEEEEEEvNT_6ParamsE,"",@"SHT_CUDA_INFO"
	.sectionflags	@""
	.align	4


	//----- nvinfo : EIATTR_CUDA_API_VERSION
	.align		4
        /*0000*/ 	.byte	0x04, 0x37
        /*0002*/ 	.short	(.L_227 - .L_226)
.L_226:
        /*0004*/ 	.word	0x00000082


	//----- nvinfo : EIATTR_KPARAM_INFO
	.align		4
.L_227:
        /*0008*/ 	.byte	0x04, 0x17
        /*000a*/ 	.short	(.L_229 - .L_228)
.L_228:
        /*000c*/ 	.word	0x00000000
        /*0010*/ 	.short	0x0000
        /*0012*/ 	.short	0x0070
        /*0014*/ 	.byte	0x00, 0xf0, 0x01, 0x2a


	//----- nvinfo : EIATTR_SPARSE_MMA_MASK
	.align		4
.L_229:
        /*0018*/ 	.byte	0x03, 0x50
        /*001a*/ 	.short	0x0000


	//----- nvinfo : EIATTR_MAXREG_COUNT
	.align		4
        /*001c*/ 	.byte	0x03, 0x1b
        /*001e*/ 	.short	0x00a8


	//----- nvinfo : EIATTR_NUM_BARRIERS
	.align		4
        /*0020*/ 	.byte	0x02, 0x4c
        /*0022*/ 	.byte	0x10
	.zero		1


	//----- nvinfo : EIATTR_EXTERNS
	.align		4
        /*0024*/ 	.byte	0x04, 0x0f
        /*0026*/ 	.short	(.L_231 - .L_230)


	//   ....[0]....
	.align		4
.L_230:
        /*0028*/ 	.word	index@(__assertfail)


	//----- nvinfo : EIATTR_ANNOTATIONS
	.align		4
.L_231:
        /*002c*/ 	.byte	0x04, 0x55
        /*002e*/ 	.short	(.L_233 - .L_232)


	//   ....[0]....
.L_232:
        /* <DEDUP_REMOVED lines=23> */


	//----- nvinfo : EIATTR_MERCURY_ISA_VERSION
	.align		4
.L_233:
        /*0190*/ 	.byte	0x03, 0x5f
        /*0192*/ 	.short	0x0101


	//----- nvinfo : EIATTR_UNUSED_LOAD_BYTE_OFFSET
	.align		4
        /*0194*/ 	.byte	0x04, 0x44
        /*0196*/ 	.short	(.L_235 - .L_234)


	//   ....[0]....
.L_234:
        /*0198*/ 	.word	0x00000a80
        /*019c*/ 	.word	0x0000fff0


	//   ....[1]....
        /*01a0*/ 	.word	0x0001f650
        /*01a4*/ 	.word	0x0000fff0


	//----- nvinfo : EIATTR_INT_WARP_WIDE_INSTR_OFFSETS
	.align		4
.L_235:
        /*01a8*/ 	.byte	0x04, 0x31
        /*01aa*/ 	.short	(.L_237 - .L_236)


	//   ....[0]....
.L_236:
        /*01ac*/ 	.word	0x00000130


	//   ....[1]....
        /*01b0*/ 	.word	0x00000170


	//   ....[2]....
        /*01b4*/ 	.word	0x000001e0


	//   ....[3]....
        /*01b8*/ 	.word	0x00024a80


	//   ....[4]....
        /*01bc*/ 	.word	0x00024b10


	//   ....[5]....
        /*01c0*/ 	.word	0x00027e70


	//   ....[6]....
        /*01c4*/ 	.word	0x00027f00


	//----- nvinfo : EIATTR_COOP_GROUP_MASK_REGIDS
	.align		4
.L_237:
        /*01c8*/ 	.byte	0x04, 0x29
        /*01ca*/ 	.short	(.L_239 - .L_238)


	//   ....[0]....
.L_238:
        /*01cc*/ 	.word	0xffffffff


	//   ....[1]....
        /*01d0*/ 	.word	0xffffffff


	//   ....[2]....
        /*01d4*/ 	.word	0xffffffff


	//   ....[3]....
        /*01d8*/ 	.word	0xffffffff


	//   ....[4]....
        /*01dc*/ 	.word	0xffffffff


	//   ....[5]....
        /*01e0*/ 	.word	0xffffffff


	//   ....[6]....
        /*01e4*/ 	.word	0xffffffff


	//   ....[7]....
        /*01e8*/ 	.word	0xffffffff


	//   ....[8]....
        /*01ec*/ 	.word	0xffffffff


	//   ....[9]....
        /*01f0*/ 	.word	0xffffffff


	//   ....[10]....
        /*01f4*/ 	.word	0xffffffff


	//   ....[11]....
        /*01f8*/ 	.word	0xffffffff


	//   ....[12]....
        /*01fc*/ 	.word	0xffffffff


	//   ....[13]....
        /*0200*/ 	.word	0xffffffff


	//   ....[14]....
        /*0204*/ 	.word	0xffffffff


	//   ....[15]....
        /*0208*/ 	.word	0xffffffff


	//   ....[16]....
        /*020c*/ 	.word	0xffffffff


	//   ....[17]....
        /*0210*/ 	.word	0xffffffff


	//   ....[18]....
        /*0214*/ 	.word	0xffffffff


	//   ....[19]....
        /*0218*/ 	.word	0xffffffff


	//   ....[20]....
        /*021c*/ 	.word	0xffffffff


	//   ....[21]....
        /*0220*/ 	.word	0xffffffff


	//   ....[22]....
        /*0224*/ 	.word	0xffffffff


	//   ....[23]....
        /*0228*/ 	.word	0xffffffff


	//   ....[24]....
        /*022c*/ 	.word	0xffffffff


	//   ....[25]....
        /*0230*/ 	.word	0xffffffff


	//   ....[26]....
        /*0234*/ 	.word	0xffffffff


	//   ....[27]....
        /*0238*/ 	.word	0xffffffff


	//   ....[28]....
        /*023c*/ 	.word	0xffffffff


	//   ....[29]....
        /*0240*/ 	.word	0xffffffff


	//   ....[30]....
        /*0244*/ 	.word	0xffffffff


	//   ....[31]....
        /*0248*/ 	.word	0xffffffff


	//   ....[32]....
        /*024c*/ 	.word	0xffffffff


	//   ....[33]....
        /*0250*/ 	.word	0xffffffff


	//   ....[34]....
        /*0254*/ 	.word	0xffffffff


	//   ....[35]....
        /*0258*/ 	.word	0xffffffff


	//   ....[36]....
        /*025c*/ 	.word	0xffffffff


	//   ....[37]....
        /*0260*/ 	.word	0xffffffff


	//   ....[38]....
        /*0264*/ 	.word	0xffffffff


	//   ....[39]....
        /*0268*/ 	.word	0xffffffff


	//   ....[40]....
        /*026c*/ 	.word	0xffffffff


	//   ....[41]....
        /*0270*/ 	.word	0xffffffff


	//   ....[42]....
        /*0274*/ 	.word	0xffffffff


	//   ....[43]....
        /*0278*/ 	.word	0xffffffff


	//   ....[44]....
        /*027c*/ 	.word	0xffffffff


	//   ....[45]....
        /*0280*/ 	.word	0xffffffff


	//   ....[46]....
        /*0284*/ 	.word	0xffffffff


	//   ....[47]....
        /*0288*/ 	.word	0xffffffff


	//   ....[48]....
        /*028c*/ 	.word	0xffffffff


	//   ....[49]....
        /*0290*/ 	.word	0xffffffff


	//   ....[50]....
        /*0294*/ 	.word	0xffffffff


	//   ....[51]....
        /*0298*/ 	.word	0xffffffff


	//   ....[52]....
        /*029c*/ 	.word	0xffffffff


	//   ....[53]....
        /*02a0*/ 	.word	0xffffffff


	//   ....[54]....
        /*02a4*/ 	.word	0xffffffff


	//   ....[55]....
        /*02a8*/ 	.word	0xffffffff


	//   ....[56]....
        /*02ac*/ 	.word	0xffffffff


	//   ....[57]....
        /*02b0*/ 	.word	0xffffffff


	//   ....[58]....
        /*02b4*/ 	.word	0xffffffff


	//   ....[59]....
        /*02b8*/ 	.word	0xffffffff


	//   ....[60]....
        /*02bc*/ 	.word	0xffffffff


	//   ....[61]....
        /*02c0*/ 	.word	0xffffffff


	//   ....[62]....
        /*02c4*/ 	.word	0xffffffff


	//   ....[63]....
        /*02c8*/ 	.word	0xffffffff


	//   ....[64]....
        /*02cc*/ 	.word	0xffffffff


	//   ....[65]....
        /*02d0*/ 	.word	0xffffffff


	//   ....[66]....
        /*02d4*/ 	.word	0xffffffff


	//   ....[67]....
        /*02d8*/ 	.word	0xffffffff


	//   ....[68]....
        /*02dc*/ 	.word	0xffffffff


	//   ....[69]....
        /*02e0*/ 	.word	0xffffffff


	//   ....[70]....
        /*02e4*/ 	.word	0xffffffff


	//   ....[71]....
        /*02e8*/ 	.word	0xffffffff


	//   ....[72]....
        /*02ec*/ 	.word	0xffffffff


	//   ....[73]....
        /*02f0*/ 	.word	0xffffffff


	//   ....[74]....
        /*02f4*/ 	.word	0xffffffff


	//   ....[75]....
        /*02f8*/ 	.word	0xffffffff


	//   ....[76]....
        /*02fc*/ 	.word	0xffffffff


	//   ....[77]....
        /*0300*/ 	.word	0xffffffff


	//   ....[78]....
        /*0304*/ 	.word	0xffffffff


	//   ....[79]....
        /*0308*/ 	.word	0xffffffff


	//   ....[80]....
        /*030c*/ 	.word	0xffffffff


	//   ....[81]....
        /*0310*/ 	.word	0xffffffff


	//   ....[82]....
        /*0314*/ 	.word	0xffffffff


	//   ....[83]....
        /*0318*/ 	.word	0xffffffff


	//   ....[84]....
        /*031c*/ 	.word	0xffffffff


	//   ....[85]....
        /*0320*/ 	.word	0xffffffff


	//   ....[86]....
        /*0324*/ 	.word	0xffffffff


	//   ....[87]....
        /*0328*/ 	.word	0xffffffff


	//   ....[88]....
        /*032c*/ 	.word	0xffffffff


	//   ....[89]....
        /*0330*/ 	.word	0xffffffff


	//   ....[90]....
        /*0334*/ 	.word	0xffffffff


	//   ....[91]....
        /*0338*/ 	.word	0xffffffff


	//   ....[92]....
        /*033c*/ 	.word	0xffffffff


	//   ....[93]....
        /*0340*/ 	.word	0xffffffff


	//   ....[94]....
        /*0344*/ 	.word	0xffffffff


	//   ....[95]....
        /*0348*/ 	.word	0xffffffff


	//   ....[96]....
        /*034c*/ 	.word	0xffffffff


	//   ....[97]....
        /*0350*/ 	.word	0xffffffff


	//   ....[98]....
        /*0354*/ 	.word	0xffffffff


	//   ....[99]....
        /*0358*/ 	.word	0xffffffff


	//   ....[100]....
        /*035c*/ 	.word	0xffffffff


	//   ....[101]....
        /*0360*/ 	.word	0xffffffff


	//   ....[102]....
        /*0364*/ 	.word	0xffffffff


	//   ....[103]....
        /*0368*/ 	.word	0xffffffff


	//   ....[104]....
        /*036c*/ 	.word	0xffffffff


	//   ....[105]....
        /*0370*/ 	.word	0xffffffff


	//   ....[106]....
        /*0374*/ 	.word	0xffffffff


	//   ....[107]....
        /*0378*/ 	.word	0xffffffff


	//   ....[108]....
        /*037c*/ 	.word	0xffffffff


	//   ....[109]....
        /*0380*/ 	.word	0xffffffff


	//   ....[110]....
        /*0384*/ 	.word	0xffffffff


	//   ....[111]....
        /*0388*/ 	.word	0xffffffff


	//   ....[112]....
        /*038c*/ 	.word	0xffffffff


	//   ....[113]....
        /*0390*/ 	.word	0xffffffff


	//   ....[114]....
        /*0394*/ 	.word	0xffffffff


	//   ....[115]....
        /*0398*/ 	.word	0xffffffff


	//   ....[116]....
        /*039c*/ 	.word	0xffffffff


	//   ....[117]....
        /*03a0*/ 	.word	0xffffffff


	//   ....[118]....
        /*03a4*/ 	.word	0xffffffff


	//   ....[119]....
        /*03a8*/ 	.word	0xffffffff


	//   ....[120]....
        /*03ac*/ 	.word	0xffffffff


	//   ....[121]....
        /*03b0*/ 	.word	0xffffffff


	//   ....[122]....
        /*03b4*/ 	.word	0xffffffff


	//   ....[123]....
        /*03b8*/ 	.word	0xffffffff


	//   ....[124]....
        /*03bc*/ 	.word	0xffffffff


	//   ....[125]....
        /*03c0*/ 	.word	0xffffffff


	//   ....[126]....
        /*03c4*/ 	.word	0xffffffff


	//   ....[127]....
        /*03c8*/ 	.word	0xffffffff


	//   ....[128]....
        /*03cc*/ 	.word	0xffffffff


	//   ....[129]....
        /*03d0*/ 	.word	0xffffffff


	//   ....[130]....
        /*03d4*/ 	.word	0xffffffff


	//   ....[131]....
        /*03d8*/ 	.word	0xffffffff


	//   ....[132]....
        /*03dc*/ 	.word	0xffffffff


	//   ....[133]....
        /*03e0*/ 	.word	0xffffffff


	//   ....[134]....
        /*03e4*/ 	.word	0xffffffff


	//   ....[135]....
        /*03e8*/ 	.word	0xffffffff


	//   ....[136]....
        /*03ec*/ 	.word	0xffffffff


	//   ....[137]....
        /*03f0*/ 	.word	0xffffffff


	//   ....[138]....
        /*03f4*/ 	.word	0xffffffff


	//   ....[139]....
        /*03f8*/ 	.word	0xffffffff


	//   ....[140]....
        /*03fc*/ 	.word	0xffffffff


	//   ....[141]....
        /*0400*/ 	.word	0xffffffff


	//   ....[142]....
        /*0404*/ 	.word	0xffffffff


	//   ....[143]....
        /*0408*/ 	.word	0xffffffff


	//   ....[144]....
        /*040c*/ 	.word	0xffffffff


	//   ....[145]....
        /*0410*/ 	.word	0xffffffff


	//   ....[146]....
        /*0414*/ 	.word	0xffffffff


	//   ....[147]....
        /*0418*/ 	.word	0xffffffff


	//   ....[148]....
        /*041c*/ 	.word	0xffffffff


	//   ....[149]....
        /*0420*/ 	.word	0xffffffff


	//   ....[150]....
        /*0424*/ 	.word	0xffffffff


	//   ....[151]....
        /*0428*/ 	.word	0xffffffff


	//   ....[152]....
        /*042c*/ 	.word	0xffffffff


	//   ....[153]....
        /*0430*/ 	.word	0xffffffff


	//   ....[154]....
        /*0434*/ 	.word	0xffffffff


	//   ....[155]....
        /*0438*/ 	.word	0xffffffff


	//   ....[156]....
        /*043c*/ 	.word	0xffffffff


	//   ....[157]....
        /*0440*/ 	.word	0xffffffff


	//   ....[158]....
        /*0444*/ 	.word	0xffffffff


	//   ....[159]....
        /*0448*/ 	.word	0xffffffff


	//   ....[160]....
        /*044c*/ 	.word	0xffffffff


	//   ....[161]....
        /*0450*/ 	.word	0xffffffff


	//   ....[162]....
        /*0454*/ 	.word	0xffffffff


	//   ....[163]....
        /*0458*/ 	.word	0xffffffff


	//   ....[164]....
        /*045c*/ 	.word	0xffffffff


	//   ....[165]....
        /*0460*/ 	.word	0xffffffff


	//   ....[166]....
        /*0464*/ 	.word	0xffffffff


	//   ....[167]....
        /*0468*/ 	.word	0xffffffff


	//   ....[168]....
        /*046c*/ 	.word	0xffffffff


	//   ....[169]....
        /*0470*/ 	.word	0xffffffff


	//   ....[170]....
        /*0474*/ 	.word	0xffffffff


	//   ....[171]....
        /*0478*/ 	.word	0xffffffff


	//   ....[172]....
        /*047c*/ 	.word	0xffffffff


	//   ....[173]....
        /*0480*/ 	.word	0xffffffff


	//   ....[174]....
        /*0484*/ 	.word	0xffffffff


	//   ....[175]....
        /*0488*/ 	.word	0xffffffff


	//   ....[176]....
        /*048c*/ 	.word	0xffffffff


	//   ....[177]....
        /*0490*/ 	.word	0x0500000f


	//   ....[178]....
        /*0494*/ 	.word	0x0500000f


	//   ....[179]....
        /*0498*/ 	.word	0x0500000f


	//   ....[180]....
        /*049c*/ 	.word	0x0500000f


	//   ....[181]....
        /*04a0*/ 	.word	0x0500000f


	//   ....[182]....
        /*04a4*/ 	.word	0x0500000f


	//   ....[183]....
        /*04a8*/ 	.word	0x0500000f


	//   ....[184]....
        /*04ac*/ 	.word	0x0500000f


	//   ....[185]....
        /*04b0*/ 	.word	0x0500000f


	//   ....[186]....
        /*04b4*/ 	.word	0x0500000f


	//   ....[187]....
        /*04b8*/ 	.word	0x0500000f


	//   ....[188]....
        /*04bc*/ 	.word	0x0500000f


	//   ....[189]....
        /*04c0*/ 	.word	0x0500000f


	//   ....[190]....
        /*04c4*/ 	.word	0x0500000f


	//   ....[191]....
        /*04c8*/ 	.word	0x0500000f


	//   ....[192]....
        /*04cc*/ 	.word	0x0500000f


	//   ....[193]....
        /*04d0*/ 	.word	0x0500000f


	//   ....[194]....
        /*04d4*/ 	.word	0x0500000f


	//   ....[195]....
        /*04d8*/ 	.word	0x0500000f


	//   ....[196]....
        /*04dc*/ 	.word	0x0500000f


	//   ....[197]....
        /*04e0*/ 	.word	0x0500000f


	//   ....[198]....
        /*04e4*/ 	.word	0x0500000f


	//   ....[199]....
        /*04e8*/ 	.word	0x0500000f


	//   ....[200]....
        /*04ec*/ 	.word	0x0500000f


	//   ....[201]....
        /*04f0*/ 	.word	0x0500000f


	//   ....[202]....
        /*04f4*/ 	.word	0x0500000f


	//   ....[203]....
        /*04f8*/ 	.word	0x0500000f


	//   ....[204]....
        /*04fc*/ 	.word	0x0500000f


	//   ....[205]....
        /*0500*/ 	.word	0x0500000f


	//   ....[206]....
        /*0504*/ 	.word	0x0500000f


	//   ....[207]....
        /*0508*/ 	.word	0x0500000f


	//   ....[208]....
        /*050c*/ 	.word	0x0500000f


	//   ....[209]....
        /*0510*/ 	.word	0x0500000f


	//   ....[210]....
        /*0514*/ 	.word	0x0500000f


	//   ....[211]....
        /*0518*/ 	.word	0x0500000f


	//   ....[212]....
        /*051c*/ 	.word	0x0500000f


	//   ....[213]....
        /*0520*/ 	.word	0x0500000f


	//   ....[214]....
        /*0524*/ 	.word	0x0500000f


	//   ....[215]....
        /*0528*/ 	.word	0x0500000f


	//   ....[216]....
        /*052c*/ 	.word	0x0500000f


	//   ....[217]....
        /*0530*/ 	.word	0x0500000f


	//   ....[218]....
        /*0534*/ 	.word	0x0500000f


	//   ....[219]....
        /*0538*/ 	.word	0x0500000f


	//   ....[220]....
        /*053c*/ 	.word	0x0500000f


	//   ....[221]....
        /*0540*/ 	.word	0x0500000f


	//   ....[222]....
        /*0544*/ 	.word	0x0500000f


	//   ....[223]....
        /*0548*/ 	.word	0x0500000f


	//   ....[224]....
        /*054c*/ 	.word	0x0500000f


	//   ....[225]....
        /*0550*/ 	.word	0x0500000f


	//   ....[226]....
        /*0554*/ 	.word	0x0500000f


	//   ....[227]....
        /*0558*/ 	.word	0x0500000f


	//   ....[228]....
        /*055c*/ 	.word	0x0500000f


	//   ....[229]....
        /*0560*/ 	.word	0x0500000f


	//   ....[230]....
        /*0564*/ 	.word	0x0500000f


	//   ....[231]....
        /*0568*/ 	.word	0x0500000f


	//   ....[232]....
        /*056c*/ 	.word	0x0500000f


	//   ....[233]....
        /*0570*/ 	.word	0x0500000f


	//   ....[234]....
        /*0574*/ 	.word	0x0500000f


	//   ....[235]....
        /*0578*/ 	.word	0x0500000f


	//   ....[236]....
        /*057c*/ 	.word	0x0500000f


	//   ....[237]....
        /*0580*/ 	.word	0x0500000f


	//   ....[238]....
        /*0584*/ 	.word	0x0500000f


	//   ....[239]....
        /*0588*/ 	.word	0x0500000f


	//   ....[240]....
        /*058c*/ 	.word	0x0500000f


	//   ....[241]....
        /*0590*/ 	.word	0x0500000f


	//   ....[242]....
        /*0594*/ 	.word	0x0500000f


	//   ....[243]....
        /*0598*/ 	.word	0x0500000f


	//   ....[244]....
        /*059c*/ 	.word	0x0500000f


	//   ....[245]....
        /*05a0*/ 	.word	0x0500000f


	//   ....[246]....
        /*05a4*/ 	.word	0x0500000f


	//   ....[247]....
        /*05a8*/ 	.word	0x0500000f


	//   ....[248]....
        /*05ac*/ 	.word	0x0500000f


	//   ....[249]....
        /*05b0*/ 	.word	0x0500000f


	//   ....[250]....
        /*05b4*/ 	.word	0x0500000f


	//   ....[251]....
        /*05b8*/ 	.word	0x0500000f


	//   ....[252]....
        /*05bc*/ 	.word	0x0500000f


	//   ....[253]....
        /*05c0*/ 	.word	0x0500000f


	//   ....[254]....
        /*05c4*/ 	.word	0x0500000f


	//   ....[255]....
        /*05c8*/ 	.word	0x0500000f


	//   ....[0]....
        /*05cc*/ 	.word	0x0500000f


	//   ....[1]....
        /*05d0*/ 	.word	0x0500000f


	//   ....[2]....
        /*05d4*/ 	.word	0x0500000f


	//   ....[3]....
        /*05d8*/ 	.word	0x0500000f


	//   ....[4]....
        /*05dc*/ 	.word	0x0500000f


	//   ....[5]....
        /*05e0*/ 	.word	0x0500000f


	//   ....[6]....
        /*05e4*/ 	.word	0x0500000f


	//   ....[7]....
        /*05e8*/ 	.word	0x0500000f


	//   ....[8]....
        /*05ec*/ 	.word	0x0500000f


	//   ....[9]....
        /*05f0*/ 	.word	0x0500000f


	//   ....[10]....
        /*05f4*/ 	.word	0x0500000f


	//   ....[11]....
        /*05f8*/ 	.word	0x0500000f


	//   ....[12]....
        /*05fc*/ 	.word	0x0500000f


	//   ....[13]....
        /*0600*/ 	.word	0x0500000f


	//   ....[14]....
        /*0604*/ 	.word	0x0500000f


	//   ....[15]....
        /*0608*/ 	.word	0x0500000f


	//   ....[16]....
        /*060c*/ 	.word	0x0500000f


	//   ....[17]....
        /*0610*/ 	.word	0x0500000f


	//   ....[18]....
        /*0614*/ 	.word	0x0500000f


	//   ....[19]....
        /*0618*/ 	.word	0x0500000f


	//   ....[20]....
        /*061c*/ 	.word	0x0500000f


	//   ....[21]....
        /*0620*/ 	.word	0x0500000f


	//   ....[22]....
        /*0624*/ 	.word	0x0500000f


	//   ....[23]....
        /*0628*/ 	.word	0x0500000f


	//   ....[24]....
        /*062c*/ 	.word	0x0500000f


	//   ....[25]....
        /*0630*/ 	.word	0x0500000f


	//   ....[26]....
        /*0634*/ 	.word	0x0500000f


	//   ....[27]....
        /*0638*/ 	.word	0x0500000f


	//   ....[28]....
        /*063c*/ 	.word	0x0500000f


	//   ....[29]....
        /*0640*/ 	.word	0x0500000f


	//   ....[30]....
        /*0644*/ 	.word	0x0500000f


	//   ....[31]....
        /*0648*/ 	.word	0x0500000f


	//   ....[32]....
        /*064c*/ 	.word	0x0500000f


	//   ....[33]....
        /*0650*/ 	.word	0x0500000f


	//   ....[34]....
        /*0654*/ 	.word	0x0500000f


	//   ....[35]....
        /*0658*/ 	.word	0x0500000f


	//----- nvinfo : EIATTR_COOP_GROUP_INSTR_OFFSETS
	.align		4
.L_239:
        /*065c*/ 	.byte	0x04, 0x28
        /*065e*/ 	.short	(.L_241 - .L_240)


	//   ....[0]....
.L_240:
        /*0660*/ 	.word	0x00000070


	//   ....[1]....
        /*0664*/ 	.word	0x00000140


	//   ....[2]....
        /*0668*/ 	.word	0x00000190


	//   ....[3]....
        /*066c*/ 	.word	0x000003c0


	//   ....[4]....
        /*0670*/ 	.word	0x00000520


	//   ....[5]....
        /*0674*/ 	.word	0x00000640


	//   ....[6]....
        /*0678*/ 	.word	0x000007a0


	//   ....[7]....
        /*067c*/ 	.word	0x000030d0


	//   ....[8]....
        /*0680*/ 	.word	0x000030e0


	//   ....[9]....
        /*0684*/ 	.word	0x000060b0


	//   ....[10]....
        /*0688*/ 	.word	0x000060c0


	//   ....[11]....
        /*068c*/ 	.word	0x00009120


	//   ....[12]....
        /*0690*/ 	.word	0x00009130


	//   ....[13]....
        /*0694*/ 	.word	0x000095e0


	//   ....[14]....
        /*0698*/ 	.word	0x00009600


	//   ....[15]....
        /*069c*/ 	.word	0x0000a170


	//   ....[16]....
        /*06a0*/ 	.word	0x0000aac0


	//   ....[17]....
        /*06a4*/ 	.word	0x0000aad0


	//   ....[18]....
        /*06a8*/ 	.word	0x0000aae0


	//   ....[19]....
        /*06ac*/ 	.word	0x0000aaf0


	//   ....[20]....
        /*06b0*/ 	.word	0x0000e0a0


	//   ....[21]....
        /*06b4*/ 	.word	0x0000e0b0


	//   ....[22]....
        /*06b8*/ 	.word	0x0000e0c0


	//   ....[23]....
        /*06bc*/ 	.word	0x0000e0d0


	//   ....[24]....
        /*06c0*/ 	.word	0x00011e80


	//   ....[25]....
        /*06c4*/ 	.word	0x00012d20


	//   ....[26]....
        /*06c8*/ 	.word	0x00013690


	//   ....[27]....
        /*06cc*/ 	.word	0x00013740


	//   ....[28]....
        /*06d0*/ 	.word	0x00013fb0


	//   ....[29]....
        /*06d4*/ 	.word	0x00014010


	//   ....[30]....
        /*06d8*/ 	.word	0x00015a20


	//   ....[31]....
        /*06dc*/ 	.word	0x000161d0


	//   ....[32]....
        /*06e0*/ 	.word	0x00016d30


	//   ....[33]....
        /*06e4*/ 	.word	0x00016e30


	//   ....[34]....
        /*06e8*/ 	.word	0x000176a0


	//   ....[35]....
        /*06ec*/ 	.word	0x00017730


	//   ....[36]....
        /*06f0*/ 	.word	0x00019e10


	//   ....[37]....
        /*06f4*/ 	.word	0x00019e30


	//   ....[38]....
        /*06f8*/ 	.word	0x00019e70


	//   ....[39]....
        /*06fc*/ 	.word	0x00019e80


	//   ....[40]....
        /*0700*/ 	.word	0x0001bd90


	//   ....[41]....
        /*0704*/ 	.word	0x0001c560


	//   ....[42]....
        /*0708*/ 	.word	0x0001d0b0


	//   ....[43]....
        /*070c*/ 	.word	0x0001d1b0


	//   ....[44]....
        /*0710*/ 	.word	0x0001d9f0


	//   ....[45]....
        /*0714*/ 	.word	0x0001da70


	//   ....[46]....
        /*0718*/ 	.word	0x0001ee80


	//   ....[47]....
        /*071c*/ 	.word	0x0001ee90


	//   ....[48]....
        /*0720*/ 	.word	0x0001ef10


	//   ....[49]....
        /*0724*/ 	.word	0x0001ef20


	//   ....[50]....
        /*0728*/ 	.word	0x0001fc90


	//   ....[51]....
        /*072c*/ 	.word	0x0001fcc0


	//   ....[52]....
        /*0730*/ 	.word	0x0001fcf0


	//   ....[53]....
        /*0734*/ 	.word	0x0001fd20


	//   ....[54]....
        /*0738*/ 	.word	0x0001fd50


	//   ....[55]....
        /*073c*/ 	.word	0x0001fd80


	//   ....[56]....
        /*0740*/ 	.word	0x0001fdb0


	//   ....[57]....
        /*0744*/ 	.word	0x0001fde0


	//   ....[58]....
        /*0748*/ 	.word	0x0001fe10


	//   ....[59]....
        /*074c*/ 	.word	0x0001fe40


	//   ....[60]....
        /*0750*/ 	.word	0x0001fe70


	//   ....[61]....
        /*0754*/ 	.word	0x0001fea0


	//   ....[62]....
        /*0758*/ 	.word	0x0001fed0


	//   ....[63]....
        /*075c*/ 	.word	0x0001ff00


	//   ....[64]....
        /*0760*/ 	.word	0x0001ff30


	//   ....[65]....
        /*0764*/ 	.word	0x0001ff60


	//   ....[66]....
        /*0768*/ 	.word	0x0001ff90


	//   ....[67]....
        /*076c*/ 	.word	0x0001ffc0


	//   ....[68]....
        /*0770*/ 	.word	0x0001fff0


	//   ....[69]....
        /*0774*/ 	.word	0x00020020


	//   ....[70]....
        /*0778*/ 	.word	0x00020050


	//   ....[71]....
        /*077c*/ 	.word	0x00020080


	//   ....[72]....
        /*0780*/ 	.word	0x000200b0


	//   ....[73]....
        /*0784*/ 	.word	0x000200d0


	//   ....[74]....
        /*0788*/ 	.word	0x000200e0


	//   ....[75]....
        /*078c*/ 	.word	0x000200f0


	//   ....[76]....
        /*0790*/ 	.word	0x00020120


	//   ....[77]....
        /*0794*/ 	.word	0x00020150


	//   ....[78]....
        /*0798*/ 	.word	0x00020180


	//   ....[79]....
        /*079c*/ 	.word	0x00020190


	//   ....[80]....
        /*07a0*/ 	.word	0x000201a0


	//   ....[81]....
        /*07a4*/ 	.word	0x000201b0


	//   ....[82]....
        /*07a8*/ 	.word	0x00020760


	//   ....[83]....
        /*07ac*/ 	.word	0x000207a0


	//   ....[84]....
        /*07b0*/ 	.word	0x000207d0


	//   ....[85]....
        /*07b4*/ 	.word	0x00020800


	//   ....[86]....
        /*07b8*/ 	.word	0x00020db0


	//   ....[87]....
        /*07bc*/ 	.word	0x00020dd0


	//   ....[88]....
        /*07c0*/ 	.word	0x00020e90


	//   ....[89]....
        /*07c4*/ 	.word	0x00020eb0


	//   ....[90]....
        /*07c8*/ 	.word	0x00020f70


	//   ....[91]....
        /*07cc*/ 	.word	0x00020f90


	//   ....[92]....
        /*07d0*/ 	.word	0x00021060


	//   ....[93]....
        /*07d4*/ 	.word	0x00021080


	//   ....[94]....
        /*07d8*/ 	.word	0x00021840


	//   ....[95]....
        /*07dc*/ 	.word	0x00021850


	//   ....[96]....
        /*07e0*/ 	.word	0x00021970


	//   ....[97]....
        /*07e4*/ 	.word	0x00021980


	//   ....[98]....
        /*07e8*/ 	.word	0x00021a90


	//   ....[99]....
        /*07ec*/ 	.word	0x00021aa0


	//   ....[100]....
        /*07f0*/ 	.word	0x00021bb0


	//   ....[101]....
        /*07f4*/ 	.word	0x00021bc0


	//   ....[102]....
        /*07f8*/ 	.word	0x00021d20


	//   ....[103]....
        /*07fc*/ 	.word	0x00021ed0


	//   ....[104]....
        /*0800*/ 	.word	0x00021f00


	//   ....[105]....
        /*0804*/ 	.word	0x00021f30


	//   ....[106]....
        /*0808*/ 	.word	0x00021f60


	//   ....[107]....
        /*080c*/ 	.word	0x00021f90


	//   ....[108]....
        /*0810*/ 	.word	0x00021fc0


	//   ....[109]....
        /*0814*/ 	.word	0x00022130


	//   ....[110]....
        /*0818*/ 	.word	0x00022160


	//   ....[111]....
        /*081c*/ 	.word	0x00022190


	//   ....[112]....
        /*0820*/ 	.word	0x000221c0


	//   ....[113]....
        /*0824*/ 	.word	0x000221f0


	//   ....[114]....
        /*0828*/ 	.word	0x00022220


	//   ....[115]....
        /*082c*/ 	.word	0x000222b0


	//   ....[116]....
        /*0830*/ 	.word	0x00022310


	//   ....[117]....
        /*0834*/ 	.word	0x000223a0


	//   ....[118]....
        /*0838*/ 	.word	0x000235f0


	//   ....[119]....
        /*083c*/ 	.word	0x00025750


	//   ....[120]....
        /*0840*/ 	.word	0x00025780


	//   ....[121]....
        /*0844*/ 	.word	0x000257b0


	//   ....[122]....
        /*0848*/ 	.word	0x00025840


	//   ....[123]....
        /*084c*/ 	.word	0x00025880


	//   ....[124]....
        /*0850*/ 	.word	0x00025890


	//   ....[125]....
        /*0854*/ 	.word	0x000258d0


	//   ....[126]....
        /*0858*/ 	.word	0x000258e0


	//   ....[127]....
        /*085c*/ 	.word	0x00025cb0


	//   ....[128]....
        /*0860*/ 	.word	0x00025ce0


	//   ....[129]....
        /*0864*/ 	.word	0x00025db0


	//   ....[130]....
        /*0868*/ 	.word	0x00025dd0


	//   ....[131]....
        /*086c*/ 	.word	0x00025e60


	//   ....[132]....
        /*0870*/ 	.word	0x00025e70


	//   ....[133]....
        /*0874*/ 	.word	0x00025e80


	//   ....[134]....
        /*0878*/ 	.word	0x00025f10


	//   ....[135]....
        /*087c*/ 	.word	0x00026690


	//   ....[136]....
        /*0880*/ 	.word	0x000266c0


	//   ....[137]....
        /*0884*/ 	.word	0x00026780


	//   ....[138]....
        /*0888*/ 	.word	0x000267a0


	//   ....[139]....
        /*088c*/ 	.word	0x00026840


	//   ....[140]....
        /*0890*/ 	.word	0x00026860


	//   ....[141]....
        /*0894*/ 	.word	0x00026870


	//   ....[142]....
        /*0898*/ 	.word	0x00026900


	//   ....[143]....
        /*089c*/ 	.word	0x00027050


	//   ....[144]....
        /*08a0*/ 	.word	0x00027070


	//   ....[145]....
        /*08a4*/ 	.word	0x000270e0


	//   ....[146]....
        /*08a8*/ 	.word	0x000270f0


	//   ....[147]....
        /*08ac*/ 	.word	0x00027140


	//   ....[148]....
        /*08b0*/ 	.word	0x00027150


	//   ....[149]....
        /*08b4*/ 	.word	0x00027160


	//   ....[150]....
        /*08b8*/ 	.word	0x000271b0


	//   ....[151]....
        /*08bc*/ 	.word	0x000274f0


	//   ....[152]....
        /*08c0*/ 	.word	0x00027510


	//   ....[153]....
        /*08c4*/ 	.word	0x00027520


	//   ....[154]....
        /*08c8*/ 	.word	0x00027580


	//   ....[155]....
        /*08cc*/ 	.word	0x00027590


	//   ....[156]....
        /*08d0*/ 	.word	0x000275f0


	//   ....[157]....
        /*08d4*/ 	.word	0x00027620


	//   ....[158]....
        /*08d8*/ 	.word	0x00027660


	//   ....[159]....
        /*08dc*/ 	.word	0x000286e0


	//   ....[160]....
        /*08e0*/ 	.word	0x00028710


	//   ....[161]....
        /*08e4*/ 	.word	0x00028750


	//   ....[162]....
        /*08e8*/ 	.word	0x00028780


	//   ....[163]....
        /*08ec*/ 	.word	0x000287b0


	//   ....[164]....
        /*08f0*/ 	.word	0x000287e0


	//   ....[165]....
        /*08f4*/ 	.word	0x00028810


	//   ....[166]....
        /*08f8*/ 	.word	0x00028840


	//   ....[167]....
        /*08fc*/ 	.word	0x000289c0


	//   ....[168]....
        /*0900*/ 	.word	0x000289f0


	//   ....[169]....
        /*0904*/ 	.word	0x00028a20


	//   ....[170]....
        /*0908*/ 	.word	0x00028a50


	//   ....[171]....
        /*090c*/ 	.word	0x00028a80


	//   ....[172]....
        /*0910*/ 	.word	0x00028ab0


	//   ....[173]....
        /*0914*/ 	.word	0x00028b70


	//   ....[174]....
        /*0918*/ 	.word	0x00028b90


	//   ....[175]....
        /*091c*/ 	.word	0x00028c00


	//   ....[176]....
        /*0920*/ 	.word	0x000292c0


	//   ....[177]....
        /*0924*/ 	.word	0x00029660


	//   ....[178]....
        /*0928*/ 	.word	0x000296f0


	//   ....[179]....
        /*092c*/ 	.word	0x000297d0


	//   ....[180]....
        /*0930*/ 	.word	0x00029860


	//   ....[181]....
        /*0934*/ 	.word	0x00029940


	//   ....[182]....
        /*0938*/ 	.word	0x000299d0


	//   ....[183]....
        /*093c*/ 	.word	0x00029ab0


	//   ....[184]....
        /*0940*/ 	.word	0x00029b50


	//   ....[185]....
        /*0944*/ 	.word	0x00029be0


	//   ....[186]....
        /*0948*/ 	.word	0x00029c30


	//   ....[187]....
        /*094c*/ 	.word	0x00029c80


	//   ....[188]....
        /*0950*/ 	.word	0x00029d50


	//   ....[189]....
        /*0954*/ 	.word	0x00029de0


	//   ....[190]....
        /*0958*/ 	.word	0x00029e30


	//   ....[191]....
        /*095c*/ 	.word	0x00029e80


	//   ....[192]....
        /*0960*/ 	.word	0x0002a210


	//   ....[193]....
        /*0964*/ 	.word	0x0002a340


	//   ....[194]....
        /*0968*/ 	.word	0x0002a460


	//   ....[195]....
        /*096c*/ 	.word	0x0002a4f0


	//   ....[196]....
        /*0970*/ 	.word	0x0002a550


	//   ....[197]....
        /*0974*/ 	.word	0x0002a5d0


	//   ....[198]....
        /*0978*/ 	.word	0x0002a630


	//   ....[199]....
        /*097c*/ 	.word	0x0002a690


	//   ....[200]....
        /*0980*/ 	.word	0x0002a6f0


	//   ....[201]....
        /*0984*/ 	.word	0x0002a770


	//   ....[202]....
        /*0988*/ 	.word	0x0002a7d0


	//   ....[203]....
        /*098c*/ 	.word	0x0002a850


	//   ....[204]....
        /*0990*/ 	.word	0x0002a8b0


	//   ....[205]....
        /*0994*/ 	.word	0x0002a930


	//   ....[206]....
        /*0998*/ 	.word	0x0002a990


	//   ....[207]....
        /*099c*/ 	.word	0x0002aa10


	//   ....[208]....
        /*09a0*/ 	.word	0x0002aa70


	//   ....[209]....
        /*09a4*/ 	.word	0x0002aaf0


	//   ....[210]....
        /*09a8*/ 	.word	0x0002ab50


	//   ....[211]....
        /*09ac*/ 	.word	0x0002abd0


	//   ....[212]....
        /*09b0*/ 	.word	0x0002ac30


	//   ....[213]....
        /*09b4*/ 	.word	0x0002ac90


	//   ....[214]....
        /*09b8*/ 	.word	0x0002acf0


	//   ....[215]....
        /*09bc*/ 	.word	0x0002ad50


	//   ....[216]....
        /*09c0*/ 	.word	0x0002adb0


	//   ....[217]....
        /*09c4*/ 	.word	0x0002ae30


	//   ....[218]....
        /*09c8*/ 	.word	0x0002ae90


	//   ....[219]....
        /*09cc*/ 	.word	0x0002af10


	//   ....[220]....
        /*09d0*/ 	.word	0x0002af70


	//   ....[221]....
        /*09d4*/ 	.word	0x0002aff0


	//   ....[222]....
        /*09d8*/ 	.word	0x0002b050


	//   ....[223]....
        /*09dc*/ 	.word	0x0002b0e0


	//   ....[224]....
        /*09e0*/ 	.word	0x0002b1d0


	//   ....[225]....
        /*09e4*/ 	.word	0x0002b220


	//   ....[226]....
        /*09e8*/ 	.word	0x0002b2b0


	//   ....[227]....
        /*09ec*/ 	.word	0x0002b340


	//   ....[228]....
        /*09f0*/ 	.word	0x0002b3d0


	//   ....[229]....
        /*09f4*/ 	.word	0x0002b460


	//   ....[230]....
        /*09f8*/ 	.word	0x0002b4f0


	//   ....[231]....
        /*09fc*/ 	.word	0x0002b580


	//   ....[232]....
        /*0a00*/ 	.word	0x0002b640


	//   ....[233]....
        /*0a04*/ 	.word	0x0002b920


	//   ....[234]....
        /*0a08*/ 	.word	0x0002ba20


	//   ....[235]....
        /*0a0c*/ 	.word	0x0002bae0


	//   ....[236]....
        /*0a10*/ 	.word	0x0002bb40


	//   ....[237]....
        /*0a14*/ 	.word	0x0002bc30


	//   ....[238]....
        /*0a18*/ 	.word	0x0002bcd0


	//   ....[239]....
        /*0a1c*/ 	.word	0x0002bda0


	//   ....[240]....
        /*0a20*/ 	.word	0x0002be40


	//   ....[241]....
        /*0a24*/ 	.word	0x0002bf20


	//   ....[242]....
        /*0a28*/ 	.word	0x0002c060


	//   ....[243]....
        /*0a2c*/ 	.word	0x0002c130


	//   ....[244]....
        /*0a30*/ 	.word	0x0002c240


	//   ....[245]....
        /*0a34*/ 	.word	0x0002c300


	//   ....[246]....
        /*0a38*/ 	.word	0x0002c360


	//   ....[247]....
        /*0a3c*/ 	.word	0x0002c460


	//   ....[248]....
        /*0a40*/ 	.word	0x0002c4c0


	//   ....[249]....
        /*0a44*/ 	.word	0x0002c560


	//   ....[250]....
        /*0a48*/ 	.word	0x0002c680


	//   ....[251]....
        /*0a4c*/ 	.word	0x0002c6f0


	//   ....[252]....
        /*0a50*/ 	.word	0x0002c750


	//   ....[253]....
        /*0a54*/ 	.word	0x0002c860


	//   ....[254]....
        /*0a58*/ 	.word	0x0002c8c0


	//   ....[255]....
        /*0a5c*/ 	.word	0x0002c9e0


	//   ....[0]....
        /*0a60*/ 	.word	0x0002ca40


	//   ....[1]....
        /*0a64*/ 	.word	0x0002cae0


	//   ....[2]....
        /*0a68*/ 	.word	0x0002cc80


	//   ....[3]....
        /*0a6c*/ 	.word	0x0002cd30


	//   ....[4]....
        /*0a70*/ 	.word	0x0002cd90


	//   ....[5]....
        /*0a74*/ 	.word	0x0002ce50


	//   ....[6]....
        /*0a78*/ 	.word	0x0002ceb0


	//   ....[7]....
        /*0a7c*/ 	.word	0x0002cf70


	//   ....[8]....
        /*0a80*/ 	.word	0x0002cfd0


	//   ....[9]....
        /*0a84*/ 	.word	0x0002d090


	//   ....[10]....
        /*0a88*/ 	.word	0x0002d180


	//   ....[11]....
        /*0a8c*/ 	.word	0x0002d220


	//   ....[12]....
        /*0a90*/ 	.word	0x0002d280


	//   ....[13]....
        /*0a94*/ 	.word	0x0002d350


	//   ....[14]....
        /*0a98*/ 	.word	0x0002d3b0


	//   ....[15]....
        /*0a9c*/ 	.word	0x0002d480


	//   ....[16]....
        /*0aa0*/ 	.word	0x0002d4e0


	//   ....[17]....
        /*0aa4*/ 	.word	0x0002d5b0


	//   ....[18]....
        /*0aa8*/ 	.word	0x0002d790


	//   ....[19]....
        /*0aac*/ 	.word	0x0002d830


	//   ....[20]....
        /*0ab0*/ 	.word	0x0002d950


	//   ....[21]....
        /*0ab4*/ 	.word	0x0002d9c0


	//   ....[22]....
        /*0ab8*/ 	.word	0x0002da30


	//   ....[23]....
        /*0abc*/ 	.word	0x0002daa0


	//   ....[24]....
        /*0ac0*/ 	.word	0x0002db10


	//   ....[25]....
        /*0ac4*/ 	.word	0x0002db90


	//   ....[26]....
        /*0ac8*/ 	.word	0x0002dc20


	//   ....[27]....
        /*0acc*/ 	.word	0x0002dcb0


	//   ....[28]....
        /*0ad0*/ 	.word	0x0002dd20


	//   ....[29]....
        /*0ad4*/ 	.word	0x0002dd90


	//   ....[30]....
        /*0ad8*/ 	.word	0x0002de00


	//   ....[31]....
        /*0adc*/ 	.word	0x0002de80


	//   ....[32]....
        /*0ae0*/ 	.word	0x0002def0


	//   ....[33]....
        /*0ae4*/ 	.word	0x0002df90


	//   ....[34]....
        /*0ae8*/ 	.word	0x0002e020


	//   ....[35]....
        /*0aec*/ 	.word	0x0002e150


	//----- nvinfo : EIATTR_REG_RECONFIG
	.align		4
.L_241:
        /*0af0*/ 	.byte	0x01, 0x54
	.zero		2


	//----- nvinfo : EIATTR_SYSCALL_OFFSETS
	.align		4
        /*0af4*/ 	.byte	0x04, 0x46
        /*0af6*/ 	.short	(.L_243 - .L_242)


	//   ....[0]....
.L_242:
        /*0af8*/ 	.word	0x00001e70


	//   ....[1]....
        /*0afc*/ 	.word	0x00001fc0


	//   ....[2]....
        /*0b00*/ 	.word	0x0000a300


	//   ....[3]....
        /*0b04*/ 	.word	0x0000a8a0


	//   ....[4]....
        /*0b08*/ 	.word	0x00024c70


	//   ....[5]....
        /*0b0c*/ 	.word	0x00024de0


	//   ....[6]....
        /*0b10*/ 	.word	0x00024f30


	//   ....[7]....
        /*0b14*/ 	.word	0x00025070


	//   ....[8]....
        /*0b18*/ 	.word	0x00026300


	//----- nvinfo : EIATTR_MBARRIER_INSTR_OFFSETS
	.align		4
.L_243:
        /*0b1c*/ 	.byte	0x04, 0x39
        /*0b1e*/ 	.short	(.L_245 - .L_244)


	//   ....[0]....
.L_244:
        /*0b20*/ 	.word	0x00000270
        /*0b24*/ 	.word	0x000000ff
        /*0b28*/ 	.word	0x00022800
        /*0b2c*/ 	.short	0x0100
        /*0b2e*/ 	.byte	0x08
	.zero		1


	//   ....[1]....
        /*0b30*/ 	.word	0x00000280
        /*0b34*/ 	.word	0x000000ff
        /*0b38*/ 	.word	0x00022820
        /*0b3c*/ 	.short	0x0100
        /*0b3e*/ 	.byte	0x08
	.zero		1


	//   ....[2]....
        /*0b40*/ 	.word	0x00000370
        /*0b44*/ 	.word	0x000000ff
        /*0b48*/ 	.word	0x00022830
        /*0b4c*/ 	.short	0x0100
        /*0b4e*/ 	.byte	0x08
	.zero		1


	//   ....[3]....
        /*0b50*/ 	.word	0x00000380
        /*0b54*/ 	.word	0x000000ff
        /*0b58*/ 	.word	0x00022840
        /*0b5c*/ 	.short	0x0100
        /*0b5e*/ 	.byte	0x08
	.zero		1


	//   ....[4]....
        /*0b60*/ 	.word	0x00000390
        /*0b64*/ 	.word	0x000000ff
        /*0b68*/ 	.word	0x00022838
        /*0b6c*/ 	.short	0x0100
        /*0b6e*/ 	.byte	0x08
	.zero		1


	//   ....[5]....
        /*0b70*/ 	.word	0x000003a0
        /*0b74*/ 	.word	0x000000ff
        /*0b78*/ 	.word	0x00022848
        /*0b7c*/ 	.short	0x0100
        /*0b7e*/ 	.byte	0x08
	.zero		1


	//   ....[6]....
        /*0b80*/ 	.word	0x000004d0
        /*0b84*/ 	.word	0x000000ff
        /*0b88*/ 	.word	0x00022850
        /*0b8c*/ 	.short	0x0100
        /*0b8e*/ 	.byte	0x08
	.zero		1


	//   ....[7]....
        /*0b90*/ 	.word	0x000004e0
        /*0b94*/ 	.word	0x000000ff
        /*0b98*/ 	.word	0x00022860
        /*0b9c*/ 	.short	0x0100
        /*0b9e*/ 	.byte	0x08
	.zero		1


	//   ....[8]....
        /*0ba0*/ 	.word	0x000004f0
        /*0ba4*/ 	.word	0x000000ff
        /*0ba8*/ 	.word	0x00022858
        /*0bac*/ 	.short	0x0100
        /*0bae*/ 	.byte	0x08
	.zero		1


	//   ....[9]....
        /*0bb0*/ 	.word	0x00000500
        /*0bb4*/ 	.word	0x000000ff
        /*0bb8*/ 	.word	0x00022868
        /*0bbc*/ 	.short	0x0100
        /*0bbe*/ 	.byte	0x08
	.zero		1


	//   ....[10]....
        /*0bc0*/ 	.word	0x000005f0
        /*0bc4*/ 	.word	0x000000ff
        /*0bc8*/ 	.word	0x00022870
        /*0bcc*/ 	.short	0x0100
        /*0bce*/ 	.byte	0x06
	.zero		1


	//   ....[11]....
        /*0bd0*/ 	.word	0x00000600
        /*0bd4*/ 	.word	0x000000ff
        /*0bd8*/ 	.word	0x00022880
        /*0bdc*/ 	.short	0x0100
        /*0bde*/ 	.byte	0x06
	.zero		1


	//   ....[12]....
        /*0be0*/ 	.word	0x00000610
        /*0be4*/ 	.word	0x000000ff
        /*0be8*/ 	.word	0x00022878
        /*0bec*/ 	.short	0x0100
        /*0bee*/ 	.byte	0x06
	.zero		1


	//   ....[13]....
        /*0bf0*/ 	.word	0x00000620
        /*0bf4*/ 	.word	0x000000ff
        /*0bf8*/ 	.word	0x00022888
        /*0bfc*/ 	.short	0x0100
        /*0bfe*/ 	.byte	0x06
	.zero		1


	//   ....[14]....
        /*0c00*/ 	.word	0x00000750
        /*0c04*/ 	.word	0x000000ff
        /*0c08*/ 	.word	0x00022890
        /*0c0c*/ 	.short	0x0100
        /*0c0e*/ 	.byte	0x08
	.zero		1


	//   ....[15]....
        /*0c10*/ 	.word	0x00000760
        /*0c14*/ 	.word	0x000000ff
        /*0c18*/ 	.word	0x000228a0
        /*0c1c*/ 	.short	0x0100
        /*0c1e*/ 	.byte	0x08
	.zero		1


	//   ....[16]....
        /*0c20*/ 	.word	0x00000770
        /*0c24*/ 	.word	0x000000ff
        /*0c28*/ 	.word	0x00022898
        /*0c2c*/ 	.short	0x0100
        /*0c2e*/ 	.byte	0x08
	.zero		1


	//   ....[17]....
        /*0c30*/ 	.word	0x00000780
        /*0c34*/ 	.word	0x000000ff
        /*0c38*/ 	.word	0x000228a8
        /*0c3c*/ 	.short	0x0100
        /*0c3e*/ 	.byte	0x08
	.zero		1


	//   ....[18]....
        /*0c40*/ 	.word	0x000008c0
        /*0c44*/ 	.word	0x000000ff
        /*0c48*/ 	.word	0x000228b0
        /*0c4c*/ 	.short	0x0100
        /*0c4e*/ 	.byte	0x08
	.zero		1


	//   ....[19]....
        /*0c50*/ 	.word	0x000008d0
        /*0c54*/ 	.word	0x000000ff
        /*0c58*/ 	.word	0x000228c0
        /*0c5c*/ 	.short	0x0100
        /*0c5e*/ 	.byte	0x08
	.zero		1


	//   ....[20]....
        /*0c60*/ 	.word	0x000008e0
        /*0c64*/ 	.word	0x000000ff
        /*0c68*/ 	.word	0x000228b8
        /*0c6c*/ 	.short	0x0100
        /*0c6e*/ 	.byte	0x08
	.zero		1


	//   ....[21]....
        /*0c70*/ 	.word	0x000008f0
        /*0c74*/ 	.word	0x000000ff
        /*0c78*/ 	.word	0x000228c8
        /*0c7c*/ 	.short	0x0100
        /*0c7e*/ 	.byte	0x08
	.zero		1


	//   ....[22]....
        /*0c80*/ 	.word	0x00003080
        /*0c84*/ 	.word	0x00000054
        /*0c88*/ 	.word	0x00022890
        /*0c8c*/ 	.short	0x010a
        /*0c8e*/ 	.byte	0x3f
	.zero		1


	//   ....[23]....
        /*0c90*/ 	.word	0x00006060
        /*0c94*/ 	.word	0x00000054
        /*0c98*/ 	.word	0x00022890
        /*0c9c*/ 	.short	0x010a
        /*0c9e*/ 	.byte	0x3f
	.zero		1


	//   ....[24]....
        /*0ca0*/ 	.word	0x00008f80
        /*0ca4*/ 	.word	0x00000054
        /*0ca8*/ 	.word	0x00022890
        /*0cac*/ 	.short	0x010a
        /*0cae*/ 	.byte	0x3f
	.zero		1


	//   ....[25]....
        /*0cb0*/ 	.word	0x00009440
        /*0cb4*/ 	.word	0x00000004
        /*0cb8*/ 	.word	0x00000000
        /*0cbc*/ 	.short	0x0101
        /*0cbe*/ 	.byte	0x3f
	.zero		1


	//   ....[26]....
        /*0cc0*/ 	.word	0x00009480
        /*0cc4*/ 	.word	0x00000054
        /*0cc8*/ 	.word	0x000228b0
        /*0ccc*/ 	.short	0x010a
        /*0cce*/ 	.byte	0x3f
	.zero		1


	//   ....[27]....
        /*0cd0*/ 	.word	0x00009a00
        /*0cd4*/ 	.word	0x00000054
        /*0cd8*/ 	.word	0x00000000
        /*0cdc*/ 	.short	0x0101
        /*0cde*/ 	.byte	0x3f
	.zero		1


	//   ....[28]....
        /*0ce0*/ 	.word	0x0000a620
        /*0ce4*/ 	.word	0x00000010
        /*0ce8*/ 	.word	0x00022800
        /*0cec*/ 	.short	0x010a
        /*0cee*/ 	.byte	0x3f
	.zero		1


	//   ....[29]....
        /*0cf0*/ 	.word	0x0000a670
        /*0cf4*/ 	.word	0x00000010
        /*0cf8*/ 	.word	0x00022800
        /*0cfc*/ 	.short	0x010a
        /*0cfe*/ 	.byte	0x3f
	.zero		1


	//   ....[30]....
        /*0d00*/ 	.word	0x0000b010
        /*0d04*/ 	.word	0x00000010
        /*0d08*/ 	.word	0x00022800
        /*0d0c*/ 	.short	0x010a
        /*0d0e*/ 	.byte	0x3f
	.zero		1


	//   ....[31]....
        /*0d10*/ 	.word	0x0000e500
        /*0d14*/ 	.word	0x00000010
        /*0d18*/ 	.word	0x00022800
        /*0d1c*/ 	.short	0x010a
        /*0d1e*/ 	.byte	0x3f
	.zero		1


	//   ....[32]....
        /*0d20*/ 	.word	0x000115a0
        /*0d24*/ 	.word	0x00000008
        /*0d28*/ 	.word	0x00022830
        /*0d2c*/ 	.short	0x010a
        /*0d2e*/ 	.byte	0x3f
	.zero		1


	//   ....[33]....
        /*0d30*/ 	.word	0x000115e0
        /*0d34*/ 	.word	0x00000008
        /*0d38*/ 	.word	0x00022830
        /*0d3c*/ 	.short	0x010a
        /*0d3e*/ 	.byte	0x3f
	.zero		1


	//   ....[34]....
        /*0d40*/ 	.word	0x00011ed0
        /*0d44*/ 	.word	0x00000008
        /*0d48*/ 	.word	0x00000000
        /*0d4c*/ 	.short	0x0101
        /*0d4e*/ 	.byte	0x3f
	.zero		1


	//   ....[35]....
        /*0d50*/ 	.word	0x00015030
        /*0d54*/ 	.word	0x00000007
        /*0d58*/ 	.word	0x00022830
        /*0d5c*/ 	.short	0x010a
        /*0d5e*/ 	.byte	0x3f
	.zero		1


	//   ....[36]....
        /*0d60*/ 	.word	0x00015080
        /*0d64*/ 	.word	0x00000007
        /*0d68*/ 	.word	0x00022830
        /*0d6c*/ 	.short	0x010a
        /*0d6e*/ 	.byte	0x3f
	.zero		1


	//   ....[37]....
        /*0d70*/ 	.word	0x000153f0
        /*0d74*/ 	.word	0x00000007
        /*0d78*/ 	.word	0x00022850
        /*0d7c*/ 	.short	0x010a
        /*0d7e*/ 	.byte	0x3f
	.zero		1


	//   ....[38]....
        /*0d80*/ 	.word	0x00015430
        /*0d84*/ 	.word	0x00000007
        /*0d88*/ 	.word	0x00022850
        /*0d8c*/ 	.short	0x010a
        /*0d8e*/ 	.byte	0x3f
	.zero		1


	//   ....[39]....
        /*0d90*/ 	.word	0x00015ba0
        /*0d94*/ 	.word	0x00000006
        /*0d98*/ 	.word	0x00000000
        /*0d9c*/ 	.short	0x0101
        /*0d9e*/ 	.byte	0x3f
	.zero		1


	//   ....[40]....
        /*0da0*/ 	.word	0x00018210
        /*0da4*/ 	.word	0x00000008
        /*0da8*/ 	.word	0x00000000
        /*0dac*/ 	.short	0x0101
        /*0dae*/ 	.byte	0x3f
	.zero		1


	//   ....[41]....
        /*0db0*/ 	.word	0x00018b30
        /*0db4*/ 	.word	0x00000007
        /*0db8*/ 	.word	0x00022830
        /*0dbc*/ 	.short	0x010a
        /*0dbe*/ 	.byte	0x3f
	.zero		1


	//   ....[42]....
        /*0dc0*/ 	.word	0x00018b80
        /*0dc4*/ 	.word	0x00000007
        /*0dc8*/ 	.word	0x00022830
        /*0dcc*/ 	.short	0x010a
        /*0dce*/ 	.byte	0x3f
	.zero		1


	//   ....[43]....
        /*0dd0*/ 	.word	0x00018f20
        /*0dd4*/ 	.word	0x00000007
        /*0dd8*/ 	.word	0x00022850
        /*0ddc*/ 	.short	0x010a
        /*0dde*/ 	.byte	0x3f
	.zero		1


	//   ....[44]....
        /*0de0*/ 	.word	0x00018f60
        /*0de4*/ 	.word	0x00000007
        /*0de8*/ 	.word	0x00022850
        /*0dec*/ 	.short	0x010a
        /*0dee*/ 	.byte	0x3f
	.zero		1


	//   ....[45]....
        /*0df0*/ 	.word	0x0001a980
        /*0df4*/ 	.word	0x00000000
        /*0df8*/ 	.word	0x00000000
        /*0dfc*/ 	.short	0x0101
        /*0dfe*/ 	.byte	0x3f
	.zero		1


	//   ....[46]....
        /*0e00*/ 	.word	0x0001acc0
        /*0e04*/ 	.word	0x00000006
        /*0e08*/ 	.word	0x00000000
        /*0e0c*/ 	.short	0x0101
        /*0e0e*/ 	.byte	0x3f
	.zero		1


	//   ....[47]....
        /*0e10*/ 	.word	0x0001b380
        /*0e14*/ 	.word	0x00000007
        /*0e18*/ 	.word	0x00022830
        /*0e1c*/ 	.short	0x010a
        /*0e1e*/ 	.byte	0x3f
	.zero		1


	//   ....[48]....
        /*0e20*/ 	.word	0x0001b3d0
        /*0e24*/ 	.word	0x00000007
        /*0e28*/ 	.word	0x00022830
        /*0e2c*/ 	.short	0x010a
        /*0e2e*/ 	.byte	0x3f
	.zero		1


	//   ....[49]....
        /*0e30*/ 	.word	0x0001b770
        /*0e34*/ 	.word	0x00000007
        /*0e38*/ 	.word	0x00022850
        /*0e3c*/ 	.short	0x010a
        /*0e3e*/ 	.byte	0x3f
	.zero		1


	//   ....[50]....
        /*0e40*/ 	.word	0x0001b7b0
        /*0e44*/ 	.word	0x00000007
        /*0e48*/ 	.word	0x00022850
        /*0e4c*/ 	.short	0x010a
        /*0e4e*/ 	.byte	0x3f
	.zero		1


	//   ....[51]....
        /*0e50*/ 	.word	0x0001bec0
        /*0e54*/ 	.word	0x0000004f
        /*0e58*/ 	.word	0x00000000
        /*0e5c*/ 	.short	0x0101
        /*0e5e*/ 	.byte	0x3f
	.zero		1


	//   ....[52]....
        /*0e60*/ 	.word	0x0001e550
        /*0e64*/ 	.word	0x00000006
        /*0e68*/ 	.word	0x00000000
        /*0e6c*/ 	.short	0x0101
        /*0e6e*/ 	.byte	0x3f
	.zero		1


	//   ....[53]....
        /*0e70*/ 	.word	0x0001eb70
        /*0e74*/ 	.word	0x0000000d
        /*0e78*/ 	.word	0x00022850
        /*0e7c*/ 	.short	0x010a
        /*0e7e*/ 	.byte	0x3f
	.zero		1


	//   ....[54]....
        /*0e80*/ 	.word	0x0001ebf0
        /*0e84*/ 	.word	0x0000000d
        /*0e88*/ 	.word	0x00022850
        /*0e8c*/ 	.short	0x010a
        /*0e8e*/ 	.byte	0x3f
	.zero		1


	//   ....[55]....
        /*0e90*/ 	.word	0x0001f1e0
        /*0e94*/ 	.word	0x00000000
        /*0e98*/ 	.word	0x00000000
        /*0e9c*/ 	.short	0x0101
        /*0e9e*/ 	.byte	0x3f
	.zero		1


	//   ....[56]....
        /*0ea0*/ 	.word	0x00020da0
        /*0ea4*/ 	.word	0x00000000
        /*0ea8*/ 	.word	0x00000000
        /*0eac*/ 	.short	0x0101
        /*0eae*/ 	.byte	0x3f
	.zero		1


	//   ....[57]....
        /*0eb0*/ 	.word	0x000236d0
        /*0eb4*/ 	.word	0x00000017
        /*0eb8*/ 	.word	0x00022820
        /*0ebc*/ 	.short	0x010a
        /*0ebe*/ 	.byte	0x3f
	.zero		1


	//   ....[58]....
        /*0ec0*/ 	.word	0x00023760
        /*0ec4*/ 	.word	0x0000000a
        /*0ec8*/ 	.word	0x000228a0
        /*0ecc*/ 	.short	0x010a
        /*0ece*/ 	.byte	0x3f
	.zero		1


	//   ....[59]....
        /*0ed0*/ 	.word	0x00023b90
        /*0ed4*/ 	.word	0x0000000a
        /*0ed8*/ 	.word	0x000228c0
        /*0edc*/ 	.short	0x010a
        /*0ede*/ 	.byte	0x3f
	.zero		1


	//   ....[60]....
        /*0ee0*/ 	.word	0x00023ed0
        /*0ee4*/ 	.word	0x00000009
        /*0ee8*/ 	.word	0x000228a0
        /*0eec*/ 	.short	0x010a
        /*0eee*/ 	.byte	0x3f
	.zero		1


	//   ....[61]....
        /*0ef0*/ 	.word	0x000242f0
        /*0ef4*/ 	.word	0x00000009
        /*0ef8*/ 	.word	0x000228c0
        /*0efc*/ 	.short	0x010a
        /*0efe*/ 	.byte	0x3f
	.zero		1


	//   ....[62]....
        /*0f00*/ 	.word	0x00025550
        /*0f04*/ 	.word	0x00000004
        /*0f08*/ 	.word	0x00022880
        /*0f0c*/ 	.short	0x010a
        /*0f0e*/ 	.byte	0x3f
	.zero		1


	//   ....[63]....
        /*0f10*/ 	.word	0x00025a00
        /*0f14*/ 	.word	0x00000004
        /*0f18*/ 	.word	0x00022870
        /*0f1c*/ 	.short	0x0107
        /*0f1e*/ 	.byte	0x3f
	.zero		1


	//   ....[64]....
        /*0f20*/ 	.word	0x00025ac0
        /*0f24*/ 	.word	0x00000004
        /*0f28*/ 	.word	0x00022870
        /*0f2c*/ 	.short	0x0101
        /*0f2e*/ 	.byte	0x3f
	.zero		1


	//   ....[65]....
        /*0f30*/ 	.word	0x00025b10
        /*0f34*/ 	.word	0x00000004
        /*0f38*/ 	.word	0x00022840
        /*0f3c*/ 	.short	0x010a
        /*0f3e*/ 	.byte	0x3f
	.zero		1


	//   ....[66]....
        /*0f40*/ 	.word	0x00025fe0
        /*0f44*/ 	.word	0x00000004
        /*0f48*/ 	.word	0x00022830
        /*0f4c*/ 	.short	0x0107
        /*0f4e*/ 	.byte	0x3f
	.zero		1


	//   ....[67]....
        /*0f50*/ 	.word	0x000260b0
        /*0f54*/ 	.word	0x00000004
        /*0f58*/ 	.word	0x00022830
        /*0f5c*/ 	.short	0x0101
        /*0f5e*/ 	.byte	0x3f
	.zero		1


	//   ....[68]....
        /*0f60*/ 	.word	0x000269e0
        /*0f64*/ 	.word	0x00000017
        /*0f68*/ 	.word	0x00022800
        /*0f6c*/ 	.short	0x0107
        /*0f6e*/ 	.byte	0x3f
	.zero		1


	//   ....[69]....
        /*0f70*/ 	.word	0x00026ae0
        /*0f74*/ 	.word	0x00000017
        /*0f78*/ 	.word	0x00022800
        /*0f7c*/ 	.short	0x0101
        /*0f7e*/ 	.byte	0x3f
	.zero		1


	//   ....[70]....
        /*0f80*/ 	.word	0x00026b00
        /*0f84*/ 	.word	0x00000017
        /*0f88*/ 	.word	0x00022820
        /*0f8c*/ 	.short	0x010a
        /*0f8e*/ 	.byte	0x3f
	.zero		1


	//   ....[71]....
        /*0f90*/ 	.word	0x00026e80
        /*0f94*/ 	.word	0x00000000
        /*0f98*/ 	.word	0x00022880
        /*0f9c*/ 	.short	0x010a
        /*0f9e*/ 	.byte	0x3f
	.zero		1


	//   ....[72]....
        /*0fa0*/ 	.word	0x00027240
        /*0fa4*/ 	.word	0x00000000
        /*0fa8*/ 	.word	0x00022870
        /*0fac*/ 	.short	0x0107
        /*0fae*/ 	.byte	0x3f
	.zero		1


	//   ....[73]....
        /*0fb0*/ 	.word	0x00027300
        /*0fb4*/ 	.word	0x00000000
        /*0fb8*/ 	.word	0x00022870
        /*0fbc*/ 	.short	0x0101
        /*0fbe*/ 	.byte	0x3f
	.zero		1


	//   ....[74]....
        /*0fc0*/ 	.word	0x00027330
        /*0fc4*/ 	.word	0x00000000
        /*0fc8*/ 	.word	0x00022840
        /*0fcc*/ 	.short	0x010a
        /*0fce*/ 	.byte	0x3f
	.zero		1


	//   ....[75]....
        /*0fd0*/ 	.word	0x00027700
        /*0fd4*/ 	.word	0x00000000
        /*0fd8*/ 	.word	0x00022830
        /*0fdc*/ 	.short	0x0107
        /*0fde*/ 	.byte	0x3f
	.zero		1


	//   ....[76]....
        /*0fe0*/ 	.word	0x000277c0
        /*0fe4*/ 	.word	0x00000000
        /*0fe8*/ 	.word	0x00022830
        /*0fec*/ 	.short	0x0101
        /*0fee*/ 	.byte	0x3f
	.zero		1


	//   ....[77]....
        /*0ff0*/ 	.word	0x00027850
        /*0ff4*/ 	.word	0x00000000
        /*0ff8*/ 	.word	0x00022870
        /*0ffc*/ 	.short	0x010a
        /*0ffe*/ 	.byte	0x3f
	.zero		1


	//   ....[78]....
        /*1000*/ 	.word	0x000278e0
        /*1004*/ 	.word	0x00000000
        /*1008*/ 	.word	0x00022860
        /*100c*/ 	.short	0x010a
        /*100e*/ 	.byte	0x3f
	.zero		1


	//   ....[79]....
        /*1010*/ 	.word	0x00027d40
        /*1014*/ 	.word	0x00000000
        /*1018*/ 	.word	0x00022850
        /*101c*/ 	.short	0x0101
        /*101e*/ 	.byte	0x3f
	.zero		1


	//   ....[80]....
        /*1020*/ 	.word	0x00027dd0
        /*1024*/ 	.word	0x00000000
        /*1028*/ 	.word	0x00000000
        /*102c*/ 	.short	0x0101
        /*102e*/ 	.byte	0x3f
	.zero		1


	//   ....[81]....
        /*1030*/ 	.word	0x00027f90
        /*1034*/ 	.word	0x00000011
        /*1038*/ 	.word	0x00022870
        /*103c*/ 	.short	0x010a
        /*103e*/ 	.byte	0x3f
	.zero		1


	//   ....[82]....
        /*1040*/ 	.word	0x00028010
        /*1044*/ 	.word	0x00000011
        /*1048*/ 	.word	0x00022860
        /*104c*/ 	.short	0x010a
        /*104e*/ 	.byte	0x3f
	.zero		1


	//   ....[83]....
        /*1050*/ 	.word	0x00028480
        /*1054*/ 	.word	0x00000011
        /*1058*/ 	.word	0x00022850
        /*105c*/ 	.short	0x0101
        /*105e*/ 	.byte	0x3f
	.zero		1


	//   ....[84]....
        /*1060*/ 	.word	0x00028540
        /*1064*/ 	.word	0x00000011
        /*1068*/ 	.word	0x00000000
        /*106c*/ 	.short	0x0101
        /*106e*/ 	.byte	0x3f
	.zero		1


	//   ....[85]....
        /*1070*/ 	.word	0x00029240
        /*1074*/ 	.word	0x00000007
        /*1078*/ 	.word	0x00022820
        /*107c*/ 	.short	0x010a
        /*107e*/ 	.byte	0x3f
	.zero		1


	//   ....[86]....
        /*1080*/ 	.word	0x000293b0
        /*1084*/ 	.word	0x00000005
        /*1088*/ 	.word	0x00022840
        /*108c*/ 	.short	0x010a
        /*108e*/ 	.byte	0x3f
	.zero		1


	//   ....[87]....
        /*1090*/ 	.word	0x00029450
        /*1094*/ 	.word	0x00000003
        /*1098*/ 	.word	0x00022840
        /*109c*/ 	.short	0x010a
        /*109e*/ 	.byte	0x3f
	.zero		1


	//   ....[88]....
        /*10a0*/ 	.word	0x00029490
        /*10a4*/ 	.word	0x00000005
        /*10a8*/ 	.word	0x00022860
        /*10ac*/ 	.short	0x010a
        /*10ae*/ 	.byte	0x3f
	.zero		1


	//   ....[89]....
        /*10b0*/ 	.word	0x000294d0
        /*10b4*/ 	.word	0x00000003
        /*10b8*/ 	.word	0x00022860
        /*10bc*/ 	.short	0x010a
        /*10be*/ 	.byte	0x3f
	.zero		1


	//   ....[90]....
        /*10c0*/ 	.word	0x00029510
        /*10c4*/ 	.word	0x00000005
        /*10c8*/ 	.word	0x00022880
        /*10cc*/ 	.short	0x010a
        /*10ce*/ 	.byte	0x3f
	.zero		1


	//   ....[91]....
        /*10d0*/ 	.word	0x00029550
        /*10d4*/ 	.word	0x00000003
        /*10d8*/ 	.word	0x00022880
        /*10dc*/ 	.short	0x010a
        /*10de*/ 	.byte	0x3f
	.zero		1


	//   ....[92]....
        /*10e0*/ 	.word	0x000295b0
        /*10e4*/ 	.word	0x00000054
        /*10e8*/ 	.word	0x00022890
        /*10ec*/ 	.short	0x010a
        /*10ee*/ 	.byte	0x3f
	.zero		1


	//   ....[93]....
        /*10f0*/ 	.word	0x00029720
        /*10f4*/ 	.word	0x00000054
        /*10f8*/ 	.word	0x00022890
        /*10fc*/ 	.short	0x010a
        /*10fe*/ 	.byte	0x3f
	.zero		1


	//   ....[94]....
        /*1100*/ 	.word	0x000298a0
        /*1104*/ 	.word	0x00000054
        /*1108*/ 	.word	0x00022890
        /*110c*/ 	.short	0x010a
        /*110e*/ 	.byte	0x3f
	.zero		1


	//   ....[95]....
        /*1110*/ 	.word	0x00029a00
        /*1114*/ 	.word	0x00000054
        /*1118*/ 	.word	0x000228b0
        /*111c*/ 	.short	0x010a
        /*111e*/ 	.byte	0x3f
	.zero		1


	//   ....[96]....
        /*1120*/ 	.word	0x00029cb0
        /*1124*/ 	.word	0x00000010
        /*1128*/ 	.word	0x00022800
        /*112c*/ 	.short	0x010a
        /*112e*/ 	.byte	0x3f
	.zero		1


	//   ....[97]....
        /*1130*/ 	.word	0x00029ec0
        /*1134*/ 	.word	0x00000010
        /*1138*/ 	.word	0x00022800
        /*113c*/ 	.short	0x010a
        /*113e*/ 	.byte	0x3f
	.zero		1


	//   ....[98]....
        /*1140*/ 	.word	0x00029f10
        /*1144*/ 	.word	0x00000008
        /*1148*/ 	.word	0x00022830
        /*114c*/ 	.short	0x010a
        /*114e*/ 	.byte	0x3f
	.zero		1


	//   ....[99]....
        /*1150*/ 	.word	0x00029f60
        /*1154*/ 	.word	0x00000007
        /*1158*/ 	.word	0x00022830
        /*115c*/ 	.short	0x010a
        /*115e*/ 	.byte	0x3f
	.zero		1


	//   ....[100]....
        /*1160*/ 	.word	0x00029fb0
        /*1164*/ 	.word	0x00000007
        /*1168*/ 	.word	0x00022850
        /*116c*/ 	.short	0x010a
        /*116e*/ 	.byte	0x3f
	.zero		1


	//   ....[101]....
        /*1170*/ 	.word	0x0002a000
        /*1174*/ 	.word	0x00000007
        /*1178*/ 	.word	0x00022830
        /*117c*/ 	.short	0x010a
        /*117e*/ 	.byte	0x3f
	.zero		1


	//   ....[102]....
        /*1180*/ 	.word	0x0002a050
        /*1184*/ 	.word	0x00000007
        /*1188*/ 	.word	0x00022850
        /*118c*/ 	.short	0x010a
        /*118e*/ 	.byte	0x3f
	.zero		1


	//   ....[103]....
        /*1190*/ 	.word	0x0002a0a0
        /*1194*/ 	.word	0x00000007
        /*1198*/ 	.word	0x00022830
        /*119c*/ 	.short	0x010a
        /*119e*/ 	.byte	0x3f
	.zero		1


	//   ....[104]....
        /*11a0*/ 	.word	0x0002a0f0
        /*11a4*/ 	.word	0x00000007
        /*11a8*/ 	.word	0x00022850
        /*11ac*/ 	.short	0x010a
        /*11ae*/ 	.byte	0x3f
	.zero		1


	//   ....[105]....
        /*11b0*/ 	.word	0x0002a140
        /*11b4*/ 	.word	0x0000000d
        /*11b8*/ 	.word	0x00022850
        /*11bc*/ 	.short	0x010a
        /*11be*/ 	.byte	0x3f
	.zero		1


	//   ....[106]....
        /*11c0*/ 	.word	0x0002b700
        /*11c4*/ 	.word	0x00000017
        /*11c8*/ 	.word	0x00022820
        /*11cc*/ 	.short	0x010a
        /*11ce*/ 	.byte	0x3f
	.zero		1


	//   ....[107]....
        /*11d0*/ 	.word	0x0002b750
        /*11d4*/ 	.word	0x0000000a
        /*11d8*/ 	.word	0x000228a0
        /*11dc*/ 	.short	0x010a
        /*11de*/ 	.byte	0x3f
	.zero		1


	//   ....[108]....
        /*11e0*/ 	.word	0x0002b7a0
        /*11e4*/ 	.word	0x0000000a
        /*11e8*/ 	.word	0x000228c0
        /*11ec*/ 	.short	0x010a
        /*11ee*/ 	.byte	0x3f
	.zero		1


	//   ....[109]....
        /*11f0*/ 	.word	0x0002b7f0
        /*11f4*/ 	.word	0x00000009
        /*11f8*/ 	.word	0x000228a0
        /*11fc*/ 	.short	0x010a
        /*11fe*/ 	.byte	0x3f
	.zero		1


	//   ....[110]....
        /*1200*/ 	.word	0x0002b840
        /*1204*/ 	.word	0x00000009
        /*1208*/ 	.word	0x000228c0
        /*120c*/ 	.short	0x010a
        /*120e*/ 	.byte	0x3f
	.zero		1


	//   ....[111]....
        /*1210*/ 	.word	0x0002b970
        /*1214*/ 	.word	0x00000004
        /*1218*/ 	.word	0x00022880
        /*121c*/ 	.short	0x010a
        /*121e*/ 	.byte	0x3f
	.zero		1


	//   ....[112]....
        /*1220*/ 	.word	0x0002bfb0
        /*1224*/ 	.word	0x00000004
        /*1228*/ 	.word	0x00022840
        /*122c*/ 	.short	0x010a
        /*122e*/ 	.byte	0x3f
	.zero		1


	//   ....[113]....
        /*1230*/ 	.word	0x0002cb80
        /*1234*/ 	.word	0x00000017
        /*1238*/ 	.word	0x00022820
        /*123c*/ 	.short	0x010a
        /*123e*/ 	.byte	0x3f
	.zero		1


	//   ....[114]....
        /*1240*/ 	.word	0x0002cbd0
        /*1244*/ 	.word	0x00000000
        /*1248*/ 	.word	0x00022880
        /*124c*/ 	.short	0x010a
        /*124e*/ 	.byte	0x3f
	.zero		1


	//   ....[115]....
        /*1250*/ 	.word	0x0002d0d0
        /*1254*/ 	.word	0x00000000
        /*1258*/ 	.word	0x00022840
        /*125c*/ 	.short	0x010a
        /*125e*/ 	.byte	0x3f
	.zero		1


	//   ....[116]....
        /*1260*/ 	.word	0x0002d5f0
        /*1264*/ 	.word	0x00000000
        /*1268*/ 	.word	0x00022870
        /*126c*/ 	.short	0x010a
        /*126e*/ 	.byte	0x3f
	.zero		1


	//   ....[117]....
        /*1270*/ 	.word	0x0002d640
        /*1274*/ 	.word	0x00000000
        /*1278*/ 	.word	0x00022860
        /*127c*/ 	.short	0x010a
        /*127e*/ 	.byte	0x3f
	.zero		1


	//   ....[118]....
        /*1280*/ 	.word	0x0002d690
        /*1284*/ 	.word	0x00000011
        /*1288*/ 	.word	0x00022870
        /*128c*/ 	.short	0x010a
        /*128e*/ 	.byte	0x3f
	.zero		1


	//   ....[119]....
        /*1290*/ 	.word	0x0002d6e0
        /*1294*/ 	.word	0x00000011
        /*1298*/ 	.word	0x00022860
        /*129c*/ 	.short	0x010a
        /*129e*/ 	.byte	0x3f
	.zero		1


	//   ....[120]....
        /*12a0*/ 	.word	0x0002e070
        /*12a4*/ 	.word	0x00000007
        /*12a8*/ 	.word	0x00022820
        /*12ac*/ 	.short	0x010a
        /*12ae*/ 	.byte	0x3f
	.zero		1


	//   ....[121]....
        /*12b0*/ 	.word	0x0002e210
        /*12b4*/ 	.word	0x00000005
        /*12b8*/ 	.word	0x00022840
        /*12bc*/ 	.short	0x010a
        /*12be*/ 	.byte	0x3f
	.zero		1


	//   ....[122]....
        /*12c0*/ 	.word	0x0002e260
        /*12c4*/ 	.word	0x00000003
        /*12c8*/ 	.word	0x00022840
        /*12cc*/ 	.short	0x010a
        /*12ce*/ 	.byte	0x3f
	.zero		1


	//   ....[123]....
        /*12d0*/ 	.word	0x0002e2b0
        /*12d4*/ 	.word	0x00000005
        /*12d8*/ 	.word	0x00022860
        /*12dc*/ 	.short	0x010a
        /*12de*/ 	.byte	0x3f
	.zero		1


	//   ....[124]....
        /*12e0*/ 	.word	0x0002e300
        /*12e4*/ 	.word	0x00000003
        /*12e8*/ 	.word	0x00022860
        /*12ec*/ 	.short	0x010a
        /*12ee*/ 	.byte	0x3f
	.zero		1


	//   ....[125]....
        /*12f0*/ 	.word	0x0002e350
        /*12f4*/ 	.word	0x00000005
        /*12f8*/ 	.word	0x00022880
        /*12fc*/ 	.short	0x010a
        /*12fe*/ 	.byte	0x3f
	.zero		1


	//----- nvinfo : EIATTR_NUM_MBARRIERS
	.align		4
.L_245:
        /*1300*/ 	.byte	0x03, 0x38
        /*1302*/ 	.short	0x0016


	//----- nvinfo : EIATTR_EXIT_INSTR_OFFSETS
	.align		4
        /*1304*/ 	.byte	0x04, 0x1c
        /*1306*/ 	.short	(.L_247 - .L_246)


	//   ....[0]....
.L_246:
        /*1308*/ 	.word	0x000295a0


	//----- nvinfo : EIATTR_MAX_THREADS
	.align		4
.L_247:
        /*130c*/ 	.byte	0x04, 0x05
        /*130e*/ 	.short	(.L_249 - .L_248)
.L_248:
        /*1310*/ 	.word	0x00000180
        /*1314*/ 	.word	0x00000001
        /*1318*/ 	.word	0x00000001


	//----- nvinfo : EIATTR_CRS_STACK_SIZE
	.align		4
.L_249:
        /*131c*/ 	.byte	0x04, 0x1e
        /*131e*/ 	.short	(.L_251 - .L_250)
.L_250:
        /*1320*/ 	.word	0x00000000


	//----- nvinfo : EIATTR_CBANK_PARAM_SIZE
	.align		4
.L_251:
        /*1324*/ 	.byte	0x03, 0x19
        /*1326*/ 	.short	0x0af0


	//----- nvinfo : EIATTR_PARAM_CBANK
	.align		4
        /*1328*/ 	.byte	0x04, 0x0a
        /*132a*/ 	.short	(.L_253 - .L_252)
	.align		4
.L_252:
        /*132c*/ 	.word	index@(.nv.constant0._ZN7cutlass13device_kernelIN5flash11enable_sm90INS1_16FlashAttnFwdSm90INS1_25CollectiveMainloopFwdSm90ILi2EN4cute5tupleIJNS5_1CILi1EEES8_S8_EEENS6_IJNS7_ILi128EEESA_NS7_ILi192EEEEEELi128ENS_12float_e4m3_tEfNS_4arch4Sm90ELb0ELb1ELb1ELb1ELb1ELb1ELb0ELb1ELb1ELb1ELb0ELb0EEENS1_21CollectiveEpilogueFwdINS6_IJSA_SA_SA_EEES9_NS_10bfloat16_tESF_Li256ELb1ELb1ELb0ELb1EEENS1_36VarlenDynamicPersistentTileSchedulerILi128ELi128ELi256ELi128ELb0ELb1ELb1ELb1ELb0ELb1EEEEEEEEEvNT_6ParamsE)
        /*1330*/ 	.short	0x0210
        /*1332*/ 	.short	0x0af0


	//----- nvinfo : EIATTR_SW_WAR
	.align		4
.L_253:
        /*1334*/ 	.byte	0x04, 0x36
        /*1336*/ 	.short	(.L_255 - .L_254)
.L_254:
        /*1338*/ 	.word	0x00000008
.L_255:


//--------------------- .nv.info._ZN7cutlass13device_kernelIN5flash11enable_sm90INS1_16FlashAttnFwdSm90INS1_25CollectiveMainloopFwdSm90ILi2EN4cute5tupleIJNS5_1CILi1EEES8_S8_EEENS6_IJNS7_ILi128EEENS7_ILi160EEENS7_ILi192EEEEEELi128ENS_12float_e4m3_tEfNS_4arch4Sm90ELb1ELb0ELb1ELb0ELb1ELb0ELb0ELb1ELb1ELb1ELb0ELb0EEENS1_21CollectiveEpilogueFwdINS6_IJSA_SA_SB_EEES9_NS_10bfloat16_tESG_Li256ELb0ELb1ELb0ELb1EEENS1_30DynamicPersistentTileSchedulerILi256ELi128ELb0ELb1ELb1EEEEEEEEEvNT_6ParamsE --------------------------
	.section	.nv.info._ZN7cutlass13device_kernelIN5flash11enable_sm90INS1_16FlashAttnFwdSm90INS1_25CollectiveMainloopFwdSm90ILi2EN4cute5tupleIJNS5_1CILi1EEES8_S8_EEENS6_IJNS7_ILi128EEENS7_ILi160EEENS7_ILi192EEEEEELi128ENS_12float_e4m3_tEfNS_4arch4Sm90ELb1ELb0ELb1ELb0ELb1ELb0ELb0ELb1ELb1ELb1ELb0ELb0EEENS1_21CollectiveEpilogueFwdINS6_IJSA_SA_SB_EEES9_NS_10bfloat16_tESG_Li256ELb0ELb1ELb0ELb1EEENS1_30DynamicPersistentTileSchedulerILi256ELi128ELb0ELb1ELb1EEEEEEEEEvNT_6ParamsE,"",@"SHT_CUDA_INFO"
	.sectionflags	@""
	.align	4


	//----- nvinfo : EIATTR_CUDA_API_VERSION
	.align		4
        /*0000*/ 	.byte	0x04, 0x37
        /*0002*/ 	.short	(.L_257 - .L_256)
.L_256:
        /*0004*/ 	.word	0x00000082


	//----- nvinfo : EIATTR_KPARAM_INFO
	.align		4
.L_257:
        /*0008*/ 	.byte	0x04, 0x17
        /*000a*/ 	.short	(.L_259 - .L_258)
.L_258:
        /*000c*/ 	.word	0x00000000
        /*0010*/ 	.short	0x0000
        /*0012*/ 	.short	0x0070
        /*0014*/ 	.byte	0x00, 0xf0, 0x01, 0x2a


	//----- nvinfo : EIATTR_SPARSE_MMA_MASK
	.align		4
.L_259:
        /*0018*/ 	.byte	0x03, 0x50
        /*001a*/ 	.short	0x0000


	//----- nvinfo : EIATTR_MAXREG_COUNT
	.align		4
        /*001c*/ 	.byte	0x03, 0x1b
        /*001e*/ 	.short	0x00a8


	//----- nvinfo : EIATTR_NUM_BARRIERS
	.align		4
        /*0020*/ 	.byte	0x02, 0x4c
        /*0022*/ 	.byte	0x10
	.zero		1


	//----- nvinfo : EIATTR_EXTERNS
	.align		4
        /*0024*/ 	.byte	0x04, 0x0f
        /*0026*/ 	.short	(.L_261 - .L_260)


	//   ....[0]....
	.align		4
.L_260:
        /*0028*/ 	.word	index@(__assertfail)


	//----- nvinfo : EIATTR_ANNOTATIONS
	.align		4
.L_261:
        /*002c*/ 	.byte	0x04, 0x55
        /*002e*/ 	.short	(.L_263 - .L_262)


	//   ....[0]....
.L_262:
        /* <DEDUP_REMOVED lines=18> */


	//----- nvinfo : EIATTR_MERCURY_ISA_VERSION
	.align		4
.L_263:
        /*0138*/ 	.byte	0x03, 0x5f
        /*013a*/ 	.short	0x0101


	//----- nvinfo : EIATTR_INT_WARP_WIDE_INSTR_OFFSETS
	.align		4
        /*013c*/ 	.byte	0x04, 0x31
        /*013e*/ 	.short	(.L_265 - .L_264)


	//   ....[0]....
.L_264:
        /*0140*/ 	.word	0x000000c0


	//   ....[1]....
        /*0144*/ 	.word	0x000000d0


	//   ....[2]....
        /*0148*/ 	.word	0x00000170


	//   ....[3]....
        /*014c*/ 	.word	0x00010aa0


	//   ....[4]....
        /*0150*/ 	.word	0x00010b30


	//   ....[5]....
        /*0154*/ 	.word	0x000145c0


	//   ....[6]....
        /*0158*/ 	.word	0x00014650


	//----- nvinfo : EIATTR_COOP_GROUP_MASK_REGIDS
	.align		4
.L_265:
        /*015c*/ 	.byte	0x04, 0x29
        /*015e*/ 	.short	(.L_267 - .L_266)


	//   ....[0]....
.L_266:
        /*0160*/ 	.word	0xffffffff


	//   ....[1]....
        /*0164*/ 	.word	0xffffffff


	//   ....[2]....
        /*0168*/ 	.word	0xffffffff


	//   ....[3]....
        /*016c*/ 	.word	0xffffffff


	//   ....[4]....
        /*0170*/ 	.word	0xffffffff


	//   ....[5]....
        /*0174*/ 	.word	0xffffffff


	//   ....[6]....
        /*0178*/ 	.word	0xffffffff


	//   ....[7]....
        /*017c*/ 	.word	0xffffffff


	//   ....[8]....
        /*0180*/ 	.word	0xffffffff


	//   ....[9]....
        /*0184*/ 	.word	0xffffffff


	//   ....[10]....
        /*0188*/ 	.word	0xffffffff


	//   ....[11]....
        /*018c*/ 	.word	0xffffffff


	//   ....[12]....
        /*0190*/ 	.word	0xffffffff


	//   ....[13]....
        /*0194*/ 	.word	0xffffffff


	//   ....[14]....
        /*0198*/ 	.word	0xffffffff


	//   ....[15]....
        /*019c*/ 	.word	0xffffffff


	//   ....[16]....
        /*01a0*/ 	.word	0xffffffff


	//   ....[17]....
        /*01a4*/ 	.word	0xffffffff


	//   ....[18]....
        /*01a8*/ 	.word	0xffffffff


	//   ....[19]....
        /*01ac*/ 	.word	0xffffffff


	//   ....[20]....
        /*01b0*/ 	.word	0xffffffff


	//   ....[21]....
        /*01b4*/ 	.word	0xffffffff


	//   ....[22]....
        /*01b8*/ 	.word	0xffffffff


	//   ....[23]....
        /*01bc*/ 	.word	0xffffffff


	//   ....[24]....
        /*01c0*/ 	.word	0xffffffff


	//   ....[25]....
        /*01c4*/ 	.word	0xffffffff


	//   ....[26]....
        /*01c8*/ 	.word	0xffffffff


	//   ....[27]....
        /*01cc*/ 	.word	0xffffffff


	//   ....[28]....
        /*01d0*/ 	.word	0xffffffff


	//   ....[29]....
        /*01d4*/ 	.word	0xffffffff


	//   ....[30]....
        /*01d8*/ 	.word	0xffffffff


	//   ....[31]....
        /*01dc*/ 	.word	0xffffffff


	//   ....[32]....
        /*01e0*/ 	.word	0xffffffff


	//   ....[33]....
        /*01e4*/ 	.word	0xffffffff


	//   ....[34]....
        /*01e8*/ 	.word	0xffffffff


	//   ....[35]....
        /*01ec*/ 	.word	0xffffffff


	//   ....[36]....
        /*01f0*/ 	.word	0xffffffff


	//   ....[37]....
        /*01f4*/ 	.word	0xffffffff


	//   ....[38]....
        /*01f8*/ 	.word	0xffffffff


	//   ....[39]....
        /*01fc*/ 	.word	0xffffffff


	//   ....[40]....
        /*0200*/ 	.word	0xffffffff


	//   ....[41]....
        /*0204*/ 	.word	0xffffffff


	//   ....[42]....
        /*0208*/ 	.word	0xffffffff


	//   ....[43]....
        /*020c*/ 	.word	0xffffffff


	//   ....[44]....
        /*0210*/ 	.word	0xffffffff


	//   ....[45]....
        /*0214*/ 	.word	0xffffffff


	//   ....[46]....
        /*0218*/ 	.word	0xffffffff


	//   ....[47]....
        /*021c*/ 	.word	0xffffffff


	//   ....[48]....
        /*0220*/ 	.word	0xffffffff


	//   ....[49]....
        /*0224*/ 	.word	0xffffffff


	//   ....[50]....
        /*0228*/ 	.word	0xffffffff


	//   ....[51]....
        /*022c*/ 	.word	0xffffffff


	//   ....[52]....
        /*0230*/ 	.word	0xffffffff


	//   ....[53]....
        /*0234*/ 	.word	0xffffffff


	//   ....[54]....
        /*0238*/ 	.word	0xffffffff


	//   ....[55]....
        /*023c*/ 	.word	0xffffffff


	//   ....[56]....
        /*0240*/ 	.word	0xffffffff


	//   ....[57]....
        /*0244*/ 	.word	0xffffffff


	//   ....[58]....
        /*0248*/ 	.word	0xffffffff


	//   ....[59]....
        /*024c*/ 	.word	0xffffffff


	//   ....[60]....
        /*0250*/ 	.word	0xffffffff


	//   ....[61]....
        /*0254*/ 	.word	0xffffffff


	//   ....[62]....
        /*0258*/ 	.word	0xffffffff


	//   ....[63]....
        /*025c*/ 	.word	0xffffffff


	//   ....[64]....
        /*0260*/ 	.word	0xffffffff


	//   ....[65]....
        /*0264*/ 	.word	0xffffffff


	//   ....[66]....
        /*0268*/ 	.word	0xffffffff


	//   ....[67]....
        /*026c*/ 	.word	0xffffffff


	//   ....[68]....
        /*0270*/ 	.word	0xffffffff


	//   ....[69]....
        /*0274*/ 	.word	0xffffffff


	//   ....[70]....
        /*0278*/ 	.word	0xffffffff


	//   ....[71]....
        /*027c*/ 	.word	0xffffffff


	//   ....[72]....
        /*0280*/ 	.word	0xffffffff


	//   ....[73]....
        /*0284*/ 	.word	0xffffffff


	//   ....[74]....
        /*0288*/ 	.word	0xffffffff


	//   ....[75]....
        /*028c*/ 	.word	0xffffffff


	//   ....[76]....
        /*0290*/ 	.word	0xffffffff


	//   ....[77]....
        /*0294*/ 	.word	0xffffffff


	//   ....[78]....
        /*0298*/ 	.word	0xffffffff


	//   ....[79]....
        /*029c*/ 	.word	0xffffffff


	//   ....[80]....
        /*02a0*/ 	.word	0xffffffff


	//   ....[81]....
        /*02a4*/ 	.word	0xffffffff


	//   ....[82]....
        /*02a8*/ 	.word	0xffffffff


	//   ....[83]....
        /*02ac*/ 	.word	0xffffffff


	//   ....[84]....
        /*02b0*/ 	.word	0xffffffff


	//   ....[85]....
        /*02b4*/ 	.word	0xffffffff


	//   ....[86]....
        /*02b8*/ 	.word	0xffffffff


	//   ....[87]....
        /*02bc*/ 	.word	0xffffffff


	//   ....[88]....
        /*02c0*/ 	.word	0xffffffff


	//   ....[89]....
        /*02c4*/ 	.word	0xffffffff


	//   ....[90]....
        /*02c8*/ 	.word	0xffffffff


	//   ....[91]....
        /*02cc*/ 	.word	0xffffffff


	//   ....[92]....
        /*02d0*/ 	.word	0xffffffff


	//   ....[93]....
        /*02d4*/ 	.word	0xffffffff


	//   ....[94]....
        /*02d8*/ 	.word	0xffffffff


	//   ....[95]....
        /*02dc*/ 	.word	0xffffffff


	//   ....[96]....
        /*02e0*/ 	.word	0xffffffff


	//   ....[97]....
        /*02e4*/ 	.word	0xffffffff


	//   ....[98]....
        /*02e8*/ 	.word	0xffffffff


	//   ....[99]....
        /*02ec*/ 	.word	0xffffffff


	//   ....[100]....
        /*02f0*/ 	.word	0xffffffff


	//   ....[101]....
        /*02f4*/ 	.word	0xffffffff


	//   ....[102]....
        /*02f8*/ 	.word	0xffffffff


	//   ....[103]....
        /*02fc*/ 	.word	0xffffffff


	//   ....[104]....
        /*0300*/ 	.word	0xffffffff


	//   ....[105]....
        /*0304*/ 	.word	0xffffffff


	//   ....[106]....
        /*0308*/ 	.word	0xffffffff


	//   ....[107]....
        /*030c*/ 	.word	0xffffffff


	//   ....[108]....
        /*0310*/ 	.word	0xffffffff


	//   ....[109]....
        /*0314*/ 	.word	0xffffffff


	//   ....[110]....
        /*0318*/ 	.word	0xffffffff


	//   ....[111]....
        /*031c*/ 	.word	0xffffffff


	//   ....[112]....
        /*0320*/ 	.word	0xffffffff


	//   ....[113]....
        /*0324*/ 	.word	0xffffffff


	//   ....[114]....
        /*0328*/ 	.word	0xffffffff


	//   ....[115]....
        /*032c*/ 	.word	0xffffffff


	//   ....[116]....
        /*0330*/ 	.word	0xffffffff


	//   ....[117]....
        /*0334*/ 	.word	0xffffffff


	//   ....[118]....
        /*0338*/ 	.word	0xffffffff


	//   ....[119]....
        /*033c*/ 	.word	0xffffffff


	//   ....[120]....
        /*0340*/ 	.word	0xffffffff


	//   ....[121]....
        /*0344*/ 	.word	0xffffffff


	//   ....[122]....
        /*0348*/ 	.word	0xffffffff


	//   ....[123]....
        /*034c*/ 	.word	0xffffffff


	//   ....[124]....
        /*0350*/ 	.word	0xffffffff


	//   ....[125]....
        /*0354*/ 	.word	0xffffffff


	//   ....[126]....
        /*0358*/ 	.word	0xffffffff


	//   ....[127]....
        /*035c*/ 	.word	0xffffffff


	//   ....[128]....
        /*0360*/ 	.word	0xffffffff


	//   ....[129]....
        /*0364*/ 	.word	0xffffffff


	//   ....[130]....
        /*0368*/ 	.word	0x0500000f


	//   ....[131]....
        /*036c*/ 	.word	0x0500000f


	//   ....[132]....
        /*0370*/ 	.word	0x0500000f


	//   ....[133]....
        /*0374*/ 	.word	0x0500000f


	//   ....[134]....
        /*0378*/ 	.word	0x0500000f


	//   ....[135]....
        /*037c*/ 	.word	0x0500000f


	//   ....[136]....
        /*0380*/ 	.word	0x0500000f


	//   ....[137]....
        /*0384*/ 	.word	0x0500000f


	//   ....[138]....
        /*0388*/ 	.word	0x0500000f


	//   ....[139]....
        /*038c*/ 	.word	0x0500000f


	//   ....[140]....
        /*0390*/ 	.word	0x0500000f


	//   ....[141]....
        /*0394*/ 	.word	0x0500000f


	//   ....[142]....
        /*0398*/ 	.word	0x0500000f


	//   ....[143]....
        /*039c*/ 	.word	0x0500000f


	//   ....[144]....
        /*03a0*/ 	.word	0x0500000f


	//   ....[145]....
        /*03a4*/ 	.word	0x0500000f


	//   ....[146]....
        /*03a8*/ 	.word	0x0500000f


	//   ....[147]....
        /*03ac*/ 	.word	0x0500000f


	//   ....[148]....
        /*03b0*/ 	.word	0x0500000f


	//   ....[149]....
        /*03b4*/ 	.word	0x0500000f


	//   ....[150]....
        /*03b8*/ 	.word	0x0500000f


	//   ....[151]....
        /*03bc*/ 	.word	0x0500000f


	//   ....[152]....
        /*03c0*/ 	.word	0x0500000f


	//   ....[153]....
        /*03c4*/ 	.word	0x0500000f


	//   ....[154]....
        /*03c8*/ 	.word	0x0500000f


	//   ....[155]....
        /*03cc*/ 	.word	0x0500000f


	//   ....[156]....
        /*03d0*/ 	.word	0x0500000f


	//   ....[157]....
        /*03d4*/ 	.word	0x0500000f


	//   ....[158]....
        /*03d8*/ 	.word	0x0500000f


	//   ....[159]....
        /*03dc*/ 	.word	0x0500000f


	//   ....[160]....
        /*03e0*/ 	.word	0x0500000f


	//   ....[161]....
        /*03e4*/ 	.word	0x0500000f


	//   ....[162]....
        /*03e8*/ 	.word	0x0500000f


	//   ....[163]....
        /*03ec*/ 	.word	0x0500000f


	//   ....[164]....
        /*03f0*/ 	.word	0x0500000f


	//   ....[165]....
        /*03f4*/ 	.word	0x0500000f


	//   ....[166]....
        /*03f8*/ 	.word	0x0500000f


	//   ....[167]....
        /*03fc*/ 	.word	0x0500000f


	//   ....[168]....
        /*0400*/ 	.word	0x0500000f


	//   ....[169]....
        /*0404*/ 	.word	0x0500000f


	//   ....[170]....
        /*0408*/ 	.word	0x0500000f


	//   ....[171]....
        /*040c*/ 	.word	0x0500000f


	//   ....[172]....
        /*0410*/ 	.word	0x0500000f


	//   ....[173]....
        /*0414*/ 	.word	0x0500000f


	//   ....[174]....
        /*0418*/ 	.word	0x0500000f


	//   ....[175]....
        /*041c*/ 	.word	0x0500000f


	//   ....[176]....
        /*0420*/ 	.word	0x0500000f


	//   ....[177]....
        /*0424*/ 	.word	0x0500000f


	//   ....[178]....
        /*0428*/ 	.word	0x0500000f


	//   ....[179]....
        /*042c*/ 	.word	0x0500000f


	//----- nvinfo : EIATTR_COOP_GROUP_INSTR_OFFSETS
	.align		4
.L_267:
        /*0430*/ 	.byte	0x04, 0x28
        /*0432*/ 	.short	(.L_269 - .L_268)


	//   ....[0]....
.L_268:
        /*0434*/ 	.word	0x00000080


	//   ....[1]....
        /*0438*/ 	.word	0x00000090


	//   ....[2]....
        /*043c*/ 	.word	0x000002d0


	//   ....[3]....
        /*0440*/ 	.word	0x00000430


	//   ....[4]....
        /*0444*/ 	.word	0x00000550


	//   ....[5]....
        /*0448*/ 	.word	0x000006b0


	//   ....[6]....
        /*044c*/ 	.word	0x000013e0


	//   ....[7]....
        /*0450*/ 	.word	0x000028d0


	//   ....[8]....
        /*0454*/ 	.word	0x00002d70


	//   ....[9]....
        /*0458*/ 	.word	0x000038a0


	//   ....[10]....
        /*045c*/ 	.word	0x00003910


	//   ....[11]....
        /*0460*/ 	.word	0x00004620


	//   ....[12]....
        /*0464*/ 	.word	0x00004670


	//   ....[13]....
        /*0468*/ 	.word	0x00006910


	//   ....[14]....
        /*046c*/ 	.word	0x000077b0


	//   ....[15]....
        /*0470*/ 	.word	0x00007810


	//   ....[16]....
        /*0474*/ 	.word	0x000078e0


	//   ....[17]....
        /*0478*/ 	.word	0x00008530


	//   ....[18]....
        /*047c*/ 	.word	0x000085b0


	//   ....[19]....
        /*0480*/ 	.word	0x0000b8f0


	//   ....[20]....
        /*0484*/ 	.word	0x0000b920


	//   ....[21]....
        /*0488*/ 	.word	0x0000b950


	//   ....[22]....
        /*048c*/ 	.word	0x0000b960


	//   ....[23]....
        /*0490*/ 	.word	0x0000d440


	//   ....[24]....
        /*0494*/ 	.word	0x0000d450


	//   ....[25]....
        /*0498*/ 	.word	0x0000d4d0


	//   ....[26]....
        /*049c*/ 	.word	0x0000d4e0


	//   ....[27]....
        /*04a0*/ 	.word	0x0000e810


	//   ....[28]....
        /*04a4*/ 	.word	0x0000e820


	//   ....[29]....
        /*04a8*/ 	.word	0x0000e830


	//   ....[30]....
        /*04ac*/ 	.word	0x0000e840


	//   ....[31]....
        /*04b0*/ 	.word	0x0000e850


	//   ....[32]....
        /*04b4*/ 	.word	0x0000e860


	//   ....[33]....
        /*04b8*/ 	.word	0x0000e870


	//   ....[34]....
        /*04bc*/ 	.word	0x0000e880


	//   ....[35]....
        /*04c0*/ 	.word	0x0000e890


	//   ....[36]....
        /*04c4*/ 	.word	0x0000e8a0


	//   ....[37]....
        /*04c8*/ 	.word	0x0000e8d0


	//   ....[38]....
        /*04cc*/ 	.word	0x0000e8e0


	//   ....[39]....
        /*04d0*/ 	.word	0x0000e8f0


	//   ....[40]....
        /*04d4*/ 	.word	0x0000e900


	//   ....[41]....
        /*04d8*/ 	.word	0x0000e920


	//   ....[42]....
        /*04dc*/ 	.word	0x0000e930


	//   ....[43]....
        /*04e0*/ 	.word	0x0000e960


	//   ....[44]....
        /*04e4*/ 	.word	0x0000e970


	//   ....[45]....
        /*04e8*/ 	.word	0x0000e990


	//   ....[46]....
        /*04ec*/ 	.word	0x0000e9a0


	//   ....[47]....
        /*04f0*/ 	.word	0x0000e9b0


	//   ....[48]....
        /*04f4*/ 	.word	0x0000e9c0


	//   ....[49]....
        /*04f8*/ 	.word	0x0000e9d0


	//   ....[50]....
        /*04fc*/ 	.word	0x0000e9e0


	//   ....[51]....
        /*0500*/ 	.word	0x0000ea00


	//   ....[52]....
        /*0504*/ 	.word	0x0000ea30


	//   ....[53]....
        /*0508*/ 	.word	0x0000ea70


	//   ....[54]....
        /*050c*/ 	.word	0x0000eab0


	//   ....[55]....
        /*0510*/ 	.word	0x0000eaf0


	//   ....[56]....
        /*0514*/ 	.word	0x0000eb30


	//   ....[57]....
        /*0518*/ 	.word	0x0000eb40


	//   ....[58]....
        /*051c*/ 	.word	0x0000eb50


	//   ....[59]....
        /*0520*/ 	.word	0x0000ec40


	//   ....[60]....
        /*0524*/ 	.word	0x0000ec70


	//   ....[61]....
        /*0528*/ 	.word	0x0000eca0


	//   ....[62]....
        /*052c*/ 	.word	0x0000ed00


	//   ....[63]....
        /*0530*/ 	.word	0x0000f180


	//   ....[64]....
        /*0534*/ 	.word	0x0000f1c0


	//   ....[65]....
        /*0538*/ 	.word	0x0000f280


	//   ....[66]....
        /*053c*/ 	.word	0x0000f2a0


	//   ....[67]....
        /*0540*/ 	.word	0x0000f360


	//   ....[68]....
        /*0544*/ 	.word	0x0000f380


	//   ....[69]....
        /*0548*/ 	.word	0x0000f450


	//   ....[70]....
        /*054c*/ 	.word	0x0000f470


	//   ....[71]....
        /*0550*/ 	.word	0x0000fb10


	//   ....[72]....
        /*0554*/ 	.word	0x0000fb30


	//   ....[73]....
        /*0558*/ 	.word	0x0000fbf0


	//   ....[74]....
        /*055c*/ 	.word	0x0000fc10


	//   ....[75]....
        /*0560*/ 	.word	0x0000fcd0


	//   ....[76]....
        /*0564*/ 	.word	0x0000fcf0


	//   ....[77]....
        /*0568*/ 	.word	0x0000fdc0


	//   ....[78]....
        /*056c*/ 	.word	0x0000fde0


	//   ....[79]....
        /*0570*/ 	.word	0x0000ff70


	//   ....[80]....
        /*0574*/ 	.word	0x00011980


	//   ....[81]....
        /*0578*/ 	.word	0x000119b0


	//   ....[82]....
        /*057c*/ 	.word	0x000119f0


	//   ....[83]....
        /*0580*/ 	.word	0x00011a80


	//   ....[84]....
        /*0584*/ 	.word	0x00011a90


	//   ....[85]....
        /*0588*/ 	.word	0x00011b00


	//   ....[86]....
        /*058c*/ 	.word	0x00011b10


	//   ....[87]....
        /*0590*/ 	.word	0x00011b20


	//   ....[88]....
        /*0594*/ 	.word	0x00011b90


	//   ....[89]....
        /*0598*/ 	.word	0x00011c10


	//   ....[90]....
        /*059c*/ 	.word	0x00012010


	//   ....[91]....
        /*05a0*/ 	.word	0x00012050


	//   ....[92]....
        /*05a4*/ 	.word	0x00012070


	//   ....[93]....
        /*05a8*/ 	.word	0x00012090


	//   ....[94]....
        /*05ac*/ 	.word	0x00012120


	//   ....[95]....
        /*05b0*/ 	.word	0x00012130


	//   ....[96]....
        /*05b4*/ 	.word	0x00012190


	//   ....[97]....
        /*05b8*/ 	.word	0x000121d0


	//   ....[98]....
        /*05bc*/ 	.word	0x000121e0


	//   ....[99]....
        /*05c0*/ 	.word	0x000122a0


	//   ....[100]....
        /*05c4*/ 	.word	0x000129b0


	//   ....[101]....
        /*05c8*/ 	.word	0x000129d0


	//   ....[102]....
        /*05cc*/ 	.word	0x000129f0


	//   ....[103]....
        /*05d0*/ 	.word	0x00012a50


	//   ....[104]....
        /*05d4*/ 	.word	0x00012ad0


	//   ....[105]....
        /*05d8*/ 	.word	0x00012b00


	//   ....[106]....
        /*05dc*/ 	.word	0x00012b50


	//   ....[107]....
        /*05e0*/ 	.word	0x00012ba0


	//   ....[108]....
        /*05e4*/ 	.word	0x00013550


	//   ....[109]....
        /*05e8*/ 	.word	0x00013570


	//   ....[110]....
        /*05ec*/ 	.word	0x00013590


	//   ....[111]....
        /*05f0*/ 	.word	0x000135e0


	//   ....[112]....
        /*05f4*/ 	.word	0x000135f0


	//   ....[113]....
        /*05f8*/ 	.word	0x00013640


	//   ....[114]....
        /*05fc*/ 	.word	0x00013650


	//   ....[115]....
        /*0600*/ 	.word	0x00013660


	//   ....[116]....
        /*0604*/ 	.word	0x000136b0


	//   ....[117]....
        /*0608*/ 	.word	0x00013700


	//   ....[118]....
        /*060c*/ 	.word	0x00013b00


	//   ....[119]....
        /*0610*/ 	.word	0x00013b20


	//   ....[120]....
        /*0614*/ 	.word	0x00013b30


	//   ....[121]....
        /*0618*/ 	.word	0x00013b40


	//   ....[122]....
        /*061c*/ 	.word	0x00013b50


	//   ....[123]....
        /*0620*/ 	.word	0x00013bb0


	//   ....[124]....
        /*0624*/ 	.word	0x00013bc0


	//   ....[125]....
        /*0628*/ 	.word	0x00013c20


	//   ....[126]....
        /*062c*/ 	.word	0x00013c50


	//   ....[127]....
        /*0630*/ 	.word	0x00013c90


	//   ....[128]....
        /*0634*/ 	.word	0x00014ef0


	//   ....[129]....
        /*0638*/ 	.word	0x00015090


	//   ....[130]....
        /*063c*/ 	.word	0x000156a0


	//   ....[131]....
        /*0640*/ 	.word	0x00015780


	//   ....[132]....
        /*0644*/ 	.word	0x00015870


	//   ....[133]....
        /*0648*/ 	.word	0x000158d0


	//   ....[134]....
        /*064c*/ 	.word	0x000159b0


	//   ....[135]....
        /*0650*/ 	.word	0x00015a10


	//   ....[136]....
        /*0654*/ 	.word	0x00015af0


	//   ....[137]....
        /*0658*/ 	.word	0x00015b50


	//   ....[138]....
        /*065c*/ 	.word	0x00015c20


	//   ....[139]....
        /*0660*/ 	.word	0x00015cc0


	//   ....[140]....
        /*0664*/ 	.word	0x00015da0


	//   ....[141]....
        /*0668*/ 	.word	0x00015ef0


	//   ....[142]....
        /*066c*/ 	.word	0x00015fb0


	//   ....[143]....
        /*0670*/ 	.word	0x000160a0


	//   ....[144]....
        /*0674*/ 	.word	0x00016150


	//   ....[145]....
        /*0678*/ 	.word	0x00016230


	//   ....[146]....
        /*067c*/ 	.word	0x000162e0


	//   ....[147]....
        /*0680*/ 	.word	0x00016340


	//   ....[148]....
        /*0684*/ 	.word	0x00016430


	//   ....[149]....
        /*0688*/ 	.word	0x000164a0


	//   ....[150]....
        /*068c*/ 	.word	0x00016570


	//   ....[151]....
        /*0690*/ 	.word	0x00016600


	//   ....[152]....
        /*0694*/ 	.word	0x00016680


	//   ....[153]....
        /*0698*/ 	.word	0x00016700


	//   ....[154]....
        /*069c*/ 	.word	0x000167c0


	//   ....[155]....
        /*06a0*/ 	.word	0x00016830


	//   ....[156]....
        /*06a4*/ 	.word	0x00016920


	//   ....[157]....
        /*06a8*/ 	.word	0x00016990


	//   ....[158]....
        /*06ac*/ 	.word	0x00016a60


	//   ....[159]....
        /*06b0*/ 	.word	0x00016b90


	//   ....[160]....
        /*06b4*/ 	.word	0x00016c40


	//   ....[161]....
        /*06b8*/ 	.word	0x00016ca0


	//   ....[162]....
        /*06bc*/ 	.word	0x00016d60


	//   ....[163]....
        /*06c0*/ 	.word	0x00016dc0


	//   ....[164]....
        /*06c4*/ 	.word	0x00016e80


	//   ....[165]....
        /*06c8*/ 	.word	0x00016ee0


	//   ....[166]....
        /*06cc*/ 	.word	0x00016fa0


	//   ....[167]....
        /*06d0*/ 	.word	0x00017000


	//   ....[168]....
        /*06d4*/ 	.word	0x000170c0


	//   ....[169]....
        /*06d8*/ 	.word	0x000171b0


	//   ....[170]....
        /*06dc*/ 	.word	0x00017250


	//   ....[171]....
        /*06e0*/ 	.word	0x000172b0


	//   ....[172]....
        /*06e4*/ 	.word	0x00017380


	//   ....[173]....
        /*06e8*/ 	.word	0x000173e0


	//   ....[174]....
        /*06ec*/ 	.word	0x000174b0


	//   ....[175]....
        /*06f0*/ 	.word	0x00017510


	//   ....[176]....
        /*06f4*/ 	.word	0x000175e0


	//   ....[177]....
        /*06f8*/ 	.word	0x00017640


	//   ....[178]....
        /*06fc*/ 	.word	0x00017710


	//   ....[179]....
        /*0700*/ 	.word	0x00017960


	//----- nvinfo : EIATTR_REG_RECONFIG
	.align		4
.L_269:
        /*0704*/ 	.byte	0x01, 0x54
	.zero		2


	//----- nvinfo : EIATTR_SYSCALL_OFFSETS
	.align		4
        /*0708*/ 	.byte	0x04, 0x46
        /*070a*/ 	.short	(.L_271 - .L_270)


	//   ....[0]....
.L_270:
        /*070c*/ 	.word	0x000015c0


	//   ....[1]....
        /*0710*/ 	.word	0x00010ca0


	//   ....[2]....
        /*0714*/ 	.word	0x00010e10


	//   ....[3]....
        /*0718*/ 	.word	0x00010f60


	//   ....[4]....
        /*071c*/ 	.word	0x000110a0


	//   ....[5]....
        /*0720*/ 	.word	0x00012610


	//----- nvinfo : EIATTR_MBARRIER_INSTR_OFFSETS
	.align		4
.L_271:
        /*0724*/ 	.byte	0x04, 0x39
        /*0726*/ 	.short	(.L_273 - .L_272)


	//   ....[0]....
.L_272:
        /*0728*/ 	.word	0x00000180
        /*072c*/ 	.word	0x000000ff
        /*0730*/ 	.word	0x00029800
        /*0734*/ 	.short	0x0100
        /*0736*/ 	.byte	0x08
	.zero		1


	//   ....[1]....
        /*0738*/ 	.word	0x00000190
        /*073c*/ 	.word	0x000000ff
        /*0740*/ 	.word	0x00029820
        /*0744*/ 	.short	0x0100
        /*0746*/ 	.byte	0x08
	.zero		1


	//   ....[2]....
        /*0748*/ 	.word	0x00000280
        /*074c*/ 	.word	0x000000ff
        /*0750*/ 	.word	0x00029830
        /*0754*/ 	.short	0x0100
        /*0756*/ 	.byte	0x08
	.zero		1


	//   ....[3]....
        /*0758*/ 	.word	0x00000290
        /*075c*/ 	.word	0x000000ff
        /*0760*/ 	.word	0x00029840
        /*0764*/ 	.short	0x0100
        /*0766*/ 	.byte	0x08
	.zero		1


	//   ....[4]....
        /*0768*/ 	.word	0x000002a0
        /*076c*/ 	.word	0x000000ff
        /*0770*/ 	.word	0x00029838
        /*0774*/ 	.short	0x0100
        /*0776*/ 	.byte	0x08
	.zero		1


	//   ....[5]....
        /*0778*/ 	.word	0x000002b0
        /*077c*/ 	.word	0x000000ff
        /*0780*/ 	.word	0x00029848
        /*0784*/ 	.short	0x0100
        /*0786*/ 	.byte	0x08
	.zero		1


	//   ....[6]....
        /*0788*/ 	.word	0x000003e0
        /*078c*/ 	.word	0x000000ff
        /*0790*/ 	.word	0x00029850
        /*0794*/ 	.short	0x0100
        /*0796*/ 	.byte	0x08
	.zero		1


	//   ....[7]....
        /*0798*/ 	.word	0x000003f0
        /*079c*/ 	.word	0x000000ff
        /*07a0*/ 	.word	0x00029860
        /*07a4*/ 	.short	0x0100
        /*07a6*/ 	.byte	0x08
	.zero		1


	//   ....[8]....
        /*07a8*/ 	.word	0x00000400
        /*07ac*/ 	.word	0x000000ff
        /*07b0*/ 	.word	0x00029858
        /*07b4*/ 	.short	0x0100
        /*07b6*/ 	.byte	0x08
	.zero		1


	//   ....[9]....
        /*07b8*/ 	.word	0x00000410
        /*07bc*/ 	.word	0x000000ff
        /*07c0*/ 	.word	0x00029868
        /*07c4*/ 	.short	0x0100
        /*07c6*/ 	.byte	0x08
	.zero		1


	//   ....[10]....
        /*07c8*/ 	.word	0x00000500
        /*07cc*/ 	.word	0x000000ff
        /*07d0*/ 	.word	0x00029870
        /*07d4*/ 	.short	0x0100
        /*07d6*/ 	.byte	0x06
	.zero		1


	//   ....[11]....
        /*07d8*/ 	.word	0x00000510
        /*07dc*/ 	.word	0x000000ff
        /*07e0*/ 	.word	0x00029880
        /*07e4*/ 	.short	0x0100
        /*07e6*/ 	.byte	0x06
	.zero		1


	//   ....[12]....
        /*07e8*/ 	.word	0x00000520
        /*07ec*/ 	.word	0x000000ff
        /*07f0*/ 	.word	0x00029878
        /*07f4*/ 	.short	0x0100
        /*07f6*/ 	.byte	0x06
	.zero		1


	//   ....[13]....
        /*07f8*/ 	.word	0x00000530
        /*07fc*/ 	.word	0x000000ff
        /*0800*/ 	.word	0x00029888
        /*0804*/ 	.short	0x0100
        /*0806*/ 	.byte	0x06
	.zero		1


	//   ....[14]....
        /*0808*/ 	.word	0x00000660
        /*080c*/ 	.word	0x000000ff
        /*0810*/ 	.word	0x00029890
        /*0814*/ 	.short	0x0100
        /*0816*/ 	.byte	0x08
	.zero		1


	//   ....[15]....
        /*0818*/ 	.word	0x00000670
        /*081c*/ 	.word	0x000000ff
        /*0820*/ 	.word	0x000298a0
        /*0824*/ 	.short	0x0100
        /*0826*/ 	.byte	0x08
	.zero		1


	//   ....[16]....
        /*0828*/ 	.word	0x00000680
        /*082c*/ 	.word	0x000000ff
        /*0830*/ 	.word	0x00029898
        /*0834*/ 	.short	0x0100
        /*0836*/ 	.byte	0x08
	.zero		1


	//   ....[17]....
        /*0838*/ 	.word	0x00000690
        /*083c*/ 	.word	0x000000ff
        /*0840*/ 	.word	0x000298a8
        /*0844*/ 	.short	0x0100
        /*0846*/ 	.byte	0x08
	.zero		1


	//   ....[18]....
        /*0848*/ 	.word	0x000007e0
        /*084c*/ 	.word	0x000000ff
        /*0850*/ 	.word	0x000298b0
        /*0854*/ 	.short	0x0100
        /*0856*/ 	.byte	0x08
	.zero		1


	//   ....[19]....
        /*0858*/ 	.word	0x000007f0
        /*085c*/ 	.word	0x000000ff
        /*0860*/ 	.word	0x000298c0
        /*0864*/ 	.short	0x0100
        /*0866*/ 	.byte	0x08
	.zero		1


	//   ....[20]....
        /*0868*/ 	.word	0x00000800
        /*086c*/ 	.word	0x000000ff
        /*0870*/ 	.word	0x000298b8
        /*0874*/ 	.short	0x0100
        /*0876*/ 	.byte	0x08
	.zero		1


	//   ....[21]....
        /*0878*/ 	.word	0x00000810
        /*087c*/ 	.word	0x000000ff
        /*0880*/ 	.word	0x000298c8
        /*0884*/ 	.short	0x0100
        /*0886*/ 	.byte	0x08
	.zero		1


	//   ....[22]....
        /*0888*/ 	.word	0x00001910
        /*088c*/ 	.word	0x000000ff
        /*0890*/ 	.word	0x00029800
        /*0894*/ 	.short	0x010a
        /*0896*/ 	.byte	0x29
	.zero		1


	//   ....[23]....
        /*0898*/ 	.word	0x000019b0
        /*089c*/ 	.word	0x00000002
        /*08a0*/ 	.word	0x00029830
        /*08a4*/ 	.short	0x010a
        /*08a6*/ 	.byte	0x3f
	.zero		1


	//   ....[24]....
        /*08a8*/ 	.word	0x000019f0
        /*08ac*/ 	.word	0x00000002
        /*08b0*/ 	.word	0x00029830
        /*08b4*/ 	.short	0x010a
        /*08b6*/ 	.byte	0x3f
	.zero		1


	//   ....[25]....
        /*08b8*/ 	.word	0x00003550
        /*08bc*/ 	.word	0x000000ff
        /*08c0*/ 	.word	0x00000000
        /*08c4*/ 	.short	0x0101
        /*08c6*/ 	.byte	0x06
	.zero		1


	//   ....[26]....
        /*08c8*/ 	.word	0x00005820
        /*08cc*/ 	.word	0x000000ff
        /*08d0*/ 	.word	0x00029830
        /*08d4*/ 	.short	0x010a
        /*08d6*/ 	.byte	0x06
	.zero		1


	//   ....[27]....
        /*08d8*/ 	.word	0x00005860
        /*08dc*/ 	.word	0x000000ff
        /*08e0*/ 	.word	0x00029830
        /*08e4*/ 	.short	0x010a
        /*08e6*/ 	.byte	0x06
	.zero		1


	//   ....[28]....
        /*08e8*/ 	.word	0x000064a0
        /*08ec*/ 	.word	0x000000ff
        /*08f0*/ 	.word	0x00029850
        /*08f4*/ 	.short	0x010a
        /*08f6*/ 	.byte	0x06
	.zero		1


	//   ....[29]....
        /*08f8*/ 	.word	0x000064e0
        /*08fc*/ 	.word	0x000000ff
        /*0900*/ 	.word	0x00029850
        /*0904*/ 	.short	0x010a
        /*0906*/ 	.byte	0x06
	.zero		1


	//   ....[30]....
        /*0908*/ 	.word	0x00007140
        /*090c*/ 	.word	0x000000ff
        /*0910*/ 	.word	0x00000000
        /*0914*/ 	.short	0x0101
        /*0916*/ 	.byte	0x06
	.zero		1


	//   ....[31]....
        /*0918*/ 	.word	0x00009370
        /*091c*/ 	.word	0x000000ff
        /*0920*/ 	.word	0x00000000
        /*0924*/ 	.short	0x0101
        /*0926*/ 	.byte	0x06
	.zero		1


	//   ....[32]....
        /*0928*/ 	.word	0x00009aa0
        /*092c*/ 	.word	0x000000ff
        /*0930*/ 	.word	0x00029830
        /*0934*/ 	.short	0x010a
        /*0936*/ 	.byte	0x06
	.zero		1


	//   ....[33]....
        /*0938*/ 	.word	0x00009ae0
        /*093c*/ 	.word	0x000000ff
        /*0940*/ 	.word	0x00029830
        /*0944*/ 	.short	0x010a
        /*0946*/ 	.byte	0x06
	.zero		1


	//   ....[34]....
        /*0948*/ 	.word	0x0000a720
        /*094c*/ 	.word	0x000000ff
        /*0950*/ 	.word	0x00029850
        /*0954*/ 	.short	0x010a
        /*0956*/ 	.byte	0x06
	.zero		1


	//   ....[35]....
        /*0958*/ 	.word	0x0000a760
        /*095c*/ 	.word	0x000000ff
        /*0960*/ 	.word	0x00029850
        /*0964*/ 	.short	0x010a
        /*0966*/ 	.byte	0x06
	.zero		1


	//   ....[36]....
        /*0968*/ 	.word	0x0000b0c0
        /*096c*/ 	.word	0x000000ff
        /*0970*/ 	.word	0x00000000
        /*0974*/ 	.short	0x0101
        /*0976*/ 	.byte	0x06
	.zero		1


	//   ....[37]....
        /*0978*/ 	.word	0x0000ca50
        /*097c*/ 	.word	0x000000ff
        /*0980*/ 	.word	0x00000000
        /*0984*/ 	.short	0x0101
        /*0986*/ 	.byte	0x06
	.zero		1


	//   ....[38]....
        /*0988*/ 	.word	0x0000d0f0
        /*098c*/ 	.word	0x000000ff
        /*0990*/ 	.word	0x00029850
        /*0994*/ 	.short	0x010a
        /*0996*/ 	.byte	0x09
	.zero		1


	//   ....[39]....
        /*0998*/ 	.word	0x0000d130
        /*099c*/ 	.word	0x000000ff
        /*09a0*/ 	.word	0x00029850
        /*09a4*/ 	.short	0x010a
        /*09a6*/ 	.byte	0x09
	.zero		1


	//   ....[40]....
        /*09a8*/ 	.word	0x0000d7b0
        /*09ac*/ 	.word	0x000000ff
        /*09b0*/ 	.word	0x00000000
        /*09b4*/ 	.short	0x0101
        /*09b6*/ 	.byte	0x04
	.zero		1


	//   ....[41]....
        /*09b8*/ 	.word	0x0000f1b0
        /*09bc*/ 	.word	0x00000003
        /*09c0*/ 	.word	0x00000000
        /*09c4*/ 	.short	0x0101
        /*09c6*/ 	.byte	0x3f
	.zero		1


	//   ....[42]....
        /*09c8*/ 	.word	0x00011690
        /*09cc*/ 	.word	0x00000000
        /*09d0*/ 	.word	0x00029880
        /*09d4*/ 	.short	0x010a
        /*09d6*/ 	.byte	0x3f
	.zero		1


	//   ....[43]....
        /*09d8*/ 	.word	0x00011ce0
        /*09dc*/ 	.word	0x00000000
        /*09e0*/ 	.word	0x00029870
        /*09e4*/ 	.short	0x0107
        /*09e6*/ 	.byte	0x3f
	.zero		1


	//   ....[44]....
        /*09e8*/ 	.word	0x00011da0
        /*09ec*/ 	.word	0x00000000
        /*09f0*/ 	.word	0x00029870
        /*09f4*/ 	.short	0x0101
        /*09f6*/ 	.byte	0x3f
	.zero		1


	//   ....[45]....
        /*09f8*/ 	.word	0x00011dd0
        /*09fc*/ 	.word	0x00000000
        /*0a00*/ 	.word	0x00029840
        /*0a04*/ 	.short	0x010a
        /*0a06*/ 	.byte	0x3f
	.zero		1


	//   ....[46]....
        /*0a08*/ 	.word	0x000123e0
        /*0a0c*/ 	.word	0x00000000
        /*0a10*/ 	.word	0x00029830
        /*0a14*/ 	.short	0x0107
        /*0a16*/ 	.byte	0x3f
	.zero		1


	//   ....[47]....
        /*0a18*/ 	.word	0x000124b0
        /*0a1c*/ 	.word	0x00000000
        /*0a20*/ 	.word	0x00029830
        /*0a24*/ 	.short	0x0101
        /*0a26*/ 	.byte	0x3f
	.zero		1


	//   ....[48]....
        /*0a28*/ 	.word	0x00012c90
        /*0a2c*/ 	.word	0x00000011
        /*0a30*/ 	.word	0x00029800
        /*0a34*/ 	.short	0x0107
        /*0a36*/ 	.byte	0x3f
	.zero		1


	//   ....[49]....
        /*0a38*/ 	.word	0x00012d80
        /*0a3c*/ 	.word	0x00000011
        /*0a40*/ 	.word	0x00029800
        /*0a44*/ 	.short	0x0101
        /*0a46*/ 	.byte	0x3f
	.zero		1


	//   ....[50]....
        /*0a48*/ 	.word	0x00012da0
        /*0a4c*/ 	.word	0x00000011
        /*0a50*/ 	.word	0x00029820
        /*0a54*/ 	.short	0x010a
        /*0a56*/ 	.byte	0x3f
	.zero		1


	//   ....[51]....
        /*0a58*/ 	.word	0x000132b0
        /*0a5c*/ 	.word	0x00000000
        /*0a60*/ 	.word	0x00029880
        /*0a64*/ 	.short	0x010a
        /*0a66*/ 	.byte	0x3f
	.zero		1


	//   ....[52]....
        /*0a68*/ 	.word	0x00013790
        /*0a6c*/ 	.word	0x00000000
        /*0a70*/ 	.word	0x00029870
        /*0a74*/ 	.short	0x0107
        /*0a76*/ 	.byte	0x3f
	.zero		1


	//   ....[53]....
        /*0a78*/ 	.word	0x00013850
        /*0a7c*/ 	.word	0x00000000
        /*0a80*/ 	.word	0x00029870
        /*0a84*/ 	.short	0x0101
        /*0a86*/ 	.byte	0x3f
	.zero		1


	//   ....[54]....
        /*0a88*/ 	.word	0x00013880
        /*0a8c*/ 	.word	0x00000000
        /*0a90*/ 	.word	0x00029840
        /*0a94*/ 	.short	0x010a
        /*0a96*/ 	.byte	0x3f
	.zero		1


	//   ....[55]....
        /*0a98*/ 	.word	0x00013d80
        /*0a9c*/ 	.word	0x00000000
        /*0aa0*/ 	.word	0x00029830
        /*0aa4*/ 	.short	0x0107
        /*0aa6*/ 	.byte	0x3f
	.zero		1


	//   ....[56]....
        /*0aa8*/ 	.word	0x00013e40
        /*0aac*/ 	.word	0x00000000
        /*0ab0*/ 	.word	0x00029830
        /*0ab4*/ 	.short	0x0101
        /*0ab6*/ 	.byte	0x3f
	.zero		1


	//   ....[57]....
        /*0ab8*/ 	.word	0x00013ed0
        /*0abc*/ 	.word	0x00000000
        /*0ac0*/ 	.word	0x00029870
        /*0ac4*/ 	.short	0x010a
        /*0ac6*/ 	.byte	0x3f
	.zero		1


	//   ....[58]....
        /*0ac8*/ 	.word	0x00013f60
        /*0acc*/ 	.word	0x00000000
        /*0ad0*/ 	.word	0x00029860
        /*0ad4*/ 	.short	0x010a
        /*0ad6*/ 	.byte	0x3f
	.zero		1


	//   ....[59]....
        /*0ad8*/ 	.word	0x000144a0
        /*0adc*/ 	.word	0x00000000
        /*0ae0*/ 	.word	0x00029850
        /*0ae4*/ 	.short	0x0101
        /*0ae6*/ 	.byte	0x3f
	.zero		1


	//   ....[60]....
        /*0ae8*/ 	.word	0x00014530
        /*0aec*/ 	.word	0x00000000
        /*0af0*/ 	.word	0x00000000
        /*0af4*/ 	.short	0x0101
        /*0af6*/ 	.byte	0x3f
	.zero		1


	//   ....[61]....
        /*0af8*/ 	.word	0x00014700
        /*0afc*/ 	.word	0x00000012
        /*0b00*/ 	.word	0x00029870
        /*0b04*/ 	.short	0x010a
        /*0b06*/ 	.byte	0x3f
	.zero		1


	//   ....[62]....
        /*0b08*/ 	.word	0x00014780
        /*0b0c*/ 	.word	0x00000012
        /*0b10*/ 	.word	0x00029860
        /*0b14*/ 	.short	0x010a
        /*0b16*/ 	.byte	0x3f
	.zero		1


	//   ....[63]....
        /*0b18*/ 	.word	0x00014cd0
        /*0b1c*/ 	.word	0x00000012
        /*0b20*/ 	.word	0x00029850
        /*0b24*/ 	.short	0x0101
        /*0b26*/ 	.byte	0x3f
	.zero		1


	//   ....[64]....
        /*0b28*/ 	.word	0x00014d90
        /*0b2c*/ 	.word	0x00000012
        /*0b30*/ 	.word	0x00000000
        /*0b34*/ 	.short	0x0101
        /*0b36*/ 	.byte	0x3f
	.zero		1


	//   ....[65]....
        /*0b38*/ 	.word	0x00015010
        /*0b3c*/ 	.word	0x00000004
        /*0b40*/ 	.word	0x00029820
        /*0b44*/ 	.short	0x010a
        /*0b46*/ 	.byte	0x3f
	.zero		1


	//   ....[66]....
        /*0b48*/ 	.word	0x00015190
        /*0b4c*/ 	.word	0x00000005
        /*0b50*/ 	.word	0x00029840
        /*0b54*/ 	.short	0x010a
        /*0b56*/ 	.byte	0x3f
	.zero		1


	//   ....[67]....
        /*0b58*/ 	.word	0x00015230
        /*0b5c*/ 	.word	0x00000013
        /*0b60*/ 	.word	0x00029840
        /*0b64*/ 	.short	0x010a
        /*0b66*/ 	.byte	0x3f
	.zero		1


	//   ....[68]....
        /*0b68*/ 	.word	0x00015270
        /*0b6c*/ 	.word	0x00000005
        /*0b70*/ 	.word	0x00029860
        /*0b74*/ 	.short	0x010a
        /*0b76*/ 	.byte	0x3f
	.zero		1


	//   ....[69]....
        /*0b78*/ 	.word	0x000152b0
        /*0b7c*/ 	.word	0x00000013
        /*0b80*/ 	.word	0x00029860
        /*0b84*/ 	.short	0x010a
        /*0b86*/ 	.byte	0x3f
	.zero		1


	//   ....[70]....
        /*0b88*/ 	.word	0x000152f0
        /*0b8c*/ 	.word	0x00000005
        /*0b90*/ 	.word	0x00029880
        /*0b94*/ 	.short	0x010a
        /*0b96*/ 	.byte	0x3f
	.zero		1


	//   ....[71]....
        /*0b98*/ 	.word	0x00015330
        /*0b9c*/ 	.word	0x00000013
        /*0ba0*/ 	.word	0x00029880
        /*0ba4*/ 	.short	0x010a
        /*0ba6*/ 	.byte	0x3f
	.zero		1


	//   ....[72]....
        /*0ba8*/ 	.word	0x000153a0
        /*0bac*/ 	.word	0x00000003
        /*0bb0*/ 	.word	0x00029800
        /*0bb4*/ 	.short	0x010a
        /*0bb6*/ 	.byte	0x3f
	.zero		1


	//   ....[73]....
        /*0bb8*/ 	.word	0x000153f0
        /*0bbc*/ 	.word	0x00000002
        /*0bc0*/ 	.word	0x00029830
        /*0bc4*/ 	.short	0x010a
        /*0bc6*/ 	.byte	0x3f
	.zero		1


	//   ....[74]....
        /*0bc8*/ 	.word	0x00015450
        /*0bcc*/ 	.word	0x00000007
        /*0bd0*/ 	.word	0x00029830
        /*0bd4*/ 	.short	0x010a
        /*0bd6*/ 	.byte	0x3f
	.zero		1


	//   ....[75]....
        /*0bd8*/ 	.word	0x000154b0
        /*0bdc*/ 	.word	0x00000007
        /*0be0*/ 	.word	0x00029850
        /*0be4*/ 	.short	0x010a
        /*0be6*/ 	.byte	0x3f
	.zero		1


	//   ....[76]....
        /*0be8*/ 	.word	0x00015510
        /*0bec*/ 	.word	0x00000007
        /*0bf0*/ 	.word	0x00029830
        /*0bf4*/ 	.short	0x010a
        /*0bf6*/ 	.byte	0x3f
	.zero		1


	//   ....[77]....
        /*0bf8*/ 	.word	0x00015570
        /*0bfc*/ 	.word	0x00000007
        /*0c00*/ 	.word	0x00029850
        /*0c04*/ 	.short	0x010a
        /*0c06*/ 	.byte	0x3f
	.zero		1


	//   ....[78]....
        /*0c08*/ 	.word	0x000155d0
        /*0c0c*/ 	.word	0x00000005
        /*0c10*/ 	.word	0x00029850
        /*0c14*/ 	.short	0x010a
        /*0c16*/ 	.byte	0x3f
	.zero		1


	//   ....[79]....
        /*0c18*/ 	.word	0x000156d0
        /*0c1c*/ 	.word	0x00000000
        /*0c20*/ 	.word	0x00029880
        /*0c24*/ 	.short	0x010a
        /*0c26*/ 	.byte	0x3f
	.zero		1


	//   ....[80]....
        /*0c28*/ 	.word	0x00015e40
        /*0c2c*/ 	.word	0x00000000
        /*0c30*/ 	.word	0x00029840
        /*0c34*/ 	.short	0x010a
        /*0c36*/ 	.byte	0x3f
	.zero		1


	//   ....[81]....
        /*0c38*/ 	.word	0x00016a90
        /*0c3c*/ 	.word	0x00000011
        /*0c40*/ 	.word	0x00029820
        /*0c44*/ 	.short	0x010a
        /*0c46*/ 	.byte	0x3f
	.zero		1


	//   ....[82]....
        /*0c48*/ 	.word	0x00016ae0
        /*0c4c*/ 	.word	0x00000000
        /*0c50*/ 	.word	0x00029880
        /*0c54*/ 	.short	0x010a
        /*0c56*/ 	.byte	0x3f
	.zero		1


	//   ....[83]....
        /*0c58*/ 	.word	0x00017100
        /*0c5c*/ 	.word	0x00000000
        /*0c60*/ 	.word	0x00029840
        /*0c64*/ 	.short	0x010a
        /*0c66*/ 	.byte	0x3f
	.zero		1


	//   ....[84]....
        /*0c68*/ 	.word	0x00017740
        /*0c6c*/ 	.word	0x00000000
        /*0c70*/ 	.word	0x00029870
        /*0c74*/ 	.short	0x010a
        /*0c76*/ 	.byte	0x3f
	.zero		1


	//   ....[85]....
        /*0c78*/ 	.word	0x00017790
        /*0c7c*/ 	.word	0x00000000
        /*0c80*/ 	.word	0x00029860
        /*0c84*/ 	.short	0x010a
        /*0c86*/ 	.byte	0x3f
	.zero		1


	//   ....[86]....
        /*0c88*/ 	.word	0x000177e0
        /*0c8c*/ 	.word	0x00000012
        /*0c90*/ 	.word	0x00029870
        /*0c94*/ 	.short	0x010a
        /*0c96*/ 	.byte	0x3f
	.zero		1


	//   ....[87]....
        /*0c98*/ 	.word	0x00017830
        /*0c9c*/ 	.word	0x00000012
        /*0ca0*/ 	.word	0x00029860
        /*0ca4*/ 	.short	0x010a
        /*0ca6*/ 	.byte	0x3f
	.zero		1


	//   ....[88]....
        /*0ca8*/ 	.word	0x00017880
        /*0cac*/ 	.word	0x00000004
        /*0cb0*/ 	.word	0x00029820
        /*0cb4*/ 	.short	0x010a
        /*0cb6*/ 	.byte	0x3f
	.zero		1


	//   ....[89]....
        /*0cb8*/ 	.word	0x00017a20
        /*0cbc*/ 	.word	0x00000005
        /*0cc0*/ 	.word	0x00029840
        /*0cc4*/ 	.short	0x010a
        /*0cc6*/ 	.byte	0x3f
	.zero		1


	//   ....[90]....
        /*0cc8*/ 	.word	0x00017a70
        /*0ccc*/ 	.word	0x00000013
        /*0cd0*/ 	.word	0x00029840
        /*0cd4*/ 	.short	0x010a
        /*0cd6*/ 	.byte	0x3f
	.zero		1


	//   ....[91]....
        /*0cd8*/ 	.word	0x00017ac0
        /*0cdc*/ 	.word	0x00000005
        /*0ce0*/ 	.word	0x00029860
        /*0ce4*/ 	.short	0x010a
        /*0ce6*/ 	.byte	0x3f
	.zero		1


	//   ....[92]....
        /*0ce8*/ 	.word	0x00017b10
        /*0cec*/ 	.word	0x00000013
        /*0cf0*/ 	.word	0x00029860
        /*0cf4*/ 	.short	0x010a
        /*0cf6*/ 	.byte	0x3f
	.zero		1


	//   ....[93]....
        /*0cf8*/ 	.word	0x00017b60
        /*0cfc*/ 	.word	0x00000005
        /*0d00*/ 	.word	0x00029880
        /*0d04*/ 	.short	0x010a
        /*0d06*/ 	.byte	0x3f
	.zero		1


	//----- nvinfo : EIATTR_NUM_MBARRIERS
	.align		4
.L_273:
        /*0d08*/ 	.byte	0x03, 0x38
        /*0d0a*/ 	.short	0x0016


	//----- nvinfo : EIATTR_EXIT_INSTR_OFFSETS
	.align		4
        /*0d0c*/ 	.byte	0x04, 0x1c
        /*0d0e*/ 	.short	(.L_275 - .L_274)


	//   ....[0]....
.L_274:
        /*0d10*/ 	.word	0x000009a0


	//   ....[1]....
        /*0d14*/ 	.word	0x0000fee0


	//   ....[2]....
        /*0d18*/ 	.word	0x00015380


	//----- nvinfo : EIATTR_MAX_THREADS
	.align		4
.L_275:
        /*0d1c*/ 	.byte	0x04, 0x05
        /*0d1e*/ 	.short	(.L_277 - .L_276)
.L_276:
        /*0d20*/ 	.word	0x00000180
        /*0d24*/ 	.word	0x00000001
        /*0d28*/ 	.word	0x00000001


	//----- nvinfo : EIATTR_CRS_STACK_SIZE
	.align		4
.L_277:
        /*0d2c*/ 	.byte	0x04, 0x1e
        /*0d2e*/ 	.short	(.L_279 - .L_278)
.L_278:
        /*0d30*/ 	.word	0x00000000


	//----- nvinfo : EIATTR_CBANK_PARAM_SIZE
	.align		4
.L_279:
        /*0d34*/ 	.byte	0x03, 0x19
        /*0d36*/ 	.short	0x0af0


	//----- nvinfo : EIATTR_PARAM_CBANK
	.align		4
        /*0d38*/ 	.byte	0x04, 0x0a
        /*0d3a*/ 	.short	(.L_281 - .L_280)
	.align		4
.L_280:
        /*0d3c*/ 	.word	index@(.nv.constant0._ZN7cutlass13device_kernelIN5flash11enable_sm90INS1_16FlashAttnFwdSm90INS1_25CollectiveMainloopFwdSm90ILi2EN4cute5tupleIJNS5_1CILi1EEES8_S8_EEENS6_IJNS7_ILi128EEENS7_ILi160EEENS7_ILi192EEEEEELi128ENS_12float_e4m3_tEfNS_4arch4Sm90ELb1ELb0ELb1ELb0ELb1ELb0ELb0ELb1ELb1ELb1ELb0ELb0EEENS1_21CollectiveEpilogueFwdINS6_IJSA_SA_SB_EEES9_NS_10bfloat16_tESG_Li256ELb0ELb1ELb0ELb1EEENS1_30DynamicPersistentTileSchedulerILi256ELi128ELb0ELb1ELb1EEEEEEEEEvNT_6ParamsE)
        /*0d40*/ 	.short	0x0210
        /*0d42*/ 	.short	0x0af0


	//----- nvinfo : EIATTR_SW_WAR
	.align		4
.L_281:
        /*0d44*/ 	.byte	0x04, 0x36
        /*0d46*/ 	.short	(.L_283 - .L_282)
.L_282:
        /*0d48*/ 	.word	0x00000008
.L_283:


//--------------------- .nv.info._ZN7cutlass13device_kernelIN5flash11enable_sm90INS1_16FlashAttnFwdSm90INS1_25CollectiveMainloopFwdSm90ILi2EN4cute5tupleIJNS5_1CILi1EEES8_S8_EEENS6_IJNS7_ILi128EEENS7_ILi160EEENS7_ILi192EEEEEELi128ENS_12float_e4m3_tEfNS_4arch4Sm90ELb1ELb0ELb1ELb1ELb1ELb0ELb0ELb1ELb1ELb1ELb0ELb0EEENS1_21CollectiveEpilogueFwdINS6_IJSA_SA_SB_EEES9_NS_10bfloat16_tESG_Li256ELb1ELb1ELb0ELb1EEENS1_36VarlenDynamicPersistentTileSchedulerILi128ELi160ELi256ELi128ELb0ELb1ELb1ELb1ELb1ELb1EEEEEEEEEvNT_6ParamsE --------------------------
	.section	.nv.info._ZN7cutlass13device_kernelIN5flash11enable_sm90INS1_16FlashAttnFwdSm90INS1_25CollectiveMainloopFwdSm90ILi2EN4cute5tupleIJNS5_1CILi1EEES8_S8_EEENS6_IJNS7_ILi128EEENS7_ILi160EEENS7_ILi192EEEEEELi128ENS_12float_e4m3_tEfNS_4arch4Sm90ELb1ELb0ELb1ELb1ELb1ELb0ELb0ELb1ELb1ELb1ELb0ELb0EEENS1_21CollectiveEpilogueFwdINS6_IJSA_SA_SB_EEES9_NS_10bfloat16_tESG_Li256ELb1ELb1ELb0ELb1EEENS1_36VarlenDynamicPersistentTileSchedulerILi128ELi160ELi256ELi128ELb0ELb1ELb1ELb1ELb1ELb1EEEEEEEEEvNT_6ParamsE,"",@"SHT_CUDA_INFO"
	.sectionflags	@""
	.align	4


	//----- nvinfo : EIATTR_CUDA_API_VERSION
	.align		4
        /*0000*/ 	.byte	0x04, 0x37
        /*0002*/ 	.short	(.L_285 - .L_284)
.L_284:
        /*0004*/ 	.word	0x00000082


	//----- nvinfo : EIATTR_KPARAM_INFO
	.align		4
.L_285:
        /*0008*/ 	.byte	0x04, 0x17
        /*000a*/ 	.short	(.L_287 - .L_286)
.L_286:
        /*000c*/ 	.word	0x00000000
        /*0010*/ 	.short	0x0000
        /*0012*/ 	.short	0x0070
        /*0014*/ 	.byte	0x00, 0xf0, 0x01, 0x2a


	//----- nvinfo : EIATTR_SPARSE_MMA_MASK
	.align		4
.L_287:
        /*0018*/ 	.byte	0x03, 0x50
        /*001a*/ 	.short	0x0000


	//----- nvinfo : EIATTR_MAXREG_COUNT
	.align		4
        /*001c*/ 	.byte	0x03, 0x1b
        /*001e*/ 	.short	0x00a8


	//----- nvinfo : EIATTR_NUM_BARRIERS
	.align		4
        /*0020*/ 	.byte	0x02, 0x4c
        /*0022*/ 	.byte	0x10
	.zero		1


	//----- nvinfo : EIATTR_EXTERNS
	.align		4
        /*0024*/ 	.byte	0x04, 0x0f
        /*0026*/ 	.short	(.L_289 - .L_288)


	//   ....[0]....
	.align		4
.L_288:
        /*0028*/ 	.word	index@(__assertfail)


	//----- nvinfo : EIATTR_ANNOTATIONS
	.align		4
.L_289:
        /*002c*/ 	.byte	0x04, 0x55
        /*002e*/ 	.short	(.L_291 - .L_290)


	//   ....[0]....
.L_290:
        /* <DEDUP_REMOVED lines=15> */


	//----- nvinfo : EIATTR_MERCURY_ISA_VERSION
	.align		4
.L_291:
        /*0108*/ 	.byte	0x03, 0x5f
        /*010a*/ 	.short	0x0101


	//----- nvinfo : EIATTR_UNUSED_LOAD_BYTE_OFFSET
	.align		4
        /*010c*/ 	.byte	0x04, 0x44
        /*010e*/ 	.short	(.L_293 - .L_292)


	//   ....[0]....
.L_292:
        /*0110*/ 	.word	0x00000980
        /*0114*/ 	.word	0x0000fff0


	//   ....[1]....
        /*0118*/ 	.word	0x0000dca0
        /*011c*/ 	.word	0x0000fff0


	//----- nvinfo : EIATTR_INT_WARP_WIDE_INSTR_OFFSETS
	.align		4
.L_293:
        /*0120*/ 	.byte	0x04, 0x31
        /*0122*/ 	.short	(.L_295 - .L_294)


	//   ....[0]....
.L_294:
        /*0124*/ 	.word	0x000000c0


	//   ....[1]....
        /*0128*/ 	.word	0x000000d0


	//   ....[2]....
        /*012c*/ 	.word	0x00000170


	//   ....[3]....
        /*0130*/ 	.word	0x00011a50


	//   ....[4]....
        /*0134*/ 	.word	0x00011ae0


	//   ....[5]....
        /*0138*/ 	.word	0x00015780


	//   ....[6]....
        /*013c*/ 	.word	0x00015810


	//----- nvinfo : EIATTR_COOP_GROUP_MASK_REGIDS
	.align		4
.L_295:
        /*0140*/ 	.byte	0x04, 0x29
        /*0142*/ 	.short	(.L_297 - .L_296)


	//   ....[0]....
.L_296:
        /*0144*/ 	.word	0xffffffff


	//   ....[1]....
        /*0148*/ 	.word	0xffffffff


	//   ....[2]....
        /*014c*/ 	.word	0xffffffff


	//   ....[3]....
        /*0150*/ 	.word	0xffffffff


	//   ....[4]....
        /*0154*/ 	.word	0xffffffff


	//   ....[5]....
        /*0158*/ 	.word	0xffffffff


	//   ....[6]....
        /*015c*/ 	.word	0xffffffff


	//   ....[7]....
        /*0160*/ 	.word	0xffffffff


	//   ....[8]....
        /*0164*/ 	.word	0xffffffff


	//   ....[9]....
        /*0168*/ 	.word	0xffffffff


	//   ....[10]....
        /*016c*/ 	.word	0xffffffff


	//   ....[11]....
        /*0170*/ 	.word	0xffffffff


	//   ....[12]....
        /*0174*/ 	.word	0xffffffff


	//   ....[13]....
        /*0178*/ 	.word	0xffffffff


	//   ....[14]....
        /*017c*/ 	.word	0xffffffff


	//   ....[15]....
        /*0180*/ 	.word	0xffffffff


	//   ....[16]....
        /*0184*/ 	.word	0xffffffff


	//   ....[17]....
        /*0188*/ 	.word	0xffffffff


	//   ....[18]....
        /*018c*/ 	.word	0xffffffff


	//   ....[19]....
        /*0190*/ 	.word	0xffffffff


	//   ....[20]....
        /*0194*/ 	.word	0xffffffff


	//   ....[21]....
        /*0198*/ 	.word	0xffffffff


	//   ....[22]....
        /*019c*/ 	.word	0xffffffff


	//   ....[23]....
        /*01a0*/ 	.word	0xffffffff


	//   ....[24]....
        /*01a4*/ 	.word	0xffffffff


	//   ....[25]....
        /*01a8*/ 	.word	0xffffffff


	//   ....[26]....
        /*01ac*/ 	.word	0xffffffff


	//   ....[27]....
        /*01b0*/ 	.word	0xffffffff


	//   ....[28]....
        /*01b4*/ 	.word	0xffffffff


	//   ....[29]....
        /*01b8*/ 	.word	0xffffffff


	//   ....[30]....
        /*01bc*/ 	.word	0xffffffff


	//   ....[31]....
        /*01c0*/ 	.word	0xffffffff


	//   ....[32]....
        /*01c4*/ 	.word	0xffffffff


	//   ....[33]....
        /*01c8*/ 	.word	0xffffffff


	//   ....[34]....
        /*01cc*/ 	.word	0xffffffff


	//   ....[35]....
        /*01d0*/ 	.word	0xffffffff


	//   ....[36]....
        /*01d4*/ 	.word	0xffffffff


	//   ....[37]....
        /*01d8*/ 	.word	0xffffffff


	//   ....[38]....
        /*01dc*/ 	.word	0xffffffff


	//   ....[39]....
        /*01e0*/ 	.word	0xffffffff


	//   ....[40]....
        /*01e4*/ 	.word	0xffffffff


	//   ....[41]....
        /*01e8*/ 	.word	0xffffffff


	//   ....[42]....
        /*01ec*/ 	.word	0xffffffff


	//   ....[43]....
        /*01f0*/ 	.word	0xffffffff


	//   ....[44]....
        /*01f4*/ 	.word	0xffffffff


	//   ....[45]....
        /*01f8*/ 	.word	0xffffffff


	//   ....[46]....
        /*01fc*/ 	.word	0xffffffff


	//   ....[47]....
        /*0200*/ 	.word	0xffffffff


	//   ....[48]....
        /*0204*/ 	.word	0xffffffff


	//   ....[49]....
        /*0208*/ 	.word	0xffffffff


	//   ....[50]....
        /*020c*/ 	.word	0xffffffff


	//   ....[51]....
        /*0210*/ 	.word	0xffffffff


	//   ....[52]....
        /*0214*/ 	.word	0xffffffff


	//   ....[53]....
        /*0218*/ 	.word	0xffffffff


	//   ....[54]....
        /*021c*/ 	.word	0xffffffff


	//   ....[55]....
        /*0220*/ 	.word	0xffffffff


	//   ....[56]....
        /*0224*/ 	.word	0xffffffff


	//   ....[57]....
        /*0228*/ 	.word	0xffffffff


	//   ....[58]....
        /*022c*/ 	.word	0xffffffff


	//   ....[59]....
        /*0230*/ 	.word	0xffffffff


	//   ....[60]....
        /*0234*/ 	.word	0xffffffff


	//   ....[61]....
        /*0238*/ 	.word	0xffffffff


	//   ....[62]....
        /*023c*/ 	.word	0xffffffff


	//   ....[63]....
        /*0240*/ 	.word	0xffffffff


	//   ....[64]....
        /*0244*/ 	.word	0xffffffff


	//   ....[65]....
        /*0248*/ 	.word	0xffffffff


	//   ....[66]....
        /*024c*/ 	.word	0xffffffff


	//   ....[67]....
        /*0250*/ 	.word	0xffffffff


	//   ....[68]....
        /*0254*/ 	.word	0xffffffff


	//   ....[69]....
        /*0258*/ 	.word	0xffffffff


	//   ....[70]....
        /*025c*/ 	.word	0xffffffff


	//   ....[71]....
        /*0260*/ 	.word	0xffffffff


	//   ....[72]....
        /*0264*/ 	.word	0xffffffff


	//   ....[73]....
        /*0268*/ 	.word	0xffffffff


	//   ....[74]....
        /*026c*/ 	.word	0xffffffff


	//   ....[75]....
        /*0270*/ 	.word	0xffffffff


	//   ....[76]....
        /*0274*/ 	.word	0xffffffff


	//   ....[77]....
        /*0278*/ 	.word	0xffffffff


	//   ....[78]....
        /*027c*/ 	.word	0xffffffff


	//   ....[79]....
        /*0280*/ 	.word	0xffffffff


	//   ....[80]....
        /*0284*/ 	.word	0xffffffff


	//   ....[81]....
        /*0288*/ 	.word	0xffffffff


	//   ....[82]....
        /*028c*/ 	.word	0xffffffff


	//   ....[83]....
        /*0290*/ 	.word	0xffffffff


	//   ....[84]....
        /*0294*/ 	.word	0xffffffff


	//   ....[85]....
        /*0298*/ 	.word	0xffffffff


	//   ....[86]....
        /*029c*/ 	.word	0xffffffff


	//   ....[87]....
        /*02a0*/ 	.word	0xffffffff


	//   ....[88]....
        /*02a4*/ 	.word	0xffffffff


	//   ....[89]....
        /*02a8*/ 	.word	0xffffffff


	//   ....[90]....
        /*02ac*/ 	.word	0xffffffff


	//   ....[91]....
        /*02b0*/ 	.word	0xffffffff


	//   ....[92]....
        /*02b4*/ 	.word	0xffffffff


	//   ....[93]....
        /*02b8*/ 	.word	0xffffffff


	//   ....[94]....
        /*02bc*/ 	.word	0xffffffff


	//   ....[95]....
        /*02c0*/ 	.word	0xffffffff


	//   ....[96]....
        /*02c4*/ 	.word	0xffffffff


	//   ....[97]....
        /*02c8*/ 	.word	0xffffffff


	//   ....[98]....
        /*02cc*/ 	.word	0xffffffff


	//   ....[99]....
        /*02d0*/ 	.word	0xffffffff


	//   ....[100]....
        /*02d4*/ 	.word	0xffffffff


	//   ....[101]....
        /*02d8*/ 	.word	0xffffffff


	//   ....[102]....
        /*02dc*/ 	.word	0xffffffff


	//   ....[103]....
        /*02e0*/ 	.word	0xffffffff


	//   ....[104]....
        /*02e4*/ 	.word	0xffffffff


	//   ....[105]....
        /*02e8*/ 	.word	0xffffffff


	//   ....[106]....
        /*02ec*/ 	.word	0xffffffff


	//   ....[107]....
        /*02f0*/ 	.word	0xffffffff


	//   ....[108]....
        /*02f4*/ 	.word	0xffffffff


	//   ....[109]....
        /*02f8*/ 	.word	0xffffffff


	//   ....[110]....
        /*02fc*/ 	.word	0xffffffff


	//   ....[111]....
        /*0300*/ 	.word	0xffffffff


	//   ....[112]....
        /*0304*/ 	.word	0xffffffff


	//   ....[113]....
        /*0308*/ 	.word	0xffffffff


	//   ....[114]....
        /*030c*/ 	.word	0xffffffff


	//   ....[115]....
        /*0310*/ 	.word	0xffffffff


	//   ....[116]....
        /*0314*/ 	.word	0xffffffff


	//   ....[117]....
        /*0318*/ 	.word	0xffffffff


	//   ....[118]....
        /*031c*/ 	.word	0xffffffff


	//   ....[119]....
        /*0320*/ 	.word	0xffffffff


	//   ....[120]....
        /*0324*/ 	.word	0xffffffff


	//   ....[121]....
        /*0328*/ 	.word	0xffffffff


	//   ....[122]....
        /*032c*/ 	.word	0xffffffff


	//   ....[123]....
        /*0330*/ 	.word	0xffffffff


	//   ....[124]....
        /*0334*/ 	.word	0xffffffff


	//   ....[125]....
        /*0338*/ 	.word	0xffffffff


	//   ....[126]....
        /*033c*/ 	.word	0xffffffff


	//   ....[127]....
        /*0340*/ 	.word	0xffffffff


	//   ....[128]....
        /*0344*/ 	.word	0xffffffff


	//   ....[129]....
        /*0348*/ 	.word	0xffffffff


	//   ....[130]....
        /*034c*/ 	.word	0xffffffff


	//   ....[131]....
        /*0350*/ 	.word	0xffffffff


	//   ....[132]....
        /*0354*/ 	.word	0xffffffff


	//   ....[133]....
        /*0358*/ 	.word	0xffffffff


	//   ....[134]....
        /*035c*/ 	.word	0xffffffff


	//   ....[135]....
        /*0360*/ 	.word	0xffffffff


	//   ....[136]....
        /*0364*/ 	.word	0xffffffff


	//   ....[137]....
        /*0368*/ 	.word	0xffffffff


	//   ....[138]....
        /*036c*/ 	.word	0xffffffff


	//   ....[139]....
        /*0370*/ 	.word	0xffffffff


	//   ....[140]....
        /*0374*/ 	.word	0xffffffff


	//   ....[141]....
        /*0378*/ 	.word	0xffffffff


	//   ....[142]....
        /*037c*/ 	.word	0xffffffff


	//   ....[143]....
        /*0380*/ 	.word	0xffffffff


	//   ....[144]....
        /*0384*/ 	.word	0xffffffff


	//   ....[145]....
        /*0388*/ 	.word	0xffffffff


	//   ....[146]....
        /*038c*/ 	.word	0xffffffff


	//   ....[147]....
        /*0390*/ 	.word	0xffffffff


	//   ....[148]....
        /*0394*/ 	.word	0xffffffff


	//   ....[149]....
        /*0398*/ 	.word	0xffffffff


	//   ....[150]....
        /*039c*/ 	.word	0xffffffff


	//   ....[151]....
        /*03a0*/ 	.word	0xffffffff


	//   ....[152]....
        /*03a4*/ 	.word	0xffffffff


	//   ....[153]....
        /*03a8*/ 	.word	0xffffffff


	//   ....[154]....
        /*03ac*/ 	.word	0xffffffff


	//   ....[155]....
        /*03b0*/ 	.word	0xffffffff


	//   ....[156]....
        /*03b4*/ 	.word	0xffffffff


	//   ....[157]....
        /*03b8*/ 	.word	0xffffffff


	//   ....[158]....
        /*03bc*/ 	.word	0xffffffff


	//   ....[159]....
        /*03c0*/ 	.word	0xffffffff


	//   ....[160]....
        /*03c4*/ 	.word	0xffffffff


	//   ....[161]....
        /*03c8*/ 	.word	0x0500000f


	//   ....[162]....
        /*03cc*/ 	.word	0x0500000f


	//   ....[163]....
        /*03d0*/ 	.word	0x0500000f


	//   ....[164]....
        /*03d4*/ 	.word	0x0500000f


	//   ....[165]....
        /*03d8*/ 	.word	0x0500000f


	//   ....[166]....
        /*03dc*/ 	.word	0x0500000f


	//   ....[167]....
        /*03e0*/ 	.word	0x0500000f


	//   ....[168]....
        /*03e4*/ 	.word	0x0500000f


	//   ....[169]....
        /*03e8*/ 	.word	0x0500000f


	//   ....[170]....
        /*03ec*/ 	.word	0x0500000f


	//   ....[171]....
        /*03f0*/ 	.word	0x0500000f


	//   ....[172]....
        /*03f4*/ 	.word	0x0500000f


	//   ....[173]....
        /*03f8*/ 	.word	0x0500000f


	//   ....[174]....
        /*03fc*/ 	.word	0x0500000f


	//   ....[175]....
        /*0400*/ 	.word	0x0500000f


	//   ....[176]....
        /*0404*/ 	.word	0x0500000f


	//   ....[177]....
        /*0408*/ 	.word	0x0500000f


	//   ....[178]....
        /*040c*/ 	.word	0x0500000f


	//   ....[179]....
        /*0410*/ 	.word	0x0500000f


	//   ....[180]....
        /*0414*/ 	.word	0x0500000f


	//   ....[181]....
        /*0418*/ 	.word	0x0500000f


	//   ....[182]....
        /*041c*/ 	.word	0x0500000f


	//   ....[183]....
        /*0420*/ 	.word	0x0500000f


	//   ....[184]....
        /*0424*/ 	.word	0x0500000f


	//   ....[185]....
        /*0428*/ 	.word	0x0500000f


	//   ....[186]....
        /*042c*/ 	.word	0x0500000f


	//   ....[187]....
        /*0430*/ 	.word	0x0500000f


	//   ....[188]....
        /*0434*/ 	.word	0x0500000f


	//   ....[189]....
        /*0438*/ 	.word	0x0500000f


	//   ....[190]....
        /*043c*/ 	.word	0x0500000f


	//   ....[191]....
        /*0440*/ 	.word	0x0500000f


	//   ....[192]....
        /*0444*/ 	.word	0x0500000f


	//   ....[193]....
        /*0448*/ 	.word	0x0500000f


	//   ....[194]....
        /*044c*/ 	.word	0x0500000f


	//   ....[195]....
        /*0450*/ 	.word	0x0500000f


	//   ....[196]....
        /*0454*/ 	.word	0x0500000f


	//   ....[197]....
        /*0458*/ 	.word	0x0500000f


	//   ....[198]....
        /*045c*/ 	.word	0x0500000f


	//   ....[199]....
        /*0460*/ 	.word	0x0500000f


	//   ....[200]....
        /*0464*/ 	.word	0x0500000f


	//   ....[201]....
        /*0468*/ 	.word	0x0500000f


	//   ....[202]....
        /*046c*/ 	.word	0x0500000f


	//   ....[203]....
        /*0470*/ 	.word	0x0500000f


	//   ....[204]....
        /*0474*/ 	.word	0x0500000f


	//   ....[205]....
        /*0478*/ 	.word	0x0500000f


	//   ....[206]....
        /*047c*/ 	.word	0x0500000f


	//   ....[207]....
        /*0480*/ 	.word	0x0500000f


	//   ....[208]....
        /*0484*/ 	.word	0x0500000f


	//   ....[209]....
        /*0488*/ 	.word	0x0500000f


	//   ....[210]....
        /*048c*/ 	.word	0x0500000f


	//----- nvinfo : EIATTR_COOP_GROUP_INSTR_OFFSETS
	.align		4
.L_297:
        /*0490*/ 	.byte	0x04, 0x28
        /*0492*/ 	.short	(.L_299 - .L_298)


	//   ....[0]....
.L_298:
        /*0494*/ 	.word	0x00000080


	//   ....[1]....
        /*0498*/ 	.word	0x00000090


	//   ....[2]....
        /*049c*/ 	.word	0x000002d0


	//   ....[3]....
        /*04a0*/ 	.word	0x00000430


	//   ....[4]....
        /*04a4*/ 	.word	0x00000550


	//   ....[5]....
        /*04a8*/ 	.word	0x000006b0


	//   ....[6]....
        /*04ac*/ 	.word	0x00001590


	//   ....[7]....
        /*04b0*/ 	.word	0x00002a60


	//   ....[8]....
        /*04b4*/ 	.word	0x00002e70


	//   ....[9]....
        /*04b8*/ 	.word	0x00003a30


	//   ....[10]....
        /*04bc*/ 	.word	0x00003aa0


	//   ....[11]....
        /*04c0*/ 	.word	0x00004760


	//   ....[12]....
        /*04c4*/ 	.word	0x000047d0


	//   ....[13]....
        /*04c8*/ 	.word	0x00006a40


	//   ....[14]....
        /*04cc*/ 	.word	0x000078e0


	//   ....[15]....
        /*04d0*/ 	.word	0x00007940


	//   ....[16]....
        /*04d4*/ 	.word	0x00007a10


	//   ....[17]....
        /*04d8*/ 	.word	0x00008660


	//   ....[18]....
        /*04dc*/ 	.word	0x000086e0


	//   ....[19]....
        /*04e0*/ 	.word	0x0000b9e0


	//   ....[20]....
        /*04e4*/ 	.word	0x0000ba10


	//   ....[21]....
        /*04e8*/ 	.word	0x0000ba40


	//   ....[22]....
        /*04ec*/ 	.word	0x0000ba50


	//   ....[23]....
        /*04f0*/ 	.word	0x0000d520


	//   ....[24]....
        /*04f4*/ 	.word	0x0000d530


	//   ....[25]....
        /*04f8*/ 	.word	0x0000d5b0


	//   ....[26]....
        /*04fc*/ 	.word	0x0000d5c0


	//   ....[27]....
        /*0500*/ 	.word	0x0000e520


	//   ....[28]....
        /*0504*/ 	.word	0x0000e530


	//   ....[29]....
        /*0508*/ 	.word	0x0000e540


	//   ....[30]....
        /*050c*/ 	.word	0x0000e550


	//   ....[31]....
        /*0510*/ 	.word	0x0000e560


	//   ....[32]....
        /*0514*/ 	.word	0x0000e570


	//   ....[33]....
        /*0518*/ 	.word	0x0000e580


	//   ....[34]....
        /*051c*/ 	.word	0x0000e590


	//   ....[35]....
        /*0520*/ 	.word	0x0000e5c0


	//   ....[36]....
        /*0524*/ 	.word	0x0000e5d0


	//   ....[37]....
        /*0528*/ 	.word	0x0000e600


	//   ....[38]....
        /*052c*/ 	.word	0x0000e610


	//   ....[39]....
        /*0530*/ 	.word	0x0000e640


	//   ....[40]....
        /*0534*/ 	.word	0x0000e650


	//   ....[41]....
        /*0538*/ 	.word	0x0000e680


	//   ....[42]....
        /*053c*/ 	.word	0x0000e690


	//   ....[43]....
        /*0540*/ 	.word	0x0000e6c0


	//   ....[44]....
        /*0544*/ 	.word	0x0000e6d0


	//   ....[45]....
        /*0548*/ 	.word	0x0000e700


	//   ....[46]....
        /*054c*/ 	.word	0x0000e710


	//   ....[47]....
        /*0550*/ 	.word	0x0000e730


	//   ....[48]....
        /*0554*/ 	.word	0x0000e740


	//   ....[49]....
        /*0558*/ 	.word	0x0000e770


	//   ....[50]....
        /*055c*/ 	.word	0x0000e790


	//   ....[51]....
        /*0560*/ 	.word	0x0000e7a0


	//   ....[52]....
        /*0564*/ 	.word	0x0000e7d0


	//   ....[53]....
        /*0568*/ 	.word	0x0000e820


	//   ....[54]....
        /*056c*/ 	.word	0x0000e830


	//   ....[55]....
        /*0570*/ 	.word	0x0000e860


	//   ....[56]....
        /*0574*/ 	.word	0x0000e890


	//   ....[57]....
        /*0578*/ 	.word	0x0000e8b0


	//   ....[58]....
        /*057c*/ 	.word	0x0000e8c0


	//   ....[59]....
        /*0580*/ 	.word	0x0000ee60


	//   ....[60]....
        /*0584*/ 	.word	0x0000eea0


	//   ....[61]....
        /*0588*/ 	.word	0x0000eee0


	//   ....[62]....
        /*058c*/ 	.word	0x0000ef20


	//   ....[63]....
        /*0590*/ 	.word	0x0000f490


	//   ....[64]....
        /*0594*/ 	.word	0x0000f4d0


	//   ....[65]....
        /*0598*/ 	.word	0x0000f590


	//   ....[66]....
        /*059c*/ 	.word	0x0000f5b0


	//   ....[67]....
        /*05a0*/ 	.word	0x0000f670


	//   ....[68]....
        /*05a4*/ 	.word	0x0000f690


	//   ....[69]....
        /*05a8*/ 	.word	0x0000f760


	//   ....[70]....
        /*05ac*/ 	.word	0x0000f780


	//   ....[71]....
        /*05b0*/ 	.word	0x00010040


	//   ....[72]....
        /*05b4*/ 	.word	0x00010060


	//   ....[73]....
        /*05b8*/ 	.word	0x00010120


	//   ....[74]....
        /*05bc*/ 	.word	0x00010140


	//   ....[75]....
        /*05c0*/ 	.word	0x00010200


	//   ....[76]....
        /*05c4*/ 	.word	0x00010220


	//   ....[77]....
        /*05c8*/ 	.word	0x000102f0


	//   ....[78]....
        /*05cc*/ 	.word	0x00010310


	//   ....[79]....
        /*05d0*/ 	.word	0x00010450


	//   ....[80]....
        /*05d4*/ 	.word	0x00010600


	//   ....[81]....
        /*05d8*/ 	.word	0x00010630


	//   ....[82]....
        /*05dc*/ 	.word	0x00010660


	//   ....[83]....
        /*05e0*/ 	.word	0x00010690


	//   ....[84]....
        /*05e4*/ 	.word	0x000106c0


	//   ....[85]....
        /*05e8*/ 	.word	0x00010700


	//   ....[86]....
        /*05ec*/ 	.word	0x00010850


	//   ....[87]....
        /*05f0*/ 	.word	0x00010880


	//   ....[88]....
        /*05f4*/ 	.word	0x000108b0


	//   ....[89]....
        /*05f8*/ 	.word	0x000108e0


	//   ....[90]....
        /*05fc*/ 	.word	0x00010910


	//   ....[91]....
        /*0600*/ 	.word	0x00010950


	//   ....[92]....
        /*0604*/ 	.word	0x000109d0


	//   ....[93]....
        /*0608*/ 	.word	0x00010a70


	//   ....[94]....
        /*060c*/ 	.word	0x00010b10


	//   ....[95]....
        /*0610*/ 	.word	0x00012a10


	//   ....[96]....
        /*0614*/ 	.word	0x00012a40


	//   ....[97]....
        /*0618*/ 	.word	0x00012a80


	//   ....[98]....
        /*061c*/ 	.word	0x00012b10


	//   ....[99]....
        /*0620*/ 	.word	0x00012b20


	//   ....[100]....
        /*0624*/ 	.word	0x00012b90


	//   ....[101]....
        /*0628*/ 	.word	0x00012ba0


	//   ....[102]....
        /*062c*/ 	.word	0x00012bb0


	//   ....[103]....
        /*0630*/ 	.word	0x00012c20


	//   ....[104]....
        /*0634*/ 	.word	0x00012ca0


	//   ....[105]....
        /*0638*/ 	.word	0x000130b0


	//   ....[106]....
        /*063c*/ 	.word	0x000130f0


	//   ....[107]....
        /*0640*/ 	.word	0x00013110


	//   ....[108]....
        /*0644*/ 	.word	0x00013120


	//   ....[109]....
        /*0648*/ 	.word	0x000131d0


	//   ....[110]....
        /*064c*/ 	.word	0x000131f0


	//   ....[111]....
        /*0650*/ 	.word	0x00013280


	//   ....[112]....
        /*0654*/ 	.word	0x000132a0


	//   ....[113]....
        /*0658*/ 	.word	0x000132b0


	//   ....[114]....
        /*065c*/ 	.word	0x00013340


	//   ....[115]....
        /*0660*/ 	.word	0x00013b50


	//   ....[116]....
        /*0664*/ 	.word	0x00013b80


	//   ....[117]....
        /*0668*/ 	.word	0x00013bb0


	//   ....[118]....
        /*066c*/ 	.word	0x00013c30


	//   ....[119]....
        /*0670*/ 	.word	0x00013c80


	//   ....[120]....
        /*0674*/ 	.word	0x00013ce0


	//   ....[121]....
        /*0678*/ 	.word	0x00013d00


	//   ....[122]....
        /*067c*/ 	.word	0x00013d40


	//   ....[123]....
        /*0680*/ 	.word	0x00014730


	//   ....[124]....
        /*0684*/ 	.word	0x00014750


	//   ....[125]....
        /*0688*/ 	.word	0x00014770


	//   ....[126]....
        /*068c*/ 	.word	0x000147c0


	//   ....[127]....
        /*0690*/ 	.word	0x000147d0


	//   ....[128]....
        /*0694*/ 	.word	0x00014820


	//   ....[129]....
        /*0698*/ 	.word	0x00014830


	//   ....[130]....
        /*069c*/ 	.word	0x00014840


	//   ....[131]....
        /*06a0*/ 	.word	0x00014890


	//   ....[132]....
        /*06a4*/ 	.word	0x000148e0


	//   ....[133]....
        /*06a8*/ 	.word	0x00014ce0


	//   ....[134]....
        /*06ac*/ 	.word	0x00014d00


	//   ....[135]....
        /*06b0*/ 	.word	0x00014d10


	//   ....[136]....
        /*06b4*/ 	.word	0x00014d20


	//   ....[137]....
        /*06b8*/ 	.word	0x00014d30


	//   ....[138]....
        /*06bc*/ 	.word	0x00014d90


	//   ....[139]....
        /*06c0*/ 	.word	0x00014da0


	//   ....[140]....
        /*06c4*/ 	.word	0x00014e00


	//   ....[141]....
        /*06c8*/ 	.word	0x00014e30


	//   ....[142]....
        /*06cc*/ 	.word	0x00014e70


	//   ....[143]....
        /*06d0*/ 	.word	0x000160e0


	//   ....[144]....
        /*06d4*/ 	.word	0x00016110


	//   ....[145]....
        /*06d8*/ 	.word	0x00016140


	//   ....[146]....
        /*06dc*/ 	.word	0x00016170


	//   ....[147]....
        /*06e0*/ 	.word	0x00016180


	//   ....[148]....
        /*06e4*/ 	.word	0x000161a0


	//   ....[149]....
        /*06e8*/ 	.word	0x000161c0


	//   ....[150]....
        /*06ec*/ 	.word	0x00016200


	//   ....[151]....
        /*06f0*/ 	.word	0x00016340


	//   ....[152]....
        /*06f4*/ 	.word	0x00016370


	//   ....[153]....
        /*06f8*/ 	.word	0x000163b0


	//   ....[154]....
        /*06fc*/ 	.word	0x000163e0


	//   ....[155]....
        /*0700*/ 	.word	0x00016410


	//   ....[156]....
        /*0704*/ 	.word	0x00016440


	//   ....[157]....
        /*0708*/ 	.word	0x000164e0


	//   ....[158]....
        /*070c*/ 	.word	0x00016580


	//   ....[159]....
        /*0710*/ 	.word	0x00016630


	//   ....[160]....
        /*0714*/ 	.word	0x00016c10


	//   ....[161]....
        /*0718*/ 	.word	0x00017220


	//   ....[162]....
        /*071c*/ 	.word	0x00017300


	//   ....[163]....
        /*0720*/ 	.word	0x000173f0


	//   ....[164]....
        /*0724*/ 	.word	0x00017450


	//   ....[165]....
        /*0728*/ 	.word	0x00017530


	//   ....[166]....
        /*072c*/ 	.word	0x00017590


	//   ....[167]....
        /*0730*/ 	.word	0x00017670


	//   ....[168]....
        /*0734*/ 	.word	0x000176d0


	//   ....[169]....
        /*0738*/ 	.word	0x000177a0


	//   ....[170]....
        /*073c*/ 	.word	0x00017840


	//   ....[171]....
        /*0740*/ 	.word	0x00017920


	//   ....[172]....
        /*0744*/ 	.word	0x00017a70


	//   ....[173]....
        /*0748*/ 	.word	0x00017b30


	//   ....[174]....
        /*074c*/ 	.word	0x00017c50


	//   ....[175]....
        /*0750*/ 	.word	0x00017d00


	//   ....[176]....
        /*0754*/ 	.word	0x00017e00


	//   ....[177]....
        /*0758*/ 	.word	0x00017ec0


	//   ....[178]....
        /*075c*/ 	.word	0x00017f20


	//   ....[179]....
        /*0760*/ 	.word	0x00017fc0


	//   ....[180]....
        /*0764*/ 	.word	0x00018080


	//   ....[181]....
        /*0768*/ 	.word	0x00018150


	//   ....[182]....
        /*076c*/ 	.word	0x000181f0


	//   ....[183]....
        /*0770*/ 	.word	0x00018260


	//   ....[184]....
        /*0774*/ 	.word	0x000182c0


	//   ....[185]....
        /*0778*/ 	.word	0x000183b0


	//   ....[186]....
        /*077c*/ 	.word	0x00018430


	//   ....[187]....
        /*0780*/ 	.word	0x00018510


	//   ....[188]....
        /*0784*/ 	.word	0x00018590


	//   ....[189]....
        /*0788*/ 	.word	0x00018650


	//   ....[190]....
        /*078c*/ 	.word	0x00018780


	//   ....[191]....
        /*0790*/ 	.word	0x00018830


	//   ....[192]....
        /*0794*/ 	.word	0x00018890


	//   ....[193]....
        /*0798*/ 	.word	0x00018950


	//   ....[194]....
        /*079c*/ 	.word	0x000189b0


	//   ....[195]....
        /*07a0*/ 	.word	0x00018a70


	//   ....[196]....
        /*07a4*/ 	.word	0x00018ad0


	//   ....[197]....
        /*07a8*/ 	.word	0x00018b90


	//   ....[198]....
        /*07ac*/ 	.word	0x00018bf0


	//   ....[199]....
        /*07b0*/ 	.word	0x00018cb0


	//   ....[200]....
        /*07b4*/ 	.word	0x00018da0


	//   ....[201]....
        /*07b8*/ 	.word	0x00018e40


	//   ....[202]....
        /*07bc*/ 	.word	0x00018ea0


	//   ....[203]....
        /*07c0*/ 	.word	0x00018f70


	//   ....[204]....
        /*07c4*/ 	.word	0x00018fd0


	//   ....[205]....
        /*07c8*/ 	.word	0x000190a0


	//   ....[206]....
        /*07cc*/ 	.word	0x00019100


	//   ....[207]....
        /*07d0*/ 	.word	0x000191d0


	//   ....[208]....
        /*07d4*/ 	.word	0x00019230


	//   ....[209]....
        /*07d8*/ 	.word	0x00019300


	//   ....[210]....
        /*07dc*/ 	.word	0x00019550


	//----- nvinfo : EIATTR_REG_RECONFIG
	.align		4
.L_299:
        /*07e0*/ 	.byte	0x01, 0x54
	.zero		2


	//----- nvinfo : EIATTR_SYSCALL_OFFSETS
	.align		4
        /*07e4*/ 	.byte	0x04, 0x46
        /*07e6*/ 	.short	(.L_301 - .L_300)


	//   ....[0]....
.L_300:
        /*07e8*/ 	.word	0x00001770


	//   ....[1]....
        /*07ec*/ 	.word	0x00011c40


	//   ....[2]....
        /*07f0*/ 	.word	0x00011db0


	//   ....[3]....
        /*07f4*/ 	.word	0x00011f00


	//   ....[4]....
        /*07f8*/ 	.word	0x00012040


	//   ....[5]....
        /*07fc*/ 	.word	0x00013780


	//----- nvinfo : EIATTR_MBARRIER_INSTR_OFFSETS
	.align		4
.L_301:
        /*0800*/ 	.byte	0x04, 0x39
        /*0802*/ 	.short	(.L_303 - .L_302)


	//   ....[0]....
.L_302:
        /*0804*/ 	.word	0x00000180
        /*0808*/ 	.word	0x000000ff
        /*080c*/ 	.word	0x00029800
        /*0810*/ 	.short	0x0100
        /*0812*/ 	.byte	0x08
	.zero		1


	//   ....[1]....
        /*0814*/ 	.word	0x00000190
        /*0818*/ 	.word	0x000000ff
        /*081c*/ 	.word	0x00029820
        /*0820*/ 	.short	0x0100
        /*0822*/ 	.byte	0x08
	.zero		1


	//   ....[2]....
        /*0824*/ 	.word	0x00000280
        /*0828*/ 	.word	0x000000ff
        /*082c*/ 	.word	0x00029830
        /*0830*/ 	.short	0x0100
        /*0832*/ 	.byte	0x08
	.zero		1


	//   ....[3]....
        /*0834*/ 	.word	0x00000290
        /*0838*/ 	.word	0x000000ff
        /*083c*/ 	.word	0x00029840
        /*0840*/ 	.short	0x0100
        /*0842*/ 	.byte	0x08
	.zero		1


	//   ....[4]....
        /*0844*/ 	.word	0x000002a0
        /*0848*/ 	.word	0x000000ff
        /*084c*/ 	.word	0x00029838
        /*0850*/ 	.short	0x0100
        /*0852*/ 	.byte	0x08
	.zero		1


	//   ....[5]....
        /*0854*/ 	.word	0x000002b0
        /*0858*/ 	.word	0x000000ff
        /*085c*/ 	.word	0x00029848
        /*0860*/ 	.short	0x0100
        /*0862*/ 	.byte	0x08
	.zero		1


	//   ....[6]....
        /*0864*/ 	.word	0x000003e0
        /*0868*/ 	.word	0x000000ff
        /*086c*/ 	.word	0x00029850
        /*0870*/ 	.short	0x0100
        /*0872*/ 	.byte	0x08
	.zero		1


	//   ....[7]....
        /*0874*/ 	.word	0x000003f0
        /*0878*/ 	.word	0x000000ff
        /*087c*/ 	.word	0x00029860
        /*0880*/ 	.short	0x0100
        /*0882*/ 	.byte	0x08
	.zero		1


	//   ....[8]....
        /*0884*/ 	.word	0x00000400
        /*0888*/ 	.word	0x000000ff
        /*088c*/ 	.word	0x00029858
        /*0890*/ 	.short	0x0100
        /*0892*/ 	.byte	0x08
	.zero		1


	//   ....[9]....
        /*0894*/ 	.word	0x00000410
        /*0898*/ 	.word	0x000000ff
        /*089c*/ 	.word	0x00029868
        /*08a0*/ 	.short	0x0100
        /*08a2*/ 	.byte	0x08
	.zero		1


	//   ....[10]....
        /*08a4*/ 	.word	0x00000500
        /*08a8*/ 	.word	0x000000ff
        /*08ac*/ 	.word	0x00029870
        /*08b0*/ 	.short	0x0100
        /*08b2*/ 	.byte	0x06
	.zero		1


	//   ....[11]....
        /*08b4*/ 	.word	0x00000510
        /*08b8*/ 	.word	0x000000ff
        /*08bc*/ 	.word	0x00029880
        /*08c0*/ 	.short	0x0100
        /*08c2*/ 	.byte	0x06
	.zero		1


	//   ....[12]....
        /*08c4*/ 	.word	0x00000520
        /*08c8*/ 	.word	0x000000ff
        /*08cc*/ 	.word	0x00029878
        /*08d0*/ 	.short	0x0100
        /*08d2*/ 	.byte	0x06
	.zero		1


	//   ....[13]....
        /*08d4*/ 	.word	0x00000530
        /*08d8*/ 	.word	0x000000ff
        /*08dc*/ 	.word	0x00029888
        /*08e0*/ 	.short	0x0100
        /*08e2*/ 	.byte	0x06
	.zero		1


	//   ....[14]....
        /*08e4*/ 	.word	0x00000660
        /*08e8*/ 	.word	0x000000ff
        /*08ec*/ 	.word	0x00029890
        /*08f0*/ 	.short	0x0100
        /*08f2*/ 	.byte	0x08
	.zero		1


	//   ....[15]....
        /*08f4*/ 	.word	0x00000670
        /*08f8*/ 	.word	0x000000ff
        /*08fc*/ 	.word	0x000298a0
        /*0900*/ 	.short	0x0100
        /*0902*/ 	.byte	0x08
	.zero		1


	//   ....[16]....
        /*0904*/ 	.word	0x00000680
        /*0908*/ 	.word	0x000000ff
        /*090c*/ 	.word	0x00029898
        /*0910*/ 	.short	0x0100
        /*0912*/ 	.byte	0x08
	.zero		1


	//   ....[17]....
        /*0914*/ 	.word	0x00000690
        /*0918*/ 	.word	0x000000ff
        /*091c*/ 	.word	0x000298a8
        /*0920*/ 	.short	0x0100
        /*0922*/ 	.byte	0x08
	.zero		1


	//   ....[18]....
        /*0924*/ 	.word	0x000007e0
        /*0928*/ 	.word	0x000000ff
        /*092c*/ 	.word	0x000298b0
        /*0930*/ 	.short	0x0100
        /*0932*/ 	.byte	0x08
	.zero		1


	//   ....[19]....
        /*0934*/ 	.word	0x000007f0
        /*0938*/ 	.word	0x000000ff
        /*093c*/ 	.word	0x000298c0
        /*0940*/ 	.short	0x0100
        /*0942*/ 	.byte	0x08
	.zero		1


	//   ....[20]....
        /*0944*/ 	.word	0x00000800
        /*0948*/ 	.word	0x000000ff
        /*094c*/ 	.word	0x000298b8
        /*0950*/ 	.short	0x0100
        /*0952*/ 	.byte	0x08
	.zero		1


	//   ....[21]....
        /*0954*/ 	.word	0x00000810
        /*0958*/ 	.word	0x000000ff
        /*095c*/ 	.word	0x000298c8
        /*0960*/ 	.short	0x0100
        /*0962*/ 	.byte	0x08
	.zero		1


	//   ....[22]....
        /*0964*/ 	.word	0x00001aa0
        /*0968*/ 	.word	0x000000ff
        /*096c*/ 	.word	0x00029800
        /*0970*/ 	.short	0x010a
        /*0972*/ 	.byte	0x29
	.zero		1


	//   ....[23]....
        /*0974*/ 	.word	0x00001b40
        /*0978*/ 	.word	0x00000002
        /*097c*/ 	.word	0x00029830
        /*0980*/ 	.short	0x010a
        /*0982*/ 	.byte	0x3f
	.zero		1


	//   ....[24]....
        /*0984*/ 	.word	0x00001b80
        /*0988*/ 	.word	0x00000002
        /*098c*/ 	.word	0x00029830
        /*0990*/ 	.short	0x010a
        /*0992*/ 	.byte	0x3f
	.zero		1


	//   ....[25]....
        /*0994*/ 	.word	0x000036c0
        /*0998*/ 	.word	0x000000ff
        /*099c*/ 	.word	0x00000000
        /*09a0*/ 	.short	0x0101
        /*09a2*/ 	.byte	0x06
	.zero		1


	//   ....[26]....
        /*09a4*/ 	.word	0x00005950
        /*09a8*/ 	.word	0x000000ff
        /*09ac*/ 	.word	0x00029830
        /*09b0*/ 	.short	0x010a
        /*09b2*/ 	.byte	0x06
	.zero		1


	//   ....[27]....
        /*09b4*/ 	.word	0x00005990
        /*09b8*/ 	.word	0x000000ff
        /*09bc*/ 	.word	0x00029830
        /*09c0*/ 	.short	0x010a
        /*09c2*/ 	.byte	0x06
	.zero		1


	//   ....[28]....
        /*09c4*/ 	.word	0x000065d0
        /*09c8*/ 	.word	0x000000ff
        /*09cc*/ 	.word	0x00029850
        /*09d0*/ 	.short	0x010a
        /*09d2*/ 	.byte	0x06
	.zero		1


	//   ....[29]....
        /*09d4*/ 	.word	0x00006610
        /*09d8*/ 	.word	0x000000ff
        /*09dc*/ 	.word	0x00029850
        /*09e0*/ 	.short	0x010a
        /*09e2*/ 	.byte	0x06
	.zero		1


	//   ....[30]....
        /*09e4*/ 	.word	0x00007270
        /*09e8*/ 	.word	0x000000ff
        /*09ec*/ 	.word	0x00000000
        /*09f0*/ 	.short	0x0101
        /*09f2*/ 	.byte	0x06
	.zero		1


	//   ....[31]....
        /*09f4*/ 	.word	0x000094a0
        /*09f8*/ 	.word	0x000000ff
        /*09fc*/ 	.word	0x00000000
        /*0a00*/ 	.short	0x0101
        /*0a02*/ 	.byte	0x06
	.zero		1


	//   ....[32]....
        /*0a04*/ 	.word	0x00009bc0
        /*0a08*/ 	.word	0x000000ff
        /*0a0c*/ 	.word	0x00029830
        /*0a10*/ 	.short	0x010a
        /*0a12*/ 	.byte	0x06
	.zero		1


	//   ....[33]....
        /*0a14*/ 	.word	0x00009c00
        /*0a18*/ 	.word	0x000000ff
        /*0a1c*/ 	.word	0x00029830
        /*0a20*/ 	.short	0x010a
        /*0a22*/ 	.byte	0x06
	.zero		1


	//   ....[34]....
        /*0a24*/ 	.word	0x0000a810
        /*0a28*/ 	.word	0x000000ff
        /*0a2c*/ 	.word	0x00029850
        /*0a30*/ 	.short	0x010a
        /*0a32*/ 	.byte	0x06
	.zero		1


	//   ....[35]....
        /*0a34*/ 	.word	0x0000a850
        /*0a38*/ 	.word	0x000000ff
        /*0a3c*/ 	.word	0x00029850
        /*0a40*/ 	.short	0x010a
        /*0a42*/ 	.byte	0x06
	.zero		1


	//   ....[36]....
        /*0a44*/ 	.word	0x0000b1b0
        /*0a48*/ 	.word	0x000000ff
        /*0a4c*/ 	.word	0x00000000
        /*0a50*/ 	.short	0x0101
        /*0a52*/ 	.byte	0x06
	.zero		1


	//   ....[37]....
        /*0a54*/ 	.word	0x0000cb40
        /*0a58*/ 	.word	0x000000ff
        /*0a5c*/ 	.word	0x00000000
        /*0a60*/ 	.short	0x0101
        /*0a62*/ 	.byte	0x06
	.zero		1


	//   ....[38]....
        /*0a64*/ 	.word	0x0000d1e0
        /*0a68*/ 	.word	0x000000ff
        /*0a6c*/ 	.word	0x00029850
        /*0a70*/ 	.short	0x010a
        /*0a72*/ 	.byte	0x09
	.zero		1


	//   ....[39]....
        /*0a74*/ 	.word	0x0000d220
        /*0a78*/ 	.word	0x000000ff
        /*0a7c*/ 	.word	0x00029850
        /*0a80*/ 	.short	0x010a
        /*0a82*/ 	.byte	0x09
	.zero		1


	//   ....[40]....
        /*0a84*/ 	.word	0x0000d880
        /*0a88*/ 	.word	0x000000ff
        /*0a8c*/ 	.word	0x00000000
        /*0a90*/ 	.short	0x0101
        /*0a92*/ 	.byte	0x04
	.zero		1


	//   ....[41]....
        /*0a94*/ 	.word	0x0000f4c0
        /*0a98*/ 	.word	0x00000003
        /*0a9c*/ 	.word	0x00000000
        /*0aa0*/ 	.short	0x0101
        /*0aa2*/ 	.byte	0x3f
	.zero		1


	//   ....[42]....
        /*0aa4*/ 	.word	0x00012720
        /*0aa8*/ 	.word	0x00000000
        /*0aac*/ 	.word	0x00029880
        /*0ab0*/ 	.short	0x010a
        /*0ab2*/ 	.byte	0x3f
	.zero		1


	//   ....[43]....
        /*0ab4*/ 	.word	0x00012d70
        /*0ab8*/ 	.word	0x00000000
        /*0abc*/ 	.word	0x00029870
        /*0ac0*/ 	.short	0x0107
        /*0ac2*/ 	.byte	0x3f
	.zero		1


	//   ....[44]....
        /*0ac4*/ 	.word	0x00012e30
        /*0ac8*/ 	.word	0x00000000
        /*0acc*/ 	.word	0x00029870
        /*0ad0*/ 	.short	0x0101
        /*0ad2*/ 	.byte	0x3f
	.zero		1


	//   ....[45]....
        /*0ad4*/ 	.word	0x00012e60
        /*0ad8*/ 	.word	0x00000000
        /*0adc*/ 	.word	0x00029840
        /*0ae0*/ 	.short	0x010a
        /*0ae2*/ 	.byte	0x3f
	.zero		1


	//   ....[46]....
        /*0ae4*/ 	.word	0x000134a0
        /*0ae8*/ 	.word	0x00000000
        /*0aec*/ 	.word	0x00029830
        /*0af0*/ 	.short	0x0107
        /*0af2*/ 	.byte	0x3f
	.zero		1


	//   ....[47]....
        /*0af4*/ 	.word	0x00013570
        /*0af8*/ 	.word	0x00000000
        /*0afc*/ 	.word	0x00029830
        /*0b00*/ 	.short	0x0101
        /*0b02*/ 	.byte	0x3f
	.zero		1


	//   ....[48]....
        /*0b04*/ 	.word	0x00013e50
        /*0b08*/ 	.word	0x00000016
        /*0b0c*/ 	.word	0x00029800
        /*0b10*/ 	.short	0x0107
        /*0b12*/ 	.byte	0x3f
	.zero		1


	//   ....[49]....
        /*0b14*/ 	.word	0x00013f50
        /*0b18*/ 	.word	0x00000016
        /*0b1c*/ 	.word	0x00029800
        /*0b20*/ 	.short	0x0101
        /*0b22*/ 	.byte	0x3f
	.zero		1


	//   ....[50]....
        /*0b24*/ 	.word	0x00013f70
        /*0b28*/ 	.word	0x00000016
        /*0b2c*/ 	.word	0x00029820
        /*0b30*/ 	.short	0x010a
        /*0b32*/ 	.byte	0x3f
	.zero		1


	//   ....[51]....
        /*0b34*/ 	.word	0x00014490
        /*0b38*/ 	.word	0x00000000
        /*0b3c*/ 	.word	0x00029880
        /*0b40*/ 	.short	0x010a
        /*0b42*/ 	.byte	0x3f
	.zero		1


	//   ....[52]....
        /*0b44*/ 	.word	0x00014970
        /*0b48*/ 	.word	0x00000000
        /*0b4c*/ 	.word	0x00029870
        /*0b50*/ 	.short	0x0107
        /*0b52*/ 	.byte	0x3f
	.zero		1


	//   ....[53]....
        /*0b54*/ 	.word	0x00014a30
        /*0b58*/ 	.word	0x00000000
        /*0b5c*/ 	.word	0x00029870
        /*0b60*/ 	.short	0x0101
        /*0b62*/ 	.byte	0x3f
	.zero		1


	//   ....[54]....
        /*0b64*/ 	.word	0x00014a60
        /*0b68*/ 	.word	0x00000000
        /*0b6c*/ 	.word	0x00029840
        /*0b70*/ 	.short	0x010a
        /*0b72*/ 	.byte	0x3f
	.zero		1


	//   ....[55]....
        /*0b74*/ 	.word	0x00014f60
        /*0b78*/ 	.word	0x00000000
        /*0b7c*/ 	.word	0x00029830
        /*0b80*/ 	.short	0x0107
        /*0b82*/ 	.byte	0x3f
	.zero		1


	//   ....[56]....
        /*0b84*/ 	.word	0x00015020
        /*0b88*/ 	.word	0x00000000
        /*0b8c*/ 	.word	0x00029830
        /*0b90*/ 	.short	0x0101
        /*0b92*/ 	.byte	0x3f
	.zero		1


	//   ....[57]....
        /*0b94*/ 	.word	0x000150b0
        /*0b98*/ 	.word	0x00000003
        /*0b9c*/ 	.word	0x00029870
        /*0ba0*/ 	.short	0x010a
        /*0ba2*/ 	.byte	0x3f
	.zero		1


	//   ....[58]....
        /*0ba4*/ 	.word	0x00015140
        /*0ba8*/ 	.word	0x00000003
        /*0bac*/ 	.word	0x00029860
        /*0bb0*/ 	.short	0x010a
        /*0bb2*/ 	.byte	0x3f
	.zero		1


	//   ....[59]....
        /*0bb4*/ 	.word	0x00015650
        /*0bb8*/ 	.word	0x00000003
        /*0bbc*/ 	.word	0x00029850
        /*0bc0*/ 	.short	0x0101
        /*0bc2*/ 	.byte	0x3f
	.zero		1


	//   ....[60]....
        /*0bc4*/ 	.word	0x000156e0
        /*0bc8*/ 	.word	0x00000003
        /*0bcc*/ 	.word	0x00000000
        /*0bd0*/ 	.short	0x0101
        /*0bd2*/ 	.byte	0x3f
	.zero		1


	//   ....[61]....
        /*0bd4*/ 	.word	0x000158a0
        /*0bd8*/ 	.word	0x00000011
        /*0bdc*/ 	.word	0x00029870
        /*0be0*/ 	.short	0x010a
        /*0be2*/ 	.byte	0x3f
	.zero		1


	//   ....[62]....
        /*0be4*/ 	.word	0x00015920
        /*0be8*/ 	.word	0x00000011
        /*0bec*/ 	.word	0x00029860
        /*0bf0*/ 	.short	0x010a
        /*0bf2*/ 	.byte	0x3f
	.zero		1


	//   ....[63]....
        /*0bf4*/ 	.word	0x00015e40
        /*0bf8*/ 	.word	0x00000011
        /*0bfc*/ 	.word	0x00029850
        /*0c00*/ 	.short	0x0101
        /*0c02*/ 	.byte	0x3f
	.zero		1


	//   ....[64]....
        /*0c04*/ 	.word	0x00015ef0
        /*0c08*/ 	.word	0x00000011
        /*0c0c*/ 	.word	0x00000000
        /*0c10*/ 	.short	0x0101
        /*0c12*/ 	.byte	0x3f
	.zero		1


	//   ....[65]....
        /*0c14*/ 	.word	0x00016b90
        /*0c18*/ 	.word	0x00000005
        /*0c1c*/ 	.word	0x00029820
        /*0c20*/ 	.short	0x010a
        /*0c22*/ 	.byte	0x3f
	.zero		1


	//   ....[66]....
        /*0c24*/ 	.word	0x00016d10
        /*0c28*/ 	.word	0x00000003
        /*0c2c*/ 	.word	0x00029840
        /*0c30*/ 	.short	0x010a
        /*0c32*/ 	.byte	0x3f
	.zero		1


	//   ....[67]....
        /*0c34*/ 	.word	0x00016db0
        /*0c38*/ 	.word	0x00000005
        /*0c3c*/ 	.word	0x00029840
        /*0c40*/ 	.short	0x010a
        /*0c42*/ 	.byte	0x3f
	.zero		1


	//   ....[68]....
        /*0c44*/ 	.word	0x00016df0
        /*0c48*/ 	.word	0x00000003
        /*0c4c*/ 	.word	0x00029860
        /*0c50*/ 	.short	0x010a
        /*0c52*/ 	.byte	0x3f
	.zero		1


	//   ....[69]....
        /*0c54*/ 	.word	0x00016e30
        /*0c58*/ 	.word	0x00000005
        /*0c5c*/ 	.word	0x00029860
        /*0c60*/ 	.short	0x010a
        /*0c62*/ 	.byte	0x3f
	.zero		1


	//   ....[70]....
        /*0c64*/ 	.word	0x00016e70
        /*0c68*/ 	.word	0x00000003
        /*0c6c*/ 	.word	0x00029880
        /*0c70*/ 	.short	0x010a
        /*0c72*/ 	.byte	0x3f
	.zero		1


	//   ....[71]....
        /*0c74*/ 	.word	0x00016eb0
        /*0c78*/ 	.word	0x00000005
        /*0c7c*/ 	.word	0x00029880
        /*0c80*/ 	.short	0x010a
        /*0c82*/ 	.byte	0x3f
	.zero		1


	//   ....[72]....
        /*0c84*/ 	.word	0x00016f20
        /*0c88*/ 	.word	0x00000003
        /*0c8c*/ 	.word	0x00029800
        /*0c90*/ 	.short	0x010a
        /*0c92*/ 	.byte	0x3f
	.zero		1


	//   ....[73]....
        /*0c94*/ 	.word	0x00016f70
        /*0c98*/ 	.word	0x00000002
        /*0c9c*/ 	.word	0x00029830
        /*0ca0*/ 	.short	0x010a
        /*0ca2*/ 	.byte	0x3f
	.zero		1


	//   ....[74]....
        /*0ca4*/ 	.word	0x00016fd0
        /*0ca8*/ 	.word	0x00000007
        /*0cac*/ 	.word	0x00029830
        /*0cb0*/ 	.short	0x010a
        /*0cb2*/ 	.byte	0x3f
	.zero		1


	//   ....[75]....
        /*0cb4*/ 	.word	0x00017030
        /*0cb8*/ 	.word	0x00000007
        /*0cbc*/ 	.word	0x00029850
        /*0cc0*/ 	.short	0x010a
        /*0cc2*/ 	.byte	0x3f
	.zero		1


	//   ....[76]....
        /*0cc4*/ 	.word	0x00017090
        /*0cc8*/ 	.word	0x00000007
        /*0ccc*/ 	.word	0x00029830
        /*0cd0*/ 	.short	0x010a
        /*0cd2*/ 	.byte	0x3f
	.zero		1


	//   ....[77]....
        /*0cd4*/ 	.word	0x000170f0
        /*0cd8*/ 	.word	0x00000007
        /*0cdc*/ 	.word	0x00029850
        /*0ce0*/ 	.short	0x010a
        /*0ce2*/ 	.byte	0x3f
	.zero		1


	//   ....[78]....
        /*0ce4*/ 	.word	0x00017150
        /*0ce8*/ 	.word	0x00000005
        /*0cec*/ 	.word	0x00029850
        /*0cf0*/ 	.short	0x010a
        /*0cf2*/ 	.byte	0x3f
	.zero		1


	//   ....[79]....
        /*0cf4*/ 	.word	0x00017250
        /*0cf8*/ 	.word	0x00000000
        /*0cfc*/ 	.word	0x00029880
        /*0d00*/ 	.short	0x010a
        /*0d02*/ 	.byte	0x3f
	.zero		1


	//   ....[80]....
        /*0d04*/ 	.word	0x000179c0
        /*0d08*/ 	.word	0x00000000
        /*0d0c*/ 	.word	0x00029840
        /*0d10*/ 	.short	0x010a
        /*0d12*/ 	.byte	0x3f
	.zero		1


	//   ....[81]....
        /*0d14*/ 	.word	0x00018680
        /*0d18*/ 	.word	0x00000016
        /*0d1c*/ 	.word	0x00029820
        /*0d20*/ 	.short	0x010a
        /*0d22*/ 	.byte	0x3f
	.zero		1


	//   ....[82]....
        /*0d24*/ 	.word	0x000186d0
        /*0d28*/ 	.word	0x00000000
        /*0d2c*/ 	.word	0x00029880
        /*0d30*/ 	.short	0x010a
        /*0d32*/ 	.byte	0x3f
	.zero		1


	//   ....[83]....
        /*0d34*/ 	.word	0x00018cf0
        /*0d38*/ 	.word	0x00000000
        /*0d3c*/ 	.word	0x00029840
        /*0d40*/ 	.short	0x010a
        /*0d42*/ 	.byte	0x3f
	.zero		1


	//   ....[84]....
        /*0d44*/ 	.word	0x00019330
        /*0d48*/ 	.word	0x00000003
        /*0d4c*/ 	.word	0x00029870
        /*0d50*/ 	.short	0x010a
        /*0d52*/ 	.byte	0x3f
	.zero		1


	//   ....[85]....
        /*0d54*/ 	.word	0x00019380
        /*0d58*/ 	.word	0x00000003
        /*0d5c*/ 	.word	0x00029860
        /*0d60*/ 	.short	0x010a
        /*0d62*/ 	.byte	0x3f
	.zero		1


	//   ....[86]....
        /*0d64*/ 	.word	0x000193d0
        /*0d68*/ 	.word	0x00000011
        /*0d6c*/ 	.word	0x00029870
        /*0d70*/ 	.short	0x010a
        /*0d72*/ 	.byte	0x3f
	.zero		1


	//   ....[87]....
        /*0d74*/ 	.word	0x00019420
        /*0d78*/ 	.word	0x00000011
        /*0d7c*/ 	.word	0x00029860
        /*0d80*/ 	.short	0x010a
        /*0d82*/ 	.byte	0x3f
	.zero		1


	//   ....[88]....
        /*0d84*/ 	.word	0x00019470
        /*0d88*/ 	.word	0x00000005
        /*0d8c*/ 	.word	0x00029820
        /*0d90*/ 	.short	0x010a
        /*0d92*/ 	.byte	0x3f
	.zero		1


	//   ....[89]....
        /*0d94*/ 	.word	0x00019610
        /*0d98*/ 	.word	0x00000003
        /*0d9c*/ 	.word	0x00029840
        /*0da0*/ 	.short	0x010a
        /*0da2*/ 	.byte	0x3f
	.zero		1


	//   ....[90]....
        /*0da4*/ 	.word	0x00019660
        /*0da8*/ 	.word	0x00000005
        /*0dac*/ 	.word	0x00029840
        /*0db0*/ 	.short	0x010a
        /*0db2*/ 	.byte	0x3f
	.zero		1


	//   ....[91]....
        /*0db4*/ 	.word	0x000196b0
        /*0db8*/ 	.word	0x00000003
        /*0dbc*/ 	.word	0x00029860
        /*0dc0*/ 	.short	0x010a
        /*0dc2*/ 	.byte	0x3f
	.zero		1


	//   ....[92]....
        /*0dc4*/ 	.word	0x00019700
        /*0dc8*/ 	.word	0x00000005
        /*0dcc*/ 	.word	0x00029860
        /*0dd0*/ 	.short	0x010a
        /*0dd2*/ 	.byte	0x3f
	.zero		1


	//   ....[93]....
        /*0dd4*/ 	.word	0x00019750
        /*0dd8*/ 	.word	0x00000003
        /*0ddc*/ 	.word	0x00029880
        /*0de0*/ 	.short	0x010a
        /*0de2*/ 	.byte	0x3f
	.zero		1


	//----- nvinfo : EIATTR_NUM_MBARRIERS
	.align		4
.L_303:
        /*0de4*/ 	.byte	0x03, 0x38
        /*0de6*/ 	.short	0x0016


	//----- nvinfo : EIATTR_EXIT_INSTR_OFFSETS
	.align		4
        /*0de8*/ 	.byte	0x04, 0x1c
        /*0dea*/ 	.short	(.L_305 - .L_304)


	//   ....[0]....
.L_304:
        /*0dec*/ 	.word	0x000009c0


	//   ....[1]....
        /*0df0*/ 	.word	0x00010400


	//   ....[2]....
        /*0df4*/ 	.word	0x00016f00


	//----- nvinfo : EIATTR_MAX_THREADS
	.align		4
.L_305:
        /*0df8*/ 	.byte	0x04, 0x05
        /*0dfa*/ 	.short	(.L_307 - .L_306)
.L_306:
        /*0dfc*/ 	.word	0x00000180
        /*0e00*/ 	.word	0x00000001
        /*0e04*/ 	.word	0x00000001


	//----- nvinfo : EIATTR_CRS_STACK_SIZE
	.align		4
.L_307:
        /*0e08*/ 	.byte	0x04, 0x1e
        /*0e0a*/ 	.short	(.L_309 - .L_308)
.L_308:
        /*0e0c*/ 	.word	0x00000000


	//----- nvinfo : EIATTR_CBANK_PARAM_SIZE
	.align		4
.L_309:
        /*0e10*/ 	.byte	0x03, 0x19
        /*0e12*/ 	.short	0x0af0


	//----- nvinfo : EIATTR_PARAM_CBANK
	.align		4
        /*0e14*/ 	.byte	0x04, 0x0a
        /*0e16*/ 	.short	(.L_311 - .L_310)
	.align		4
.L_310:
        /*0e18*/ 	.word	index@(.nv.constant0._ZN7cutlass13device_kernelIN5flash11enable_sm90INS1_16FlashAttnFwdSm90INS1_25CollectiveMainloopFwdSm90ILi2EN4cute5tupleIJNS5_1CILi1EEES8_S8_EEENS6_IJNS7_ILi128EEENS7_ILi160EEENS7_ILi192EEEEEELi128ENS_12float_e4m3_tEfNS_4arch4Sm90ELb1ELb0ELb1ELb1ELb1ELb0ELb0ELb1ELb1ELb1ELb0ELb0EEENS1_21CollectiveEpilogueFwdINS6_IJSA_SA_SB_EEES9_NS_10bfloat16_tESG_Li256ELb1ELb1ELb0ELb1EEENS1_36VarlenDynamicPersistentTileSchedulerILi128ELi160ELi256ELi128ELb0ELb1ELb1ELb1ELb1ELb1EEEEEEEEEvNT_6ParamsE)
        /*0e1c*/ 	.short	0x0210
        /*0e1e*/ 	.short	0x0af0


	//----- nvinfo : EIATTR_SW_WAR
	.align		4
.L_311:
        /*0e20*/ 	.byte	0x04, 0x36
        /*0e22*/ 	.short	(.L_313 - .L_312)
.L_312:
        /*0e24*/ 	.word	0x00000008
.L_313:


//--------------------- .nv.info._ZN7cutlass13device_kernelIN5flash11enable_sm90INS1_16FlashAttnFwdSm90INS1_25CollectiveMainloopFwdSm90ILi2EN4cute5tupleIJNS5_1CILi1EEES8_S8_EEENS6_IJNS7_ILi128EEENS7_ILi160EEENS7_ILi192EEEEEELi128ENS_12float_e4m3_tEfNS_4arch4Sm90ELb1ELb0ELb1ELb1ELb1ELb1ELb0ELb1ELb1ELb1ELb0ELb0EEENS1_21CollectiveEpilogueFwdINS6_IJSA_SA_SB_EEES9_NS_10bfloat16_tESG_Li256ELb1ELb1ELb0ELb1EEENS1_36VarlenDynamicPersistentTileSchedulerILi128ELi160ELi256ELi128ELb0ELb1ELb1ELb1ELb1ELb1EEEEEEEEEvNT_6ParamsE --------------------------
	.section	.nv.info._ZN7cutlass13device_kernelIN5flash11enable_sm90INS1_16FlashAttnFwdSm90INS1_25CollectiveMainloopFwdSm90ILi2EN4cute5tupleIJNS5_1CILi1EEES8_S8_EEENS6_IJNS7_ILi128EEENS7_ILi160EEENS7_ILi192EEEEEELi128ENS_12float_e4m3_tEfNS_4arch4Sm90ELb1ELb0ELb1ELb1ELb1ELb1ELb0ELb1ELb1ELb1ELb0ELb0EEENS1_21CollectiveEpilogueFwdINS6_IJSA_SA_SB_EEES9_NS_10bfloat16_tESG_Li256ELb1ELb1ELb0ELb1EEENS1_36VarlenDynamicPersistentTileSchedulerILi128ELi160ELi256ELi128ELb0ELb1ELb1ELb1ELb1ELb1EEEEEEEEEvNT_6ParamsE,"",@"SHT_CUDA_INFO"
	.sectionflags	@""
	.align	4


	//----- nvinfo : EIATTR_CUDA_API_VERSION
	.align		4
        /*0000*/ 	.byte	0x04, 0x37
        /*0002*/ 	.short	(.L_315 - .L_314)
.L_314:
        /*0004*/ 	.word	0x00000082


	//----- nvinfo : EIATTR_KPARAM_INFO
	.align		4
.L_315:
        /*0008*/ 	.byte	0x04, 0x17
        /*000a*/ 	.short	(.L_317 - .L_316)
.L_316:
        /*000c*/ 	.word	0x00000000
        /*0010*/ 	.short	0x0000
        /*0012*/ 	.short	0x0070
        /*0014*/ 	.byte	0x00, 0xf0, 0x01, 0x2a


	//----- nvinfo : EIATTR_SPARSE_MMA_MASK
	.align		4
.L_317:
        /*0018*/ 	.byte	0x03, 0x50
        /*001a*/ 	.short	0x0000


	//----- nvinfo : EIATTR_MAXREG_COUNT
	.align		4
        /*001c*/ 	.byte	0x03, 0x1b
        /*001e*/ 	.short	0x00a8


	//----- nvinfo : EIATTR_NUM_BARRIERS
	.align		4
        /*0020*/ 	.byte	0x02, 0x4c
        /*0022*/ 	.byte	0x10
	.zero		1


	//----- nvinfo : EIATTR_EXTERNS
	.align		4
        /*0024*/ 	.byte	0x04, 0x0f
        /*0026*/ 	.short	(.L_319 - .L_318)


	//   ....[0]....
	.align		4
.L_318:
        /*0028*/ 	.word	index@(__assertfail)


	//----- nvinfo : EIATTR_ANNOTATIONS
	.align		4
.L_319:
        /*002c*/ 	.byte	0x04, 0x55
        /*002e*/ 	.short	(.L_321 - .L_320)


	//   ....[0]....
.L_320:
        /* <DEDUP_REMOVED lines=48> */


	//----- nvinfo : EIATTR_MERCURY_ISA_VERSION
	.align		4
.L_321:
        /*0320*/ 	.byte	0x03, 0x5f
        /*0322*/ 	.short	0x0101


	//----- nvinfo : EIATTR_UNUSED_LOAD_BYTE_OFFSET
	.align		4
        /*0324*/ 	.byte	0x04, 0x44
        /*0326*/ 	.short	(.L_323 - .L_322)


	//   ....[0]....
.L_322:
        /*0328*/ 	.word	0x00000a90
        /*032c*/ 	.word	0x0000fff0


	//   ....[1]....
        /*0330*/ 	.word	0x00024b40
        /*0334*/ 	.word	0x0000fff0


	//----- nvinfo : EIATTR_INT_WARP_WIDE_INSTR_OFFSETS
	.align		4
.L_323:
        /*0338*/ 	.byte	0x04, 0x31
        /*033a*/ 	.short	(.L_325 - .L_324)


	//   ....[0]....
.L_324:
        /*033c*/ 	.word	0x00000130


	//   ....[1]....
        /*0340*/ 	.word	0x00000170


	//   ....[2]....
        /*0344*/ 	.word	0x000001e0


	//   ....[3]....
        /*0348*/ 	.word	0x00029aa0


	//   ....[4]....
        /*034c*/ 	.word	0x00029b30


	//   ....[5]....
        /*0350*/ 	.word	0x0002da80


	//   ....[6]....
        /*0354*/ 	.word	0x0002db10


	//----- nvinfo : EIATTR_COOP_GROUP_MASK_REGIDS
	.align		4
.L_325:
        /*0358*/ 	.byte	0x04, 0x29
        /*035a*/ 	.short	(.L_327 - .L_326)


	//   ....[0]....
.L_326:
        /*035c*/ 	.word	0xffffffff


	//   ....[1]....
        /*0360*/ 	.word	0xffffffff


	//   ....[2]....
        /*0364*/ 	.word	0xffffffff


	//   ....[3]....
        /*0368*/ 	.word	0xffffffff


	//   ....[4]....
        /*036c*/ 	.word	0xffffffff


	//   ....[5]....
        /*0370*/ 	.word	0xffffffff


	//   ....[6]....
        /*0374*/ 	.word	0xffffffff


	//   ....[7]....
        /*0378*/ 	.word	0xffffffff


	//   ....[8]....
        /*037c*/ 	.word	0xffffffff


	//   ....[9]....
        /*0380*/ 	.word	0xffffffff


	//   ....[10]....
        /*0384*/ 	.word	0xffffffff


	//   ....[11]....
        /*0388*/ 	.word	0xffffffff


	//   ....[12]....
        /*038c*/ 	.word	0xffffffff


	//   ....[13]....
        /*0390*/ 	.word	0xffffffff


	//   ....[14]....
        /*0394*/ 	.word	0xffffffff


	//   ....[15]....
        /*0398*/ 	.word	0xffffffff


	//   ....[16]....
        /*039c*/ 	.word	0xffffffff


	//   ....[17]....
        /*03a0*/ 	.word	0xffffffff


	//   ....[18]....
        /*03a4*/ 	.word	0xffffffff


	//   ....[19]....
        /*03a8*/ 	.word	0xffffffff


	//   ....[20]....
        /*03ac*/ 	.word	0xffffffff


	//   ....[21]....
        /*03b0*/ 	.word	0xffffffff


	//   ....[22]....
        /*03b4*/ 	.word	0xffffffff


	//   ....[23]....
        /*03b8*/ 	.word	0xffffffff


	//   ....[24]....
        /*03bc*/ 	.word	0xffffffff


	//   ....[25]....
        /*03c0*/ 	.word	0xffffffff


	//   ....[26]....
        /*03c4*/ 	.word	0xffffffff


	//   ....[27]....
        /*03c8*/ 	.word	0xffffffff


	//   ....[28]....
        /*03cc*/ 	.word	0xffffffff


	//   ....[29]....
        /*03d0*/ 	.word	0xffffffff


	//   ....[30]....
        /*03d4*/ 	.word	0xffffffff


	//   ....[31]....
        /*03d8*/ 	.word	0xffffffff


	//   ....[32]....
        /*03dc*/ 	.word	0xffffffff


	//   ....[33]....
        /*03e0*/ 	.word	0xffffffff


	//   ....[34]....
        /*03e4*/ 	.word	0xffffffff


	//   ....[35]....
        /*03e8*/ 	.word	0xffffffff


	//   ....[36]....
        /*03ec*/ 	.word	0xffffffff


	//   ....[37]....
        /*03f0*/ 	.word	0xffffffff


	//   ....[38]....
        /*03f4*/ 	.word	0xffffffff


	//   ....[39]....
        /*03f8*/ 	.word	0xffffffff


	//   ....[40]....
        /*03fc*/ 	.word	0xffffffff


	//   ....[41]....
        /*0400*/ 	.word	0xffffffff


	//   ....[42]....
        /*0404*/ 	.word	0xffffffff


	//   ....[43]....
        /*0408*/ 	.word	0xffffffff


	//   ....[44]....
        /*040c*/ 	.word	0xffffffff


	//   ....[45]....
        /*0410*/ 	.word	0xffffffff


	//   ....[46]....
        /*0414*/ 	.word	0xffffffff


	//   ....[47]....
        /*0418*/ 	.word	0xffffffff


	//   ....[48]....
        /*041c*/ 	.word	0xffffffff


	//   ....[49]....
        /*0420*/ 	.word	0xffffffff


	//   ....[50]....
        /*0424*/ 	.word	0xffffffff


	//   ....[51]....
        /*0428*/ 	.word	0xffffffff


	//   ....[52]....
        /*042c*/ 	.word	0xffffffff


	//   ....[53]....
        /*0430*/ 	.word	0xffffffff


	//   ....[54]....
        /*0434*/ 	.word	0xffffffff


	//   ....[55]....
        /*0438*/ 	.word	0xffffffff


	//   ....[56]....
        /*043c*/ 	.word	0xffffffff


	//   ....[57]....
        /*0440*/ 	.word	0xffffffff


	//   ....[58]....
        /*0444*/ 	.word	0xffffffff


	//   ....[59]....
        /*0448*/ 	.word	0xffffffff


	//   ....[60]....
        /*044c*/ 	.word	0xffffffff


	//   ....[61]....
        /*0450*/ 	.word	0xffffffff


	//   ....[62]....
        /*0454*/ 	.word	0xffffffff


	//   ....[63]....
        /*0458*/ 	.word	0xffffffff


	//   ....[64]....
        /*045c*/ 	.word	0xffffffff


	//   ....[65]....
        /*0460*/ 	.word	0xffffffff


	//   ....[66]....
        /*0464*/ 	.word	0xffffffff


	//   ....[67]....
        /*0468*/ 	.word	0xffffffff


	//   ....[68]....
        /*046c*/ 	.word	0xffffffff


	//   ....[69]....
        /*0470*/ 	.word	0xffffffff


	//   ....[70]....
        /*0474*/ 	.word	0xffffffff


	//   ....[71]....
        /*0478*/ 	.word	0xffffffff


	//   ....[72]....
        /*047c*/ 	.word	0xffffffff


	//   ....[73]....
        /*0480*/ 	.word	0xffffffff


	//   ....[74]....
        /*0484*/ 	.word	0xffffffff


	//   ....[75]....
        /*0488*/ 	.word	0xffffffff


	//   ....[76]....
        /*048c*/ 	.word	0xffffffff


	//   ....[77]....
        /*0490*/ 	.word	0xffffffff


	//   ....[78]....
        /*0494*/ 	.word	0xffffffff


	//   ....[79]....
        /*0498*/ 	.word	0xffffffff


	//   ....[80]....
        /*049c*/ 	.word	0xffffffff


	//   ....[81]....
        /*04a0*/ 	.word	0xffffffff


	//   ....[82]....
        /*04a4*/ 	.word	0xffffffff


	//   ....[83]....
        /*04a8*/ 	.word	0xffffffff


	//   ....[84]....
        /*04ac*/ 	.word	0xffffffff


	//   ....[85]....
        /*04b0*/ 	.word	0xffffffff


	//   ....[86]....
        /*04b4*/ 	.word	0xffffffff


	//   ....[87]....
        /*04b8*/ 	.word	0xffffffff


	//   ....[88]....
        /*04bc*/ 	.word	0xffffffff


	//   ....[89]....
        /*04c0*/ 	.word	0xffffffff


	//   ....[90]....
        /*04c4*/ 	.word	0xffffffff


	//   ....[91]....
        /*04c8*/ 	.word	0xffffffff


	//   ....[92]....
        /*04cc*/ 	.word	0xffffffff


	//   ....[93]....
        /*04d0*/ 	.word	0xffffffff


	//   ....[94]....
        /*04d4*/ 	.word	0xffffffff


	//   ....[95]....
        /*04d8*/ 	.word	0xffffffff


	//   ....[96]....
        /*04dc*/ 	.word	0xffffffff


	//   ....[97]....
        /*04e0*/ 	.word	0xffffffff


	//   ....[98]....
        /*04e4*/ 	.word	0xffffffff


	//   ....[99]....
        /*04e8*/ 	.word	0xffffffff


	//   ....[100]....
        /*04ec*/ 	.word	0xffffffff


	//   ....[101]....
        /*04f0*/ 	.word	0xffffffff


	//   ....[102]....
        /*04f4*/ 	.word	0xffffffff


	//   ....[103]....
        /*04f8*/ 	.word	0xffffffff


	//   ....[104]....
        /*04fc*/ 	.word	0xffffffff


	//   ....[105]....
        /*0500*/ 	.word	0xffffffff


	//   ....[106]....
        /*0504*/ 	.word	0xffffffff


	//   ....[107]....
        /*0508*/ 	.word	0xffffffff


	//   ....[108]....
        /*050c*/ 	.word	0xffffffff


	//   ....[109]....
        /*0510*/ 	.word	0xffffffff


	//   ....[110]....
        /*0514*/ 	.word	0xffffffff


	//   ....[111]....
        /*0518*/ 	.word	0xffffffff


	//   ....[112]....
        /*051c*/ 	.word	0xffffffff


	//   ....[113]....
        /*0520*/ 	.word	0xffffffff


	//   ....[114]....
        /*0524*/ 	.word	0xffffffff


	//   ....[115]....
        /*0528*/ 	.word	0xffffffff


	//   ....[116]....
        /*052c*/ 	.word	0xffffffff


	//   ....[117]....
        /*0530*/ 	.word	0xffffffff


	//   ....[118]....
        /*0534*/ 	.word	0xffffffff


	//   ....[119]....
        /*0538*/ 	.word	0xffffffff


	//   ....[120]....
        /*053c*/ 	.word	0xffffffff


	//   ....[121]....
        /*0540*/ 	.word	0xffffffff


	//   ....[122]....
        /*0544*/ 	.word	0xffffffff


	//   ....[123]....
        /*0548*/ 	.word	0xffffffff


	//   ....[124]....
        /*054c*/ 	.word	0xffffffff


	//   ....[125]....
        /*0550*/ 	.word	0xffffffff


	//   ....[126]....
        /*0554*/ 	.word	0xffffffff


	//   ....[127]....
        /*0558*/ 	.word	0xffffffff


	//   ....[128]....
        /*055c*/ 	.word	0xffffffff


	//   ....[129]....
        /*0560*/ 	.word	0xffffffff


	//   ....[130]....
        /*0564*/ 	.word	0xffffffff


	//   ....[131]....
        /*0568*/ 	.word	0xffffffff


	//   ....[132]....
        /*056c*/ 	.word	0xffffffff


	//   ....[133]....
        /*0570*/ 	.word	0xffffffff


	//   ....[134]....
        /*0574*/ 	.word	0xffffffff


	//   ....[135]....
        /*0578*/ 	.word	0xffffffff


	//   ....[136]....
        /*057c*/ 	.word	0xffffffff


	//   ....[137]....
        /*0580*/ 	.word	0xffffffff


	//   ....[138]....
        /*0584*/ 	.word	0xffffffff


	//   ....[139]....
        /*0588*/ 	.word	0xffffffff


	//   ....[140]....
        /*058c*/ 	.word	0xffffffff


	//   ....[141]....
        /*0590*/ 	.word	0xffffffff


	//   ....[142]....
        /*0594*/ 	.word	0xffffffff


	//   ....[143]....
        /*0598*/ 	.word	0xffffffff


	//   ....[144]....
        /*059c*/ 	.word	0xffffffff


	//   ....[145]....
        /*05a0*/ 	.word	0xffffffff


	//   ....[146]....
        /*05a4*/ 	.word	0xffffffff


	//   ....[147]....
        /*05a8*/ 	.word	0xffffffff


	//   ....[148]....
        /*05ac*/ 	.word	0xffffffff


	//   ....[149]....
        /*05b0*/ 	.word	0xffffffff


	//   ....[150]....
        /*05b4*/ 	.word	0xffffffff


	//   ....[151]....
        /*05b8*/ 	.word	0xffffffff


	//   ....[152]....
        /*05bc*/ 	.word	0xffffffff


	//   ....[153]....
        /*05c0*/ 	.word	0xffffffff


	//   ....[154]....
        /*05c4*/ 	.word	0xffffffff


	//   ....[155]....
        /*05c8*/ 	.word	0xffffffff


	//   ....[156]....
        /*05cc*/ 	.word	0xffffffff


	//   ....[157]....
        /*05d0*/ 	.word	0xffffffff


	//   ....[158]....
        /*05d4*/ 	.word	0xffffffff


	//   ....[159]....
        /*05d8*/ 	.word	0xffffffff


	//   ....[160]....
        /*05dc*/ 	.word	0xffffffff


	//   ....[161]....
        /*05e0*/ 	.word	0xffffffff


	//   ....[162]....
        /*05e4*/ 	.word	0xffffffff


	//   ....[163]....
        /*05e8*/ 	.word	0xffffffff


	//   ....[164]....
        /*05ec*/ 	.word	0xffffffff


	//   ....[165]....
        /*05f0*/ 	.word	0xffffffff


	//   ....[166]....
        /*05f4*/ 	.word	0xffffffff


	//   ....[167]....
        /*05f8*/ 	.word	0xffffffff


	//   ....[168]....
        /*05fc*/ 	.word	0xffffffff


	//   ....[169]....
        /*0600*/ 	.word	0xffffffff


	//   ....[170]....
        /*0604*/ 	.word	0xffffffff


	//   ....[171]....
        /*0608*/ 	.word	0xffffffff


	//   ....[172]....
        /*060c*/ 	.word	0xffffffff


	//   ....[173]....
        /*0610*/ 	.word	0xffffffff


	//   ....[174]....
        /*0614*/ 	.word	0xffffffff


	//   ....[175]....
        /*0618*/ 	.word	0xffffffff


	//   ....[176]....
        /*061c*/ 	.word	0xffffffff


	//   ....[177]....
        /*0620*/ 	.word	0xffffffff


	//   ....[178]....
        /*0624*/ 	.word	0xffffffff


	//   ....[179]....
        /*0628*/ 	.word	0xffffffff


	//   ....[180]....
        /*062c*/ 	.word	0xffffffff


	//   ....[181]....
        /*0630*/ 	.word	0xffffffff


	//   ....[182]....
        /*0634*/ 	.word	0xffffffff


	//   ....[183]....
        /*0638*/ 	.word	0xffffffff


	//   ....[184]....
        /*063c*/ 	.word	0xffffffff


	//   ....[185]....
        /*0640*/ 	.word	0xffffffff


	//   ....[186]....
        /*0644*/ 	.word	0xffffffff


	//   ....[187]....
        /*0648*/ 	.word	0x0500000f


	//   ....[188]....
        /*064c*/ 	.word	0x0500000f


	//   ....[189]....
        /*0650*/ 	.word	0x0500000f


	//   ....[190]....
        /*0654*/ 	.word	0x0500000f


	//   ....[191]....
        /*0658*/ 	.word	0x0500000f


	//   ....[192]....
        /*065c*/ 	.word	0x0500000f


	//   ....[193]....
        /*0660*/ 	.word	0x0500000f


	//   ....[194]....
        /*0664*/ 	.word	0x0500000f


	//   ....[195]....
        /*0668*/ 	.word	0x0500000f


	//   ....[196]....
        /*066c*/ 	.word	0x0500000f


	//   ....[197]....
        /*0670*/ 	.word	0x0500000f


	//   ....[198]....
        /*0674*/ 	.word	0x0500000f


	//   ....[199]....
        /*0678*/ 	.word	0x0500000f


	//   ....[200]....
        /*067c*/ 	.word	0x0500000f


	//   ....[201]....
        /*0680*/ 	.word	0x0500000f


	//   ....[202]....
        /*0684*/ 	.word	0x0500000f


	//   ....[203]....
        /*0688*/ 	.word	0x0500000f


	//   ....[204]....
        /*068c*/ 	.word	0x0500000f


	//   ....[205]....
        /*0690*/ 	.word	0x0500000f


	//   ....[206]....
        /*0694*/ 	.word	0x0500000f


	//   ....[207]....
        /*0698*/ 	.word	0x0500000f


	//   ....[208]....
        /*069c*/ 	.word	0x0500000f


	//   ....[209]....
        /*06a0*/ 	.word	0x0500000f


	//   ....[210]....
        /*06a4*/ 	.word	0x0500000f


	//   ....[211]....
        /*06a8*/ 	.word	0x0500000f


	//   ....[212]....
        /*06ac*/ 	.word	0x0500000f


	//   ....[213]....
        /*06b0*/ 	.word	0x0500000f


	//   ....[214]....
        /*06b4*/ 	.word	0x0500000f


	//   ....[215]....
        /*06b8*/ 	.word	0x0500000f


	//   ....[216]....
        /*06bc*/ 	.word	0x0500000f


	//   ....[217]....
        /*06c0*/ 	.word	0x0500000f


	//   ....[218]....
        /*06c4*/ 	.word	0x0500000f


	//   ....[219]....
        /*06c8*/ 	.word	0x0500000f


	//   ....[220]....
        /*06cc*/ 	.word	0x0500000f


	//   ....[221]....
        /*06d0*/ 	.word	0x0500000f


	//   ....[222]....
        /*06d4*/ 	.word	0x0500000f


	//   ....[223]....
        /*06d8*/ 	.word	0x0500000f


	//   ....[224]....
        /*06dc*/ 	.word	0x0500000f


	//   ....[225]....
        /*06e0*/ 	.word	0x0500000f


	//   ....[226]....
        /*06e4*/ 	.word	0x0500000f


	//   ....[227]....
        /*06e8*/ 	.word	0x0500000f


	//   ....[228]....
        /*06ec*/ 	.word	0x0500000f


	//   ....[229]....
        /*06f0*/ 	.word	0x0500000f


	//   ....[230]....
        /*06f4*/ 	.word	0x0500000f


	//   ....[231]....
        /*06f8*/ 	.word	0x0500000f


	//   ....[232]....
        /*06fc*/ 	.word	0x0500000f


	//   ....[233]....
        /*0700*/ 	.word	0x0500000f


	//   ....[234]....
        /*0704*/ 	.word	0x0500000f


	//   ....[235]....
        /*0708*/ 	.word	0x0500000f


	//   ....[236]....
        /*070c*/ 	.word	0x0500000f


	//   ....[237]....
        /*0710*/ 	.word	0x0500000f


	//   ....[238]....
        /*0714*/ 	.word	0x0500000f


	//   ....[239]....
        /*0718*/ 	.word	0x0500000f


	//   ....[240]....
        /*071c*/ 	.word	0x0500000f


	//   ....[241]....
        /*0720*/ 	.word	0x0500000f


	//   ....[242]....
        /*0724*/ 	.word	0x0500000f


	//   ....[243]....
        /*0728*/ 	.word	0x0500000f


	//   ....[244]....
        /*072c*/ 	.word	0x0500000f


	//   ....[245]....
        /*0730*/ 	.word	0x0500000f


	//   ....[246]....
        /*0734*/ 	.word	0x0500000f


	//   ....[247]....
        /*0738*/ 	.word	0x0500000f


	//   ....[248]....
        /*073c*/ 	.word	0x0500000f


	//   ....[249]....
        /*0740*/ 	.word	0x0500000f


	//   ....[250]....
        /*0744*/ 	.word	0x0500000f


	//   ....[251]....
        /*0748*/ 	.word	0x0500000f


	//   ....[252]....
        /*074c*/ 	.word	0x0500000f


	//   ....[253]....
        /*0750*/ 	.word	0x0500000f


	//   ....[254]....
        /*0754*/ 	.word	0x0500000f


	//   ....[255]....
        /*0758*/ 	.word	0x0500000f


	//   ....[0]....
        /*075c*/ 	.word	0x0500000f


	//   ....[1]....
        /*0760*/ 	.word	0x0500000f


	//   ....[2]....
        /*0764*/ 	.word	0x0500000f


	//   ....[3]....
        /*0768*/ 	.word	0x0500000f


	//   ....[4]....
        /*076c*/ 	.word	0x0500000f


	//   ....[5]....
        /*0770*/ 	.word	0x0500000f


	//   ....[6]....
        /*0774*/ 	.word	0x0500000f


	//   ....[7]....
        /*0778*/ 	.word	0x0500000f


	//   ....[8]....
        /*077c*/ 	.word	0x0500000f


	//   ....[9]....
        /*0780*/ 	.word	0x0500000f


	//   ....[10]....
        /*0784*/ 	.word	0x0500000f


	//   ....[11]....
        /*0788*/ 	.word	0x0500000f


	//   ....[12]....
        /*078c*/ 	.word	0x0500000f


	//   ....[13]....
        /*0790*/ 	.word	0x0500000f


	//   ....[14]....
        /*0794*/ 	.word	0x0500000f


	//   ....[15]....
        /*0798*/ 	.word	0x0500000f


	//   ....[16]....
        /*079c*/ 	.word	0x0500000f


	//   ....[17]....
        /*07a0*/ 	.word	0x0500000f


	//   ....[18]....
        /*07a4*/ 	.word	0x0500000f


	//   ....[19]....
        /*07a8*/ 	.word	0x0500000f


	//   ....[20]....
        /*07ac*/ 	.word	0x0500000f


	//   ....[21]....
        /*07b0*/ 	.word	0x0500000f


	//   ....[22]....
        /*07b4*/ 	.word	0x0500000f


	//   ....[23]....
        /*07b8*/ 	.word	0x0500000f


	//   ....[24]....
        /*07bc*/ 	.word	0x0500000f


	//   ....[25]....
        /*07c0*/ 	.word	0x0500000f


	//   ....[26]....
        /*07c4*/ 	.word	0x0500000f


	//   ....[27]....
        /*07c8*/ 	.word	0x0500000f


	//   ....[28]....
        /*07cc*/ 	.word	0x0500000f


	//   ....[29]....
        /*07d0*/ 	.word	0x0500000f


	//   ....[30]....
        /*07d4*/ 	.word	0x0500000f


	//   ....[31]....
        /*07d8*/ 	.word	0x0500000f


	//   ....[32]....
        /*07dc*/ 	.word	0x0500000f


	//   ....[33]....
        /*07e0*/ 	.word	0x0500000f


	//   ....[34]....
        /*07e4*/ 	.word	0x0500000f


	//   ....[35]....
        /*07e8*/ 	.word	0x0500000f


	//   ....[36]....
        /*07ec*/ 	.word	0x0500000f


	//   ....[37]....
        /*07f0*/ 	.word	0x0500000f


	//   ....[38]....
        /*07f4*/ 	.word	0x0500000f


	//   ....[39]....
        /*07f8*/ 	.word	0x0500000f


	//   ....[40]....
        /*07fc*/ 	.word	0x0500000f


	//   ....[41]....
        /*0800*/ 	.word	0x0500000f


	//   ....[42]....
        /*0804*/ 	.word	0x0500000f


	//   ....[43]....
        /*0808*/ 	.word	0x0500000f


	//   ....[44]....
        /*080c*/ 	.word	0x0500000f


	//   ....[45]....
        /*0810*/ 	.word	0x0500000f


	//   ....[46]....
        /*0814*/ 	.word	0x0500000f


	//   ....[47]....
        /*0818*/ 	.word	0x0500000f


	//   ....[48]....
        /*081c*/ 	.word	0x0500000f


	//   ....[49]....
        /*0820*/ 	.word	0x0500000f


	//   ....[50]....
        /*0824*/ 	.word	0x0500000f


	//   ....[51]....
        /*0828*/ 	.word	0x0500000f


	//   ....[52]....
        /*082c*/ 	.word	0x0500000f


	//   ....[53]....
        /*0830*/ 	.word	0x0500000f


	//   ....[54]....
        /*0834*/ 	.word	0x0500000f


	//   ....[55]....
        /*0838*/ 	.word	0x0500000f


	//   ....[56]....
        /*083c*/ 	.word	0x0500000f


	//   ....[57]....
        /*0840*/ 	.word	0x0500000f


	//   ....[58]....
        /*0844*/ 	.word	0x0500000f


	//   ....[59]....
        /*0848*/ 	.word	0x0500000f


	//----- nvinfo : EIATTR_COOP_GROUP_INSTR_OFFSETS
	.align		4
.L_327:
        /*084c*/ 	.byte	0x04, 0x28
        /*084e*/ 	.short	(.L_329 - .L_328)


	//   ....[0]....
.L_328:
        /*0850*/ 	.word	0x00000070


	//   ....[1]....
        /*0854*/ 	.word	0x00000140


	//   ....[2]....
        /*0858*/ 	.word	0x00000190


	//   ....[3]....
        /*085c*/ 	.word	0x000003c0


	//   ....[4]....
        /*0860*/ 	.word	0x00000520


	//   ....[5]....
        /*0864*/ 	.word	0x00000640


	//   ....[6]....
        /*0868*/ 	.word	0x000007a0


	//   ....[7]....
        /*086c*/ 	.word	0x000036e0


	//   ....[8]....
        /*0870*/ 	.word	0x000036f0


	//   ....[9]....
        /*0874*/ 	.word	0x00006340


	//   ....[10]....
        /*0878*/ 	.word	0x00006350


	//   ....[11]....
        /*087c*/ 	.word	0x000096f0


	//   ....[12]....
        /*0880*/ 	.word	0x00009700


	//   ....[13]....
        /*0884*/ 	.word	0x0000c4e0


	//   ....[14]....
        /*0888*/ 	.word	0x0000c4f0


	//   ....[15]....
        /*088c*/ 	.word	0x0000f510


	//   ....[16]....
        /*0890*/ 	.word	0x0000f520


	//   ....[17]....
        /*0894*/ 	.word	0x0000f790


	//   ....[18]....
        /*0898*/ 	.word	0x0000f7a0


	//   ....[19]....
        /*089c*/ 	.word	0x0000fca0


	//   ....[20]....
        /*08a0*/ 	.word	0x0000fce0


	//   ....[21]....
        /*08a4*/ 	.word	0x0000fe80


	//   ....[22]....
        /*08a8*/ 	.word	0x0000fea0


	//   ....[23]....
        /*08ac*/ 	.word	0x00010570


	//   ....[24]....
        /*08b0*/ 	.word	0x00010ea0


	//   ....[25]....
        /*08b4*/ 	.word	0x00010eb0


	//   ....[26]....
        /*08b8*/ 	.word	0x00010ec0


	//   ....[27]....
        /*08bc*/ 	.word	0x00010ed0


	//   ....[28]....
        /*08c0*/ 	.word	0x000144d0


	//   ....[29]....
        /*08c4*/ 	.word	0x000144e0


	//   ....[30]....
        /*08c8*/ 	.word	0x000144f0


	//   ....[31]....
        /*08cc*/ 	.word	0x00014500


	//   ....[32]....
        /*08d0*/ 	.word	0x000190a0


	//   ....[33]....
        /*08d4*/ 	.word	0x000190f0


	//   ....[34]....
        /*08d8*/ 	.word	0x00019c60


	//   ....[35]....
        /*08dc*/ 	.word	0x00019cd0


	//   ....[36]....
        /*08e0*/ 	.word	0x0001a960


	//   ....[37]....
        /*08e4*/ 	.word	0x0001a9e0


	//   ....[38]....
        /*08e8*/ 	.word	0x0001d380


	//   ....[39]....
        /*08ec*/ 	.word	0x0001d520


	//   ....[40]....
        /*08f0*/ 	.word	0x0001e280


	//   ....[41]....
        /*08f4*/ 	.word	0x0001e3c0


	//   ....[42]....
        /*08f8*/ 	.word	0x0001ef40


	//   ....[43]....
        /*08fc*/ 	.word	0x0001efd0


	//   ....[44]....
        /*0900*/ 	.word	0x000227c0


	//   ....[45]....
        /*0904*/ 	.word	0x000227e0


	//   ....[46]....
        /*0908*/ 	.word	0x00022810


	//   ....[47]....
        /*090c*/ 	.word	0x00022830


	//   ....[48]....
        /*0910*/ 	.word	0x00024370


	//   ....[49]....
        /*0914*/ 	.word	0x00024380


	//   ....[50]....
        /*0918*/ 	.word	0x00024400


	//   ....[51]....
        /*091c*/ 	.word	0x00024410


	//   ....[52]....
        /*0920*/ 	.word	0x00025190


	//   ....[53]....
        /*0924*/ 	.word	0x000251c0


	//   ....[54]....
        /*0928*/ 	.word	0x000251f0


	//   ....[55]....
        /*092c*/ 	.word	0x00025220


	//   ....[56]....
        /*0930*/ 	.word	0x00025250


	//   ....[57]....
        /*0934*/ 	.word	0x00025280


	//   ....[58]....
        /*0938*/ 	.word	0x000252b0


	//   ....[59]....
        /*093c*/ 	.word	0x000252e0


	//   ....[60]....
        /*0940*/ 	.word	0x00025310


	//   ....[61]....
        /*0944*/ 	.word	0x00025340


	//   ....[62]....
        /*0948*/ 	.word	0x00025370


	//   ....[63]....
        /*094c*/ 	.word	0x000253a0


	//   ....[64]....
        /*0950*/ 	.word	0x000253d0


	//   ....[65]....
        /*0954*/ 	.word	0x00025400


	//   ....[66]....
        /*0958*/ 	.word	0x00025430


	//   ....[67]....
        /*095c*/ 	.word	0x00025460


	//   ....[68]....
        /*0960*/ 	.word	0x00025490


	//   ....[69]....
        /*0964*/ 	.word	0x000254c0


	//   ....[70]....
        /*0968*/ 	.word	0x000254f0


	//   ....[71]....
        /*096c*/ 	.word	0x00025510


	//   ....[72]....
        /*0970*/ 	.word	0x00025540


	//   ....[73]....
        /*0974*/ 	.word	0x00025570


	//   ....[74]....
        /*0978*/ 	.word	0x000255a0


	//   ....[75]....
        /*097c*/ 	.word	0x000255d0


	//   ....[76]....
        /*0980*/ 	.word	0x000255e0


	//   ....[77]....
        /*0984*/ 	.word	0x000255f0


	//   ....[78]....
        /*0988*/ 	.word	0x00025620


	//   ....[79]....
        /*098c*/ 	.word	0x00025650


	//   ....[80]....
        /*0990*/ 	.word	0x00025680


	//   ....[81]....
        /*0994*/ 	.word	0x00025690


	//   ....[82]....
        /*0998*/ 	.word	0x000256a0


	//   ....[83]....
        /*099c*/ 	.word	0x000256b0


	//   ....[84]....
        /*09a0*/ 	.word	0x00025c50


	//   ....[85]....
        /*09a4*/ 	.word	0x00025c90


	//   ....[86]....
        /*09a8*/ 	.word	0x00025cc0


	//   ....[87]....
        /*09ac*/ 	.word	0x00025cf0


	//   ....[88]....
        /*09b0*/ 	.word	0x00026310


	//   ....[89]....
        /*09b4*/ 	.word	0x00026350


	//   ....[90]....
        /*09b8*/ 	.word	0x00026410


	//   ....[91]....
        /*09bc*/ 	.word	0x00026430


	//   ....[92]....
        /*09c0*/ 	.word	0x000264f0


	//   ....[93]....
        /*09c4*/ 	.word	0x00026510


	//   ....[94]....
        /*09c8*/ 	.word	0x000265e0


	//   ....[95]....
        /*09cc*/ 	.word	0x00026600


	//   ....[96]....
        /*09d0*/ 	.word	0x00026dd0


	//   ....[97]....
        /*09d4*/ 	.word	0x00026de0


	//   ....[98]....
        /*09d8*/ 	.word	0x00026f20


	//   ....[99]....
        /*09dc*/ 	.word	0x00026f30


	//   ....[100]....
        /*09e0*/ 	.word	0x00027060


	//   ....[101]....
        /*09e4*/ 	.word	0x00027070


	//   ....[102]....
        /*09e8*/ 	.word	0x000271a0


	//   ....[103]....
        /*09ec*/ 	.word	0x000271b0


	//   ....[104]....
        /*09f0*/ 	.word	0x00027330


	//   ....[105]....
        /*09f4*/ 	.word	0x00027500


	//   ....[106]....
        /*09f8*/ 	.word	0x00027530


	//   ....[107]....
        /*09fc*/ 	.word	0x00027560


	//   ....[108]....
        /*0a00*/ 	.word	0x00027590


	//   ....[109]....
        /*0a04*/ 	.word	0x000275c0


	//   ....[110]....
        /*0a08*/ 	.word	0x000275f0


	//   ....[111]....
        /*0a0c*/ 	.word	0x00027760


	//   ....[112]....
        /*0a10*/ 	.word	0x00027790


	//   ....[113]....
        /*0a14*/ 	.word	0x000277c0


	//   ....[114]....
        /*0a18*/ 	.word	0x000277f0


	//   ....[115]....
        /*0a1c*/ 	.word	0x00027820


	//   ....[116]....
        /*0a20*/ 	.word	0x00027850


	//   ....[117]....
        /*0a24*/ 	.word	0x000278e0


	//   ....[118]....
        /*0a28*/ 	.word	0x00027940


	//   ....[119]....
        /*0a2c*/ 	.word	0x000279d0


	//   ....[120]....
        /*0a30*/ 	.word	0x00028980


	//   ....[121]....
        /*0a34*/ 	.word	0x0002ab30


	//   ....[122]....
        /*0a38*/ 	.word	0x0002ab50


	//   ....[123]....
        /*0a3c*/ 	.word	0x0002aba0


	//   ....[124]....
        /*0a40*/ 	.word	0x0002ac40


	//   ....[125]....
        /*0a44*/ 	.word	0x0002aca0


	//   ....[126]....
        /*0a48*/ 	.word	0x0002acc0


	//   ....[127]....
        /*0a4c*/ 	.word	0x0002acd0


	//   ....[128]....
        /*0a50*/ 	.word	0x0002ace0


	//   ....[129]....
        /*0a54*/ 	.word	0x0002ade0


	//   ....[130]....
        /*0a58*/ 	.word	0x0002adf0


	//   ....[131]....
        /*0a5c*/ 	.word	0x0002b2b0


	//   ....[132]....
        /*0a60*/ 	.word	0x0002b2d0


	//   ....[133]....
        /*0a64*/ 	.word	0x0002b3c0


	//   ....[134]....
        /*0a68*/ 	.word	0x0002b3e0


	//   ....[135]....
        /*0a6c*/ 	.word	0x0002b470


	//   ....[136]....
        /*0a70*/ 	.word	0x0002b490


	//   ....[137]....
        /*0a74*/ 	.word	0x0002b4a0


	//   ....[138]....
        /*0a78*/ 	.word	0x0002b530


	//   ....[139]....
        /*0a7c*/ 	.word	0x0002b590


	//   ....[140]....
        /*0a80*/ 	.word	0x0002b5a0


	//   ....[141]....
        /*0a84*/ 	.word	0x0002bd80


	//   ....[142]....
        /*0a88*/ 	.word	0x0002bdb0


	//   ....[143]....
        /*0a8c*/ 	.word	0x0002be70


	//   ....[144]....
        /*0a90*/ 	.word	0x0002be90


	//   ....[145]....
        /*0a94*/ 	.word	0x0002bf30


	//   ....[146]....
        /*0a98*/ 	.word	0x0002bf50


	//   ....[147]....
        /*0a9c*/ 	.word	0x0002bf60


	//   ....[148]....
        /*0aa0*/ 	.word	0x0002bff0


	//   ....[149]....
        /*0aa4*/ 	.word	0x0002c990


	//   ....[150]....
        /*0aa8*/ 	.word	0x0002c9c0


	//   ....[151]....
        /*0aac*/ 	.word	0x0002ca20


	//   ....[152]....
        /*0ab0*/ 	.word	0x0002ca50


	//   ....[153]....
        /*0ab4*/ 	.word	0x0002ca60


	//   ....[154]....
        /*0ab8*/ 	.word	0x0002cab0


	//   ....[155]....
        /*0abc*/ 	.word	0x0002cac0


	//   ....[156]....
        /*0ac0*/ 	.word	0x0002cb10


	//   ....[157]....
        /*0ac4*/ 	.word	0x0002cb20


	//   ....[158]....
        /*0ac8*/ 	.word	0x0002cb70


	//   ....[159]....
        /*0acc*/ 	.word	0x0002cfe0


	//   ....[160]....
        /*0ad0*/ 	.word	0x0002d000


	//   ....[161]....
        /*0ad4*/ 	.word	0x0002d010


	//   ....[162]....
        /*0ad8*/ 	.word	0x0002d020


	//   ....[163]....
        /*0adc*/ 	.word	0x0002d080


	//   ....[164]....
        /*0ae0*/ 	.word	0x0002d090


	//   ....[165]....
        /*0ae4*/ 	.word	0x0002d0f0


	//   ....[166]....
        /*0ae8*/ 	.word	0x0002d120


	//   ....[167]....
        /*0aec*/ 	.word	0x0002d160


	//   ....[168]....
        /*0af0*/ 	.word	0x0002d1c0


	//   ....[169]....
        /*0af4*/ 	.word	0x0002e3b0


	//   ....[170]....
        /*0af8*/ 	.word	0x0002e3e0


	//   ....[171]....
        /*0afc*/ 	.word	0x0002e420


	//   ....[172]....
        /*0b00*/ 	.word	0x0002e450


	//   ....[173]....
        /*0b04*/ 	.word	0x0002e480


	//   ....[174]....
        /*0b08*/ 	.word	0x0002e4b0


	//   ....[175]....
        /*0b0c*/ 	.word	0x0002e4e0


	//   ....[176]....
        /*0b10*/ 	.word	0x0002e510


	//   ....[177]....
        /*0b14*/ 	.word	0x0002e690


	//   ....[178]....
        /*0b18*/ 	.word	0x0002e6c0


	//   ....[179]....
        /*0b1c*/ 	.word	0x0002e6f0


	//   ....[180]....
        /*0b20*/ 	.word	0x0002e720


	//   ....[181]....
        /*0b24*/ 	.word	0x0002e750


	//   ....[182]....
        /*0b28*/ 	.word	0x0002e780


	//   ....[183]....
        /*0b2c*/ 	.word	0x0002e840


	//   ....[184]....
        /*0b30*/ 	.word	0x0002e860


	//   ....[185]....
        /*0b34*/ 	.word	0x0002e8d0


	//   ....[186]....
        /*0b38*/ 	.word	0x0002ef90


	//   ....[187]....
        /*0b3c*/ 	.word	0x0002f330


	//   ....[188]....
        /*0b40*/ 	.word	0x0002f3c0


	//   ....[189]....
        /*0b44*/ 	.word	0x0002f460


	//   ....[190]....
        /*0b48*/ 	.word	0x0002f4f0


	//   ....[191]....
        /*0b4c*/ 	.word	0x0002f5e0


	//   ....[192]....
        /*0b50*/ 	.word	0x0002f670


	//   ....[193]....
        /*0b54*/ 	.word	0x0002f710


	//   ....[194]....
        /*0b58*/ 	.word	0x0002f7a0


	//   ....[195]....
        /*0b5c*/ 	.word	0x0002f890


	//   ....[196]....
        /*0b60*/ 	.word	0x0002f920


	//   ....[197]....
        /*0b64*/ 	.word	0x0002f9c0


	//   ....[198]....
        /*0b68*/ 	.word	0x0002fa50


	//   ....[199]....
        /*0b6c*/ 	.word	0x0002fb90


	//   ....[200]....
        /*0b70*/ 	.word	0x0002fc30


	//   ....[201]....
        /*0b74*/ 	.word	0x0002fcc0


	//   ....[202]....
        /*0b78*/ 	.word	0x0002fd10


	//   ....[203]....
        /*0b7c*/ 	.word	0x0002fd60


	//   ....[204]....
        /*0b80*/ 	.word	0x0002fe30


	//   ....[205]....
        /*0b84*/ 	.word	0x0002fec0


	//   ....[206]....
        /*0b88*/ 	.word	0x0002ff10


	//   ....[207]....
        /*0b8c*/ 	.word	0x0002ff60


	//   ....[208]....
        /*0b90*/ 	.word	0x00030230


	//   ....[209]....
        /*0b94*/ 	.word	0x00030350


	//   ....[210]....
        /*0b98*/ 	.word	0x00030480


	//   ....[211]....
        /*0b9c*/ 	.word	0x00030530


	//   ....[212]....
        /*0ba0*/ 	.word	0x00030590


	//   ....[213]....
        /*0ba4*/ 	.word	0x00030610


	//   ....[214]....
        /*0ba8*/ 	.word	0x00030670


	//   ....[215]....
        /*0bac*/ 	.word	0x000306d0


	//   ....[216]....
        /*0bb0*/ 	.word	0x00030730


	//   ....[217]....
        /*0bb4*/ 	.word	0x000307b0


	//   ....[218]....
        /*0bb8*/ 	.word	0x00030810


	//   ....[219]....
        /*0bbc*/ 	.word	0x00030890


	//   ....[220]....
        /*0bc0*/ 	.word	0x000308f0


	//   ....[221]....
        /*0bc4*/ 	.word	0x00030970


	//   ....[222]....
        /*0bc8*/ 	.word	0x000309d0


	//   ....[223]....
        /*0bcc*/ 	.word	0x00030a50


	//   ....[224]....
        /*0bd0*/ 	.word	0x00030ab0


	//   ....[225]....
        /*0bd4*/ 	.word	0x00030b30


	//   ....[226]....
        /*0bd8*/ 	.word	0x00030b90


	//   ....[227]....
        /*0bdc*/ 	.word	0x00030c10


	//   ....[228]....
        /*0be0*/ 	.word	0x00030c70


	//   ....[229]....
        /*0be4*/ 	.word	0x00030cd0


	//   ....[230]....
        /*0be8*/ 	.word	0x00030d30


	//   ....[231]....
        /*0bec*/ 	.word	0x00030d90


	//   ....[232]....
        /*0bf0*/ 	.word	0x00030df0


	//   ....[233]....
        /*0bf4*/ 	.word	0x00030e70


	//   ....[234]....
        /*0bf8*/ 	.word	0x00030ed0


	//   ....[235]....
        /*0bfc*/ 	.word	0x00030f50


	//   ....[236]....
        /*0c00*/ 	.word	0x00030fb0


	//   ....[237]....
        /*0c04*/ 	.word	0x00031030


	//   ....[238]....
        /*0c08*/ 	.word	0x00031090


	//   ....[239]....
        /*0c0c*/ 	.word	0x00031120


	//   ....[240]....
        /*0c10*/ 	.word	0x00031210


	//   ....[241]....
        /*0c14*/ 	.word	0x00031260


	//   ....[242]....
        /*0c18*/ 	.word	0x000312f0


	//   ....[243]....
        /*0c1c*/ 	.word	0x00031380


	//   ....[244]....
        /*0c20*/ 	.word	0x00031410


	//   ....[245]....
        /*0c24*/ 	.word	0x000314a0


	//   ....[246]....
        /*0c28*/ 	.word	0x00031530


	//   ....[247]....
        /*0c2c*/ 	.word	0x000315c0


	//   ....[248]....
        /*0c30*/ 	.word	0x00031680


	//   ....[249]....
        /*0c34*/ 	.word	0x00031950


	//   ....[250]....
        /*0c38*/ 	.word	0x00031a50


	//   ....[251]....
        /*0c3c*/ 	.word	0x00031b00


	//   ....[252]....
        /*0c40*/ 	.word	0x00031c50


	//   ....[253]....
        /*0c44*/ 	.word	0x00031cb0


	//   ....[254]....
        /*0c48*/ 	.word	0x00031d60


	//   ....[255]....
        /*0c4c*/ 	.word	0x00031e20


	//   ....[0]....
        /*0c50*/ 	.word	0x00031f40


	//   ....[1]....
        /*0c54*/ 	.word	0x00031fa0


	//   ....[2]....
        /*0c58*/ 	.word	0x00032050


	//   ....[3]....
        /*0c5c*/ 	.word	0x00032110


	//   ....[4]....
        /*0c60*/ 	.word	0x00032270


	//   ....[5]....
        /*0c64*/ 	.word	0x00032330


	//   ....[6]....
        /*0c68*/ 	.word	0x00032480


	//   ....[7]....
        /*0c6c*/ 	.word	0x00032530


	//   ....[8]....
        /*0c70*/ 	.word	0x00032630


	//   ....[9]....
        /*0c74*/ 	.word	0x000326f0


	//   ....[10]....
        /*0c78*/ 	.word	0x00032750


	//   ....[11]....
        /*0c7c*/ 	.word	0x00032830


	//   ....[12]....
        /*0c80*/ 	.word	0x000328e0


	//   ....[13]....
        /*0c84*/ 	.word	0x000329b0


	//   ....[14]....
        /*0c88*/ 	.word	0x00032a60


	//   ....[15]....
        /*0c8c*/ 	.word	0x00032ad0


	//   ....[16]....
        /*0c90*/ 	.word	0x00032b30


	//   ....[17]....
        /*0c94*/ 	.word	0x00032c40


	//   ....[18]....
        /*0c98*/ 	.word	0x00032ca0


	//   ....[19]....
        /*0c9c*/ 	.word	0x00032dc0


	//   ....[20]....
        /*0ca0*/ 	.word	0x00032e20


	//   ....[21]....
        /*0ca4*/ 	.word	0x00032f00


	//   ....[22]....
        /*0ca8*/ 	.word	0x00033090


	//   ....[23]....
        /*0cac*/ 	.word	0x00033150


	//   ....[24]....
        /*0cb0*/ 	.word	0x00033200


	//   ....[25]....
        /*0cb4*/ 	.word	0x000332c0


	//   ....[26]....
        /*0cb8*/ 	.word	0x00033370


	//   ....[27]....
        /*0cbc*/ 	.word	0x00033420


	//   ....[28]....
        /*0cc0*/ 	.word	0x000334d0


	//   ....[29]....
        /*0cc4*/ 	.word	0x00033580


	//   ....[30]....
        /*0cc8*/ 	.word	0x000335e0


	//   ....[31]....
        /*0ccc*/ 	.word	0x000336c0


	//   ....[32]....
        /*0cd0*/ 	.word	0x000337b0


	//   ....[33]....
        /*0cd4*/ 	.word	0x00033850


	//   ....[34]....
        /*0cd8*/ 	.word	0x000338b0


	//   ....[35]....
        /*0cdc*/ 	.word	0x00033980


	//   ....[36]....
        /*0ce0*/ 	.word	0x000339e0


	//   ....[37]....
        /*0ce4*/ 	.word	0x00033ab0


	//   ....[38]....
        /*0ce8*/ 	.word	0x00033b10


	//   ....[39]....
        /*0cec*/ 	.word	0x00033be0


	//   ....[40]....
        /*0cf0*/ 	.word	0x00033c40


	//   ....[41]....
        /*0cf4*/ 	.word	0x00033d10


	//   ....[42]....
        /*0cf8*/ 	.word	0x00033ef0


	//   ....[43]....
        /*0cfc*/ 	.word	0x00033f90


	//   ....[44]....
        /*0d00*/ 	.word	0x000340b0


	//   ....[45]....
        /*0d04*/ 	.word	0x00034120


	//   ....[46]....
        /*0d08*/ 	.word	0x00034190


	//   ....[47]....
        /*0d0c*/ 	.word	0x00034200


	//   ....[48]....
        /*0d10*/ 	.word	0x00034270


	//   ....[49]....
        /*0d14*/ 	.word	0x000342f0


	//   ....[50]....
        /*0d18*/ 	.word	0x00034380


	//   ....[51]....
        /*0d1c*/ 	.word	0x00034410


	//   ....[52]....
        /*0d20*/ 	.word	0x00034480


	//   ....[53]....
        /*0d24*/ 	.word	0x000344f0


	//   ....[54]....
        /*0d28*/ 	.word	0x00034560


	//   ....[55]....
        /*0d2c*/ 	.word	0x000345e0


	//   ....[56]....
        /*0d30*/ 	.word	0x00034650


	//   ....[57]....
        /*0d34*/ 	.word	0x000346f0


	//   ....[58]....
        /*0d38*/ 	.word	0x00034780


	//   ....[59]....
        /*0d3c*/ 	.word	0x000348b0


	//----- nvinfo : EIATTR_REG_RECONFIG
	.align		4
.L_329:
        /*0d40*/ 	.byte	0x01, 0x54
	.zero		2


	//----- nvinfo : EIATTR_SYSCALL_OFFSETS
	.align		4
        /*0d44*/ 	.byte	0x04, 0x46
        /*0d46*/ 	.short	(.L_331 - .L_330)


	//   ....[0]....
.L_330:
        /*0d48*/ 	.word	0x00001d40


	//   ....[1]....
        /*0d4c*/ 	.word	0x00001e90


	//   ....[2]....
        /*0d50*/ 	.word	0x00010700


	//   ....[3]....
        /*0d54*/ 	.word	0x00010c80


	//   ....[4]....
        /*0d58*/ 	.word	0x00029c90


	//   ....[5]....
        /*0d5c*/ 	.word	0x00029e20


	//   ....[6]....
        /*0d60*/ 	.word	0x00029f70


	//   ....[7]....
        /*0d64*/ 	.word	0x0002a0b0


	//   ....[8]....
        /*0d68*/ 	.word	0x0002b9d0


	//----- nvinfo : EIATTR_MBARRIER_INSTR_OFFSETS
	.align		4
.L_331:
        /*0d6c*/ 	.byte	0x04, 0x39
        /*0d6e*/ 	.short	(.L_333 - .L_332)


	//   ....[0]....
.L_332:
        /*0d70*/ 	.word	0x00000270
        /*0d74*/ 	.word	0x000000ff
        /*0d78*/ 	.word	0x00029800
        /*0d7c*/ 	.short	0x0100
        /*0d7e*/ 	.byte	0x08
	.zero		1


	//   ....[1]....
        /*0d80*/ 	.word	0x00000280
        /*0d84*/ 	.word	0x000000ff
        /*0d88*/ 	.word	0x00029820
        /*0d8c*/ 	.short	0x0100
        /*0d8e*/ 	.byte	0x08
	.zero		1


	//   ....[2]....
        /*0d90*/ 	.word	0x00000370
        /*0d94*/ 	.word	0x000000ff
        /*0d98*/ 	.word	0x00029830
        /*0d9c*/ 	.short	0x0100
        /*0d9e*/ 	.byte	0x08
	.zero		1


	//   ....[3]....
        /*0da0*/ 	.word	0x00000380
        /*0da4*/ 	.word	0x000000ff
        /*0da8*/ 	.word	0x00029840
        /*0dac*/ 	.short	0x0100
        /*0dae*/ 	.byte	0x08
	.zero		1


	//   ....[4]....
        /*0db0*/ 	.word	0x00000390
        /*0db4*/ 	.word	0x000000ff
        /*0db8*/ 	.word	0x00029838
        /*0dbc*/ 	.short	0x0100
        /*0dbe*/ 	.byte	0x08
	.zero		1


	//   ....[5]....
        /*0dc0*/ 	.word	0x000003a0
        /*0dc4*/ 	.word	0x000000ff
        /*0dc8*/ 	.word	0x00029848
        /*0dcc*/ 	.short	0x0100
        /*0dce*/ 	.byte	0x08
	.zero		1


	//   ....[6]....
        /*0dd0*/ 	.word	0x000004d0
        /*0dd4*/ 	.word	0x000000ff
        /*0dd8*/ 	.word	0x00029850
        /*0ddc*/ 	.short	0x0100
        /*0dde*/ 	.byte	0x08
	.zero		1


	//   ....[7]....
        /*0de0*/ 	.word	0x000004e0
        /*0de4*/ 	.word	0x000000ff
        /*0de8*/ 	.word	0x00029860
        /*0dec*/ 	.short	0x0100
        /*0dee*/ 	.byte	0x08
	.zero		1


	//   ....[8]....
        /*0df0*/ 	.word	0x000004f0
        /*0df4*/ 	.word	0x000000ff
        /*0df8*/ 	.word	0x00029858
        /*0dfc*/ 	.short	0x0100
        /*0dfe*/ 	.byte	0x08
	.zero		1


	//   ....[9]....
        /*0e00*/ 	.word	0x00000500
        /*0e04*/ 	.word	0x000000ff
        /*0e08*/ 	.word	0x00029868
        /*0e0c*/ 	.short	0x0100
        /*0e0e*/ 	.byte	0x08
	.zero		1


	//   ....[10]....
        /*0e10*/ 	.word	0x000005f0
        /*0e14*/ 	.word	0x000000ff
        /*0e18*/ 	.word	0x00029870
        /*0e1c*/ 	.short	0x0100
        /*0e1e*/ 	.byte	0x06
	.zero		1


	//   ....[11]....
        /*0e20*/ 	.word	0x00000600
        /*0e24*/ 	.word	0x000000ff
        /*0e28*/ 	.word	0x00029880
        /*0e2c*/ 	.short	0x0100
        /*0e2e*/ 	.byte	0x06
	.zero		1


	//   ....[12]....
        /*0e30*/ 	.word	0x00000610
        /*0e34*/ 	.word	0x000000ff
        /*0e38*/ 	.word	0x00029878
        /*0e3c*/ 	.short	0x0100
        /*0e3e*/ 	.byte	0x06
	.zero		1


	//   ....[13]....
        /*0e40*/ 	.word	0x00000620
        /*0e44*/ 	.word	0x000000ff
        /*0e48*/ 	.word	0x00029888
        /*0e4c*/ 	.short	0x0100
        /*0e4e*/ 	.byte	0x06
	.zero		1


	//   ....[14]....
        /*0e50*/ 	.word	0x00000750
        /*0e54*/ 	.word	0x000000ff
        /*0e58*/ 	.word	0x00029890
        /*0e5c*/ 	.short	0x0100
        /*0e5e*/ 	.byte	0x08
	.zero		1


	//   ....[15]....
        /*0e60*/ 	.word	0x00000760
        /*0e64*/ 	.word	0x000000ff
        /*0e68*/ 	.word	0x000298a0
        /*0e6c*/ 	.short	0x0100
        /*0e6e*/ 	.byte	0x08
	.zero		1


	//   ....[16]....
        /*0e70*/ 	.word	0x00000770
        /*0e74*/ 	.word	0x000000ff
        /*0e78*/ 	.word	0x00029898
        /*0e7c*/ 	.short	0x0100
        /*0e7e*/ 	.byte	0x08
	.zero		1


	//   ....[17]....
        /*0e80*/ 	.word	0x00000780
        /*0e84*/ 	.word	0x000000ff
        /*0e88*/ 	.word	0x000298a8
        /*0e8c*/ 	.short	0x0100
        /*0e8e*/ 	.byte	0x08
	.zero		1


	//   ....[18]....
        /*0e90*/ 	.word	0x000008c0
        /*0e94*/ 	.word	0x000000ff
        /*0e98*/ 	.word	0x000298b0
        /*0e9c*/ 	.short	0x0100
        /*0e9e*/ 	.byte	0x08
	.zero		1


	//   ....[19]....
        /*0ea0*/ 	.word	0x000008d0
        /*0ea4*/ 	.word	0x000000ff
        /*0ea8*/ 	.word	0x000298c0
        /*0eac*/ 	.short	0x0100
        /*0eae*/ 	.byte	0x08
	.zero		1


	//   ....[20]....
        /*0eb0*/ 	.word	0x000008e0
        /*0eb4*/ 	.word	0x000000ff
        /*0eb8*/ 	.word	0x000298b8
        /*0ebc*/ 	.short	0x0100
        /*0ebe*/ 	.byte	0x08
	.zero		1


	//   ....[21]....
        /*0ec0*/ 	.word	0x000008f0
        /*0ec4*/ 	.word	0x000000ff
        /*0ec8*/ 	.word	0x000298c8
        /*0ecc*/ 	.short	0x0100
        /*0ece*/ 	.byte	0x08
	.zero		1


	//   ....[22]....
        /*0ed0*/ 	.word	0x00003690
        /*0ed4*/ 	.word	0x0000005e
        /*0ed8*/ 	.word	0x00029890
        /*0edc*/ 	.short	0x010a
        /*0ede*/ 	.byte	0x3f
	.zero		1


	//   ....[23]....
        /*0ee0*/ 	.word	0x00009690
        /*0ee4*/ 	.word	0x0000005e
        /*0ee8*/ 	.word	0x00029890
        /*0eec*/ 	.short	0x010a
        /*0eee*/ 	.byte	0x3f
	.zero		1


	//   ....[24]....
        /*0ef0*/ 	.word	0x0000f360
        /*0ef4*/ 	.word	0x0000005e
        /*0ef8*/ 	.word	0x00029890
        /*0efc*/ 	.short	0x010a
        /*0efe*/ 	.byte	0x3f
	.zero		1


	//   ....[25]....
        /*0f00*/ 	.word	0x0000fac0
        /*0f04*/ 	.word	0x0000000b
        /*0f08*/ 	.word	0x00000000
        /*0f0c*/ 	.short	0x0101
        /*0f0e*/ 	.byte	0x3f
	.zero		1


	//   ....[26]....
        /*0f10*/ 	.word	0x0000fb00
        /*0f14*/ 	.word	0x0000005e
        /*0f18*/ 	.word	0x000298b0
        /*0f1c*/ 	.short	0x010a
        /*0f1e*/ 	.byte	0x3f
	.zero		1


	//   ....[27]....
        /*0f20*/ 	.word	0x00010120
        /*0f24*/ 	.word	0x0000005e
        /*0f28*/ 	.word	0x00000000
        /*0f2c*/ 	.short	0x0101
        /*0f2e*/ 	.byte	0x3f
	.zero		1


	//   ....[28]....
        /*0f30*/ 	.word	0x00010a00
        /*0f34*/ 	.word	0x00000012
        /*0f38*/ 	.word	0x00029800
        /*0f3c*/ 	.short	0x010a
        /*0f3e*/ 	.byte	0x3f
	.zero		1


	//   ....[29]....
        /*0f40*/ 	.word	0x00010a50
        /*0f44*/ 	.word	0x00000012
        /*0f48*/ 	.word	0x00029800
        /*0f4c*/ 	.short	0x010a
        /*0f4e*/ 	.byte	0x3f
	.zero		1


	//   ....[30]....
        /*0f50*/ 	.word	0x00011440
        /*0f54*/ 	.word	0x00000012
        /*0f58*/ 	.word	0x00029800
        /*0f5c*/ 	.short	0x010a
        /*0f5e*/ 	.byte	0x3f
	.zero		1


	//   ....[31]....
        /*0f60*/ 	.word	0x00014920
        /*0f64*/ 	.word	0x00000012
        /*0f68*/ 	.word	0x00029800
        /*0f6c*/ 	.short	0x010a
        /*0f6e*/ 	.byte	0x3f
	.zero		1


	//   ....[32]....
        /*0f70*/ 	.word	0x00017a40
        /*0f74*/ 	.word	0x00000000
        /*0f78*/ 	.word	0x00029830
        /*0f7c*/ 	.short	0x010a
        /*0f7e*/ 	.byte	0x3f
	.zero		1


	//   ....[33]....
        /*0f80*/ 	.word	0x00017a80
        /*0f84*/ 	.word	0x00000000
        /*0f88*/ 	.word	0x00029830
        /*0f8c*/ 	.short	0x010a
        /*0f8e*/ 	.byte	0x3f
	.zero		1


	//   ....[34]....
        /*0f90*/ 	.word	0x0001abf0
        /*0f94*/ 	.word	0x0000003c
        /*0f98*/ 	.word	0x00000000
        /*0f9c*/ 	.short	0x0101
        /*0f9e*/ 	.byte	0x3f
	.zero		1


	//   ....[35]....
        /*0fa0*/ 	.word	0x0001bca0
        /*0fa4*/ 	.word	0x0000000b
        /*0fa8*/ 	.word	0x00029830
        /*0fac*/ 	.short	0x010a
        /*0fae*/ 	.byte	0x3f
	.zero		1


	//   ....[36]....
        /*0fb0*/ 	.word	0x0001bcf0
        /*0fb4*/ 	.word	0x0000000b
        /*0fb8*/ 	.word	0x00029830
        /*0fbc*/ 	.short	0x010a
        /*0fbe*/ 	.byte	0x3f
	.zero		1


	//   ....[37]....
        /*0fc0*/ 	.word	0x0001cdf0
        /*0fc4*/ 	.word	0x0000000a
        /*0fc8*/ 	.word	0x00029850
        /*0fcc*/ 	.short	0x010a
        /*0fce*/ 	.byte	0x3f
	.zero		1


	//   ....[38]....
        /*0fd0*/ 	.word	0x0001ce30
        /*0fd4*/ 	.word	0x0000000a
        /*0fd8*/ 	.word	0x00029850
        /*0fdc*/ 	.short	0x010a
        /*0fde*/ 	.byte	0x3f
	.zero		1


	//   ....[39]....
        /*0fe0*/ 	.word	0x0001f190
        /*0fe4*/ 	.word	0x000000a2
        /*0fe8*/ 	.word	0x00000000
        /*0fec*/ 	.short	0x0101
        /*0fee*/ 	.byte	0x3f
	.zero		1


	//   ....[40]....
        /*0ff0*/ 	.word	0x0001fd30
        /*0ff4*/ 	.word	0x00000005
        /*0ff8*/ 	.word	0x00000000
        /*0ffc*/ 	.short	0x0101
        /*0ffe*/ 	.byte	0x3f
	.zero		1


	//   ....[41]....
        /*1000*/ 	.word	0x00020460
        /*1004*/ 	.word	0x0000000a
        /*1008*/ 	.word	0x00029830
        /*100c*/ 	.short	0x010a
        /*100e*/ 	.byte	0x3f
	.zero		1


	//   ....[42]....
        /*1010*/ 	.word	0x000204b0
        /*1014*/ 	.word	0x0000000a
        /*1018*/ 	.word	0x00029830
        /*101c*/ 	.short	0x010a
        /*101e*/ 	.byte	0x3f
	.zero		1


	//   ....[43]....
        /*1020*/ 	.word	0x00021580
        /*1024*/ 	.word	0x0000000a
        /*1028*/ 	.word	0x00029850
        /*102c*/ 	.short	0x010a
        /*102e*/ 	.byte	0x3f
	.zero		1


	//   ....[44]....
        /*1030*/ 	.word	0x000215c0
        /*1034*/ 	.word	0x0000000a
        /*1038*/ 	.word	0x00029850
        /*103c*/ 	.short	0x010a
        /*103e*/ 	.byte	0x3f
	.zero		1


	//   ....[45]....
        /*1040*/ 	.word	0x00022ce0
        /*1044*/ 	.word	0x0000009e
        /*1048*/ 	.word	0x00000000
        /*104c*/ 	.short	0x0101
        /*104e*/ 	.byte	0x3f
	.zero		1


	//   ....[46]....
        /*1050*/ 	.word	0x00023990
        /*1054*/ 	.word	0x00000007
        /*1058*/ 	.word	0x00000000
        /*105c*/ 	.short	0x0101
        /*105e*/ 	.byte	0x3f
	.zero		1


	//   ....[47]....
        /*1060*/ 	.word	0x00024000
        /*1064*/ 	.word	0x0000000b
        /*1068*/ 	.word	0x00029850
        /*106c*/ 	.short	0x010a
        /*106e*/ 	.byte	0x3f
	.zero		1


	//   ....[48]....
        /*1070*/ 	.word	0x00024080
        /*1074*/ 	.word	0x0000000b
        /*1078*/ 	.word	0x00029850
        /*107c*/ 	.short	0x010a
        /*107e*/ 	.byte	0x3f
	.zero		1


	//   ....[49]....
        /*1080*/ 	.word	0x000246d0
        /*1084*/ 	.word	0x00000000
        /*1088*/ 	.word	0x00000000
        /*108c*/ 	.short	0x0101
        /*108e*/ 	.byte	0x3f
	.zero		1


	//   ....[50]....
        /*1090*/ 	.word	0x00026340
        /*1094*/ 	.word	0x00000000
        /*1098*/ 	.word	0x00000000
        /*109c*/ 	.short	0x0101
        /*109e*/ 	.byte	0x3f
	.zero		1


	//   ....[51]....
        /*10a0*/ 	.word	0x00028a60
        /*10a4*/ 	.word	0x00000016
        /*10a8*/ 	.word	0x00029820
        /*10ac*/ 	.short	0x010a
        /*10ae*/ 	.byte	0x3f
	.zero		1


	//   ....[52]....
        /*10b0*/ 	.word	0x00028af0
        /*10b4*/ 	.word	0x00000009
        /*10b8*/ 	.word	0x000298a0
        /*10bc*/ 	.short	0x010a
        /*10be*/ 	.byte	0x3f
	.zero		1


	//   ....[53]....
        /*10c0*/ 	.word	0x00028f20
        /*10c4*/ 	.word	0x00000009
        /*10c8*/ 	.word	0x000298c0
        /*10cc*/ 	.short	0x010a
        /*10ce*/ 	.byte	0x3f
	.zero		1


	//   ....[54]....
        /*10d0*/ 	.word	0x00029260
        /*10d4*/ 	.word	0x00000008
        /*10d8*/ 	.word	0x000298a0
        /*10dc*/ 	.short	0x010a
        /*10de*/ 	.byte	0x3f
	.zero		1


	//   ....[55]....
        /*10e0*/ 	.word	0x00029680
        /*10e4*/ 	.word	0x00000008
        /*10e8*/ 	.word	0x000298c0
        /*10ec*/ 	.short	0x010a
        /*10ee*/ 	.byte	0x3f
	.zero		1


	//   ....[56]....
        /*10f0*/ 	.word	0x0002a7d0
        /*10f4*/ 	.word	0x00000000
        /*10f8*/ 	.word	0x00029880
        /*10fc*/ 	.short	0x010a
        /*10fe*/ 	.byte	0x3f
	.zero		1


	//   ....[57]....
        /*1100*/ 	.word	0x0002af00
        /*1104*/ 	.word	0x00000000
        /*1108*/ 	.word	0x00029870
        /*110c*/ 	.short	0x0107
        /*110e*/ 	.byte	0x3f
	.zero		1


	//   ....[58]....
        /*1110*/ 	.word	0x0002afc0
        /*1114*/ 	.word	0x00000000
        /*1118*/ 	.word	0x00029870
        /*111c*/ 	.short	0x0101
        /*111e*/ 	.byte	0x3f
	.zero		1


	//   ....[59]....
        /*1120*/ 	.word	0x0002b010
        /*1124*/ 	.word	0x00000000
        /*1128*/ 	.word	0x00029840
        /*112c*/ 	.short	0x010a
        /*112e*/ 	.byte	0x3f
	.zero		1


	//   ....[60]....
        /*1130*/ 	.word	0x0002b6e0
        /*1134*/ 	.word	0x00000000
        /*1138*/ 	.word	0x00029830
        /*113c*/ 	.short	0x0107
        /*113e*/ 	.byte	0x3f
	.zero		1


	//   ....[61]....
        /*1140*/ 	.word	0x0002b7c0
        /*1144*/ 	.word	0x00000000
        /*1148*/ 	.word	0x00029830
        /*114c*/ 	.short	0x0101
        /*114e*/ 	.byte	0x3f
	.zero		1


	//   ....[62]....
        /*1150*/ 	.word	0x0002c0d0
        /*1154*/ 	.word	0x00000016
        /*1158*/ 	.word	0x00029800
        /*115c*/ 	.short	0x0107
        /*115e*/ 	.byte	0x3f
	.zero		1


	//   ....[63]....
        /*1160*/ 	.word	0x0002c1d0
        /*1164*/ 	.word	0x00000016
        /*1168*/ 	.word	0x00029800
        /*116c*/ 	.short	0x0101
        /*116e*/ 	.byte	0x3f
	.zero		1


	//   ....[64]....
        /*1170*/ 	.word	0x0002c1f0
        /*1174*/ 	.word	0x00000016
        /*1178*/ 	.word	0x00029820
        /*117c*/ 	.short	0x010a
        /*117e*/ 	.byte	0x3f
	.zero		1


	//   ....[65]....
        /*1180*/ 	.word	0x0002c6c0
        /*1184*/ 	.word	0x00000000
        /*1188*/ 	.word	0x00029880
        /*118c*/ 	.short	0x010a
        /*118e*/ 	.byte	0x3f
	.zero		1


	//   ....[66]....
        /*1190*/ 	.word	0x0002cc30
        /*1194*/ 	.word	0x00000000
        /*1198*/ 	.word	0x00029870
        /*119c*/ 	.short	0x0107
        /*119e*/ 	.byte	0x3f
	.zero		1


	//   ....[67]....
        /*11a0*/ 	.word	0x0002ccf0
        /*11a4*/ 	.word	0x00000000
        /*11a8*/ 	.word	0x00029870
        /*11ac*/ 	.short	0x0101
        /*11ae*/ 	.byte	0x3f
	.zero		1


	//   ....[68]....
        /*11b0*/ 	.word	0x0002cd20
        /*11b4*/ 	.word	0x00000000
        /*11b8*/ 	.word	0x00029840
        /*11bc*/ 	.short	0x010a
        /*11be*/ 	.byte	0x3f
	.zero		1


	//   ....[69]....
        /*11c0*/ 	.word	0x0002d260
        /*11c4*/ 	.word	0x00000000
        /*11c8*/ 	.word	0x00029830
        /*11cc*/ 	.short	0x0107
        /*11ce*/ 	.byte	0x3f
	.zero		1


	//   ....[70]....
        /*11d0*/ 	.word	0x0002d320
        /*11d4*/ 	.word	0x00000000
        /*11d8*/ 	.word	0x00029830
        /*11dc*/ 	.short	0x0101
        /*11de*/ 	.byte	0x3f
	.zero		1


	//   ....[71]....
        /*11e0*/ 	.word	0x0002d3b0
        /*11e4*/ 	.word	0x00000003
        /*11e8*/ 	.word	0x00029870
        /*11ec*/ 	.short	0x010a
        /*11ee*/ 	.byte	0x3f
	.zero		1


	//   ....[72]....
        /*11f0*/ 	.word	0x0002d440
        /*11f4*/ 	.word	0x00000003
        /*11f8*/ 	.word	0x00029860
        /*11fc*/ 	.short	0x010a
        /*11fe*/ 	.byte	0x3f
	.zero		1


	//   ....[73]....
        /*1200*/ 	.word	0x0002d950
        /*1204*/ 	.word	0x00000003
        /*1208*/ 	.word	0x00029850
        /*120c*/ 	.short	0x0101
        /*120e*/ 	.byte	0x3f
	.zero		1


	//   ....[74]....
        /*1210*/ 	.word	0x0002d9e0
        /*1214*/ 	.word	0x00000003
        /*1218*/ 	.word	0x00000000
        /*121c*/ 	.short	0x0101
        /*121e*/ 	.byte	0x3f
	.zero		1


	//   ....[75]....
        /*1220*/ 	.word	0x0002dba0
        /*1224*/ 	.word	0x00000011
        /*1228*/ 	.word	0x00029870
        /*122c*/ 	.short	0x010a
        /*122e*/ 	.byte	0x3f
	.zero		1


	//   ....[76]....
        /*1230*/ 	.word	0x0002dc20
        /*1234*/ 	.word	0x00000011
        /*1238*/ 	.word	0x00029860
        /*123c*/ 	.short	0x010a
        /*123e*/ 	.byte	0x3f
	.zero		1


	//   ....[77]....
        /*1240*/ 	.word	0x0002e140
        /*1244*/ 	.word	0x00000011
        /*1248*/ 	.word	0x00029850
        /*124c*/ 	.short	0x0101
        /*124e*/ 	.byte	0x3f
	.zero		1


	//   ....[78]....
        /*1250*/ 	.word	0x0002e200
        /*1254*/ 	.word	0x00000011
        /*1258*/ 	.word	0x00000000
        /*125c*/ 	.short	0x0101
        /*125e*/ 	.byte	0x3f
	.zero		1


	//   ....[79]....
        /*1260*/ 	.word	0x0002ef10
        /*1264*/ 	.word	0x00000004
        /*1268*/ 	.word	0x00029820
        /*126c*/ 	.short	0x010a
        /*126e*/ 	.byte	0x3f
	.zero		1


	//   ....[80]....
        /*1270*/ 	.word	0x0002f080
        /*1274*/ 	.word	0x00000005
        /*1278*/ 	.word	0x00029840
        /*127c*/ 	.short	0x010a
        /*127e*/ 	.byte	0x3f
	.zero		1


	//   ....[81]....
        /*1280*/ 	.word	0x0002f120
        /*1284*/ 	.word	0x00000017
        /*1288*/ 	.word	0x00029840
        /*128c*/ 	.short	0x010a
        /*128e*/ 	.byte	0x3f
	.zero		1


	//   ....[82]....
        /*1290*/ 	.word	0x0002f160
        /*1294*/ 	.word	0x00000005
        /*1298*/ 	.word	0x00029860
        /*129c*/ 	.short	0x010a
        /*129e*/ 	.byte	0x3f
	.zero		1


	//   ....[83]....
        /*12a0*/ 	.word	0x0002f1a0
        /*12a4*/ 	.word	0x00000017
        /*12a8*/ 	.word	0x00029860
        /*12ac*/ 	.short	0x010a
        /*12ae*/ 	.byte	0x3f
	.zero		1


	//   ....[84]....
        /*12b0*/ 	.word	0x0002f1e0
        /*12b4*/ 	.word	0x00000005
        /*12b8*/ 	.word	0x00029880
        /*12bc*/ 	.short	0x010a
        /*12be*/ 	.byte	0x3f
	.zero		1


	//   ....[85]....
        /*12c0*/ 	.word	0x0002f220
        /*12c4*/ 	.word	0x00000017
        /*12c8*/ 	.word	0x00029880
        /*12cc*/ 	.short	0x010a
        /*12ce*/ 	.byte	0x3f
	.zero		1


	//   ....[86]....
        /*12d0*/ 	.word	0x0002f280
        /*12d4*/ 	.word	0x0000005e
        /*12d8*/ 	.word	0x00029890
        /*12dc*/ 	.short	0x010a
        /*12de*/ 	.byte	0x3f
	.zero		1


	//   ....[87]....
        /*12e0*/ 	.word	0x0002f530
        /*12e4*/ 	.word	0x0000005e
        /*12e8*/ 	.word	0x00029890
        /*12ec*/ 	.short	0x010a
        /*12ee*/ 	.byte	0x3f
	.zero		1


	//   ....[88]....
        /*12f0*/ 	.word	0x0002f7e0
        /*12f4*/ 	.word	0x0000005e
        /*12f8*/ 	.word	0x00029890
        /*12fc*/ 	.short	0x010a
        /*12fe*/ 	.byte	0x3f
	.zero		1


	//   ....[89]....
        /*1300*/ 	.word	0x0002fa90
        /*1304*/ 	.word	0x0000005e
        /*1308*/ 	.word	0x000298b0
        /*130c*/ 	.short	0x010a
        /*130e*/ 	.byte	0x3f
	.zero		1


	//   ....[90]....
        /*1310*/ 	.word	0x0002fd90
        /*1314*/ 	.word	0x00000012
        /*1318*/ 	.word	0x00029800
        /*131c*/ 	.short	0x010a
        /*131e*/ 	.byte	0x3f
	.zero		1


	//   ....[91]....
        /*1320*/ 	.word	0x0002ffa0
        /*1324*/ 	.word	0x00000012
        /*1328*/ 	.word	0x00029800
        /*132c*/ 	.short	0x010a
        /*132e*/ 	.byte	0x3f
	.zero		1


	//   ....[92]....
        /*1330*/ 	.word	0x0002fff0
        /*1334*/ 	.word	0x00000000
        /*1338*/ 	.word	0x00029830
        /*133c*/ 	.short	0x010a
        /*133e*/ 	.byte	0x3f
	.zero		1


	//   ....[93]....
        /*1340*/ 	.word	0x00030040
        /*1344*/ 	.word	0x0000000b
        /*1348*/ 	.word	0x00029830
        /*134c*/ 	.short	0x010a
        /*134e*/ 	.byte	0x3f
	.zero		1


	//   ....[94]....
        /*1350*/ 	.word	0x00030090
        /*1354*/ 	.word	0x0000000a
        /*1358*/ 	.word	0x00029850
        /*135c*/ 	.short	0x010a
        /*135e*/ 	.byte	0x3f
	.zero		1


	//   ....[95]....
        /*1360*/ 	.word	0x000300e0
        /*1364*/ 	.word	0x0000000a
        /*1368*/ 	.word	0x00029830
        /*136c*/ 	.short	0x010a
        /*136e*/ 	.byte	0x3f
	.zero		1


	//   ....[96]....
        /*1370*/ 	.word	0x00030130
        /*1374*/ 	.word	0x0000000a
        /*1378*/ 	.word	0x00029850
        /*137c*/ 	.short	0x010a
        /*137e*/ 	.byte	0x3f
	.zero		1


	//   ....[97]....
        /*1380*/ 	.word	0x00030180
        /*1384*/ 	.word	0x0000000b
        /*1388*/ 	.word	0x00029850
        /*138c*/ 	.short	0x010a
        /*138e*/ 	.byte	0x3f
	.zero		1


	//   ....[98]....
        /*1390*/ 	.word	0x00031740
        /*1394*/ 	.word	0x00000016
        /*1398*/ 	.word	0x00029820
        /*139c*/ 	.short	0x010a
        /*139e*/ 	.byte	0x3f
	.zero		1


	//   ....[99]....
        /*13a0*/ 	.word	0x00031790
        /*13a4*/ 	.word	0x00000009
        /*13a8*/ 	.word	0x000298a0
        /*13ac*/ 	.short	0x010a
        /*13ae*/ 	.byte	0x3f
	.zero		1


	//   ....[100]....
        /*13b0*/ 	.word	0x000317e0
        /*13b4*/ 	.word	0x00000009
        /*13b8*/ 	.word	0x000298c0
        /*13bc*/ 	.short	0x010a
        /*13be*/ 	.byte	0x3f
	.zero		1


	//   ....[101]....
        /*13c0*/ 	.word	0x00031830
        /*13c4*/ 	.word	0x00000008
        /*13c8*/ 	.word	0x000298a0
        /*13cc*/ 	.short	0x010a
        /*13ce*/ 	.byte	0x3f
	.zero		1


	//   ....[102]....
        /*13d0*/ 	.word	0x00031880
        /*13d4*/ 	.word	0x00000008
        /*13d8*/ 	.word	0x000298c0
        /*13dc*/ 	.short	0x010a
        /*13de*/ 	.byte	0x3f
	.zero		1


	//   ....[103]....
        /*13e0*/ 	.word	0x000319a0
        /*13e4*/ 	.word	0x00000000
        /*13e8*/ 	.word	0x00029880
        /*13ec*/ 	.short	0x010a
        /*13ee*/ 	.byte	0x3f
	.zero		1


	//   ....[104]....
        /*13f0*/ 	.word	0x000321c0
        /*13f4*/ 	.word	0x00000000
        /*13f8*/ 	.word	0x00029840
        /*13fc*/ 	.short	0x010a
        /*13fe*/ 	.byte	0x3f
	.zero		1


	//   ....[105]....
        /*1400*/ 	.word	0x00032f90
        /*1404*/ 	.word	0x00000016
        /*1408*/ 	.word	0x00029820
        /*140c*/ 	.short	0x010a
        /*140e*/ 	.byte	0x3f
	.zero		1


	//   ....[106]....
        /*1410*/ 	.word	0x00032fe0
        /*1414*/ 	.word	0x00000000
        /*1418*/ 	.word	0x00029880
        /*141c*/ 	.short	0x010a
        /*141e*/ 	.byte	0x3f
	.zero		1


	//   ....[107]....
        /*1420*/ 	.word	0x00033700
        /*1424*/ 	.word	0x00000000
        /*1428*/ 	.word	0x00029840
        /*142c*/ 	.short	0x010a
        /*142e*/ 	.byte	0x3f
	.zero		1


	//   ....[108]....
        /*1430*/ 	.word	0x00033d50
        /*1434*/ 	.word	0x00000003
        /*1438*/ 	.word	0x00029870
        /*143c*/ 	.short	0x010a
        /*143e*/ 	.byte	0x3f
	.zero		1


	//   ....[109]....
        /*1440*/ 	.word	0x00033da0
        /*1444*/ 	.word	0x00000003
        /*1448*/ 	.word	0x00029860
        /*144c*/ 	.short	0x010a
        /*144e*/ 	.byte	0x3f
	.zero		1


	//   ....[110]....
        /*1450*/ 	.word	0x00033df0
        /*1454*/ 	.word	0x00000011
        /*1458*/ 	.word	0x00029870
        /*145c*/ 	.short	0x010a
        /*145e*/ 	.byte	0x3f
	.zero		1


	//   ....[111]....
        /*1460*/ 	.word	0x00033e40
        /*1464*/ 	.word	0x00000011
        /*1468*/ 	.word	0x00029860
        /*146c*/ 	.short	0x010a
        /*146e*/ 	.byte	0x3f
	.zero		1


	//   ....[112]....
        /*1470*/ 	.word	0x000347d0
        /*1474*/ 	.word	0x00000004
        /*1478*/ 	.word	0x00029820
        /*147c*/ 	.short	0x010a
        /*147e*/ 	.byte	0x3f
	.zero		1


	//   ....[113]....
        /*1480*/ 	.word	0x00034970
        /*1484*/ 	.word	0x00000005
        /*1488*/ 	.word	0x00029840
        /*148c*/ 	.short	0x010a
        /*148e*/ 	.byte	0x3f
	.zero		1


	//   ....[114]....
        /*1490*/ 	.word	0x000349c0
        /*1494*/ 	.word	0x00000017
        /*1498*/ 	.word	0x00029840
        /*149c*/ 	.short	0x010a
        /*149e*/ 	.byte	0x3f
	.zero		1


	//   ....[115]....
        /*14a0*/ 	.word	0x00034a10
        /*14a4*/ 	.word	0x00000005
        /*14a8*/ 	.word	0x00029860
        /*14ac*/ 	.short	0x010a
        /*14ae*/ 	.byte	0x3f
	.zero		1


	//   ....[116]....
        /*14b0*/ 	.word	0x00034a60
        /*14b4*/ 	.word	0x00000017
        /*14b8*/ 	.word	0x00029860
        /*14bc*/ 	.short	0x010a
        /*14be*/ 	.byte	0x3f
	.zero		1


	//   ....[117]....
        /*14c0*/ 	.word	0x00034ab0
        /*14c4*/ 	.word	0x00000005
        /*14c8*/ 	.word	0x00029880
        /*14cc*/ 	.short	0x010a
        /*14ce*/ 	.byte	0x3f
	.zero		1


	//----- nvinfo : EIATTR_NUM_MBARRIERS
	.align		4
.L_333:
        /*14d0*/ 	.byte	0x03, 0x38
        /*14d2*/ 	.short	0x0016


	//----- nvinfo : EIATTR_EXIT_INSTR_OFFSETS
	.align		4
        /*14d4*/ 	.byte	0x04, 0x1c
        /*14d6*/ 	.short	(.L_335 - .L_334)


	//   ....[0]....
.L_334:
        /*14d8*/ 	.word	0x0002f270


	//----- nvinfo : EIATTR_MAX_THREADS
	.align		4
.L_335:
        /*14dc*/ 	.byte	0x04, 0x05
        /*14de*/ 	.short	(.L_337 - .L_336)
.L_336:
        /*14e0*/ 	.word	0x00000180
        /*14e4*/ 	.word	0x00000001
        /*14e8*/ 	.word	0x00000001


	//----- nvinfo : EIATTR_CRS_STACK_SIZE
	.align		4
.L_337:
        /*14ec*/ 	.byte	0x04, 0x1e
        /*14ee*/ 	.short	(.L_339 - .L_338)
.L_338:
        /*14f0*/ 	.word	0x00000000


	//----- nvinfo : EIATTR_CBANK_PARAM_SIZE
	.align		4
.L_339:
        /*14f4*/ 	.byte	0x03, 0x19
        /*14f6*/ 	.short	0x0af0


	//----- nvinfo : EIATTR_PARAM_CBANK
	.align		4
        /*14f8*/ 	.byte	0x04, 0x0a
        /*14fa*/ 	.short	(.L_341 - .L_340)
	.align		4
.L_340:
        /*14fc*/ 	.word	index@(.nv.constant0._ZN7cutlass13device_kernelIN5flash11enable_sm90INS1_16FlashAttnFwdSm90INS1_25CollectiveMainloopFwdSm90ILi2EN4cute5tupleIJNS5_1CILi1EEES8_S8_EEENS6_IJNS7_ILi128EEENS7_ILi160EEENS7_ILi192EEEEEELi128ENS_12float_e4m3_tEfNS_4arch4Sm90ELb1ELb0ELb1ELb1ELb1ELb1ELb0ELb1ELb1ELb1ELb0ELb0EEENS1_21CollectiveEpilogueFwdINS6_IJSA_SA_SB_EEES9_NS_10bfloat16_tESG_Li256ELb1ELb1ELb0ELb1EEENS1_36VarlenDynamicPersistentTileSchedulerILi128ELi160ELi256ELi128ELb0ELb1ELb1ELb1ELb1ELb1EEEEEEEEEvNT_6ParamsE)
        /*1500*/ 	.short	0x0210
        /*1502*/ 	.short	0x0af0


	//----- nvinfo : EIATTR_SW_WAR
	.align		4
.L_341:
        /*1504*/ 	.byte	0x04, 0x36
        /*1506*/ 	.short	(.L_343 - .L_342)
.L_342:
        /*1508*/ 	.word	0x00000008
.L_343:


//--------------------- .nv.callgraph             --------------------------
	.section	.nv.callgraph,"",@"SHT_CUDA_CALLGRAPH"
	.align	4
	.sectionentsize	8
	.align		4
        /*0000*/ 	.word	0x00000000
	.align		4
        /*0004*/ 	.word	0xffffffff
	.align		4
        /*0008*/ 	.word	index@(_ZN7cutlass13device_kernelIN5flash11enable_sm90INS1_16FlashAttnFwdSm90INS1_25CollectiveMainloopFwdSm90ILi2EN4cute5tupleIJNS5_1CILi1EEES8_S8_EEENS6_IJNS7_ILi128EEENS7_ILi160EEENS7_ILi192EEEEEELi128ENS_12float_e4m3_tEfNS_4arch4Sm90ELb0ELb0ELb1ELb0ELb1ELb0ELb0ELb1ELb1ELb1ELb0ELb0EEENS1_21CollectiveEpilogueFwdINS6_IJSA_SA_SB_EEES9_NS_10bfloat16_tESG_Li256ELb0ELb1ELb0ELb1EEENS1_29StaticPersistentTileSchedulerILb0EEEEEEEEEvNT_6ParamsE)
	.align		4
        /*000c*/ 	.word	index@(__assertfail)
	.align		4
        /*0010*/ 	.word	index@(_ZN7cutlass13device_kernelIN5flash11enable_sm90INS1_16FlashAttnFwdSm90INS1_25CollectiveMainloopFwdSm90ILi2EN4cute5tupleIJNS5_1CILi1EEES8_S8_EEENS6_IJNS7_ILi128EEENS7_ILi160EEENS7_ILi192EEEEEELi128ENS_12float_e4m3_tEfNS_4arch4Sm90ELb0ELb0ELb1ELb1ELb1ELb0ELb0ELb1ELb1ELb1ELb0ELb0EEENS1_21CollectiveEpilogueFwdINS6_IJSA_SA_SB_EEES9_NS_10bfloat16_tESG_Li256ELb1ELb1ELb0ELb1EEENS1_36VarlenDynamicPersistentTileSchedulerILi128ELi160ELi256ELi128ELb0ELb1ELb1ELb0ELb1ELb1EEEEEEEEEvNT_6ParamsE)
	.align		4
        /*0014*/ 	.word	index@(__assertfail)
	.align		4
        /*0018*/ 	.word	index@(_ZN7cutlass13device_kernelIN5flash11enable_sm90INS1_16FlashAttnFwdSm90INS1_25CollectiveMainloopFwdSm90ILi2EN4cute5tupleIJNS5_1CILi1EEES8_S8_EEENS6_IJNS7_ILi128EEENS7_ILi160EEENS7_ILi192EEEEEELi128ENS_12float_e4m3_tEfNS_4arch4Sm90ELb0ELb0ELb1ELb1ELb1ELb1ELb0ELb1ELb1ELb1ELb0ELb0EEENS1_21CollectiveEpilogueFwdINS6_IJSA_SA_SB_EEES9_NS_10bfloat16_tESG_Li256ELb1ELb1ELb0ELb1EEENS1_36VarlenDynamicPersistentTileSchedulerILi128ELi160ELi256ELi128ELb0ELb1ELb1ELb0ELb1ELb1EEEEEEEEEvNT_6ParamsE)
	.align		4
        /*001c*/ 	.word	index@(__assertfail)
	.align		4
        /*0020*/ 	.word	index@(_ZN7cutlass13device_kernelIN5flash11enable_sm90INS1_16FlashAttnFwdSm90INS1_25CollectiveMainloopFwdSm90ILi2EN4cute5tupleIJNS5_1CILi1EEES8_S8_EEENS6_IJNS7_ILi128EEESA_NS7_ILi192EEEEEELi128ENS_12float_e4m3_tEfNS_4arch4Sm90ELb0ELb1ELb1ELb0ELb1ELb0ELb0ELb1ELb1ELb1ELb0ELb0EEENS1_21CollectiveEpilogueFwdINS6_IJSA_SA_SA_EEES9_NS_10bfloat16_tESF_Li256ELb0ELb1ELb0ELb1EEENS1_30DynamicPersistentTileSchedulerILi256ELi128ELb0ELb1ELb1EEEEEEEEEvNT_6ParamsE)
	.align		4
        /*0024*/ 	.word	index@(__assertfail)
	.align		4
        /*0028*/ 	.word	index@(_ZN7cutlass13device_kernelIN5flash11enable_sm90INS1_16FlashAttnFwdSm90INS1_25CollectiveMainloopFwdSm90ILi2EN4cute5tupleIJNS5_1CILi1EEES8_S8_EEENS6_IJNS7_ILi128EEESA_NS7_ILi192EEEEEELi128ENS_12float_e4m3_tEfNS_4arch4Sm90ELb0ELb1ELb1ELb1ELb1ELb0ELb0ELb1ELb1ELb1ELb0ELb0EEENS1_21CollectiveEpilogueFwdINS6_IJSA_SA_SA_EEES9_NS_10bfloat16_tESF_Li256ELb1ELb1ELb0ELb1EEENS1_36VarlenDynamicPersistentTileSchedulerILi128ELi128ELi256ELi128ELb0ELb1ELb1ELb1ELb0ELb1EEEEEEEEEvNT_6ParamsE)
	.align		4
        /*002c*/ 	.word	index@(__assertfail)
	.align		4
        /*0030*/ 	.word	index@(_ZN7cutlass13device_kernelIN5flash11enable_sm90INS1_16FlashAttnFwdSm90INS1_25CollectiveMainloopFwdSm90ILi2EN4cute5tupleIJNS5_1CILi1EEES8_S8_EEENS6_IJNS7_ILi128EEESA_NS7_ILi192EEEEEELi128ENS_12float_e4m3_tEfNS_4arch4Sm90ELb0ELb1ELb1ELb1ELb1ELb1ELb0ELb1ELb1ELb1ELb0ELb0EEENS1_21CollectiveEpilogueFwdINS6_IJSA_SA_SA_EEES9_NS_10bfloat16_tESF_Li256ELb1ELb1ELb0ELb1EEENS1_36VarlenDynamicPersistentTileSchedulerILi128ELi128ELi256ELi128ELb0ELb1ELb1ELb1ELb0ELb1EEEEEEEEEvNT_6ParamsE)
	.align		4
        /*0034*/ 	.word	index@(__assertfail)
	.align		4
        /*0038*/ 	.word	index@(_ZN7cutlass13device_kernelIN5flash11enable_sm90INS1_16FlashAttnFwdSm90INS1_25CollectiveMainloopFwdSm90ILi2EN4cute5tupleIJNS5_1CILi1EEES8_S8_EEENS6_IJNS7_ILi128EEENS7_ILi160EEENS7_ILi192EEEEEELi128ENS_12float_e4m3_tEfNS_4arch4Sm90ELb1ELb0ELb1ELb0ELb1ELb0ELb0ELb1ELb1ELb1ELb0ELb0EEENS1_21CollectiveEpilogueFwdINS6_IJSA_SA_SB_EEES9_NS_10bfloat16_tESG_Li256ELb0ELb1ELb0ELb1EEENS1_30DynamicPersistentTileSchedulerILi256ELi128ELb0ELb1ELb1EEEEEEEEEvNT_6ParamsE)
	.align		4
        /*003c*/ 	.word	index@(__assertfail)
	.align		4
        /*0040*/ 	.word	index@(_ZN7cutlass13device_kernelIN5flash11enable_sm90INS1_16FlashAttnFwdSm90INS1_25CollectiveMainloopFwdSm90ILi2EN4cute5tupleIJNS5_1CILi1EEES8_S8_EEENS6_IJNS7_ILi128EEENS7_ILi160EEENS7_ILi192EEEEEELi128ENS_12float_e4m3_tEfNS_4arch4Sm90ELb1ELb0ELb1ELb1ELb1ELb0ELb0ELb1ELb1ELb1ELb0ELb0EEENS1_21CollectiveEpilogueFwdINS6_IJSA_SA_SB_EEES9_NS_10bfloat16_tESG_Li256ELb1ELb1ELb0ELb1EEENS1_36VarlenDynamicPersistentTileSchedulerILi128ELi160ELi256ELi128ELb0ELb1ELb1ELb1ELb1ELb1EEEEEEEEEvNT_6ParamsE)
	.align		4
        /*0044*/ 	.word	index@(__assertfail)
	.align		4
        /*0048*/ 	.word	index@(_ZN7cutlass13device_kernelIN5flash11enable_sm90INS1_16FlashAttnFwdSm90INS1_25CollectiveMainloopFwdSm90ILi2EN4cute5tupleIJNS5_1CILi1EEES8_S8_EEENS6_IJNS7_ILi128EEENS7_ILi160EEENS7_ILi192EEEEEELi128ENS_12float_e4m3_tEfNS_4arch4Sm90ELb1ELb0ELb1ELb1ELb1ELb1ELb0ELb1ELb1ELb1ELb0ELb0EEENS1_21CollectiveEpilogueFwdINS6_IJSA_SA_SB_EEES9_NS_10bfloat16_tESG_Li256ELb1ELb1ELb0ELb1EEENS1_36VarlenDynamicPersistentTileSchedulerILi128ELi160ELi256ELi128ELb0ELb1ELb1ELb1ELb1ELb1EEEEEEEEEvNT_6ParamsE)
	.align		4
        /*004c*/ 	.word	index@(__assertfail)
	.align		4
        /*0050*/ 	.word	0x00000000
	.align		4
        /*0054*/ 	.word	0xfffffffe
	.align		4
        /*0058*/ 	.word	0x00000000
	.align		4
        /*005c*/ 	.word	0xfffffffd
	.align		4
        /*0060*/ 	.word	0x00000000
	.align		4
        /*0064*/ 	.word	0xfffffffc


//--------------------- .nv.constant4             --------------------------
	.section	.nv.constant4,"a",@progbits
	.align	8
	.align		8
.nv.constant4:
        /*0000*/ 	.dword	__assertfail
	.align		8
        /*0008*/ 	.dword	__unnamed_1
	.align		8
        /*0010*/ 	.dword	__unnamed_2
	.align		8
        /*0018*/ 	.dword	__unnamed_3
	.align		8
        /*0020*/ 	.dword	__unnamed_4
	.align		8
        /*0028*/ 	.dword	__unnamed_5
	.align		8
        /*0030*/ 	.dword	__unnamed_6
	.align		8
        /*0038*/ 	.dword	__unnamed_7
	.align		8
        /*0040*/ 	.dword	_ZZN5flash28permute_output_fp8_VcolmajorIN4cute6TensorINS1_11ArrayEngineIN7cutlass10bfloat16_tELm64EEENS1_6LayoutINS1_5tupleIJNS8_IJNS1_1CILi2EEESA_NS9_ILi16EEEEEENS9_ILi1EEESD_EEENS8_IJNS8_IJSD_SA_NS9_ILi4EEEEEENS9_ILi0EEESH_EEEEEEEEEvRT_E9upper_map
	.align		8
        /*0048*/ 	.dword	__unnamed_8
	.align		8
        /*0050*/ 	.dword	__unnamed_9
	.align		8
        /*0058*/ 	.dword	__unnamed_10
	.align		8
        /*0060*/ 	.dword	__unnamed_11
	.align		8
        /*0068*/ 	.dword	__unnamed_12
	.align		8
        /*0070*/ 	.dword	_ZN81_INTERNAL_bf65c093_45_flash_fwd_hdimdiff_e4m3_paged_softcap_sm90_cu_4cb42ef5_38364cuda3std3__45__cpo5beginE
	.align		8
        /*0078*/ 	.dword	_ZN81_INTERNAL_bf65c093_45_flash_fwd_hdimdiff_e4m3_paged_softcap_sm90_cu_4cb42ef5_38364cuda3std3__45__cpo3endE
	.align		8
        /*0080*/ 	.dword	_ZN81_INTERNAL_bf65c093_45_flash_fwd_hdimdiff_e4m3_paged_softcap_sm90_cu_4cb42ef5_38364cuda3std3__45__cpo6cbeginE
	.align		8
        /*0088*/ 	.dword	_ZN81_INTERNAL_bf65c093_45_flash_fwd_hdimdiff_e4m3_paged_softcap_sm90_cu_4cb42ef5_38364cuda3std3__45__cpo4cendE
	.align		8
        /*0090*/ 	.dword	_ZN81_INTERNAL_bf65c093_45_flash_fwd_hdimdiff_e4m3_paged_softcap_sm90_cu_4cb42ef5_38364cuda3std3__483_GLOBAL__N__bf65c093_45_flash_fwd_hdimdiff_e4m3_paged_softcap_sm90_cu_4cb42ef5_38366ignoreE
	.align		8
        /*0098*/ 	.dword	_ZN81_INTERNAL_bf65c093_45_flash_fwd_hdimdiff_e4m3_paged_softcap_sm90_cu_4cb42ef5_38364cuda3std3__419piecewise_constructE
	.align		8
        /*00a0*/ 	.dword	_ZN81_INTERNAL_bf65c093_45_flash_fwd_hdimdiff_e4m3_paged_softcap_sm90_cu_4cb42ef5_38364cuda3std3__48in_placeE
	.align		8
        /*00a8*/ 	.dword	_ZN81_INTERNAL_bf65c093_45_flash_fwd_hdimdiff_e4m3_paged_softcap_sm90_cu_4cb42ef5_38364cuda3std6ranges3__45__cpo4swapE
	.align		8
        /*00b0*/ 	.dword	_ZN81_INTERNAL_bf65c093_45_flash_fwd_hdimdiff_e4m3_paged_softcap_sm90_cu_4cb42ef5_38364cuda3std6ranges3__45__cpo9iter_moveE
	.align		8
        /*00b8*/ 	.dword	_ZN81_INTERNAL_bf65c093_45_flash_fwd_hdimdiff_e4m3_paged_softcap_sm90_cu_4cb42ef5_38364cute7productE
	.align		8
        /*00c0*/ 	.dword	_ZN81_INTERNAL_bf65c093_45_flash_fwd_hdimdiff_e4m3_paged_softcap_sm90_cu_4cb42ef5_38364cute1_E
	.align		8
        /*00c8*/ 	.dword	$str$23
	.align		8
        /*00d0*/ 	.dword	$str$24


//--------------------- .text._ZN7cutlass13device_kernelIN5flash11enable_sm90INS1_16FlashAttnFwdSm90INS1_25CollectiveMainloopFwdSm90ILi2EN4cute5tupleIJNS5_1CILi1EEES8_S8_EEENS6_IJNS7_ILi128EEENS7_ILi160EEENS7_ILi192EEEEEELi128ENS_12float_e4m3_tEfNS_4arch4Sm90ELb0ELb0ELb1ELb0ELb1ELb0ELb0ELb1ELb1ELb1ELb0ELb0EEENS1_21CollectiveEpilogueFwdINS6_IJSA_SA_SB_EEES9_NS_10bfloat16_tESG_Li256ELb0ELb1ELb0ELb1EEENS1_29StaticPersistentTileSchedulerILb0EEEEEEEEEvNT_6ParamsE --------------------------
	.section	.text._ZN7cutlass13device_kernelIN5flash11enable_sm90INS1_16FlashAttnFwdSm90INS1_25CollectiveMainloopFwdSm90ILi2EN4cute5tupleIJNS5_1CILi1EEES8_S8_EEENS6_IJNS7_ILi128EEENS7_ILi160EEENS7_ILi192EEEEEELi128ENS_12float_e4m3_tEfNS_4arch4Sm90ELb0ELb0ELb1ELb0ELb1ELb0ELb0ELb1ELb1ELb1ELb0ELb0EEENS1_21CollectiveEpilogueFwdINS6_IJSA_SA_SB_EEES9_NS_10bfloat16_tESG_Li256ELb0ELb1ELb0ELb1EEENS1_29StaticPersistentTileSchedulerILb0EEEEEEEEEvNT_6ParamsE,"ax",@progbits
	.align	128
.text._ZN7cutlass13device_kernelIN5flash11enable_sm90INS1_16FlashAttnFwdSm90INS1_25CollectiveMainloopFwdSm90ILi2EN4cute5tupleIJNS5_1CILi1EEES8_S8_EEENS6_IJNS7_ILi128EEENS7_ILi160EEENS7_ILi192EEEEEELi128ENS_12float_e4m3_tEfNS_4arch4Sm90ELb0ELb0ELb1ELb0ELb1ELb0ELb0ELb1ELb1ELb1ELb0ELb0EEENS1_21CollectiveEpilogueFwdINS6_IJSA_SA_SB_EEES9_NS_10bfloat16_tESG_Li256ELb0ELb1ELb0ELb1EEENS1_29StaticPersistentTileSchedulerILb0EEEEEEEEEvNT_6ParamsE:
        .type           _ZN7cutlass13device_kernelIN5flash11enable_sm90INS1_16FlashAttnFwdSm90INS1_25CollectiveMainloopFwdSm90ILi2EN4cute5tupleIJNS5_1CILi1EEES8_S8_EEENS6_IJNS7_ILi128EEENS7_ILi160EEENS7_ILi192EEEEEELi128ENS_12float_e4m3_tEfNS_4arch4Sm90ELb0ELb0ELb1ELb0ELb1ELb0ELb0ELb1ELb1ELb1ELb0ELb0EEENS1_21CollectiveEpilogueFwdINS6_IJSA_SA_SB_EEES9_NS_10bfloat16_tESG_Li256ELb0ELb1ELb0ELb1EEENS1_29StaticPersistentTileSchedulerILb0EEEEEEEEEvNT_6ParamsE,@function
        .size           _ZN7cutlass13device_kernelIN5flash11enable_sm90INS1_16FlashAttnFwdSm90INS1_25CollectiveMainloopFwdSm90ILi2EN4cute5tupleIJNS5_1CILi1EEES8_S8_EEENS6_IJNS7_ILi128EEENS7_ILi160EEENS7_ILi192EEEEEELi128ENS_12float_e4m3_tEfNS_4arch4Sm90ELb0ELb0ELb1ELb0ELb1ELb0ELb0ELb1ELb1ELb1ELb0ELb0EEENS1_21CollectiveEpilogueFwdINS6_IJSA_SA_SB_EEES9_NS_10bfloat16_tESG_Li256ELb0ELb1ELb0ELb1EEENS1_29StaticPersistentTileSchedulerILb0EEEEEEEEEvNT_6ParamsE,(.L_x_3190 - _ZN7cutlass13device_kernelIN5flash11enable_sm90INS1_16FlashAttnFwdSm90INS1_25CollectiveMainloopFwdSm90ILi2EN4cute5tupleIJNS5_1CILi1EEES8_S8_EEENS6_IJNS7_ILi128EEENS7_ILi160EEENS7_ILi192EEEEEELi128ENS_12float_e4m3_tEfNS_4arch4Sm90ELb0ELb0ELb1ELb0ELb1ELb0ELb0ELb1ELb1ELb1ELb0ELb0EEENS1_21CollectiveEpilogueFwdINS6_IJSA_SA_SB_EEES9_NS_10bfloat16_tESG_Li256ELb0ELb1ELb0ELb1EEENS1_29StaticPersistentTileSchedulerILb0EEEEEEEEEvNT_6ParamsE)
        .other          _ZN7cutlass13device_kernelIN5flash11enable_sm90INS1_16FlashAttnFwdSm90INS1_25CollectiveMainloopFwdSm90ILi2EN4cute5tupleIJNS5_1CILi1EEES8_S8_EEENS6_IJNS7_ILi128EEENS7_ILi160EEENS7_ILi192EEEEEELi128ENS_12float_e4m3_tEfNS_4arch4Sm90ELb0ELb0ELb1ELb0ELb1ELb0ELb0ELb1ELb1ELb1ELb0ELb0EEENS1_21CollectiveEpilogueFwdINS6_IJSA_SA_SB_EEES9_NS_10bfloat16_tESG_Li256ELb0ELb1ELb0ELb1EEENS1_29StaticPersistentTileSchedulerILb0EEEEEEEEEvNT_6ParamsE,@"STO_CUDA_ENTRY STV_DEFAULT"
_ZN7cutlass13device_kernelIN5flash11enable_sm90INS1_16FlashAttnFwdSm90INS1_25CollectiveMainloopFwdSm90ILi2EN4cute5tupleIJNS5_1CILi1EEES8_S8_EEENS6_IJNS7_ILi128EEENS7_ILi160EEENS7_ILi192EEEEEELi128ENS_12float_e4m3_tEfNS_4arch4Sm90ELb0ELb0ELb1ELb0ELb1ELb0ELb0ELb1ELb1ELb1ELb0ELb0EEENS1_21CollectiveEpilogueFwdINS6_IJSA_SA_SB_EEES9_NS_10bfloat16_tESG_Li256ELb0ELb1ELb0ELb1EEENS1_29StaticPersistentTileSchedulerILb0EEEEEEEEEvNT_6ParamsE:
[----:B------:R-:W0:Y:S02]  /*0000*/  LDC R1, c[0x0][0x28] ;  /* 0x00000a00ff017b82 */ /* 0x000e240000000800 */
[----:B0-----:R-:W-:Y:S01]  /*0010*/  VIADD R1, R1, 0xffffffd8 ;  /* 0xffffffd801017836 */ /* 0x001fe20000000000 */
[----:B------:R-:W0:Y:S01]  /*0020*/  S2R R3, SR_TID.X ;  /* 0x0000000000037919 */ /* 0x000e220000002100 */
[----:B------:R-:W-:Y:S01]  /*0030*/  ELECT P0, URZ, PT ;  /* 0x00000000003f782f */ /* 0x000fe20003800000 */
[----:B------:R-:W-:Y:S01]  /*0040*/  UMOV UR4, 0x80 ;  /* 0x0000008000047882 */ /* 0x000fe20000000000 */
[----:B------:R-:W-:Y:S01]  /*0050*/  UMOV UR7, 0x100 ;  /* 0x0000010000077882 */ /* 0x000fe20000000000 */
[--C-:B0-----:R-:W-:Y:S02]  /*0060*/  SHF.R.U32.HI R0, RZ, 0x5, R3.reuse ;  /* 0x00000005ff007819 */ /* 0x101fe40000011603 */
[----:B------:R-:W-:-:S03]  /*0070*/  SHF.R.U32.HI R22, RZ, 0x7, R3 ;  /* 0x00000007ff167819 */ /* 0x000fc60000011603 */
[----:B------:R-:W0:Y:S04]  /*0080*/  SHFL.IDX PT, R2, R0, RZ, 0x1f ;  /* 0x00001fff00027589 */ /* 0x000e2800000e0000 */
[----:B------:R1:W2:Y:S01]  /*0090*/  SHFL.IDX PT, R3, R22, RZ, 0x1f ;  /* 0x00001fff16037589 */ /* 0x0002a200000e0000 */
[C---:B0-----:R-:W-:Y:S02]  /*00a0*/  ISETP.NE.OR P0, PT, R2.reuse, RZ, !P0 ;  /* 0x000000ff0200720c */ /* 0x041fe40004705670 */
[----:B------:R-:W-:-:S11]  /*00b0*/  ISETP.NE.AND P1, PT, R2, RZ, PT ;  /* 0x000000ff0200720c */ /* 0x000fd60003f25270 */
[----:B------:R-:W-:Y:S01]  /*00c0*/  VOTEU.ALL UP0, P0 ;  /* 0x00000000003f7886 */ /* 0x000fe20000000000 */
[----:B------:R-:W-:-:S04]  /*00d0*/  VOTEU.ALL UP1, P0 ;  /* 0x00000000003f7886 */ /* 0x000fc80000020000 */
[----:B------:R-:W0:Y:S01]  /*00e0*/  @!UP0 S2UR UR8, SR_CgaCtaId ;  /* 0x00000000000889c3 */ /* 0x000e220000008800 */
[----:B------:R-:W-:Y:S01]  /*00f0*/  @!UP0 UMOV UR6, 0x400 ;  /* 0x0000040000068882 */ /* 0x000fe20000000000 */
[----:B------:R-:W-:-:S04]  /*0100*/  @!UP0 UIADD3 UR4, -UR4, 0x100000, URZ ;  /* 0x0010000004048890 */ /* 0x000fc8000fffe13f */
[----:B------:R-:W-:Y:S02]  /*0110*/  @!UP0 USHF.L.U32 UR5, UR4, 0xb, URZ ;  /* 0x0000000b04058899 */ /* 0x000fe4000800063f */
[----:B------:R-:W-:Y:S02]  /*0120*/  @!UP0 USHF.L.U32 UR4, UR4, 0x1, URZ ;  /* 0x0000000104048899 */ /* 0x000fe4000800063f */
[----:B0-----:R-:W-:Y:S02]  /*0130*/  @!UP0 ULEA UR8, UR8, UR6, 0x18 ;  /* 0x0000000608088291 */ /* 0x001fe4000f8ec03f */
[----:B------:R-:W-:-:S04]  /*0140*/  @!UP0 UIADD3 UR6, -UR7, 0x100000, URZ ;  /* 0x0010000007068890 */ /* 0x000fc8000fffe13f */
[----:B------:R-:W-:Y:S02]  /*0150*/  @!UP0 USHF.L.U32 UR7, UR6, 0xb, URZ ;  /* 0x0000000b06078899 */ /* 0x000fe4000800063f */
[----:B------:R-:W-:Y:S01]  /*0160*/  @!UP0 USHF.L.U32 UR6, UR6, 0x1, URZ ;  /* 0x0000000106068899 */ /* 0x000fe2000800063f */
[----:B------:R-:W-:-:S05]  /*0170*/  VOTEU.ALL UP0, P0 ;  /* 0x00000000003f7886 */ /* 0x000fca0000000000 */
[----:B------:R1:W0:Y:S06]  /*0180*/  @!UP0 SYNCS.EXCH.64 URZ, [UR8+0x29800], UR4 ;  /* 0x02980004083f85b2 */ /* 0x00022c0008000100 */
[----:B------:R1:W3:Y:S02]  /*0190*/  @!UP1 SYNCS.EXCH.64 URZ, [UR8+0x29820], UR6 ;  /* 0x02982006083f95b2 */ /* 0x0002e40008000100 */
[----:B-12---:R-:W-:Y:S05]  /*01a0*/  @P1 BRA `(.L_x_0) ;  /* 0x0000000000481947 */ /* 0x006fea0003800000 */
[----:B------:R-:W1:Y:S01]  /*01b0*/  S2UR UR5, SR_CgaCtaId ;  /* 0x00000000000579c3 */ /* 0x000e620000008800 */
[----:B------:R-:W-:Y:S01]  /*01c0*/  UMOV UR4, 0x400 ;  /* 0x0000040000047882 */ /* 0x000fe20000000000 */
[----:B------:R-:W-:Y:S01]  /*01d0*/  UMOV UR6, 0x80 ;  /* 0x0000008000067882 */ /* 0x000fe20000000000 */
[----:B------:R-:W-:Y:S01]  /*01e0*/  UMOV UR7, 0x100 ;  /* 0x0000010000077882 */ /* 0x000fe20000000000 */
[----:B------:R-:W-:Y:S01]  /*01f0*/  ELECT P0, URZ, PT ;  /* 0x00000000003f782f */ /* 0x000fe20003800000 */
[----:B-1----:R-:W-:Y:S02]  /*0200*/  ULEA UR8, UR5, UR4, 0x18 ;  /* 0x0000000405087291 */ /* 0x002fe4000f8ec03f */
[----:B------:R-:W-:-:S04]  /*0210*/  UIADD3 UR4, -UR6, 0x100000, URZ ;  /* 0x0010000006047890 */ /* 0x000fc8000fffe13f */
[----:B------:R-:W-:Y:S02]  /*0220*/  USHF.L.U32 UR5, UR4, 0xb, URZ ;  /* 0x0000000b04057899 */ /* 0x000fe4000800063f */
[----:B------:R-:W-:Y:S02]  /*0230*/  USHF.L.U32 UR4, UR4, 0x1, URZ ;  /* 0x0000000104047899 */ /* 0x000fe4000800063f */
[----:B------:R-:W-:-:S04]  /*0240*/  UIADD3 UR6, -UR7, 0x100000, URZ ;  /* 0x0010000007067890 */ /* 0x000fc8000fffe13f */
[----:B------:R-:W-:Y:S02]  /*0250*/  USHF.L.U32 UR7, UR6, 0xb, URZ ;  /* 0x0000000b06077899 */ /* 0x000fe4000800063f */
[----:B------:R-:W-:Y:S01]  /*0260*/  USHF.L.U32 UR6, UR6, 0x1, URZ ;  /* 0x0000000106067899 */ /* 0x000fe2000800063f */
[----:B------:R-:W1:Y:S03]  /*0270*/  FENCE.VIEW.ASYNC.S ;  /* 0x00000000000073c6 */ /* 0x000e660000000000 */
[----:B-1----:R1:W2:Y:S08]  /*0280*/  SYNCS.EXCH.64 URZ, [UR8+0x29830], UR4 ;  /* 0x02983004083f75b2 */ /* 0x0022b00008000100 */
[----:B------:R1:W4:Y:S01]  /*0290*/  SYNCS.EXCH.64 URZ, [UR8+0x29840], UR6 ;  /* 0x02984006083f75b2 */ /* 0x0003220008000100 */
[----:B------:R1:W0:Y:S01]  /*02a0*/  SYNCS.EXCH.64 URZ, [UR8+0x29838], UR4 ;  /* 0x02983804083f75b2 */ /* 0x0002220008000100 */
[----:B------:R1:W0:Y:S01]  /*02b0*/  SYNCS.EXCH.64 URZ, [UR8+0x29848], UR6 ;  /* 0x02984806083f75b2 */ /* 0x0002220008000100 */
[----:B------:R-:W-:Y:S01]  /*02c0*/  NOP ;  /* 0x0000000000007918 */ /* 0x000fe20000000000 */
.L_x_0:
[----:B------:R-:W5:Y:S01]  /*02d0*/  SHFL.IDX PT, R2, R0, RZ, 0x1f ;  /* 0x00001fff00027589 */ /* 0x000f6200000e0000 */
[----:B------:R-:W-:Y:S01]  /*02e0*/  NOP ;  /* 0x0000000000007918 */ /* 0x000fe20000000000 */
[----:B-----5:R-:W-:-:S13]  /*02f0*/  ISETP.NE.AND P0, PT, R2, RZ, PT ;  /* 0x000000ff0200720c */ /* 0x020fda0003f05270 */
[----:B------:R-:W-:Y:S05]  /*0300*/  @P0 BRA `(.L_x_1) ;  /* 0x0000000000480947 */ /* 0x000fea0003800000 */
[----:B-1----:R-:W1:Y:S01]  /*0310*/  S2UR UR5, SR_CgaCtaId ;  /* 0x00000000000579c3 */ /* 0x002e620000008800 */
        /* <DEDUP_REMOVED lines=12> */
[----:B-1----:R1:W0:Y:S08]  /*03e0*/  SYNCS.EXCH.64 URZ, [UR8+0x29850], UR4 ;  /* 0x02985004083f75b2 */ /* 0x0022300008000100 */
[----:B------:R1:W0:Y:S01]  /*03f0*/  SYNCS.EXCH.64 URZ, [UR8+0x29860], UR6 ;  /* 0x02986006083f75b2 */ /* 0x0002220008000100 */
[----:B------:R1:W0:Y:S01]  /*0400*/  SYNCS.EXCH.64 URZ, [UR8+0x29858], UR4 ;  /* 0x02985804083f75b2 */ /* 0x0002220008000100 */
[----:B------:R1:W0:Y:S01]  /*0410*/  SYNCS.EXCH.64 URZ, [UR8+0x29868], UR6 ;  /* 0x02986806083f75b2 */ /* 0x0002220008000100 */
[----:B------:R-:W-:Y:S01]  /*0420*/  NOP ;  /* 0x0000000000007918 */ /* 0x000fe20000000000 */
.L_x_1:
[----:B------:R-:W5:Y:S01]  /*0430*/  SHFL.IDX PT, R2, R0, RZ, 0x1f ;  /* 0x00001fff00027589 */ /* 0x000f6200000e0000 */
[----:B------:R-:W-:Y:S01]  /*0440*/  NOP ;  /* 0x0000000000007918 */ /* 0x000fe20000000000 */
[----:B-----5:R-:W-:-:S13]  /*0450*/  ISETP.NE.AND P0, PT, R2, RZ, PT ;  /* 0x000000ff0200720c */ /* 0x020fda0003f05270 */
[----:B------:R-:W-:Y:S05]  /*0460*/  @P0 BRA `(.L_x_2) ;  /* 0x0000000000380947 */ /* 0x000fea0003800000 */
[----:B-1----:R-:W1:Y:S01]  /*0470*/  S2UR UR5, SR_CgaCtaId ;  /* 0x00000000000579c3 */ /* 0x002e620000008800 */
[----:B------:R-:W-:Y:S01]  /*0480*/  UMOV UR4, 0x400 ;  /* 0x0000040000047882 */ /* 0x000fe20000000000 */
[----:B------:R-:W-:Y:S01]  /*0490*/  UMOV UR7, 0x80 ;  /* 0x0000008000077882 */ /* 0x000fe20000000000 */
[----:B------:R-:W-:Y:S01]  /*04a0*/  ELECT P0, URZ, PT ;  /* 0x00000000003f782f */ /* 0x000fe20003800000 */
[----:B-1----:R-:W-:Y:S02]  /*04b0*/  ULEA UR6, UR5, UR4, 0x18 ;  /* 0x0000000405067291 */ /* 0x002fe4000f8ec03f */
[----:B------:R-:W-:-:S04]  /*04c0*/  UIADD3 UR4, -UR7, 0x100000, URZ ;  /* 0x0010000007047890 */ /* 0x000fc8000fffe13f */
[----:B------:R-:W-:Y:S02]  /*04d0*/  USHF.L.U32 UR5, UR4, 0xb, URZ ;  /* 0x0000000b04057899 */ /* 0x000fe4000800063f */
[----:B------:R-:W-:Y:S01]  /*04e0*/  USHF.L.U32 UR4, UR4, 0x1, URZ ;  /* 0x0000000104047899 */ /* 0x000fe2000800063f */
[----:B------:R-:W1:Y:S11]  /*04f0*/  FENCE.VIEW.ASYNC.S ;  /* 0x00000000000073c6 */ /* 0x000e760000000000 */
[----:B-1----:R1:W0:Y:S01]  /*0500*/  SYNCS.EXCH.64 URZ, [UR6+0x29870], UR4 ;  /* 0x02987004063f75b2 */ /* 0x0022220008000100 */
[----:B------:R1:W0:Y:S01]  /*0510*/  SYNCS.EXCH.64 URZ, [UR6+0x29880], UR4 ;  /* 0x02988004063f75b2 */ /* 0x0002220008000100 */
[----:B------:R1:W0:Y:S01]  /*0520*/  SYNCS.EXCH.64 URZ, [UR6+0x29878], UR4 ;  /* 0x02987804063f75b2 */ /* 0x0002220008000100 */
[----:B------:R1:W0:Y:S01]  /*0530*/  SYNCS.EXCH.64 URZ, [UR6+0x29888], UR4 ;  /* 0x02988804063f75b2 */ /* 0x0002220008000100 */
[----:B------:R-:W-:Y:S01]  /*0540*/  NOP ;  /* 0x0000000000007918 */ /* 0x000fe20000000000 */
.L_x_2:
        /* <DEDUP_REMOVED lines=22> */
.L_x_3:
[----:B------:R-:W5:Y:S01]  /*06b0*/  SHFL.IDX PT, R2, R0, RZ, 0x1f ;  /* 0x00001fff00027589 */ /* 0x000f6200000e0000 */
[----:B------:R-:W0:Y:S01]  /*06c0*/  S2UR UR45, SR_CgaCtaId ;  /* 0x00000000002d79c3 */ /* 0x000e220000008800 */
[----:B------:R-:W-:Y:S01]  /*06d0*/  R2UR UR9, R3 ;  /* 0x00000000030972ca */ /* 0x000fe200000e0000 */
[----:B------:R-:W-:Y:S01]  /*06e0*/  NOP ;  /* 0x0000000000007918 */ /* 0x000fe20000000000 */
[----:B-----5:R-:W-:-:S13]  /*06f0*/  ISETP.NE.AND P0, PT, R2, RZ, PT ;  /* 0x000000ff0200720c */ /* 0x020fda0003f05270 */
[----:B0-----:R-:W-:Y:S05]  /*0700*/  @P0 BRA `(.L_x_4) ;  /* 0x0000000000480947 */ /* 0x001fea0003800000 */
[----:B-1----:R-:W0:Y:S01]  /*0710*/  S2UR UR5, SR_CgaCtaId ;  /* 0x00000000000579c3 */ /* 0x002e220000008800 */
[----:B------:R-:W-:Y:S01]  /*0720*/  UMOV UR4, 0x400 ;  /* 0x0000040000047882 */ /* 0x000fe20000000000 */
[----:B------:R-:W-:Y:S01]  /*0730*/  UMOV UR6, 0x1 ;  /* 0x0000000100067882 */ /* 0x000fe20000000000 */
[----:B------:R-:W-:Y:S01]  /*0740*/  UMOV UR7, 0x2 ;  /* 0x0000000200077882 */ /* 0x000fe20000000000 */
[----:B------:R-:W-:Y:S01]  /*0750*/  ELECT P0, URZ, PT ;  /* 0x00000000003f782f */ /* 0x000fe20003800000 */
[----:B0-----:R-:W-:Y:S02]  /*0760*/  ULEA UR8, UR5, UR4, 0x18 ;  /* 0x0000000405087291 */ /* 0x001fe4000f8ec03f */
[----:B------:R-:W-:-:S04]  /*0770*/  UIADD3 UR4, -UR6, 0x100000, URZ ;  /* 0x0010000006047890 */ /* 0x000fc8000fffe13f */
[----:B------:R-:W-:Y:S02]  /*0780*/  USHF.L.U32 UR5, UR4, 0xb, URZ ;  /* 0x0000000b04057899 */ /* 0x000fe4000800063f */
[----:B------:R-:W-:Y:S02]  /*0790*/  USHF.L.U32 UR4, UR4, 0x1, URZ ;  /* 0x0000000104047899 */ /* 0x000fe4000800063f */
[----:B------:R-:W-:-:S04]  /*07a0*/  UIADD3 UR6, -UR7, 0x100000, URZ ;  /* 0x0010000007067890 */ /* 0x000fc8000fffe13f */
[----:B------:R-:W-:Y:S02]  /*07b0*/  USHF.L.U32 UR7, UR6, 0xb, URZ ;  /* 0x0000000b06077899 */ /* 0x000fe4000800063f */
[----:B------:R-:W-:Y:S01]  /*07c0*/  USHF.L.U32 UR6, UR6, 0x1, URZ ;  /* 0x0000000106067899 */ /* 0x000fe2000800063f */
[----:B------:R-:W0:Y:S03]  /*07d0*/  FENCE.VIEW.ASYNC.S ;  /* 0x00000000000073c6 */ /* 0x000e260000000000 */
[----:B0-----:R0:W1:Y:S08]  /*07e0*/  SYNCS.EXCH.64 URZ, [UR8+0x298b0], UR4 ;  /* 0x0298b004083f75b2 */ /* 0x0010700008000100 */
[----:B------:R0:W0:Y:S01]  /*07f0*/  SYNCS.EXCH.64 URZ, [UR8+0x298c0], UR6 ;  /* 0x0298c006083f75b2 */ /* 0x0000220008000100 */
[----:B------:R0:W0:Y:S01]  /*0800*/  SYNCS.EXCH.64 URZ, [UR8+0x298b8], UR4 ;  /* 0x0298b804083f75b2 */ /* 0x0000220008000100 */
[----:B------:R0:W0:Y:S01]  /*0810*/  SYNCS.EXCH.64 URZ, [UR8+0x298c8], UR6 ;  /* 0x0298c806083f75b2 */ /* 0x0000220008000100 */
[----:B------:R-:W-:Y:S01]  /*0820*/  NOP ;  /* 0x0000000000007918 */ /* 0x000fe20000000000 */
.L_x_4:
[----:B------:R-:W-:Y:S01]  /*0830*/  UISETP.NE.AND UP0, UPT, UR9, URZ, UPT ;  /* 0x0000003f0900728c */ /* 0x000fe2000bf05270 */
[----:B------:R-:W-:Y:S01]  /*0840*/  NOP ;  /* 0x0000000000007918 */ /* 0x000fe20000000000 */
[----:B------:R-:W-:Y:S01]  /*0850*/  UMOV UR36, 0x1 ;  /* 0x0000000100247882 */ /* 0x000fe20000000000 */
[----:B------:R-:W-:Y:S01]  /*0860*/  ULDC.64 UR48, c[0x0][0x208] ;  /* 0x0000820000307ab9 */ /* 0x000fe20000000a00 */
[----:B------:R-:W-:Y:S01]  /*0870*/  USEL UR36, UR36, 0x2, !UP0 ;  /* 0x0000000224247887 */ /* 0x000fe2000c000000 */
[----:B01234-:R-:W-:Y:S01]  /*0880*/  BAR.SYNC.DEFER_BLOCKING 0x0 ;  /* 0x0000000000007b1d */ /* 0x01ffe20000010000 */
[----:B------:R-:W-:-:S13]  /*0890*/  PLOP3.LUT P0, PT, PT, PT, UP0, 0x80, 0x0 ;  /* 0x000000000000781c */ /* 0x000fda0003f0f008 */
[----:B------:R-:W-:Y:S05]  /*08a0*/  @!P0 BRA `(.L_x_5) ;  /* 0x000000a000f88947 */ /* 0x000fea0003800000 */
.L_x_6:
[----:B------:R-:W-:-:S08]  /*08b0*/  NOP ;  /* 0x0000000000007918 */ /* 0x000fd00000000000 */
[----:B------:R-:W0:Y:S02]  /*08c0*/  USETMAXREG.TRY_ALLOC.CTAPOOL UP0, 0xe8 ;  /* 0x000000e8000079c8 */ /* 0x000e240008000600 */
[----:B0-----:R-:W-:-:S13]  /*08d0*/  PLOP3.LUT P0, PT, PT, PT, UP0, 0x80, 0x0 ;  /* 0x000000000000781c */ /* 0x001fda0003f0f008 */
[----:B------:R-:W-:Y:S05]  /*08e0*/  @!P0 BRA `(.L_x_6) ;  /* 0xfffffffc00f08947 */ /* 0x000fea000383ffff */
[----:B------:R-:W0:Y:S01]  /*08f0*/  S2R R2, SR_TID.X ;  /* 0x0000000000027919 */ /* 0x000e220000002100 */
[----:B------:R-:W1:Y:S08]  /*0900*/  S2UR UR41, SR_CTAID.X ;  /* 0x00000000002979c3 */ /* 0x000e700000002500 */
[----:B------:R-:W-:Y:S06]  /*0910*/  BAR.ARV 0x8, 0x180 ;  /* 0x0206000000007b1d */ /* 0x000fec0000002000 */
[----:B0-----:R-:W-:-:S04]  /*0920*/  LOP3.LUT R0, R2, 0xffffff80, RZ, 0xc0, !PT ;  /* 0xffffff8002007812 */ /* 0x001fc800078ec0ff */
[----:B------:R-:W-:Y:S02]  /*0930*/  ISETP.NE.AND P0, PT, R0, 0x80, PT ;  /* 0x000000800000780c */ /* 0x000fe40003f05270 */
[----:B------:R-:W1:Y:S11]  /*0940*/  LDC R0, c[0x0][0xc34] ;  /* 0x00030d00ff007b82 */ /* 0x000e760000000800 */
[----:B------:R-:W-:Y:S06]  /*0950*/  @!P0 BAR.ARV 0x9, 0x100 ;  /* 0x0244000000008b1d */ /* 0x000fec0000002000 */
[----:B-1----:R-:W-:-:S13]  /*0960*/  ISETP.LE.AND P0, PT, R0, UR41, PT ;  /* 0x0000002900007c0c */ /* 0x002fda000bf03270 */
[----:B------:R-:W-:Y:S05]  /*0970*/  @P0 EXIT ;  /* 0x000000000000094d */ /* 0x000fea0003800000 */
[----:B------:R-:W-:Y:S01]  /*0980*/  VIADD R17, R2, 0xffffff80 ;  /* 0xffffff8002117836 */ /* 0x000fe20000000000 */
[----:B------:R-:W-:Y:S01]  /*0990*/  ULOP3.LUT UR46, UR36, 0x1, URZ, 0xfc, !UPT ;  /* 0x00000001242e7892 */ /* 0x000fe2000f8efc3f */
[----:B------:R-:W-:Y:S01]  /*09a0*/  IMAD.MOV.U32 R171, RZ, RZ, -0x2 ;  /* 0xfffffffeffab7424 */ /* 0x000fe200078e00ff */
[----:B------:R-:W-:Y:S01]  /*09b0*/  UMOV UR45, URZ ;  /* 0x0000003f002d7c82 */ /* 0x000fe20008000000 */
[----:B------:R-:W-:Y:S01]  /*09c0*/  UMOV UR44, URZ ;  /* 0x0000003f002c7c82 */ /* 0x000fe20008000000 */
[----:B------:R-:W-:Y:S01]  /*09d0*/  SHF.R.S32.HI R0, RZ, 0x1f, R17 ;  /* 0x0000001fff007819 */ /* 0x000fe20000011411 */
[----:B------:R-:W-:-:S03]  /*09e0*/  UMOV UR43, URZ ;  /* 0x0000003f002b7c82 */ /* 0x000fc60008000000 */
[CC--:B------:R-:W-:Y:S02]  /*09f0*/  LEA.HI R2, R0.reuse, R17.reuse, RZ, 0x7 ;  /* 0x0000001100027211 */ /* 0x0c0fe400078f38ff */
[-C--:B------:R-:W-:Y:S02]  /*0a00*/  LEA.HI R3, R0, R17.reuse, RZ, 0x5 ;  /* 0x0000001100037211 */ /* 0x080fe400078f28ff */
[----:B------:R-:W-:Y:S02]  /*0a10*/  LOP3.LUT R4, R2, 0xffffff80, RZ, 0xc0, !PT ;  /* 0xffffff8002047812 */ /* 0x000fe400078ec0ff */
[CC--:B------:R-:W-:Y:S01]  /*0a20*/  LEA.HI R5, R0.reuse, R17.reuse, RZ, 0x4 ;  /* 0x0000001100057211 */ /* 0x0c0fe200078f20ff */
[----:B------:R-:W-:Y:S01]  /*0a30*/  IMAD.SHL.U32 R3, R3, 0x20, RZ ;  /* 0x0000002003037824 */ /* 0x000fe200078e00ff */
[----:B------:R-:W-:Y:S01]  /*0a40*/  LEA.HI R9, R0, R17, RZ, 0x2 ;  /* 0x0000001100097211 */ /* 0x000fe200078f10ff */
[----:B------:R-:W-:Y:S01]  /*0a50*/  IMAD.IADD R19, R17, 0x1, -R4 ;  /* 0x0000000111137824 */ /* 0x000fe200078e0a04 */
[----:B------:R-:W-:-:S02]  /*0a60*/  LOP3.LUT R6, R5, 0x3fffff0, RZ, 0xc0, !PT ;  /* 0x03fffff005067812 */ /* 0x000fc400078ec0ff */
[----:B------:R-:W-:Y:S02]  /*0a70*/  LOP3.LUT R7, R3, 0xfffffc00, RZ, 0xc0, !PT ;  /* 0xfffffc0003077812 */ /* 0x000fe400078ec0ff */
[----:B------:R-:W-:Y:S01]  /*0a80*/  SHF.R.S32.HI R4, RZ, 0x1f, R19 ;  /* 0x0000001fff047819 */ /* 0x000fe20000011413 */
[----:B------:R-:W-:Y:S01]  /*0a90*/  IMAD.IADD R6, R17, 0x1, -R6 ;  /* 0x0000000111067824 */ /* 0x000fe200078e0a06 */
[----:B------:R-:W-:Y:S02]  /*0aa0*/  SHF.R.S32.HI R8, RZ, 0x4, R5 ;  /* 0x00000004ff087819 */ /* 0x000fe40000011405 */
[----:B------:R-:W-:Y:S01]  /*0ab0*/  LEA.HI R3, R4, R19, RZ, 0x2 ;  /* 0x0000001304037211 */ /* 0x000fe200078f10ff */
[----:B------:R-:W-:Y:S01]  /*0ac0*/  IMAD R6, R6, 0x40, R7 ;  /* 0x0000004006067824 */ /* 0x000fe200078e0207 */
[----:B------:R-:W-:Y:S02]  /*0ad0*/  LEA.HI R5, R5, R8, RZ, 0x1 ;  /* 0x0000000805057211 */ /* 0x000fe400078f08ff */
[----:B------:R-:W-:-:S02]  /*0ae0*/  SHF.R.S32.HI R7, RZ, 0x2, R3 ;  /* 0x00000002ff077819 */ /* 0x000fc40000011403 */
[----:B------:R-:W-:Y:S02]  /*0af0*/  SHF.R.S32.HI R10, RZ, 0x1f, R3 ;  /* 0x0000001fff0a7819 */ /* 0x000fe40000011403 */
[----:B------:R-:W-:Y:S02]  /*0b00*/  LEA.HI R18, R0, R17, RZ, 0x3 ;  /* 0x0000001100127211 */ /* 0x000fe400078f18ff */
[----:B------:R-:W-:Y:S02]  /*0b10*/  LOP3.LUT R5, R5, 0x1ffffffe, RZ, 0xc0, !PT ;  /* 0x1ffffffe05057812 */ /* 0x000fe400078ec0ff */
[----:B------:R-:W-:Y:S02]  /*0b20*/  LOP3.LUT R0, R9, 0xfffffffc, RZ, 0xc0, !PT ;  /* 0xfffffffc09007812 */ /* 0x000fe400078ec0ff */
[----:B------:R-:W-:Y:S02]  /*0b30*/  LEA.HI R10, R10, R7, RZ, 0x3 ;  /* 0x000000070a0a7211 */ /* 0x000fe400078f18ff */
[----:B------:R-:W-:-:S02]  /*0b40*/  SHF.R.S32.HI R23, RZ, 0x7, R2 ;  /* 0x00000007ff177819 */ /* 0x000fc40000011402 */
[----:B------:R-:W-:Y:S01]  /*0b50*/  IADD3 R5, R8, -R5, RZ ;  /* 0x8000000508057210 */ /* 0x000fe20007ffe0ff */
[----:B------:R-:W-:Y:S01]  /*0b60*/  IMAD.IADD R8, R17, 0x1, -R0 ;  /* 0x0000000111087824 */ /* 0x000fe200078e0a00 */
[----:B------:R-:W-:Y:S02]  /*0b70*/  LOP3.LUT R10, R10, 0xfffffff8, RZ, 0xc0, !PT ;  /* 0xfffffff80a0a7812 */ /* 0x000fe400078ec0ff */
[----:B------:R-:W-:Y:S01]  /*0b80*/  LEA.HI R2, R2, R23, RZ, 0x1 ;  /* 0x0000001702027211 */ /* 0x000fe200078f08ff */
[----:B------:R-:W-:Y:S01]  /*0b90*/  IMAD R170, R5, 0x8, R6 ;  /* 0x0000000805aa7824 */ /* 0x000fe200078e0206 */
[----:B------:R-:W-:Y:S01]  /*0ba0*/  LOP3.LUT R12, R18, 0xfffffff8, RZ, 0xc0, !PT ;  /* 0xfffffff8120c7812 */ /* 0x000fe200078ec0ff */
[----:B------:R-:W-:Y:S01]  /*0bb0*/  IMAD.IADD R7, R7, 0x1, -R10 ;  /* 0x0000000107077824 */ /* 0x000fe200078e0a0a */
[----:B------:R-:W-:Y:S02]  /*0bc0*/  LEA.HI R4, R4, R19, RZ, 0x5 ;  /* 0x0000001304047211 */ /* 0x000fe400078f28ff */
[----:B------:R-:W-:Y:S01]  /*0bd0*/  LOP3.LUT R2, R2, 0x3fffffe, RZ, 0xc0, !PT ;  /* 0x03fffffe02027812 */ /* 0x000fe200078ec0ff */
[----:B------:R-:W-:Y:S01]  /*0be0*/  IMAD.IADD R17, R17, 0x1, -R12 ;  /* 0x0000000111117824 */ /* 0x000fe200078e0a0c */
[----:B------:R-:W-:-:S02]  /*0bf0*/  LEA.HI R5, R8, R8, RZ, 0x1 ;  /* 0x0000000808057211 */ /* 0x000fc400078f08ff */
[----:B------:R-:W-:Y:S01]  /*0c00*/  SHF.R.S32.HI R4, RZ, 0x5, R4 ;  /* 0x00000005ff047819 */ /* 0x000fe20000011404 */
[----:B------:R-:W-:Y:S01]  /*0c10*/  IMAD.IADD R168, R23, 0x1, -R2 ;  /* 0x0000000117a87824 */ /* 0x000fe200078e0a02 */
[----:B------:R-:W-:Y:S01]  /*0c20*/  LOP3.LUT R0, R3, 0x7ffffffc, RZ, 0xc0, !PT ;  /* 0x7ffffffc03007812 */ /* 0x000fe200078ec0ff */
[----:B------:R-:W-:Y:S01]  /*0c30*/  IMAD.SHL.U32 R2, R17, 0x8, RZ ;  /* 0x0000000811027824 */ /* 0x000fe200078e00ff */
[----:B------:R-:W-:Y:S02]  /*0c40*/  LOP3.LUT R5, R5, 0x1ffffffe, RZ, 0xc0, !PT ;  /* 0x1ffffffe05057812 */ /* 0x000fe400078ec0ff */
[----:B------:R-:W-:Y:S01]  /*0c50*/  LEA R7, R4, R7, 0x4 ;  /* 0x0000000704077211 */ /* 0x000fe200078e20ff */
[----:B------:R-:W-:Y:S01]  /*0c60*/  VIADD R16, R2, 0x40 ;  /* 0x0000004002107836 */ /* 0x000fe20000000000 */
[----:B------:R-:W-:Y:S01]  /*0c70*/  SHF.R.S32.HI R18, RZ, 0x3, R18 ;  /* 0x00000003ff127819 */ /* 0x000fe20000011412 */
[----:B------:R-:W-:Y:S02]  /*0c80*/  IMAD.IADD R0, R19, 0x1, -R0 ;  /* 0x0000000113007824 */ /* 0x000fe400078e0a00 */
[----:B------:R-:W-:Y:S01]  /*0c90*/  IMAD.IADD R5, R8, 0x1, -R5 ;  /* 0x0000000108057824 */ /* 0x000fe200078e0a05 */
[----:B------:R-:W-:Y:S01]  /*0ca0*/  SHF.R.S32.HI R192, RZ, 0x1f, R16 ;  /* 0x0000001fffc07819 */ /* 0x000fe20000011410 */
[----:B------:R-:W-:-:S02]  /*0cb0*/  IMAD R168, R168, 0x40, R7 ;  /* 0x00000040a8a87824 */ /* 0x000fc400078e0207 */
[----:B------:R-:W-:Y:S02]  /*0cc0*/  IMAD R171, R0, R171, 0xa0 ;  /* 0x000000a000ab7424 */ /* 0x000fe400078e02ab */
[----:B------:R-:W-:-:S07]  /*0cd0*/  IMAD R169, R5, 0x8, R168 ;  /* 0x0000000805a97824 */ /* 0x000fce00078e02a8 */
.L_x_39:
[----:B0-----:R-:W0:Y:S01]  /*0ce0*/  SHFL.IDX PT, R0, R23, RZ, 0x1f ;  /* 0x00001fff17007589 */ /* 0x001e2200000e0000 */
[----:B-1----:R-:W1:Y:S01]  /*0cf0*/  S2UR UR37, SR_CgaCtaId ;  /* 0x00000000002579c3 */ /* 0x002e620000008800 */
[----:B------:R-:W-:Y:S01]  /*0d00*/  ULDC UR4, c[0x0][0xc38] ;  /* 0x00030e0000047ab9 */ /* 0x000fe20000000800 */
[----:B------:R-:W-:Y:S01]  /*0d10*/  ULDC.64 UR6, c[0x0][0x418] ;  /* 0x0001060000067ab9 */ /* 0x000fe20000000a00 */
[----:B------:R-:W-:Y:S02]  /*0d20*/  UISETP.NE.AND UP1, UPT, UR4, 0x1, UPT ;  /* 0x000000010400788c */ /* 0x000fe4000bf25270 */
[----:B------:R-:W-:Y:S01]  /*0d30*/  UISETP.NE.U32.AND UP0, UPT, UR6, URZ, UPT ;  /* 0x0000003f0600728c */ /* 0x000fe2000bf05070 */
[----:B------:R-:W-:Y:S01]  /*0d40*/  UMOV UR39, 0x400 ;  /* 0x0000040000277882 */ /* 0x000fe20000000000 */
[----:B------:R-:W-:Y:S02]  /*0d50*/  ULDC UR4, c[0x0][0xc44] ;  /* 0x0003110000047ab9 */ /* 0x000fe40000000800 */
[----:B------:R-:W-:-:S02]  /*0d60*/  UISETP.NE.AND.EX UP0, UPT, UR7, URZ, UPT, UP0 ;  /* 0x0000003f0700728c */ /* 0x000fc4000bf05300 */
[----:B------:R-:W-:Y:S01]  /*0d70*/  UISETP.NE.AND UP2, UPT, UR4, 0x1, UPT ;  /* 0x000000010400788c */ /* 0x000fe2000bf45270 */
[----:B------:R-:W-:Y:S02]  /*0d80*/  ULDC UR51, c[0x0][0x424] ;  /* 0x0001090000337ab9 */ /* 0x000fe40000000800 */
[----:B------:R-:W-:Y:S01]  /*0d90*/  @UP1 ULDC UR4, c[0x0][0xc3c] ;  /* 0x00030f0000041ab9 */ /* 0x000fe20000000800 */
[----:B------:R-:W-:Y:S01]  /*0da0*/  USEL UR51, UR51, 0x1, UP0 ;  /* 0x0000000133337887 */ /* 0x000fe20008000000 */
[----:B------:R-:W-:Y:S01]  /*0db0*/  ULDC UR7, c[0x0][0x2f0] ;  /* 0x0000bc0000077ab9 */ /* 0x000fe20000000800 */
[----:B------:R-:W-:Y:S01]  /*0dc0*/  UIMAD.WIDE.U32 UR4, UR41, UR4, URZ ;  /* 0x00000004290472a5 */ /* 0x000fe2000f8e003f */
[----:B------:R-:W-:Y:S01]  /*0dd0*/  @UP1 ULDC UR11, c[0x0][0xc40] ;  /* 0x00031000000b1ab9 */ /* 0x000fe20000000800 */
[----:B------:R-:W-:Y:S01]  /*0de0*/  UIMAD UR51, UR51, UR7, URZ ;  /* 0x00000007333372a4 */ /* 0x000fe2000f8e023f */
[----:B0-----:R-:W-:Y:S01]  /*0df0*/  R2UR UR38, R0 ;  /* 0x00000000002672ca */ /* 0x001fe200000e0000 */
[----:B-1----:R-:W-:Y:S01]  /*0e00*/  ULEA UR39, UR37, UR39, 0x18 ;  /* 0x0000002725277291 */ /* 0x002fe2000f8ec03f */
[----:B------:R-:W-:Y:S01]  /*0e10*/  UMOV UR42, UR41 ;  /* 0x00000029002a7c82 */ /* 0x000fe20008000000 */
[----:B------:R-:W-:-:S02]  /*0e20*/  @UP1 USHF.R.U32.HI UR42, URZ, UR11, UR5 ;  /* 0x0000000b3f2a1299 */ /* 0x000fc40008011605 */
[----:B------:R-:W-:Y:S01]  /*0e30*/  UIADD3 UR10, UR39, 0x14400, URZ ;  /* 0x00014400270a7890 */ /* 0x000fe2000fffe03f */
[----:B------:R-:W-:Y:S01]  /*0e40*/  @UP2 ULDC.64 UR8, c[0x0][0xc48] ;  /* 0x0003120000082ab9 */ /* 0x000fe20000000a00 */
[----:B------:R-:W-:Y:S02]  /*0e50*/  UIADD3 UR7, UR51, 0x9f, URZ ;  /* 0x0000009f33077890 */ /* 0x000fe4000fffe03f */
[----:B------:R-:W-:-:S04]  /*0e60*/  ULOP3.LUT UP0, URZ, UR10, 0x9f, URZ, 0xc0, !UPT ;  /* 0x0000009f0a3f7892 */ /* 0x000fc8000f80c03f */
[----:B------:R-:W-:Y:S02]  /*0e70*/  ULEA.HI UR6, UR38, UR38, URZ, 0x1 ;  /* 0x0000002626067291 */ /* 0x000fe4000f8f083f */
[----:B------:R-:W-:Y:S02]  /*0e80*/  UIMAD.WIDE.U32 UR4, UR42, UR8, URZ ;  /* 0x000000082a0472a5 */ /* 0x000fe4000f8e003f */
[----:B------:R-:W-:Y:S01]  /*0e90*/  ULOP3.LUT UR6, UR6, 0x3e, URZ, 0xc0, !UPT ;  /* 0x0000003e06067892 */ /* 0x000fe2000f8ec03f */
[----:B------:R-:W-:Y:S01]  /*0ea0*/  PLOP3.LUT P0, PT, PT, PT, UP0, 0x80, 0x0 ;  /* 0x000000000000781c */ /* 0x000fe20003f0f008 */
[----:B------:R-:W-:Y:S01]  /*0eb0*/  UMOV UR40, UR42 ;  /* 0x0000002a00287c82 */ /* 0x000fe20008000000 */
[----:B------:R-:W-:Y:S02]  /*0ec0*/  @UP2 USHF.R.U32.HI UR40, URZ, UR9, UR5 ;  /* 0x000000093f282299 */ /* 0x000fe40008011605 */
[----:B------:R-:W-:-:S04]  /*0ed0*/  UIADD3 UR6, UR38, -UR6, URZ ;  /* 0x8000000626067290 */ /* 0x000fc8000fffe03f */
[----:B------:R-:W-:Y:S02]  /*0ee0*/  ULEA UR8, UR6, UR10, 0xc ;  /* 0x0000000a06087291 */ /* 0x000fe4000f8e603f */
[----:B------:R-:W-:Y:S02]  /*0ef0*/  UIMAD.WIDE UR6, UR7, 0x66666667, URZ ;  /* 0x66666667070678a5 */ /* 0x000fe4000f8e023f */
[----:B------:R-:W-:Y:S02]  /*0f00*/  USHF.R.U32.HI UR8, URZ, 0x4, UR8 ;  /* 0x000000043f087899 */ /* 0x000fe40008011608 */
[----:B------:R-:W-:Y:S02]  /*0f10*/  USHF.R.U32.HI UR50, URZ, 0x1f, UR7 ;  /* 0x0000001f3f327899 */ /* 0x000fe40008011607 */
[----:B------:R-:W-:Y:S02]  /*0f20*/  ULOP3.LUT UR47, UR8, 0x3fff, URZ, 0xc0, !UPT ;  /* 0x00003fff082f7892 */ /* 0x000fe4000f8ec03f */
[----:B------:R-:W-:Y:S01]  /*0f30*/  ULEA.HI.SX32 UR50, UR7, UR50, 0x1a ;  /* 0x0000003207327291 */ /* 0x000fe2000f8fd23f */
[----:B---345:R-:W-:Y:S11]  /*0f40*/  @!P0 BRA `(.L_x_7) ;  /* 0x0000000000408947 */ /* 0x038ff60003800000 */
[----:B------:R-:W-:Y:S01]  /*0f50*/  MOV R0, 0x0 ;  /* 0x0000000000007802 */ /* 0x000fe20000000f00 */
[----:B------:R-:W-:Y:S01]  /*0f60*/  ULDC.64 UR4, c[0x4][0xc8] ;  /* 0x0100320000047ab9 */ /* 0x000fe20000000a00 */
[----:B------:R-:W-:Y:S01]  /*0f70*/  ULDC.64 UR6, c[0x4][0x38] ;  /* 0x01000e0000067ab9 */ /* 0x000fe20000000a00 */
[----:B------:R-:W-:Y:S01]  /*0f80*/  MOV R4, UR4 ;  /* 0x0000000400047c02 */ /* 0x000fe20008000f00 */
[----:B------:R0:W1:Y:S01]  /*0f90*/  LDC.64 R14, c[0x4][R0] ;  /* 0x01000000000e7b82 */ /* 0x0000620000000a00 */
[----:B------:R-:W-:Y:S01]  /*0fa0*/  IMAD.U32 R5, RZ, RZ, UR5 ;  /* 0x00000005ff057e24 */ /* 0x000fe2000f8e00ff */
[----:B------:R-:W-:Y:S01]  /*0fb0*/  ULDC.64 UR4, c[0x4][0xd0] ;  /* 0x0100340000047ab9 */ /* 0x000fe20000000a00 */
[----:B------:R-:W-:Y:S01]  /*0fc0*/  IMAD.U32 R10, RZ, RZ, UR6 ;  /* 0x00000006ff0a7e24 */ /* 0x000fe2000f8e00ff */
[----:B------:R-:W-:Y:S01]  /*0fd0*/  MOV R12, 0x1 ;  /* 0x00000001000c7802 */ /* 0x000fe20000000f00 */
[----:B------:R-:W-:Y:S02]  /*0fe0*/  IMAD.U32 R6, RZ, RZ, UR4 ;  /* 0x00000004ff067e24 */ /* 0x000fe4000f8e00ff */
[----:B------:R-:W-:-:S02]  /*0ff0*/  IMAD.U32 R7, RZ, RZ, UR5 ;  /* 0x00000005ff077e24 */ /* 0x000fc4000f8e00ff */
[----:B------:R-:W-:Y:S02]  /*1000*/  IMAD.U32 R11, RZ, RZ, UR7 ;  /* 0x00000007ff0b7e24 */ /* 0x000fe4000f8e00ff */
[----:B------:R-:W-:Y:S02]  /*1010*/  IMAD.MOV.U32 R8, RZ, RZ, 0x70 ;  /* 0x00000070ff087424 */ /* 0x000fe400078e00ff */
[----:B0-----:R-:W-:-:S07]  /*1020*/  IMAD.MOV.U32 R13, RZ, RZ, RZ ;  /* 0x000000ffff0d7224 */ /* 0x001fce00078e00ff */
[----:B------:R-:W-:-:S07]  /*1030*/  LEPC R20, `(.L_x_7) ;  /* 0x000000001014794e */ /* 0x000fce0000000000 */
[----:B-1----:R-:W-:Y:S05]  /*1040*/  CALL.ABS.NOINC R14 ;  /* 0x000000000e007343 */ /* 0x002fea0003c00000 */
.L_x_7:
[----:B------:R-:W-:Y:S01]  /*1050*/  ULDC.64 UR4, c[0x0][0x990] ;  /* 0x0002640000047ab9 */ /* 0x000fe20000000a00 */
[----:B------:R-:W-:Y:S01]  /*1060*/  ULDC.64 UR6, c[0x0][0x998] ;  /* 0x0002660000067ab9 */ /* 0x000fe20000000a00 */
[----:B------:R-:W-:Y:S01]  /*1070*/  UISETP.NE.U32.AND UP0, UPT, UR4, URZ, UPT ;  /* 0x0000003f0400728c */ /* 0x000fe2000bf05070 */
[----:B------:R-:W-:Y:S01]  /*1080*/  IMAD.MOV.U32 R3, RZ, RZ, 0x3f800000 ;  /* 0x3f800000ff037424 */ /* 0x000fe200078e00ff */
[----:B------:R-:W-:Y:S01]  /*1090*/  UISETP.NE.U32.AND UP1, UPT, UR6, URZ, UPT ;  /* 0x0000003f0600728c */ /* 0x000fe2000bf25070 */
[----:B------:R-:W-:Y:S01]  /*10a0*/  IMAD.MOV.U32 R0, RZ, RZ, 0x3f800000 ;  /* 0x3f800000ff007424 */ /* 0x000fe200078e00ff */
[----:B------:R-:W-:Y:S02]  /*10b0*/  UISETP.NE.AND.EX UP0, UPT, UR5, URZ, UPT, UP0 ;  /* 0x0000003f0500728c */ /* 0x000fe4000bf05300 */
[----:B------:R-:W-:-:S04]  /*10c0*/  UISETP.NE.AND.EX UP1, UPT, UR7, URZ, UPT, UP1 ;  /* 0x0000003f0700728c */ /* 0x000fc8000bf25310 */
[----:B------:R-:W-:Y:S02]  /*10d0*/  PLOP3.LUT P0, PT, PT, PT, UP0, 0x80, 0x0 ;  /* 0x000000000000781c */ /* 0x000fe40003f0f008 */
[----:B------:R-:W-:-:S03]  /*10e0*/  PLOP3.LUT P1, PT, PT, PT, UP1, 0x80, 0x0 ;  /* 0x000000000000781c */ /* 0x000fc60003f2f018 */
[----:B------:R-:W-:Y:S02]  /*10f0*/  @UP0 USHF.R.S32.HI UR8, URZ, 0x1f, UR40 ;  /* 0x0000001f3f080899 */ /* 0x000fe40008011428 */
[----:B------:R-:W-:Y:S02]  /*1100*/  @UP1 USHF.R.S32.HI UR9, URZ, 0x1f, UR40 ;  /* 0x0000001f3f091899 */ /* 0x000fe40008011428 */
[----:B------:R-:W-:Y:S02]  /*1110*/  @UP0 UIADD3 UR16, -UR40, URZ, URZ ;  /* 0x0000003f28100290 */ /* 0x000fe4000fffe13f */
[----:B------:R-:W-:Y:S01]  /*1120*/  @UP1 UIADD3 UR20, -UR40, URZ, URZ ;  /* 0x0000003f28141290 */ /* 0x000fe2000fffe13f */
[----:B------:R-:W-:Y:S01]  /*1130*/  @UP0 ULDC.64 UR12, c[0x0][0x9a8] ;  /* 0x00026a00000c0ab9 */ /* 0x000fe20000000a00 */
[----:B------:R-:W-:Y:S01]  /*1140*/  @UP1 ULDC.64 UR14, c[0x0][0x9b8] ;  /* 0x00026e00000e1ab9 */ /* 0x000fe20000000a00 */
[----:B------:R-:W-:Y:S01]  /*1150*/  @UP0 ULDC UR17, c[0x0][0xc44] ;  /* 0x0003110000110ab9 */ /* 0x000fe20000000800 */
[----:B------:R-:W-:Y:S01]  /*1160*/  @UP1 ULDC UR21, c[0x0][0xc44] ;  /* 0x0003110000151ab9 */ /* 0x000fe20000000800 */
[----:B------:R-:W-:-:S02]  /*1170*/  @UP0 UIMAD UR8, UR8, UR12, URZ ;  /* 0x0000000c080802a4 */ /* 0x000fc4000f8e023f */
[----:B------:R-:W-:Y:S02]  /*1180*/  @UP1 UIMAD UR9, UR9, UR14, URZ ;  /* 0x0000000e090912a4 */ /* 0x000fe4000f8e023f */
[----:B------:R-:W-:Y:S02]  /*1190*/  @UP0 UIMAD UR16, UR17, UR16, UR42 ;  /* 0x00000010111002a4 */ /* 0x000fe4000f8e022a */
[----:B------:R-:W-:Y:S02]  /*11a0*/  @UP1 UIMAD UR20, UR21, UR20, UR42 ;  /* 0x00000014151412a4 */ /* 0x000fe4000f8e022a */
[----:B------:R-:W-:Y:S02]  /*11b0*/  @UP0 UIMAD.WIDE.U32 UR10, UR40, UR12, URZ ;  /* 0x0000000c280a02a5 */ /* 0x000fe4000f8e003f */
[----:B------:R-:W-:Y:S02]  /*11c0*/  @UP0 UIMAD UR18, UR40, UR13, UR8 ;  /* 0x0000000d281202a4 */ /* 0x000fe4000f8e0208 */
[----:B------:R-:W-:-:S02]  /*11d0*/  @UP0 USHF.R.S32.HI UR17, URZ, 0x1f, UR16 ;  /* 0x0000001f3f110899 */ /* 0x000fc40008011410 */
[----:B------:R-:W-:Y:S02]  /*11e0*/  @UP1 USHF.R.S32.HI UR21, URZ, 0x1f, UR20 ;  /* 0x0000001f3f151899 */ /* 0x000fe40008011414 */
[----:B------:R-:W-:Y:S02]  /*11f0*/  @UP1 UIMAD.WIDE.U32 UR12, UR40, UR14, URZ ;  /* 0x0000000e280c12a5 */ /* 0x000fe4000f8e003f */
[----:B------:R-:W-:Y:S02]  /*1200*/  @UP1 UIMAD UR19, UR40, UR15, UR9 ;  /* 0x0000000f281312a4 */ /* 0x000fe4000f8e0209 */
[----:B------:R-:W-:Y:S01]  /*1210*/  @UP0 UIADD3 UR11, UR11, UR18, URZ ;  /* 0x000000120b0b0290 */ /* 0x000fe2000fffe03f */
[----:B------:R-:W-:Y:S01]  /*1220*/  @UP0 ULDC.64 UR14, c[0x0][0x9b0] ;  /* 0x00026c00000e0ab9 */ /* 0x000fe20000000a00 */
[----:B------:R-:W-:Y:S01]  /*1230*/  @UP1 ULDC.64 UR8, c[0x0][0x9c0] ;  /* 0x0002700000081ab9 */ /* 0x000fe20000000a00 */
[----:B------:R-:W-:Y:S02]  /*1240*/  @UP0 UIMAD UR17, UR17, UR14, URZ ;  /* 0x0000000e111102a4 */ /* 0x000fe4000f8e023f */
[----:B------:R-:W-:-:S02]  /*1250*/  @UP1 UIMAD UR18, UR21, UR8, URZ ;  /* 0x00000008151212a4 */ /* 0x000fc4000f8e023f */
[----:B------:R-:W-:Y:S02]  /*1260*/  @UP1 UIADD3 UR13, UR13, UR19, URZ ;  /* 0x000000130d0d1290 */ /* 0x000fe4000fffe03f */
[----:B------:R-:W-:Y:S02]  /*1270*/  @UP0 UIMAD UR17, UR16, UR15, UR17 ;  /* 0x0000000f101102a4 */ /* 0x000fe4000f8e0211 */
[----:B------:R-:W-:Y:S02]  /*1280*/  @UP1 UIMAD UR18, UR20, UR9, UR18 ;  /* 0x00000009141212a4 */ /* 0x000fe4000f8e0212 */
[----:B------:R-:W-:Y:S02]  /*1290*/  @UP0 UIMAD.WIDE.U32 UR14, UR16, UR14, UR10 ;  /* 0x0000000e100e02a5 */ /* 0x000fe4000f8e000a */
[----:B------:R-:W-:Y:S02]  /*12a0*/  @UP1 UIMAD.WIDE.U32 UR8, UR20, UR8, UR12 ;  /* 0x00000008140812a5 */ /* 0x000fe4000f8e000c */
[----:B------:R-:W-:-:S02]  /*12b0*/  @UP0 UIADD3 UR10, UR15, UR17, URZ ;  /* 0x000000110f0a0290 */ /* 0x000fc4000fffe03f */
[----:B------:R-:W-:Y:S02]  /*12c0*/  @UP0 ULEA UR4, UP2, UR14, UR4, 0x2 ;  /* 0x000000040e040291 */ /* 0x000fe4000f84103f */
[----:B------:R-:W-:Y:S02]  /*12d0*/  @UP1 UIADD3 UR9, UR9, UR18, URZ ;  /* 0x0000001209091290 */ /* 0x000fe4000fffe03f */
[----:B------:R-:W-:Y:S02]  /*12e0*/  @UP1 ULEA UR6, UP3, UR8, UR6, 0x2 ;  /* 0x0000000608061291 */ /* 0x000fe4000f86103f */
[----:B------:R-:W-:Y:S01]  /*12f0*/  @UP0 ULEA.HI.X UR5, UR14, UR5, UR10, 0x2, UP2 ;  /* 0x000000050e050291 */ /* 0x000fe200090f140a */
[----:B------:R-:W-:Y:S01]  /*1300*/  IMAD.U32 R4, RZ, RZ, UR4 ;  /* 0x00000004ff047e24 */ /* 0x000fe2000f8e00ff */
[----:B------:R-:W-:Y:S02]  /*1310*/  @UP1 ULEA.HI.X UR7, UR8, UR7, UR9, 0x2, UP3 ;  /* 0x0000000708071291 */ /* 0x000fe400098f1409 */
[----:B------:R-:W-:-:S02]  /*1320*/  IMAD.U32 R6, RZ, RZ, UR6 ;  /* 0x00000006ff067e24 */ /* 0x000fc4000f8e00ff */
[----:B------:R-:W-:Y:S02]  /*1330*/  IMAD.U32 R5, RZ, RZ, UR5 ;  /* 0x00000005ff057e24 */ /* 0x000fe4000f8e00ff */
[----:B------:R-:W-:-:S03]  /*1340*/  MOV R7, UR7 ;  /* 0x0000000700077c02 */ /* 0x000fc60008000f00 */
[----:B------:R-:W2:Y:S04]  /*1350*/  @P0 LDG.E R3, desc[UR48][R4.64] ;  /* 0x0000003004030981 */ /* 0x000ea8000c1e1900 */
[----:B------:R-:W2:Y:S01]  /*1360*/  @P1 LDG.E R0, desc[UR48][R6.64] ;  /* 0x0000003006001981 */ /* 0x000ea2000c1e1900 */
[----:B------:R-:W-:Y:S01]  /*1370*/  ULOP3.LUT UR4, UR45, 0x1, URZ, 0xc0, !UPT ;  /* 0x000000012d047892 */ /* 0x000fe2000f8ec03f */
[----:B------:R-:W-:-:S05]  /*1380*/  IMAD.U32 R9, RZ, RZ, UR46 ;  /* 0x0000002eff097e24 */ /* 0x000fca000f8e00ff */
[----:B------:R-:W-:Y:S01]  /*1390*/  IMAD.U32 R8, RZ, RZ, UR4 ;  /* 0x00000004ff087e24 */ /* 0x000fe2000f8e00ff */
[----:B------:R-:W-:Y:S01]  /*13a0*/  ULDC UR4, c[0x0][0x9d8] ;  /* 0x0002760000047ab9 */ /* 0x000fe20000000800 */
[----:B------:R-:W-:-:S03]  /*13b0*/  ISETP.NE.AND P0, PT, R9, 0x3, PT ;  /* 0x000000030900780c */ /* 0x000fc60003f05270 */
[----:B------:R-:W-:-:S04]  /*13c0*/  SHF.L.U32 R8, R8, 0x1f, RZ ;  /* 0x0000001f08087819 */ /* 0x000fc800000006ff */
[----:B------:R-:W0:Y:S01]  /*13d0*/  SYNCS.PHASECHK.TRANS64.TRYWAIT P1, [UR39+0x29800], R8 ;  /* 0x02980008ff0075a7 */ /* 0x000e220008020167 */
[----:B--2---:R-:W-:-:S04]  /*13e0*/  FMUL.FTZ R0, R3, R0 ;  /* 0x0000000003007220 */ /* 0x004fc80000410000 */
[----:B------:R-:W-:Y:S01]  /*13f0*/  FMUL.FTZ R0, R0, UR4 ;  /* 0x0000000400007c20 */ /* 0x000fe20008410000 */
[----:B0-----:R-:W-:Y:S06]  /*1400*/  @!P1 BRA `(.L_x_8) ;  /* 0x000000e400689947 */ /* 0x001fec0003800000 */
.L_x_107:
[----:B------:R-:W-:Y:S05]  /*1410*/  @!P0 BRA `(.L_x_9) ;  /* 0x0000000000048947 */ /* 0x000fea0003800000 */
[----:B------:R-:W-:Y:S01]  /*1420*/  BPT.TRAP 0x1 ;  /* 0x000000040000795c */ /* 0x000fe20000300000 */
.L_x_9:
[----:B0-----:R-:W-:Y:S02]  /*1430*/  IMAD.U32 R3, RZ, RZ, UR43 ;  /* 0x0000002bff037e24 */ /* 0x001fe4000f8e00ff */
[----:B------:R-:W-:-:S03]  /*1440*/  IMAD.U32 R4, RZ, RZ, UR44 ;  /* 0x0000002cff047e24 */ /* 0x000fc6000f8e00ff */
[----:B------:R-:W-:Y:S02]  /*1450*/  LEA R3, R3, UR39, 0x3 ;  /* 0x0000002703037c11 */ /* 0x000fe4000f8e18ff */
[----:B------:R-:W-:-:S04]  /*1460*/  SHF.L.U32 R4, R4, 0x1f, RZ ;  /* 0x0000001f04047819 */ /* 0x000fc800000006ff */
[----:B------:R0:W1:Y:S01]  /*1470*/  SYNCS.PHASECHK.TRANS64.TRYWAIT P1, [R3+URZ+0x29830], R4 ;  /* 0x02983004030075a7 */ /* 0x000062000802017f */
[----:B------:R-:W-:Y:S05]  /*1480*/  @!P0 BRA `(.L_x_10) ;  /* 0x0000000000048947 */ /* 0x000fea0003800000 */
[----:B------:R-:W-:Y:S01]  /*1490*/  BPT.TRAP 0x1 ;  /* 0x000000040000795c */ /* 0x000fe20000300000 */
.L_x_10:
[----:B------:R-:W-:Y:S01]  /*14a0*/  IMAD.MOV.U32 R87, RZ, RZ, RZ ;  /* 0x000000ffff577224 */ /* 0x000fe200078e00ff */
[----:B-1----:R-:W-:Y:S06]  /*14b0*/  @P1 BRA `(.L_x_11) ;  /* 0x0000000000081947 */ /* 0x002fec0003800000 */
[----:B------:R-:W1:Y:S02]  /*14c0*/  SYNCS.PHASECHK.TRANS64.TRYWAIT P1, [R3+URZ+0x29830], R4 ;  /* 0x02983004030075a7 */ /* 0x000e64000802017f */
[----:B-1----:R-:W-:Y:S05]  /*14d0*/  @!P1 BRA `(.L_x_12) ;  /* 0x000000e4004c9947 */ /* 0x002fea0003800000 */
.L_x_11:
[----:B------:R-:W-:Y:S05]  /*14e0*/  WARPSYNC.ALL ;  /* 0x0000000000007948 */ /* 0x000fea0003800000 */
[----:B------:R-:W-:Y:S01]  /*14f0*/  UIADD3 UR4, UR39, 0x1a400, URZ ;  /* 0x0001a40027047890 */ /* 0x000fe2000fffe03f */
[----:B------:R-:W-:Y:S01]  /*1500*/  WARPGROUP.ARRIVE ;  /* 0x00000000000079c5 */ /* 0x000fe20000000000 */
[----:B------:R-:W-:Y:S02]  /*1510*/  ULOP3.LUT UR28, UR47, 0x10000, URZ, 0xfc, !UPT ;  /* 0x000100002f1c7892 */ /* 0x000fe4000f8efc3f */
[----:B------:R-:W-:Y:S01]  /*1520*/  USHF.R.U32.HI UR4, URZ, 0x4, UR4 ;  /* 0x000000043f047899 */ /* 0x000fe20008011604 */
[----:B------:R-:W-:Y:S01]  /*1530*/  UMOV UR25, 0x80000020 ;  /* 0x8000002000197882 */ /* 0x000fe20000000000 */
[----:B------:R-:W-:-:S02]  /*1540*/  UMOV UR27, 0x80000020 ;  /* 0x80000020001b7882 */ /* 0x000fc40000000000 */
[----:B------:R-:W-:Y:S01]  /*1550*/  ULOP3.LUT UR4, UR4, 0x3fff, URZ, 0xc0, !UPT ;  /* 0x00003fff04047892 */ /* 0x000fe2000f8ec03f */
[----:B------:R-:W-:Y:S01]  /*1560*/  UMOV UR24, UR28 ;  /* 0x0000001c00187c82 */ /* 0x000fe20008000000 */
[----:B------:R-:W-:Y:S02]  /*1570*/  UMOV UR5, UR25 ;  /* 0x0000001900057c82 */ /* 0x000fe40008000000 */
[----:B------:R-:W-:Y:S01]  /*1580*/  ULOP3.LUT UR47, UR4, 0x10000, URZ, 0xfc, !UPT ;  /* 0x00010000042f7892 */ /* 0x000fe2000f8efc3f */
[----:B------:R-:W-:Y:S02]  /*1590*/  UMOV UR7, 0x80000020 ;  /* 0x8000002000077882 */ /* 0x000fe40000000000 */
[----:B------:R-:W-:Y:S01]  /*15a0*/  UMOV UR4, UR24 ;  /* 0x0000001800047c82 */ /* 0x000fe20008000000 */
[----:B------:R-:W-:Y:S01]  /*15b0*/  UIMAD UR30, UR43, 0x780, UR47 ;  /* 0x000007802b1e78a4 */ /* 0x000fe2000f8e022f */
[----:B------:R-:W-:Y:S01]  /*15c0*/  UMOV UR11, 0x80000020 ;  /* 0x80000020000b7882 */ /* 0x000fe20000000000 */
[----:B------:R-:W-:-:S02]  /*15d0*/  UMOV UR15, 0x80000020 ;  /* 0x80000020000f7882 */ /* 0x000fc40000000000 */
[----:B------:R-:W-:Y:S02]  /*15e0*/  UIADD3 UR6, UR30, 0x80, URZ ;  /* 0x000000801e067890 */ /* 0x000fe4000fffe03f */
[----:B------:R-:W-:Y:S02]  /*15f0*/  UIADD3 UR8, UR30, 0x100, URZ ;  /* 0x000001001e087890 */ /* 0x000fe4000fffe03f */
[----:B------:R-:W-:Y:S01]  /*1600*/  UMOV UR26, UR30 ;  /* 0x0000001e001a7c82 */ /* 0x000fe20008000000 */
[----:B------:R-:W-:Y:S01]  /*1610*/  UIADD3 UR9, UR30, 0x180, URZ ;  /* 0x000001801e097890 */ /* 0x000fe2000fffe03f */
[----:B------:R-:W-:Y:S01]  /*1620*/  QGMMA.64x32x32.F32.E4M3.E4M3 R104, gdesc[UR24], RZ, !UPT, gsb0 ;  /* 0x00600000186879f3 */ /* 0x000fe2000c0008ff */
[----:B------:R-:W-:Y:S01]  /*1630*/  UMOV UR26, UR6 ;  /* 0x00000006001a7c82 */ /* 0x000fe20008000000 */
[----:B------:R-:W-:Y:S01]  /*1640*/  UMOV UR27, 0x80000020 ;  /* 0x80000020001b7882 */ /* 0x000fe20000000000 */
[----:B------:R-:W-:Y:S01]  /*1650*/  UMOV UR6, UR8 ;  /* 0x0000000800067c82 */ /* 0x000fe20008000000 */
[----:B------:R-:W-:-:S02]  /*1660*/  UIADD3 UR10, UR30, 0x200, URZ ;  /* 0x000002001e0a7890 */ /* 0x000fc4000fffe03f */
[----:B------:R-:W-:Y:S02]  /*1670*/  UIADD3 UR12, UR30, 0x102, URZ ;  /* 0x000001021e0c7890 */ /* 0x000fe4000fffe03f */
[----:B------:R-:W-:Y:S02]  /*1680*/  UIADD3 UR13, UR30, 0x182, URZ ;  /* 0x000001821e0d7890 */ /* 0x000fe4000fffe03f */
[----:B------:R-:W-:Y:S02]  /*1690*/  UIADD3 UR14, UR30, 0x202, URZ ;  /* 0x000002021e0e7890 */ /* 0x000fe4000fffe03f */
[----:B------:R-:W-:Y:S01]  /*16a0*/  UIADD3 UR18, UR30, 0x382, URZ ;  /* 0x000003821e127890 */ /* 0x000fe2000fffe03f */
[----:B------:R-:W-:Y:S01]  /*16b0*/  UMOV UR19, 0x80000020 ;  /* 0x8000002000137882 */ /* 0x000fe20000000000 */
[----:B------:R-:W-:Y:S01]  /*16c0*/  UIADD3 UR22, UR30, 0x600, URZ ;  /* 0x000006001e167890 */ /* 0x000fe2000fffe03f */
[----:B------:R-:W-:Y:S01]  /*16d0*/  UMOV UR23, 0x80000020 ;  /* 0x8000002000177882 */ /* 0x000fe20000000000 */
[----:B------:R-:W-:Y:S01]  /*16e0*/  UMOV UR31, 0x80000020 ;  /* 0x80000020001f7882 */ /* 0x000fe20000000000 */
[----:B------:R-:W-:-:S02]  /*16f0*/  WARPGROUP.DEPBAR.LE gsb0, 0x0 ;  /* 0x00008000000079c5 */ /* 0x000fc40000010000 */
[----:B------:R-:W-:-:S06]  /*1700*/  WARPGROUP.ARRIVE ;  /* 0x00000000000079c5 */ /* 0x000fcc0000000000 */
[----:B------:R-:W-:Y:S01]  /*1710*/  QGMMA.64x32x32.F32.E4M3.E4M3 R88, gdesc[UR24], RZ, !UPT, gsb0 ;  /* 0x00600000185879f3 */ /* 0x000fe2000c0008ff */
[----:B------:R-:W-:Y:S01]  /*1720*/  UMOV UR26, UR9 ;  /* 0x00000009001a7c82 */ /* 0x000fe20008000000 */
[----:B------:R-:W-:Y:S01]  /*1730*/  UMOV UR27, 0x80000020 ;  /* 0x80000020001b7882 */ /* 0x000fe20000000000 */
[----:B------:R-:W-:Y:S02]  /*1740*/  WARPGROUP.DEPBAR.LE gsb0, 0x0 ;  /* 0x00008000000079c5 */ /* 0x000fe40000010000 */
[----:B------:R-:W-:-:S06]  /*1750*/  WARPGROUP.ARRIVE ;  /* 0x00000000000079c5 */ /* 0x000fcc0000000000 */
[----:B------:R-:W-:Y:S01]  /*1760*/  QGMMA.64x32x32.F32.E4M3.E4M3 R56, gdesc[UR4], RZ, !UPT, gsb0 ;  /* 0x00600000043879f3 */ /* 0x000fe2000c0008ff */
[----:B------:R-:W-:Y:S02]  /*1770*/  UIADD3 UR4, UR28, 0x2, URZ ;  /* 0x000000021c047890 */ /* 0x000fe4000fffe03f */
[----:B------:R-:W-:Y:S01]  /*1780*/  UIADD3 UR6, UR30, 0x2, URZ ;  /* 0x000000021e067890 */ /* 0x000fe2000fffe03f */
[----:B------:R-:W-:Y:S01]  /*1790*/  UMOV UR5, 0x80000020 ;  /* 0x8000002000057882 */ /* 0x000fe20000000000 */
[----:B------:R-:W-:Y:S01]  /*17a0*/  UMOV UR7, 0x80000020 ;  /* 0x8000002000077882 */ /* 0x000fe20000000000 */
[----:B------:R-:W-:Y:S02]  /*17b0*/  UMOV UR9, UR5 ;  /* 0x0000000500097c82 */ /* 0x000fe40008000000 */
[----:B------:R-:W-:Y:S01]  /*17c0*/  UMOV UR8, UR4 ;  /* 0x0000000400087c82 */ /* 0x000fe20008000000 */
[----:B------:R-:W-:Y:S02]  /*17d0*/  WARPGROUP.DEPBAR.LE gsb0, 0x0 ;  /* 0x00008000000079c5 */ /* 0x000fe40000010000 */
[----:B------:R-:W-:-:S06]  /*17e0*/  WARPGROUP.ARRIVE ;  /* 0x00000000000079c5 */ /* 0x000fcc0000000000 */
[----:B------:R-:W-:Y:S01]  /*17f0*/  QGMMA.64x32x32.F32.E4M3.E4M3 R40, gdesc[UR24], RZ, !UPT, gsb0 ;  /* 0x00600000182879f3 */ /* 0x000fe2000c0008ff */
[----:B------:R-:W-:Y:S01]  /*1800*/  UMOV UR26, UR10 ;  /* 0x0000000a001a7c82 */ /* 0x000fe20008000000 */
[----:B------:R-:W-:Y:S01]  /*1810*/  UMOV UR27, 0x80000020 ;  /* 0x80000020001b7882 */ /* 0x000fe20000000000 */
[----:B------:R-:W-:Y:S01]  /*1820*/  UIADD3 UR10, UR30, 0x82, URZ ;  /* 0x000000821e0a7890 */ /* 0x000fe2000fffe03f */
[----:B------:R-:W-:Y:S02]  /*1830*/  WARPGROUP.DEPBAR.LE gsb0, 0x0 ;  /* 0x00008000000079c5 */ /* 0x000fe40000010000 */
[----:B------:R-:W-:-:S06]  /*1840*/  WARPGROUP.ARRIVE ;  /* 0x00000000000079c5 */ /* 0x000fcc0000000000 */
[----:B------:R-:W-:Y:S03]  /*1850*/  QGMMA.64x32x32.F32.E4M3.E4M3 R24, gdesc[UR24], RZ, !UPT, gsb0 ;  /* 0x00600000181879f3 */ /* 0x000fe6000c0008ff */
[----:B------:R-:W-:Y:S02]  /*1860*/  WARPGROUP.DEPBAR.LE gsb0, 0x0 ;  /* 0x00008000000079c5 */ /* 0x000fe40000010000 */
[----:B------:R-:W-:-:S06]  /*1870*/  WARPGROUP.ARRIVE ;  /* 0x00000000000079c5 */ /* 0x000fcc0000000000 */
[----:B------:R-:W-:Y:S01]  /*1880*/  QGMMA.64x32x32.F32.E4M3.E4M3 R104, gdesc[UR4], R104, gsb0 ;  /* 0x00600000046879f3 */ /* 0x000fe20008000868 */
[----:B------:R-:W-:Y:S01]  /*1890*/  UMOV UR6, UR10 ;  /* 0x0000000a00067c82 */ /* 0x000fe20008000000 */
[----:B------:R-:W-:Y:S01]  /*18a0*/  UMOV UR7, 0x80000020 ;  /* 0x8000002000077882 */ /* 0x000fe20000000000 */
[----:B------:R-:W-:Y:S01]  /*18b0*/  UMOV UR10, UR12 ;  /* 0x0000000c000a7c82 */ /* 0x000fe20008000000 */
[----:B------:R-:W-:Y:S02]  /*18c0*/  WARPGROUP.DEPBAR.LE gsb0, 0x0 ;  /* 0x00008000000079c5 */ /* 0x000fe40000010000 */
[----:B------:R-:W-:-:S06]  /*18d0*/  WARPGROUP.ARRIVE ;  /* 0x00000000000079c5 */ /* 0x000fcc0000000000 */
[----:B------:R-:W-:Y:S01]  /*18e0*/  QGMMA.64x32x32.F32.E4M3.E4M3 R88, gdesc[UR4], R88, gsb0 ;  /* 0x00600000045879f3 */ /* 0x000fe20008000858 */
[----:B------:R-:W-:Y:S01]  /*18f0*/  UMOV UR6, UR13 ;  /* 0x0000000d00067c82 */ /* 0x000fe20008000000 */
[----:B------:R-:W-:Y:S01]  /*1900*/  UMOV UR7, 0x80000020 ;  /* 0x8000002000077882 */ /* 0x000fe20000000000 */
[----:B------:R-:W-:Y:S02]  /*1910*/  WARPGROUP.DEPBAR.LE gsb0, 0x0 ;  /* 0x00008000000079c5 */ /* 0x000fe40000010000 */
[----:B------:R-:W-:-:S06]  /*1920*/  WARPGROUP.ARRIVE ;  /* 0x00000000000079c5 */ /* 0x000fcc0000000000 */
[----:B------:R-:W-:Y:S01]  /*1930*/  QGMMA.64x32x32.F32.E4M3.E4M3 R56, gdesc[UR8], R56, gsb0 ;  /* 0x00600000083879f3 */ /* 0x000fe20008000838 */
        /* <DEDUP_REMOVED lines=8> */
[----:B------:R-:W-:Y:S01]  /*19c0*/  QGMMA.64x32x32.F32.E4M3.E4M3 R40, gdesc[UR4], R40, gsb0 ;  /* 0x00600000042879f3 */ /* 0x000fe20008000828 */
[----:B------:R-:W-:Y:S01]  /*19d0*/  UMOV UR6, UR14 ;  /* 0x0000000e00067c82 */ /* 0x000fe20008000000 */
[----:B------:R-:W-:Y:S01]  /*19e0*/  UMOV UR7, 0x80000020 ;  /* 0x8000002000077882 */ /* 0x000fe20000000000 */
[----:B------:R-:W-:Y:S01]  /*19f0*/  UIADD3 UR14, UR30, 0x380, URZ ;  /* 0x000003801e0e7890 */ /* 0x000fe2000fffe03f */
[----:B------:R-:W-:Y:S02]  /*1a00*/  WARPGROUP.DEPBAR.LE gsb0, 0x0 ;  /* 0x00008000000079c5 */ /* 0x000fe40000010000 */
[----:B------:R-:W-:-:S06]  /*1a10*/  WARPGROUP.ARRIVE ;  /* 0x00000000000079c5 */ /* 0x000fcc0000000000 */
[----:B------:R-:W-:Y:S01]  /*1a20*/  QGMMA.64x32x32.F32.E4M3.E4M3 R24, gdesc[UR4], R24, gsb0 ;  /* 0x00600000041879f3 */ /* 0x000fe20008000818 */
[----:B------:R-:W-:Y:S02]  /*1a30*/  UIADD3 UR6, UR30, 0x300, URZ ;  /* 0x000003001e067890 */ /* 0x000fe4000fffe03f */
[----:B------:R-:W-:Y:S01]  /*1a40*/  UIADD3 UR7, UR30, 0x400, URZ ;  /* 0x000004001e077890 */ /* 0x000fe2000fffe03f */
        /* <DEDUP_REMOVED lines=60> */
[----:B------:R-:W-:Y:S03]  /*1e10*/  QGMMA.64x32x32.F32.E4M3.E4M3 R24, gdesc[UR12], R24, gsb0 ;  /* 0x006000000c1879f3 */ /* 0x000fe60008000818 */
        /* <DEDUP_REMOVED lines=35> */
[----:B------:R-:W-:-:S03]  /*2050*/  UIADD3 UR6, UR30, 0x702, URZ ;  /* 0x000007021e067890 */ /* 0x000fc6000fffe03f */
        /* <DEDUP_REMOVED lines=18> */
[----:B------:R-:W-:Y:S05]  /*2180*/  @!P0 BRA `(.L_x_13) ;  /* 0x0000000000048947 */ /* 0x000fea0003800000 */
[----:B------:R-:W-:Y:S01]  /*2190*/  BPT.TRAP 0x1 ;  /* 0x000000040000795c */ /* 0x000fe20000300000 */
.L_x_13:
[C---:B------:R-:W-:Y:S01]  /*21a0*/  FMUL.FTZ R10, R0.reuse, R106 ;  /* 0x0000006a000a7220 */ /* 0x040fe20000410000 */
[C---:B------:R-:W-:Y:S01]  /*21b0*/  FMUL.FTZ R11, R0.reuse, R107 ;  /* 0x0000006b000b7220 */ /* 0x040fe20000410000 */
[C---:B------:R-:W-:Y:S01]  /*21c0*/  FMUL.FTZ R14, R0.reuse, R110 ;  /* 0x0000006e000e7220 */ /* 0x040fe20000410000 */
[C---:B------:R-:W-:Y:S01]  /*21d0*/  FMUL.FTZ R24, R0.reuse, R24 ;  /* 0x0000001800187220 */ /* 0x040fe20000410000 */
[C---:B------:R-:W-:Y:S01]  /*21e0*/  FMUL.FTZ R21, R0.reuse, R111 ;  /* 0x0000006f00157220 */ /* 0x040fe20000410000 */
[C---:B------:R-:W-:Y:S01]  /*21f0*/  FMUL.FTZ R9, R0.reuse, R112 ;  /* 0x0000007000097220 */ /* 0x040fe20000410000 */
[----:B------:R-:W-:Y:S01]  /*2200*/  MUFU.TANH R10, R10 ;  /* 0x0000000a000a7308 */ /* 0x000fe20000002400 */
[----:B------:R-:W-:Y:S01]  /*2210*/  MOV R121, UR50 ;  /* 0x0000003200797c02 */ /* 0x000fe20008000f00 */
[C---:B------:R-:W-:Y:S01]  /*2220*/  FMUL.FTZ R75, R0.reuse, R114 ;  /* 0x00000072004b7220 */ /* 0x040fe20000410000 */
[C---:B------:R-:W-:Y:S01]  /*2230*/  FMUL.FTZ R5, R0.reuse, R104 ;  /* 0x0000006800057220 */ /* 0x040fe20000410000 */
[C---:B------:R-:W-:Y:S01]  /*2240*/  FMUL.FTZ R74, R0.reuse, R115 ;  /* 0x00000073004a7220 */ /* 0x040fe20000410000 */
[C---:B------:R-:W-:Y:S01]  /*2250*/  FMUL.FTZ R82, R0.reuse, R58 ;  /* 0x0000003a00527220 */ /* 0x040fe20000410000 */
[C---:B------:R-:W-:Y:S01]  /*2260*/  FMUL.FTZ R25, R0.reuse, R25 ;  /* 0x0000001900197220 */ /* 0x040fe20000410000 */
[C---:B01----:R-:W-:Y:S01]  /*2270*/  FMUL.FTZ R4, R0.reuse, R105 ;  /* 0x0000006900047220 */ /* 0x043fe20000410000 */
[----:B------:R-:W-:Y:S01]  /*2280*/  MUFU.TANH R11, R11 ;  /* 0x0000000b000b7308 */ /* 0x000fe20000002400 */
[C---:B------:R-:W-:Y:S01]  /*2290*/  FMUL.FTZ R81, R0.reuse, R118 ;  /* 0x0000007600517220 */ /* 0x040fe20000410000 */
[C---:B------:R-:W-:Y:S01]  /*22a0*/  FMUL.FTZ R8, R0.reuse, R113 ;  /* 0x0000007100087220 */ /* 0x040fe20000410000 */
[C---:B------:R-:W-:Y:S01]  /*22b0*/  FMUL.FTZ R86, R0.reuse, R59 ;  /* 0x0000003b00567220 */ /* 0x040fe20000410000 */
[C---:B------:R-:W-:Y:S01]  /*22c0*/  FMUL.FTZ R6, R0.reuse, R108 ;  /* 0x0000006c00067220 */ /* 0x040fe20000410000 */
[C---:B------:R-:W-:Y:S01]  /*22d0*/  FMUL.FTZ R78, R0.reuse, R119 ;  /* 0x00000077004e7220 */ /* 0x040fe20000410000 */
[C---:B------:R-:W-:Y:S01]  /*22e0*/  FMUL.FTZ R20, R0.reuse, R88 ;  /* 0x0000005800147220 */ /* 0x040fe20000410000 */
[C---:B------:R-:W-:Y:S01]  /*22f0*/  FMUL.FTZ R7, R0.reuse, R109 ;  /* 0x0000006d00077220 */ /* 0x040fe20000410000 */
[----:B------:R0:W-:Y:S01]  /*2300*/  MUFU.TANH R112, R24 ;  /* 0x0000001800707308 */ /* 0x0001e20000002400 */
[C---:B------:R-:W-:Y:S01]  /*2310*/  FMUL.FTZ R90, R0.reuse, R90 ;  /* 0x0000005a005a7220 */ /* 0x040fe20000410000 */
[C---:B------:R-:W-:Y:S01]  /*2320*/  FMUL.FTZ R91, R0.reuse, R91 ;  /* 0x0000005b005b7220 */ /* 0x040fe20000410000 */
[C---:B------:R-:W-:Y:S01]  /*2330*/  FMUL.FTZ R45, R0.reuse, R45 ;  /* 0x0000002d002d7220 */ /* 0x040fe20000410000 */
[C---:B------:R-:W-:Y:S01]  /*2340*/  FMUL.FTZ R94, R0.reuse, R94 ;  /* 0x0000005e005e7220 */ /* 0x040fe20000410000 */
[C---:B------:R-:W-:Y:S01]  /*2350*/  FMUL.FTZ R80, R0.reuse, R100 ;  /* 0x0000006400507220 */ /* 0x040fe20000410000 */
[C---:B------:R-:W-:Y:S01]  /*2360*/  FMUL.FTZ R55, R0.reuse, R55 ;  /* 0x0000003700377220 */ /* 0x040fe20000410000 */
[----:B------:R-:W-:Y:S01]  /*2370*/  FMUL.FTZ R13, R0, R116 ;  /* 0x00000074000d7220 */ /* 0x000fe20000410000 */
[----:B------:R-:W-:Y:S01]  /*2380*/  MUFU.TANH R14, R14 ;  /* 0x0000000e000e7308 */ /* 0x000fe20000002400 */
[----:B0-----:R-:W-:-:S02]  /*2390*/  VIADD R24, R171, UR51 ;  /* 0x00000033ab187c36 */ /* 0x001fc40008000000 */
[C---:B------:R-:W-:Y:S01]  /*23a0*/  FMUL.FTZ R95, R0.reuse, R95 ;  /* 0x0000005f005f7220 */ /* 0x040fe20000410000 */
[C---:B------:R-:W-:Y:S01]  /*23b0*/  FMUL.FTZ R26, R0.reuse, R26 ;  /* 0x0000001a001a7220 */ /* 0x040fe20000410000 */
[C---:B------:R-:W-:Y:S01]  /*23c0*/  FMUL.FTZ R12, R0.reuse, R117 ;  /* 0x00000075000c7220 */ /* 0x040fe20000410000 */
[----:B------:R-:W-:Y:S02]  /*23d0*/  IMAD R121, R121, -0xa0, R24 ;  /* 0xffffff6079797824 */ /* 0x000fe400078e0218 */
[C---:B------:R-:W-:Y:S01]  /*23e0*/  FMUL.FTZ R98, R0.reuse, R98 ;  /* 0x0000006200627220 */ /* 0x040fe20000410000 */
[C---:B------:R-:W-:Y:S01]  /*23f0*/  FMUL.FTZ R72, R0.reuse, R93 ;  /* 0x0000005d00487220 */ /* 0x040fe20000410000 */
[----:B------:R-:W0:Y:S01]  /*2400*/  MUFU.TANH R21, R21 ;  /* 0x0000001500157308 */ /* 0x000e220000002400 */
[C---:B------:R-:W-:Y:S01]  /*2410*/  FMUL.FTZ R30, R0.reuse, R30 ;  /* 0x0000001e001e7220 */ /* 0x040fe20000410000 */
[C---:B------:R-:W-:Y:S01]  /*2420*/  ISETP.GT.AND P4, PT, R121.reuse, RZ, PT ;  /* 0x000000ff7900720c */ /* 0x040fe20003f84270 */
[C---:B------:R-:W-:Y:S01]  /*2430*/  FMUL.FTZ R99, R0.reuse, R99 ;  /* 0x0000006300637220 */ /* 0x040fe20000410000 */
[C---:B------:R-:W-:Y:S01]  /*2440*/  ISETP.GT.AND P3, PT, R121.reuse, 0x1, PT ;  /* 0x000000017900780c */ /* 0x040fe20003f64270 */
[C---:B------:R-:W-:Y:S01]  /*2450*/  FMUL.FTZ R15, R0.reuse, R89 ;  /* 0x00000059000f7220 */ /* 0x040fe20000410000 */
[C---:B------:R-:W-:Y:S01]  /*2460*/  ISETP.GT.AND P2, PT, R121.reuse, 0x8, PT ;  /* 0x000000087900780c */ /* 0x040fe20003f44270 */
[C---:B------:R-:W-:Y:S01]  /*2470*/  FMUL.FTZ R102, R0.reuse, R102 ;  /* 0x0000006600667220 */ /* 0x040fe20000410000 */
[----:B------:R-:W1:Y:S01]  /*2480*/  MUFU.TANH R75, R75 ;  /* 0x0000004b004b7308 */ /* 0x000e620000002400 */
[C---:B------:R-:W-:Y:S01]  /*2490*/  ISETP.GT.AND P1, PT, R121.reuse, 0x9, PT ;  /* 0x000000097900780c */ /* 0x040fe20003f24270 */
[C---:B------:R-:W-:Y:S01]  /*24a0*/  FMUL.FTZ R53, R0.reuse, R53 ;  /* 0x0000003500357220 */ /* 0x040fe20000410000 */
[C---:B------:R-:W-:Y:S01]  /*24b0*/  ISETP.GT.AND P6, PT, R121.reuse, 0x10, PT ;  /* 0x000000107900780c */ /* 0x040fe20003fc4270 */
[C---:B------:R-:W-:Y:S01]  /*24c0*/  FMUL.FTZ R34, R0.reuse, R34 ;  /* 0x0000002200227220 */ /* 0x040fe20000410000 */
[----:B------:R-:W-:Y:S01]  /*24d0*/  ISETP.GT.AND P5, PT, R121, 0x11, PT ;  /* 0x000000117900780c */ /* 0x000fe20003fa4270 */
[C---:B------:R-:W-:Y:S01]  /*24e0*/  FMUL.FTZ R73, R0.reuse, R92 ;  /* 0x0000005c00497220 */ /* 0x040fe20000410000 */
[C---:B------:R-:W-:Y:S01]  /*24f0*/  FMUL.FTZ R103, R0.reuse, R103 ;  /* 0x0000006700677220 */ /* 0x040fe20000410000 */
[----:B------:R-:W-:Y:S01]  /*2500*/  MUFU.TANH R5, R5 ;  /* 0x0000000500057308 */ /* 0x000fe20000002400 */
[----:B0-----:R-:W-:Y:S01]  /*2510*/  FSEL R21, R21, -INF , P1 ;  /* 0xff80000015157808 */ /* 0x001fe20000800000 */
[C---:B------:R-:W-:Y:S01]  /*2520*/  FMUL.FTZ R38, R0.reuse, R38 ;  /* 0x0000002600267220 */ /* 0x040fe20000410000 */
[C---:B------:R-:W-:Y:S01]  /*2530*/  FMUL.FTZ R77, R0.reuse, R96 ;  /* 0x00000060004d7220 */ /* 0x040fe20000410000 */
[C---:B------:R-:W-:Y:S01]  /*2540*/  FMUL.FTZ R62, R0.reuse, R62 ;  /* 0x0000003e003e7220 */ /* 0x040fe20000410000 */
[C---:B------:R-:W-:Y:S01]  /*2550*/  FMUL.FTZ R71, R0.reuse, R71 ;  /* 0x0000004700477220 */ /* 0x040fe20000410000 */
[C---:B------:R-:W-:Y:S01]  /*2560*/  FMUL.FTZ R76, R0.reuse, R97 ;  /* 0x00000061004c7220 */ /* 0x040fe20000410000 */
[C---:B------:R-:W-:Y:S01]  /*2570*/  FMUL.FTZ R47, R0.reuse, R47 ;  /* 0x0000002f002f7220 */ /* 0x040fe20000410000 */
[----:B------:R-:W-:Y:S01]  /*2580*/  MUFU.TANH R74, R74 ;  /* 0x0000004a004a7308 */ /* 0x000fe20000002400 */
[----:B-1----:R-:W-:Y:S01]  /*2590*/  FSEL R75, R75, -INF , P6 ;  /* 0xff8000004b4b7808 */ /* 0x002fe20003000000 */
        /* <DEDUP_REMOVED lines=14> */
[----:B------:R1:W-:Y:S01]  /*2680*/  MUFU.TANH R113, R25 ;  /* 0x0000001900717308 */ /* 0x0003e20000002400 */
[----:B0-----:R-:W-:Y:S01]  /*2690*/  FSEL R82, R10, -INF , P4 ;  /* 0xff8000000a527808 */ /* 0x001fe20002000000 */
[C---:B------:R-:W-:Y:S01]  /*26a0*/  FMUL.FTZ R51, R0.reuse, R51 ;  /* 0x0000003300337220 */ /* 0x040fe20000410000 */
[C---:B------:R-:W-:Y:S01]  /*26b0*/  FMUL.FTZ R44, R0.reuse, R44 ;  /* 0x0000002c002c7220 */ /* 0x040fe20000410000 */
[C---:B------:R-:W-:Y:S01]  /*26c0*/  FMUL.FTZ R43, R0.reuse, R43 ;  /* 0x0000002b002b7220 */ /* 0x040fe20000410000 */
[C---:B------:R-:W-:Y:S01]  /*26d0*/  FMUL.FTZ R49, R0.reuse, R49 ;  /* 0x0000003100317220 */ /* 0x040fe20000410000 */
[C---:B------:R-:W-:Y:S01]  /*26e0*/  FMUL.FTZ R46, R0.reuse, R46 ;  /* 0x0000002e002e7220 */ /* 0x040fe20000410000 */
[C---:B------:R-:W-:Y:S01]  /*26f0*/  FMUL.FTZ R39, R0.reuse, R39 ;  /* 0x0000002700277220 */ /* 0x040fe20000410000 */
[----:B------:R-:W0:Y:S01]  /*2700*/  MUFU.TANH R4, R4 ;  /* 0x0000000400047308 */ /* 0x000e220000002400 */
[----:B-1----:R-:W-:Y:S01]  /*2710*/  FSEL R25, R11, -INF , P3 ;  /* 0xff8000000b197808 */ /* 0x002fe20001800000 */
[C---:B------:R-:W-:Y:S01]  /*2720*/  FMUL.FTZ R50, R0.reuse, R50 ;  /* 0x0000003200327220 */ /* 0x040fe20000410000 */
[C---:B------:R-:W-:Y:S01]  /*2730*/  FMUL.FTZ R31, R0.reuse, R31 ;  /* 0x0000001f001f7220 */ /* 0x040fe20000410000 */
[----:B------:R-:W-:Y:S01]  /*2740*/  FMUL.FTZ R48, R0, R48 ;  /* 0x0000003000307220 */ /* 0x000fe20000410000 */
[----:B------:R-:W-:Y:S01]  /*2750*/  FMNMX.FTZ R11, R82, R25, !PT ;  /* 0x00000019520b7209 */ /* 0x000fe20007810000 */
[C---:B------:R-:W-:Y:S01]  /*2760*/  FMUL.FTZ R41, R0.reuse, R41 ;  /* 0x0000002900297220 */ /* 0x040fe20000410000 */
[C---:B------:R-:W-:Y:S01]  /*2770*/  FMUL.FTZ R52, R0.reuse, R52 ;  /* 0x0000003400347220 */ /* 0x040fe20000410000 */
[----:B------:R-:W-:Y:S01]  /*2780*/  MUFU.TANH R81, R81 ;  /* 0x0000005100517308 */ /* 0x000fe20000002400 */
[C---:B------:R-:W-:Y:S01]  /*2790*/  FMUL.FTZ R54, R0.reuse, R54 ;  /* 0x0000003600367220 */ /* 0x040fe20000410000 */
[C---:B------:R-:W-:Y:S01]  /*27a0*/  FMUL.FTZ R27, R0.reuse, R27 ;  /* 0x0000001b001b7220 */ /* 0x040fe20000410000 */
[C---:B------:R-:W-:Y:S01]  /*27b0*/  FMUL.FTZ R35, R0.reuse, R35 ;  /* 0x0000002300237220 */ /* 0x040fe20000410000 */
[----:B------:R-:W-:Y:S01]  /*27c0*/  ULDC UR6, c[0x0][0x988] ;  /* 0x0002620000067ab9 */ /* 0x000fe20000000800 */
[----:B------:R-:W-:Y:S01]  /*27d0*/  P2R R120, PR, RZ, 0x1 ;  /* 0x00000001ff787803 */ /* 0x000fe20000000000 */
[C---:B------:R-:W-:Y:S01]  /*27e0*/  FMUL.FTZ R32, R0.reuse, R32 ;  /* 0x0000002000207220 */ /* 0x040fe20000410000 */
[----:B------:R-:W-:Y:S01]  /*27f0*/  FMUL.FTZ R28, R0, R28 ;  /* 0x0000001c001c7220 */ /* 0x000fe20000410000 */
[----:B------:R1:W-:Y:S01]  /*2800*/  MUFU.TANH R88, R86 ;  /* 0x0000005600587308 */ /* 0x0003e20000002400 */
[----:B0-----:R-:W-:Y:S01]  /*2810*/  FSEL R4, R4, -INF , P3 ;  /* 0xff80000004047808 */ /* 0x001fe20001800000 */
[C---:B------:R-:W-:Y:S01]  /*2820*/  FMUL.FTZ R29, R0.reuse, R29 ;  /* 0x0000001d001d7220 */ /* 0x040fe20000410000 */
[----:B------:R-:W-:Y:S01]  /*2830*/  ISETP.GT.AND P3, PT, R121, 0x19, PT ;  /* 0x000000197900780c */ /* 0x000fe20003f64270 */
[C---:B------:R-:W-:Y:S01]  /*2840*/  FMUL.FTZ R33, R0.reuse, R33 ;  /* 0x0000002100217220 */ /* 0x040fe20000410000 */
[C---:B------:R-:W-:Y:S01]  /*2850*/  FMUL.FTZ R37, R0.reuse, R37 ;  /* 0x0000002500257220 */ /* 0x040fe20000410000 */
[----:B------:R-:W-:Y:S01]  /*2860*/  FMUL.FTZ R36, R0, R36 ;  /* 0x0000002400247220 */ /* 0x000fe20000410000 */
[----:B------:R-:W-:Y:S01]  /*2870*/  UISETP.GE.AND UP0, UPT, UR51, 0xa1, UPT ;  /* 0x000000a13300788c */ /* 0x000fe2000bf06270 */
[----:B------:R-:W0:Y:S01]  /*2880*/  MUFU.TANH R6, R6 ;  /* 0x0000000600067308 */ /* 0x000e220000002400 */
[----:B-1----:R-:W-:-:S04]  /*2890*/  FSEL R86, R14, -INF , P2 ;  /* 0xff8000000e567808 */ /* 0x002fc80001000000 */
[----:B------:R-:W-:-:S03]  /*28a0*/  FMNMX.FTZ R14, R86, R11, !PT ;  /* 0x0000000b560e7209 */ /* 0x000fc60007810000 */
[----:B------:R-:W1:Y:S01]  /*28b0*/  MUFU.TANH R78, R78 ;  /* 0x0000004e004e7308 */ /* 0x000e620000002400 */
[----:B------:R-:W-:Y:S02]  /*28c0*/  FMNMX.FTZ R24, R21, R14, !PT ;  /* 0x0000000e15187209 */ /* 0x000fe40007810000 */
[----:B------:R-:W-:Y:S02]  /*28d0*/  FSEL R14, R5, -INF , P4 ;  /* 0xff800000050e7808 */ /* 0x000fe40002000000 */
[----:B------:R-:W-:Y:S02]  /*28e0*/  ISETP.GT.AND P4, PT, R121, 0x18, PT ;  /* 0x000000187900780c */ /* 0x000fe40003f84270 */
[----:B------:R-:W-:Y:S01]  /*28f0*/  FMNMX.FTZ R24, R75, R24, !PT ;  /* 0x000000184b187209 */ /* 0x000fe20007810000 */
[----:B------:R-:W-:Y:S01]  /*2900*/  MUFU.TANH R7, R7 ;  /* 0x0000000700077308 */ /* 0x000fe20000002400 */
[----:B0-----:R-:W-:Y:S02]  /*2910*/  FSEL R6, R6, -INF , P2 ;  /* 0xff80000006067808 */ /* 0x001fe40001000000 */
[----:B------:R-:W-:-:S05]  /*2920*/  ISETP.GT.AND P2, PT, R121, 0x20, PT ;  /* 0x000000207900780c */ /* 0x000fca0003f44270 */
[----:B------:R-:W0:Y:S01]  /*2930*/  MUFU.TANH R85, R90 ;  /* 0x0000005a00557308 */ /* 0x000e220000002400 */
[----:B-1----:R-:W-:-:S07]  /*2940*/  FSEL R93, R78, -INF , P3 ;  /* 0xff8000004e5d7808 */ /* 0x002fce0001800000 */
[----:B------:R-:W-:Y:S08]  /*2950*/  MUFU.TANH R9, R9 ;  /* 0x0000000900097308 */ /* 0x000ff00000002400 */
[----:B------:R-:W-:Y:S01]  /*2960*/  MUFU.TANH R83, R91 ;  /* 0x0000005b00537308 */ /* 0x000fe20000002400 */
[----:B0-----:R-:W-:-:S07]  /*2970*/  FSEL R85, R85, -INF , P2 ;  /* 0xff80000055557808 */ /* 0x001fce0001000000 */
[----:B------:R0:W-:Y:S08]  /*2980*/  MUFU.TANH R100, R45 ;  /* 0x0000002d00647308 */ /* 0x0001f00000002400 */
[----:B------:R-:W1:Y:S01]  /*2990*/  MUFU.TANH R8, R8 ;  /* 0x0000000800087308 */ /* 0x000e620000002400 */
[----:B0-----:R-:W-:-:S04]  /*29a0*/  FSEL R45, R74, -INF , P5 ;  /* 0xff8000004a2d7808 */ /* 0x001fc80002800000 */
[----:B------:R-:W-:-:S03]  /*29b0*/  FMNMX.FTZ R24, R45, R24, !PT ;  /* 0x000000182d187209 */ /* 0x000fc60007810000 */
[----:B------:R-:W-:Y:S08]  /*29c0*/  MUFU.TANH R94, R94 ;  /* 0x0000005e005e7308 */ /* 0x000ff00000002400 */
[----:B------:R0:W-:Y:S01]  /*29d0*/  MUFU.TANH R111, R55 ;  /* 0x00000037006f7308 */ /* 0x0001e20000002400 */
[----:B-1----:R-:W-:Y:S02]  /*29e0*/  FSEL R8, R8, -INF , P5 ;  /* 0xff80000008087808 */ /* 0x002fe40002800000 */
[----:B------:R-:W-:-:S05]  /*29f0*/  ISETP.GT.AND P5, PT, R121, 0x29, PT ;  /* 0x000000297900780c */ /* 0x000fca0003fa4270 */
[----:B------:R-:W-:Y:S01]  /*2a00*/  MUFU.TANH R13, R13 ;  /* 0x0000000d000d7308 */ /* 0x000fe20000002400 */
[----:B0-----:R-:W-:-:S07]  /*2a10*/  FSEL R55, R81, -INF , P4 ;  /* 0xff80000051377808 */ /* 0x001fce0002000000 */
[----:B------:R-:W0:Y:S08]  /*2a20*/  MUFU.TANH R95, R95 ;  /* 0x0000005f005f7308 */ /* 0x000e300000002400 */
[----:B------:R1:W-:Y:S08]  /*2a30*/  MUFU.TANH R114, R26 ;  /* 0x0000001a00727308 */ /* 0x0003f00000002400 */
[----:B------:R-:W-:Y:S01]  /*2a40*/  MUFU.TANH R12, R12 ;  /* 0x0000000c000c7308 */ /* 0x000fe20000002400 */
[----:B-1----:R-:W-:-:S02]  /*2a50*/  FMNMX.FTZ R26, R55, R24, !PT ;  /* 0x00000018371a7209 */ /* 0x002fc40007810000 */
[----:B------:R-:W-:Y:S02]  /*2a60*/  FSEL R24, R7, -INF , P1 ;  /* 0xff80000007187808 */ /* 0x000fe40000800000 */
[----:B------:R-:W-:Y:S02]  /*2a70*/  ISETP.GT.AND P1, PT, R121, 0x21, PT ;  /* 0x000000217900780c */ /* 0x000fe40003f24270 */
[----:B0-----:R-:W-:Y:S01]  /*2a80*/  FSEL R91, R95, -INF , P5 ;  /* 0xff8000005f5b7808 */ /* 0x001fe20002800000 */
[----:B------:R-:W-:Y:S01]  /*2a90*/  MUFU.TANH R98, R98 ;  /* 0x0000006200627308 */ /* 0x000fe20000002400 */
[----:B------:R-:W-:-:S07]  /*2aa0*/  FSEL R83, R83, -INF , P1 ;  /* 0xff80000053537808 */ /* 0x000fce0000800000 */
[----:B------:R0:W-:Y:S08]  /*2ab0*/  MUFU.TANH R116, R30 ;  /* 0x0000001e00747308 */ /* 0x0001f00000002400 */
[----:B------:R-:W1:Y:S01]  /*2ac0*/  MUFU.TANH R20, R20 ;  /* 0x0000001400147308 */ /* 0x000e620000002400 */
[----:B0-----:R-:W-:Y:S02]  /*2ad0*/  FMNMX.FTZ R30, R93, R26, !PT ;  /* 0x0000001a5d1e7209 */ /* 0x001fe40007810000 */
[----:B------:R-:W-:-:S02]  /*2ae0*/  FSEL R26, R9, -INF , P6 ;  /* 0xff800000091a7808 */ /* 0x000fc40003000000 */
[----:B------:R-:W-:Y:S02]  /*2af0*/  ISETP.GT.AND P6, PT, R121, 0x28, PT ;  /* 0x000000287900780c */ /* 0x000fe40003fc4270 */
[----:B------:R-:W-:Y:S01]  /*2b00*/  FMNMX.FTZ R30, R85, R30, !PT ;  /* 0x0000001e551e7209 */ /* 0x000fe20007810000 */
[----:B------:R-:W-:Y:S08]  /*2b10*/  MUFU.TANH R99, R99 ;  /* 0x0000006300637308 */ /* 0x000ff00000002400 */
[----:B------:R-:W-:Y:S01]  /*2b20*/  MUFU.TANH R15, R15 ;  /* 0x0000000f000f7308 */ /* 0x000fe20000002400 */
[----:B-1----:R-:W-:-:S02]  /*2b30*/  FSEL R20, R20, -INF , P2 ;  /* 0xff80000014147808 */ /* 0x002fc40001000000 */
[----:B------:R-:W-:-:S05]  /*2b40*/  ISETP.GT.AND P2, PT, R121, 0x38, PT ;  /* 0x000000387900780c */ /* 0x000fca0003f44270 */
[----:B------:R-:W-:Y:S08]  /*2b50*/  MUFU.TANH R102, R102 ;  /* 0x0000006600667308 */ /* 0x000ff00000002400 */
[----:B------:R0:W-:Y:S08]  /*2b60*/  MUFU.TANH R109, R53 ;  /* 0x00000035006d7308 */ /* 0x0001f00000002400 */
[----:B------:R1:W-:Y:S01]  /*2b70*/  MUFU.TANH R118, R34 ;  /* 0x0000002200767308 */ /* 0x0003e20000002400 */
[----:B0-----:R-:W-:-:S07]  /*2b80*/  FSEL R53, R94, -INF , P6 ;  /* 0xff8000005e357808 */ /* 0x001fce0003000000 */
[----:B------:R-:W0:Y:S01]  /*2b90*/  MUFU.TANH R73, R73 ;  /* 0x0000004900497308 */ /* 0x000e220000002400 */
[----:B-1----:R-:W-:Y:S02]  /*2ba0*/  FMNMX.FTZ R34, R83, R30, !PT ;  /* 0x0000001e53227209 */ /* 0x002fe40007810000 */
[----:B------:R-:W-:Y:S02]  /*2bb0*/  FSEL R30, R13, -INF , P4 ;  /* 0xff8000000d1e7808 */ /* 0x000fe40002000000 */
[----:B------:R-:W-:Y:S02]  /*2bc0*/  ISETP.GT.AND P4, PT, R121, 0x30, PT ;  /* 0x000000307900780c */ /* 0x000fe40003f84270 */
[----:B------:R-:W-:Y:S01]  /*2bd0*/  FMNMX.FTZ R13, R14, R4, !PT ;  /* 0x000000040e0d7209 */ /* 0x000fe20007810000 */
[----:B------:R-:W-:Y:S01]  /*2be0*/  MUFU.TANH R89, R103 ;  /* 0x0000006700597308 */ /* 0x000fe20000002400 */
[----:B------:R-:W-:-:S07]  /*2bf0*/  FSEL R81, R98, -INF , P4 ;  /* 0xff80000062517808 */ /* 0x000fce0002000000 */
[----:B------:R1:W-:Y:S01]  /*2c00*/  MUFU.TANH R10, R38 ;  /* 0x00000026000a7308 */ /* 0x0003e20000002400 */
[----:B0-----:R-:W-:Y:S02]  /*2c10*/  FSEL R40, R73, -INF , P6 ;  /* 0xff80000049287808 */ /* 0x001fe40003000000 */
[----:B------:R-:W-:-:S05]  /*2c20*/  ISETP.GT.AND P6, PT, R121, 0x40, PT ;  /* 0x000000407900780c */ /* 0x000fca0003fc4270 */
[----:B------:R-:W0:Y:S01]  /*2c30*/  MUFU.TANH R72, R72 ;  /* 0x0000004800487308 */ /* 0x000e220000002400 */
[----:B-1----:R-:W-:Y:S02]  /*2c40*/  FMNMX.FTZ R38, R53, R34, !PT ;  /* 0x0000002235267209 */ /* 0x002fe40007810000 */
[----:B------:R-:W-:Y:S02]  /*2c50*/  FSEL R34, R12, -INF , P3 ;  /* 0xff8000000c227808 */ /* 0x000fe40001800000 */
[----:B------:R-:W-:Y:S02]  /*2c60*/  ISETP.GT.AND P3, PT, R121, 0x31, PT ;  /* 0x000000317900780c */ /* 0x000fe40003f64270 */
[----:B------:R-:W-:Y:S01]  /*2c70*/  FMNMX.FTZ R38, R91, R38, !PT ;  /* 0x000000265b267209 */ /* 0x000fe20007810000 */
[----:B------:R1:W-:Y:S03]  /*2c80*/  MUFU.TANH R90, R62 ;  /* 0x0000003e005a7308 */ /* 0x0003e60000002400 */
[----:B------:R-:W-:-:S02]  /*2c90*/  FMNMX.FTZ R12, R81, R38, !PT ;  /* 0x00000026510c7209 */ /* 0x000fc40007810000 */
[----:B------:R-:W-:Y:S02]  /*2ca0*/  FSEL R38, R15, -INF , P1 ;  /* 0xff8000000f267808 */ /* 0x000fe40000800000 */
[----:B------:R-:W-:Y:S01]  /*2cb0*/  ISETP.GT.AND P1, PT, R121, 0x39, PT ;  /* 0x000000397900780c */ /* 0x000fe20003f24270 */
[----:B------:R-:W-:Y:S01]  /*2cc0*/  MUFU.TANH R77, R77 ;  /* 0x0000004d004d7308 */ /* 0x000fe20000002400 */
[----:B-1----:R-:W-:Y:S01]  /*2cd0*/  FMUL.FTZ R62, R0, R68 ;  /* 0x00000044003e7220 */ /* 0x002fe20000410000 */
[----:B0-----:R-:W-:Y:S02]  /*2ce0*/  FSEL R72, R72, -INF , P5 ;  /* 0xff80000048487808 */ /* 0x001fe40002800000 */
[----:B------:R-:W-:Y:S02]  /*2cf0*/  FSEL R89, R89, -INF , P1 ;  /* 0xff80000059597808 */ /* 0x000fe40000800000 */
[----:B------:R-:W-:Y:S02]  /*2d00*/  ISETP.GT.AND P5, PT, R121, 0x41, PT ;  /* 0x000000417900780c */ /* 0x000fe40003fa4270 */
[----:B------:R0:W-:Y:S01]  /*2d10*/  MUFU.TANH R68, R71 ;  /* 0x0000004700447308 */ /* 0x0001e20000002400 */
[----:B------:R-:W-:-:S04]  /*2d20*/  FMNMX.FTZ R15, R6, R13, !PT ;  /* 0x0000000d060f7209 */ /* 0x000fc80007810000 */
[----:B------:R-:W-:-:S03]  /*2d30*/  FMNMX.FTZ R15, R24, R15, !PT ;  /* 0x0000000f180f7209 */ /* 0x000fc60007810000 */
[----:B------:R-:W1:Y:S01]  /*2d40*/  MUFU.TANH R76, R76 ;  /* 0x0000004c004c7308 */ /* 0x000e620000002400 */
[----:B0-----:R-:W-:Y:S02]  /*2d50*/  FSEL R71, R99, -INF , P3 ;  /* 0xff80000063477808 */ /* 0x001fe40001800000 */
[----:B------:R-:W-:Y:S02]  /*2d60*/  FMNMX.FTZ R15, R26, R15, !PT ;  /* 0x0000000f1a0f7209 */ /* 0x000fe40007810000 */
[----:B------:R-:W-:Y:S02]  /*2d70*/  FMNMX.FTZ R12, R71, R12, !PT ;  /* 0x0000000c470c7209 */ /* 0x000fe40007810000 */
[----:B------:R-:W-:Y:S01]  /*2d80*/  FMNMX.FTZ R15, R8, R15, !PT ;  /* 0x0000000f080f7209 */ /* 0x000fe20007810000 */
[----:B------:R0:W-:Y:S08]  /*2d90*/  MUFU.TANH R103, R47 ;  /* 0x0000002f00677308 */ /* 0x0001f00000002400 */
[----:B------:R-:W2:Y:S01]  /*2da0*/  MUFU.TANH R80, R80 ;  /* 0x0000005000507308 */ /* 0x000ea20000002400 */
[----:B0-----:R-:W-:-:S02]  /*2db0*/  FSEL R47, R102, -INF , P2 ;  /* 0xff800000662f7808 */ /* 0x001fc40001000000 */
[----:B-1----:R-:W-:Y:S02]  /*2dc0*/  FSEL R76, R76, -INF , P3 ;  /* 0xff8000004c4c7808 */ /* 0x002fe40001800000 */
[----:B------:R-:W-:Y:S02]  /*2dd0*/  FMNMX.FTZ R12, R47, R12, !PT ;  /* 0x0000000c2f0c7209 */ /* 0x000fe40007810000 */
[----:B------:R-:W-:Y:S01]  /*2de0*/  ISETP.GT.AND P3, PT, R121, 0x49, PT ;  /* 0x000000497900780c */ /* 0x000fe20003f64270 */
[----:B------:R0:W1:Y:S01]  /*2df0*/  MUFU.TANH R92, R63 ;  /* 0x0000003f005c7308 */ /* 0x0000620000002400 */
[----:B------:R-:W-:-:S07]  /*2e00*/  FMNMX.FTZ R12, R89, R12, !PT ;  /* 0x0000000c590c7209 */ /* 0x000fce0007810000 */
[----:B------:R-:W-:Y:S01]  /*2e10*/  MUFU.TANH R79, R79 ;  /* 0x0000004f004f7308 */ /* 0x000fe20000002400 */
[----:B0-----:R-:W-:Y:S01]  /*2e20*/  FMUL.FTZ R63, R0, R69 ;  /* 0x00000045003f7220 */ /* 0x001fe20000410000 */
[----:B------:R-:W-:Y:S02]  /*2e30*/  FSEL R69, R84, -INF , P6 ;  /* 0xff80000054457808 */ /* 0x000fe40003000000 */
[----:B--2---:R-:W-:Y:S02]  /*2e40*/  FSEL R80, R80, -INF , P2 ;  /* 0xff80000050507808 */ /* 0x004fe40001000000 */
[----:B------:R-:W-:Y:S02]  /*2e50*/  FMNMX.FTZ R12, R69, R12, !PT ;  /* 0x0000000c450c7209 */ /* 0x000fe40007810000 */
[----:B------:R-:W0:Y:S01]  /*2e60*/  MUFU.TANH R65, R66 ;  /* 0x0000004200417308 */ /* 0x000e220000002400 */
[----:B------:R-:W-:Y:S02]  /*2e70*/  ISETP.GT.AND P2, PT, R121, 0x50, PT ;  /* 0x000000507900780c */ /* 0x000fe40003f44270 */
[----:B-1----:R-:W-:-:S05]  /*2e80*/  FSEL R73, R92, -INF , P3 ;  /* 0xff8000005c497808 */ /* 0x002fca0001800000 */
[----:B------:R-:W1:Y:S08]  /*2e90*/  MUFU.TANH R56, R56 ;  /* 0x0000003800387308 */ /* 0x000e700000002400 */
[----:B------:R2:W-:Y:S01]  /*2ea0*/  MUFU.TANH R66, R42 ;  /* 0x0000002a00427308 */ /* 0x0005e20000002400 */
[----:B0-----:R-:W-:-:S07]  /*2eb0*/  FSEL R65, R65, -INF , P2 ;  /* 0xff80000041417808 */ /* 0x001fce0001000000 */
[----:B------:R0:W-:Y:S01]  /*2ec0*/  MUFU.TANH R96, R67 ;  /* 0x0000004300607308 */ /* 0x0001e20000002400 */
[----:B--2---:R-:W-:Y:S02]  /*2ed0*/  FSEL R42, R77, -INF , P4 ;  /* 0xff8000004d2a7808 */ /* 0x004fe40002000000 */
[C---:B------:R-:W-:Y:S02]  /*2ee0*/  ISETP.GT.AND P4, PT, R121.reuse, 0x48, PT ;  /* 0x000000487900780c */ /* 0x040fe40003f84270 */
[----:B-1----:R-:W-:Y:S02]  /*2ef0*/  FSEL R56, R56, -INF , P6 ;  /* 0xff80000038387808 */ /* 0x002fe40003000000 */
[----:B------:R-:W-:Y:S01]  /*2f00*/  ISETP.GT.AND P6, PT, R121, 0x58, PT ;  /* 0x000000587900780c */ /* 0x000fe20003fc4270 */
[----:B------:R-:W-:Y:S01]  /*2f10*/  MUFU.TANH R57, R57 ;  /* 0x0000003900397308 */ /* 0x000fe20000002400 */
[----:B0-----:R-:W-:-:S04]  /*2f20*/  FSEL R67, R88, -INF , P5 ;  /* 0xff80000058437808 */ /* 0x001fc80002800000 */
[----:B------:R-:W-:-:S03]  /*2f30*/  FMNMX.FTZ R12, R67, R12, !PT ;  /* 0x0000000c430c7209 */ /* 0x000fc60007810000 */
[----:B------:R-:W-:Y:S08]  /*2f40*/  MUFU.TANH R70, R70 ;  /* 0x0000004600467308 */ /* 0x000ff00000002400 */
[----:B------:R0:W-:Y:S08]  /*2f50*/  MUFU.TANH R107, R51 ;  /* 0x00000033006b7308 */ /* 0x0001f00000002400 */
[----:B------:R-:W1:Y:S01]  /*2f60*/  MUFU.TANH R58, R58 ;  /* 0x0000003a003a7308 */ /* 0x000e620000002400 */
[----:B0-----:R-:W-:-:S04]  /*2f70*/  FSEL R51, R90, -INF , P4 ;  /* 0xff8000005a337808 */ /* 0x001fc80002000000 */
[----:B------:R-:W-:-:S03]  /*2f80*/  FMNMX.FTZ R12, R51, R12, !PT ;  /* 0x0000000c330c7209 */ /* 0x000fc60007810000 */
[----:B------:R-:W-:Y:S01]  /*2f90*/  MUFU.TANH R59, R59 ;  /* 0x0000003b003b7308 */ /* 0x000fe20000002400 */
[----:B------:R-:W-:-:S04]  /*2fa0*/  FMNMX.FTZ R12, R73, R12, !PT ;  /* 0x0000000c490c7209 */ /* 0x000fc80007810000 */
[----:B------:R-:W-:-:S03]  /*2fb0*/  FMNMX.FTZ R12, R65, R12, !PT ;  /* 0x0000000c410c7209 */ /* 0x000fc60007810000 */
[----:B------:R0:W-:Y:S01]  /*2fc0*/  MUFU.TANH R97, R44 ;  /* 0x0000002c00617308 */ /* 0x0001e20000002400 */
[----:B-1----:R-:W-:Y:S02]  /*2fd0*/  FSEL R58, R58, -INF , P4 ;  /* 0xff8000003a3a7808 */ /* 0x002fe40002000000 */
[----:B------:R-:W-:-:S05]  /*2fe0*/  ISETP.GT.AND P4, PT, R121, 0x60, PT ;  /* 0x000000607900780c */ /* 0x000fca0003f84270 */
[----:B------:R-:W-:Y:S01]  /*2ff0*/  MUFU.TANH R61, R61 ;  /* 0x0000003d003d7308 */ /* 0x000fe20000002400 */
[----:B0-----:R-:W-:Y:S02]  /*3000*/  FSEL R44, R79, -INF , P1 ;  /* 0xff8000004f2c7808 */ /* 0x001fe40000800000 */
[----:B------:R-:W-:-:S05]  /*3010*/  ISETP.GT.AND P1, PT, R121, 0x51, PT ;  /* 0x000000517900780c */ /* 0x000fca0003f24270 */
[----:B------:R-:W-:Y:S08]  /*3020*/  MUFU.TANH R43, R43 ;  /* 0x0000002b002b7308 */ /* 0x000ff00000002400 */
[----:B------:R0:W-:Y:S08]  /*3030*/  MUFU.TANH R105, R49 ;  /* 0x0000003100697308 */ /* 0x0001f00000002400 */
[----:B------:R-:W1:Y:S01]  /*3040*/  MUFU.TANH R60, R60 ;  /* 0x0000003c003c7308 */ /* 0x000e620000002400 */
[----:B0-----:R-:W-:-:S04]  /*3050*/  FSEL R49, R96, -INF , P1 ;  /* 0xff80000060317808 */ /* 0x001fc80000800000 */
[----:B------:R-:W-:-:S03]  /*3060*/  FMNMX.FTZ R12, R49, R12, !PT ;  /* 0x0000000c310c7209 */ /* 0x000fc60007810000 */
[----:B------:R0:W-:Y:S08]  /*3070*/  MUFU.TANH R101, R46 ;  /* 0x0000002e00657308 */ /* 0x0001f00000002400 */
[----:B------:R2:W-:Y:S01]  /*3080*/  MUFU.TANH R11, R39 ;  /* 0x00000027000b7308 */ /* 0x0005e20000002400 */
[----:B0-----:R-:W-:Y:S02]  /*3090*/  FSEL R46, R57, -INF , P5 ;  /* 0xff800000392e7808 */ /* 0x001fe40002800000 */
[----:B------:R-:W-:-:S02]  /*30a0*/  ISETP.GT.AND P5, PT, R121, 0x59, PT ;  /* 0x000000597900780c */ /* 0x000fc40003fa4270 */
[----:B-1----:R-:W-:Y:S02]  /*30b0*/  FSEL R60, R60, -INF , P1 ;  /* 0xff8000003c3c7808 */ /* 0x002fe40000800000 */
[----:B------:R-:W-:Y:S01]  /*30c0*/  ISETP.GT.AND P1, PT, R121, 0x69, PT ;  /* 0x000000697900780c */ /* 0x000fe20003f24270 */
[----:B------:R-:W0:Y:S01]  /*30d0*/  MUFU.TANH R62, R62 ;  /* 0x0000003e003e7308 */ /* 0x000e220000002400 */
[----:B--2---:R-:W-:-:S07]  /*30e0*/  FSEL R39, R70, -INF , P6 ;  /* 0xff80000046277808 */ /* 0x004fce0003000000 */
[----:B------:R1:W2:Y:S08]  /*30f0*/  MUFU.TANH R106, R50 ;  /* 0x00000032006a7308 */ /* 0x0002b00000002400 */
[----:B------:R3:W-:Y:S01]  /*3100*/  MUFU.TANH R117, R31 ;  /* 0x0000001f00757308 */ /* 0x0007e20000002400 */
[----:B-1----:R-:W-:Y:S02]  /*3110*/  FMNMX.FTZ R50, R39, R12, !PT ;  /* 0x0000000c27327209 */ /* 0x002fe40007810000 */
[----:B------:R-:W-:-:S02]  /*3120*/  FSEL R12, R66, -INF , P4 ;  /* 0xff800000420c7808 */ /* 0x000fc40002000000 */
[----:B0-----:R-:W-:Y:S02]  /*3130*/  FSEL R62, R62, -INF , P6 ;  /* 0xff8000003e3e7808 */ /* 0x001fe40003000000 */
[----:B------:R-:W-:Y:S01]  /*3140*/  ISETP.GT.AND P6, PT, R121, 0x70, PT ;  /* 0x000000707900780c */ /* 0x000fe20003fc4270 */
[----:B------:R-:W0:Y:S01]  /*3150*/  MUFU.TANH R63, R63 ;  /* 0x0000003f003f7308 */ /* 0x000e220000002400 */
[----:B---3--:R-:W-:-:S04]  /*3160*/  FSEL R31, R68, -INF , P5 ;  /* 0xff800000441f7808 */ /* 0x008fc80002800000 */
[----:B------:R-:W-:Y:S02]  /*3170*/  FMNMX.FTZ R5, R31, R50, !PT ;  /* 0x000000321f057209 */ /* 0x000fe40007810000 */
[----:B------:R-:W-:Y:S01]  /*3180*/  FSEL R50, R61, -INF , P2 ;  /* 0xff8000003d327808 */ /* 0x000fe20001000000 */
[----:B------:R1:W-:Y:S01]  /*3190*/  MUFU.TANH R104, R48 ;  /* 0x0000003000687308 */ /* 0x0003e20000002400 */
[----:B------:R-:W-:Y:S02]  /*31a0*/  ISETP.GT.AND P2, PT, R121, 0x68, PT ;  /* 0x000000687900780c */ /* 0x000fe40003f44270 */
[----:B------:R-:W-:-:S05]  /*31b0*/  FMNMX.FTZ R5, R12, R5, !PT ;  /* 0x000000050c057209 */ /* 0x000fca0007810000 */
[----:B------:R-:W3:Y:S01]  /*31c0*/  MUFU.TANH R64, R64 ;  /* 0x0000004000407308 */ /* 0x000ee20000002400 */
[----:B-1----:R-:W-:Y:S02]  /*31d0*/  FSEL R48, R59, -INF , P3 ;  /* 0xff8000003b307808 */ /* 0x002fe40001800000 */
[----:B------:R-:W-:-:S04]  /*31e0*/  ISETP.GT.AND P3, PT, R121, 0x61, PT ;  /* 0x000000617900780c */ /* 0x000fc80003f64270 */
[----:B------:R-:W-:Y:S01]  /*31f0*/  FSEL R84, R43, -INF , P3 ;  /* 0xff8000002b547808 */ /* 0x000fe20001800000 */
[----:B------:R-:W1:Y:S01]  /*3200*/  MUFU.TANH R41, R41 ;  /* 0x0000002900297308 */ /* 0x000e620000002400 */
[----:B--2---:R-:W-:-:S07]  /*3210*/  FSEL R43, R106, -INF , P6 ;  /* 0xff8000006a2b7808 */ /* 0x004fce0003000000 */
[----:B------:R2:W-:Y:S08]  /*3220*/  MUFU.TANH R108, R52 ;  /* 0x00000034006c7308 */ /* 0x0005f00000002400 */
[----:B------:R-:W4:Y:S01]  /*3230*/  MUFU.TANH R110, R54 ;  /* 0x00000036006e7308 */ /* 0x000f220000002400 */
[----:B--2---:R-:W-:-:S07]  /*3240*/  FMNMX.FTZ R52, R84, R5, !PT ;  /* 0x0000000554347209 */ /* 0x004fce0007810000 */
[----:B------:R2:W5:Y:S08]  /*3250*/  MUFU.TANH R115, R27 ;  /* 0x0000001b00737308 */ /* 0x0005700000002400 */
[----:B------:R3:W5:Y:S01]  /*3260*/  MUFU.TANH R119, R35 ;  /* 0x0000002300777308 */ /* 0x0007620000002400 */
[----:B--2---:R-:W-:-:S04]  /*3270*/  FSEL R27, R101, -INF , P2 ;  /* 0xff800000651b7808 */ /* 0x004fc80001000000 */
[----:B------:R-:W-:Y:S02]  /*3280*/  FMNMX.FTZ R54, R27, R52, !PT ;  /* 0x000000341b367209 */ /* 0x000fe40007810000 */
[----:B0-----:R-:W-:Y:S01]  /*3290*/  FSEL R52, R63, -INF , P5 ;  /* 0xff8000003f347808 */ /* 0x001fe20002800000 */
[----:B------:R-:W-:Y:S01]  /*32a0*/  MUFU.TANH R122, R37 ;  /* 0x00000025007a7308 */ /* 0x000fe20000002400 */
[----:B---3--:R-:W-:Y:S02]  /*32b0*/  FSEL R35, R103, -INF , P1 ;  /* 0xff80000067237808 */ /* 0x008fe40000800000 */
[----:B------:R-:W-:Y:S02]  /*32c0*/  ISETP.GT.AND P5, PT, R121, 0x71, PT ;  /* 0x000000717900780c */ /* 0x000fe40003fa4270 */
[----:B------:R-:W-:Y:S02]  /*32d0*/  FMNMX.FTZ R66, R35, R54, !PT ;  /* 0x0000003623427209 */ /* 0x000fe40007810000 */
[----:B------:R-:W-:-:S02]  /*32e0*/  FSEL R54, R64, -INF , P4 ;  /* 0xff80000040367808 */ /* 0x000fc40002000000 */
[----:B------:R-:W-:Y:S02]  /*32f0*/  ISETP.GT.AND P4, PT, R121, 0x78, PT ;  /* 0x000000787900780c */ /* 0x000fe40003f84270 */
[----:B------:R-:W-:Y:S02]  /*3300*/  FSEL R57, R107, -INF , P5 ;  /* 0xff8000006b397808 */ /* 0x000fe40002800000 */
[----:B------:R-:W-:Y:S02]  /*3310*/  FMNMX.FTZ R66, R43, R66, !PT ;  /* 0x000000422b427209 */ /* 0x000fe40007810000 */
[----:B-1----:R-:W-:Y:S02]  /*3320*/  FSEL R64, R41, -INF , P3 ;  /* 0xff80000029407808 */ /* 0x002fe40001800000 */
[----:B------:R-:W-:Y:S02]  /*3330*/  ISETP.GT.AND P3, PT, R121, 0x79, PT ;  /* 0x000000797900780c */ /* 0x000fe40003f64270 */
[----:B----4-:R-:W-:-:S02]  /*3340*/  FSEL R41, R110, -INF , P4 ;  /* 0xff8000006e297808 */ /* 0x010fc40002000000 */
[----:B------:R-:W-:Y:S01]  /*3350*/  FMNMX.FTZ R68, R57, R66, !PT ;  /* 0x0000004239447209 */ /* 0x000fe20007810000 */
[----:B------:R-:W0:Y:S01]  /*3360*/  MUFU.TANH R110, R28 ;  /* 0x0000001c006e7308 */ /* 0x000e220000002400 */
[----:B------:R-:W-:Y:S02]  /*3370*/  FSEL R66, R97, -INF , P2 ;  /* 0xff80000061427808 */ /* 0x000fe40001000000 */
[----:B------:R-:W-:Y:S02]  /*3380*/  ISETP.GT.AND P2, PT, R121, 0x80, PT ;  /* 0x000000807900780c */ /* 0x000fe40003f44270 */
[----:B------:R-:W-:Y:S02]  /*3390*/  FSEL R59, R111, -INF , P3 ;  /* 0xff8000006f3b7808 */ /* 0x000fe40001800000 */
[----:B------:R-:W-:Y:S02]  /*33a0*/  FMNMX.FTZ R70, R41, R68, !PT ;  /* 0x0000004429467209 */ /* 0x000fe40007810000 */
[----:B------:R-:W-:-:S02]  /*33b0*/  FSEL R68, R100, -INF , P1 ;  /* 0xff80000064447808 */ /* 0x000fc40000800000 */
[----:B------:R-:W-:Y:S02]  /*33c0*/  ISETP.GT.AND P1, PT, R121, 0x81, PT ;  /* 0x000000817900780c */ /* 0x000fe40003f24270 */
[----:B------:R-:W-:Y:S02]  /*33d0*/  FSEL R61, R114, -INF , P2 ;  /* 0xff800000723d7808 */ /* 0x000fe40001000000 */
[----:B------:R-:W-:Y:S01]  /*33e0*/  FMNMX.FTZ R74, R59, R70, !PT ;  /* 0x000000463b4a7209 */ /* 0x000fe20007810000 */
[----:B------:R-:W1:Y:S01]  /*33f0*/  MUFU.TANH R114, R29 ;  /* 0x0000001d00727308 */ /* 0x000e620000002400 */
[----:B------:R-:W-:Y:S02]  /*3400*/  FSEL R70, R104, -INF , P6 ;  /* 0xff80000068467808 */ /* 0x000fe40003000000 */
[----:B------:R-:W-:Y:S02]  /*3410*/  ISETP.GT.AND P6, PT, R121, 0x88, PT ;  /* 0x000000887900780c */ /* 0x000fe40003fc4270 */
[----:B-----5:R-:W-:-:S02]  /*3420*/  FSEL R63, R115, -INF , P1 ;  /* 0xff800000733f7808 */ /* 0x020fc40000800000 */
[----:B------:R-:W-:Y:S02]  /*3430*/  FMNMX.FTZ R78, R61, R74, !PT ;  /* 0x0000004a3d4e7209 */ /* 0x000fe40007810000 */
[----:B------:R-:W-:Y:S02]  /*3440*/  FSEL R74, R105, -INF , P5 ;  /* 0xff800000694a7808 */ /* 0x000fe40002800000 */
[----:B------:R-:W-:Y:S02]  /*3450*/  ISETP.GT.AND P5, PT, R121, 0x89, PT ;  /* 0x000000897900780c */ /* 0x000fe40003fa4270 */
[----:B------:R-:W-:Y:S02]  /*3460*/  FSEL R77, R116, -INF , P6 ;  /* 0xff800000744d7808 */ /* 0x000fe40003000000 */
[----:B------:R-:W-:Y:S01]  /*3470*/  FMNMX.FTZ R88, R63, R78, !PT ;  /* 0x0000004e3f587209 */ /* 0x000fe20007810000 */
[----:B------:R-:W2:Y:S01]  /*3480*/  MUFU.TANH R116, R32 ;  /* 0x0000002000747308 */ /* 0x000ea20000002400 */
[----:B------:R-:W-:-:S02]  /*3490*/  FSEL R78, R108, -INF , P4 ;  /* 0xff8000006c4e7808 */ /* 0x000fc40002000000 */
[----:B------:R-:W-:Y:S02]  /*34a0*/  ISETP.GT.AND P4, PT, R121, 0x90, PT ;  /* 0x000000907900780c */ /* 0x000fe40003f84270 */
[----:B------:R-:W-:Y:S02]  /*34b0*/  FSEL R79, R117, -INF , P5 ;  /* 0xff800000754f7808 */ /* 0x000fe40002800000 */
[----:B------:R-:W-:Y:S02]  /*34c0*/  FMNMX.FTZ R90, R77, R88, !PT ;  /* 0x000000584d5a7209 */ /* 0x000fe40007810000 */
[----:B------:R-:W-:Y:S02]  /*34d0*/  FSEL R88, R109, -INF , P3 ;  /* 0xff8000006d587808 */ /* 0x000fe40001800000 */
[----:B------:R-:W-:Y:S02]  /*34e0*/  ISETP.GT.AND P3, PT, R121, 0x91, PT ;  /* 0x000000917900780c */ /* 0x000fe40003f64270 */
[----:B------:R-:W-:-:S02]  /*34f0*/  FSEL R95, R118, -INF , P4 ;  /* 0xff800000765f7808 */ /* 0x000fc40002000000 */
[----:B------:R-:W-:Y:S01]  /*3500*/  FMNMX.FTZ R92, R79, R90, !PT ;  /* 0x0000005a4f5c7209 */ /* 0x000fe20007810000 */
[----:B------:R-:W3:Y:S01]  /*3510*/  MUFU.TANH R118, R33 ;  /* 0x0000002100767308 */ /* 0x000ee20000002400 */
[----:B------:R-:W-:Y:S02]  /*3520*/  FSEL R90, R112, -INF , P2 ;  /* 0xff800000705a7808 */ /* 0x000fe40001000000 */
[----:B------:R-:W-:Y:S02]  /*3530*/  ISETP.GT.AND P2, PT, R121, 0x98, PT ;  /* 0x000000987900780c */ /* 0x000fe40003f44270 */
[----:B------:R-:W-:Y:S02]  /*3540*/  FSEL R97, R119, -INF , P3 ;  /* 0xff80000077617808 */ /* 0x000fe40001800000 */
[----:B------:R-:W-:Y:S02]  /*3550*/  FMNMX.FTZ R94, R95, R92, !PT ;  /* 0x0000005c5f5e7209 */ /* 0x000fe40007810000 */
[----:B------:R-:W-:-:S02]  /*3560*/  FSEL R92, R113, -INF , P1 ;  /* 0xff800000715c7808 */ /* 0x000fc40000800000 */
[----:B------:R-:W-:Y:S02]  /*3570*/  FSEL R99, R10, -INF , P2 ;  /* 0xff8000000a637808 */ /* 0x000fe40001000000 */
[----:B------:R-:W-:Y:S02]  /*3580*/  ISETP.GT.AND P1, PT, R121, 0x99, PT ;  /* 0x000000997900780c */ /* 0x000fe40003f24270 */
[----:B------:R-:W-:Y:S02]  /*3590*/  FMNMX.FTZ R10, R97, R94, !PT ;  /* 0x0000005e610a7209 */ /* 0x000fe40007810000 */
[----:B------:R-:W-:Y:S01]  /*35a0*/  FSEL R94, R11, -INF , P1 ;  /* 0xff8000000b5e7808 */ /* 0x000fe20000800000 */
[----:B------:R-:W-:Y:S01]  /*35b0*/  IMAD.U32 R11, RZ, RZ, UR6 ;  /* 0x00000006ff0b7e24 */ /* 0x000fe2000f8e00ff */
[----:B------:R-:W-:Y:S02]  /*35c0*/  FMNMX.FTZ R5, R99, R10, !PT ;  /* 0x0000000a63057209 */ /* 0x000fe40007810000 */
[----:B0-----:R-:W-:-:S02]  /*35d0*/  FSEL R110, R110, -INF , P6 ;  /* 0xff8000006e6e7808 */ /* 0x001fc40003000000 */
[----:B------:R-:W-:Y:S02]  /*35e0*/  FMNMX.FTZ R5, R94, R5, !PT ;  /* 0x000000055e057209 */ /* 0x000fe40007810000 */
[----:B-1----:R-:W-:Y:S02]  /*35f0*/  FSEL R114, R114, -INF , P5 ;  /* 0xff80000072727808 */ /* 0x002fe40002800000 */
[----:B--2---:R-:W-:Y:S01]  /*3600*/  FSEL R116, R116, -INF , P4 ;  /* 0xff80000074747808 */ /* 0x004fe20002000000 */
[----:B------:R-:W0:Y:S01]  /*3610*/  SHFL.BFLY PT, R10, R5, 0x2, 0x1f ;  /* 0x0c401f00050a7f89 */ /* 0x000e2200000e0000 */
[----:B---3--:R-:W-:Y:S02]  /*3620*/  FSEL R118, R118, -INF , P3 ;  /* 0xff80000076767808 */ /* 0x008fe40001800000 */
[----:B------:R-:W-:Y:S02]  /*3630*/  FSEL R122, R122, -INF , P1 ;  /* 0xff8000007a7a7808 */ /* 0x000fe40000800000 */
[----:B------:R-:W-:-:S13]  /*3640*/  R2UR UR6, R3 ;  /* 0x00000000030672ca */ /* 0x000fda00000e0000 */
[----:B------:R-:W-:-:S04]  /*3650*/  UIADD3 UR6, UR6, 0x29840, URZ ;  /* 0x0002984006067890 */ /* 0x000fc8000fffe03f */
[----:B------:R-:W-:Y:S01]  /*3660*/  UPRMT UR6, UR37, 0x654, UR6 ;  /* 0x0000065425067896 */ /* 0x000fe20008000006 */
[----:B0-----:R-:W-:-:S05]  /*3670*/  FMNMX.FTZ R7, R5, R10, !PT ;  /* 0x0000000a05077209 */ /* 0x001fca0007810000 */
[----:B------:R-:W0:Y:S03]  /*3680*/  SHFL.BFLY PT, R10, R7, 0x1, 0x1f ;  /* 0x0c201f00070a7f89 */ /* 0x000e2600000e0000 */
[----:B------:R-:W-:Y:S01]  /*3690*/  SYNCS.ARRIVE.TRANS64.RED.A1T0 RZ, [UR6], RZ ;  /* 0x000000ffffff79a7 */ /* 0x000fe20008100406 */
[----:B0-----:R-:W-:-:S04]  /*36a0*/  FMNMX.FTZ R10, R7, R10, !PT ;  /* 0x0000000a070a7209 */ /* 0x001fc80007810000 */
[C---:B------:R-:W-:Y:S01]  /*36b0*/  FSETP.NEU.FTZ.AND P0, PT, R10.reuse, -INF , PT ;  /* 0xff8000000a00780b */ /* 0x040fe20003f1d000 */
[----:B------:R-:W-:-:S05]  /*36c0*/  FFMA.FTZ R96, R10, R11, -8 ;  /* 0xc10000000a607423 */ /* 0x000fca000001000b */
[----:B------:R-:W-:Y:S02]  /*36d0*/  FSEL R96, R96, RZ, P0 ;  /* 0x000000ff60607208 */ /* 0x000fe40000000000 */
[----:B------:R-:W-:Y:S02]  /*36e0*/  ISETP.NE.AND P0, PT, R120, RZ, PT ;  /* 0x000000ff7800720c */ /* 0x000fe40003f05270 */
[----:B------:R0:W1:Y:S01]  /*36f0*/  MUFU.TANH R120, R36 ;  /* 0x0000002400787308 */ /* 0x0000620000002400 */
[----:B------:R-:W-:-:S01]  /*3700*/  FFMA.FTZ R32, R21, R11, -R96 ;  /* 0x0000000b15207223 */ /* 0x000fc20000010860 */
[----:B------:R-:W-:Y:S01]  /*3710*/  FMNMX.FTZ R21, R30, R15, !PT ;  /* 0x0000000f1e157209 */ /* 0x000fe20007810000 */
[----:B------:R-:W-:-:S01]  /*3720*/  FFMA.FTZ R28, R25, R11, -R96 ;  /* 0x0000000b191c7223 */ /* 0x000fc20000010860 */
[-CC-:B------:R-:W-:Y:S01]  /*3730*/  FFMA.FTZ R47, R47, R11.reuse, -R96.reuse ;  /* 0x0000000b2f2f7223 */ /* 0x180fe20000010860 */
[----:B------:R-:W-:-:S01]  /*3740*/  FFMA.FTZ R112, R31, R11, -R96 ;  /* 0x0000000b1f707223 */ /* 0x000fc20000010860 */
[----:B------:R-:W-:Y:S01]  /*3750*/  FMNMX.FTZ R21, R34, R21, !PT ;  /* 0x0000001522157209 */ /* 0x000fe20007810000 */
[----:B------:R-:W-:-:S01]  /*3760*/  FFMA.FTZ R31, R12, R11, -R96 ;  /* 0x0000000b0c1f7223 */ /* 0x000fc20000010860 */
[-CC-:B------:R-:W-:Y:S01]  /*3770*/  FFMA.FTZ R108, R49, R11.reuse, -R96.reuse ;  /* 0x0000000b316c7223 */ /* 0x180fe20000010860 */
[----:B0-----:R-:W-:-:S01]  /*3780*/  FFMA.FTZ R36, R45, R11, -R96 ;  /* 0x0000000b2d247223 */ /* 0x001fc20000010860 */
[----:B------:R-:W-:Y:S01]  /*3790*/  FMNMX.FTZ R21, R20, R21, !PT ;  /* 0x0000001514157209 */ /* 0x000fe20007810000 */
[----:B------:R-:W-:-:S01]  /*37a0*/  FFMA.FTZ R51, R51, R11, -R96 ;  /* 0x0000000b33337223 */ /* 0x000fc20000010860 */
[-CC-:B------:R-:W-:Y:S01]  /*37b0*/  FFMA.FTZ R65, R65, R11.reuse, -R96.reuse ;  /* 0x0000000b41417223 */ /* 0x180fe20000010860 */
[----:B------:R-:W-:-:S01]  /*37c0*/  FFMA.FTZ R53, R53, R11, -R96 ;  /* 0x0000000b35357223 */ /* 0x000fc20000010860 */
[----:B------:R-:W-:Y:S01]  /*37d0*/  FMNMX.FTZ R21, R38, R21, !PT ;  /* 0x0000001526157209 */ /* 0x000fe20007810000 */
[----:B------:R-:W-:-:S01]  /*37e0*/  FFMA.FTZ R5, R82, R11, -R96 ;  /* 0x0000000b52057223 */ /* 0x000fc20000010860 */
[--C-:B------:R-:W-:Y:S01]  /*37f0*/  FFMA.FTZ R7, R86, R11, -R96.reuse ;  /* 0x0000000b56077223 */ /* 0x100fe20000010860 */
[----:B-1----:R-:W-:Y:S01]  /*3800*/  FSEL R120, R120, -INF , P2 ;  /* 0xff80000078787808 */ /* 0x002fe20001000000 */
[----:B------:R-:W-:Y:S01]  /*3810*/  MUFU.EX2 R28, R28 ;  /* 0x0000001c001c7308 */ /* 0x000fe20000000800 */
[----:B------:R-:W-:Y:S01]  /*3820*/  FMNMX.FTZ R25, R40, R21, !PT ;  /* 0x0000001528197209 */ /* 0x000fe20007810000 */
[-CC-:B------:R-:W-:Y:S01]  /*3830*/  FFMA.FTZ R104, R67, R11.reuse, -R96.reuse ;  /* 0x0000000b43687223 */ /* 0x180fe20000010860 */
[----:B------:R-:W-:-:S01]  /*3840*/  FFMA.FTZ R9, R75, R11, -R96 ;  /* 0x0000000b4b097223 */ /* 0x000fc20000010860 */
[--C-:B------:R-:W-:Y:S01]  /*3850*/  FFMA.FTZ R55, R55, R11, -R96.reuse ;  /* 0x0000000b37377223 */ /* 0x100fe20000010860 */
[----:B------:R-:W-:Y:S01]  /*3860*/  FMNMX.FTZ R25, R72, R25, !PT ;  /* 0x0000001948197209 */ /* 0x000fe20007810000 */
[-CC-:B------:R-:W-:Y:S01]  /*3870*/  FFMA.FTZ R69, R69, R11.reuse, -R96.reuse ;  /* 0x0000000b45457223 */ /* 0x180fe20000010860 */
[----:B------:R-:W-:-:S01]  /*3880*/  FFMA.FTZ R126, R57, R11, -R96 ;  /* 0x0000000b397e7223 */ /* 0x000fc20000010860 */
        /* <DEDUP_REMOVED lines=8> */
[----:B------:R-:W0:Y:S01]  /*3910*/  MUFU.EX2 R5, R5 ;  /* 0x0000000500057308 */ /* 0x000e220000000800 */
[----:B------:R-:W-:Y:S01]  /*3920*/  FMNMX.FTZ R29, R80, R25, !PT ;  /* 0x00000019501d7209 */ /* 0x000fe20007810000 */
[-CC-:B------:R-:W-:Y:S01]  /*3930*/  FFMA.FTZ R98, R91, R11.reuse, -R96.reuse ;  /* 0x0000000b5b627223 */ /* 0x180fe20000010860 */
[----:B------:R-:W-:-:S01]  /*3940*/  FFMA.FTZ R100, R71, R11, -R96 ;  /* 0x0000000b47647223 */ /* 0x000fc20000010860 */
[--C-:B------:R-:W-:Y:S01]  /*3950*/  FFMA.FTZ R128, R59, R11, -R96.reuse ;  /* 0x0000000b3b807223 */ /* 0x100fe20000010860 */
[----:B------:R-:W-:Y:S01]  /*3960*/  FMNMX.FTZ R29, R44, R29, !PT ;  /* 0x0000001d2c1d7209 */ /* 0x000fe20007810000 */
[-CC-:B------:R-:W-:Y:S01]  /*3970*/  FFMA.FTZ R102, R89, R11.reuse, -R96.reuse ;  /* 0x0000000b59667223 */ /* 0x180fe20000010860 */
[----:B------:R-:W-:-:S01]  /*3980*/  FFMA.FTZ R106, R73, R11, -R96 ;  /* 0x0000000b496a7223 */ /* 0x000fc20000010860 */
[----:B------:R-:W1:Y:S01]  /*3990*/  MUFU.EX2 R7, R7 ;  /* 0x0000000700077308 */ /* 0x000e620000000800 */
        /* <DEDUP_REMOVED lines=15> */
[----:B------:R2:W-:Y:S01]  /*3a90*/  MUFU.EX2 R29, R47 ;  /* 0x0000002f001d7308 */ /* 0x0005e20000000800 */
[----:B------:R-:W-:-:S04]  /*3aa0*/  FMNMX.FTZ R33, R50, R33, !PT ;  /* 0x0000002132217209 */ /* 0x000fc80007810000 */
[----:B------:R-:W-:-:S03]  /*3ab0*/  FMNMX.FTZ R33, R60, R33, !PT ;  /* 0x000000213c217209 */ /* 0x000fc60007810000 */
[----:B------:R-:W-:Y:S01]  /*3ac0*/  MUFU.EX2 R13, R55 ;  /* 0x00000037000d7308 */ /* 0x000fe20000000800 */
        /* <DEDUP_REMOVED lines=8> */
[----:B------:R3:W-:Y:S01]  /*3b50*/  MUFU.EX2 R37, R51 ;  /* 0x0000003300257308 */ /* 0x0007e20000000800 */
[----:B------:R-:W-:-:S04]  /*3b60*/  FMNMX.FTZ R45, R70, R45, !PT ;  /* 0x0000002d462d7209 */ /* 0x000fc80007810000 */
[----:B------:R-:W-:-:S03]  /*3b70*/  FMNMX.FTZ R45, R74, R45, !PT ;  /* 0x0000002d4a2d7209 */ /* 0x000fc60007810000 */
[----:B------:R-:W-:Y:S01]  /*3b80*/  MUFU.EX2 R33, R69 ;  /* 0x0000004500217308 */ /* 0x000fe20000000800 */
[----:B--2---:R-:W-:-:S04]  /*3b90*/  FMNMX.FTZ R47, R78, R45, !PT ;  /* 0x0000002d4e2f7209 */ /* 0x004fc80007810000 */
[----:B------:R-:W-:-:S03]  /*3ba0*/  FMNMX.FTZ R47, R88, R47, !PT ;  /* 0x0000002f582f7209 */ /* 0x000fc60007810000 */
[----:B------:R2:W-:Y:S01]  /*3bb0*/  MUFU.EX2 R45, R65 ;  /* 0x00000041002d7308 */ /* 0x0005e20000000800 */
[----:B------:R-:W-:-:S04]  /*3bc0*/  FMNMX.FTZ R47, R90, R47, !PT ;  /* 0x0000002f5a2f7209 */ /* 0x000fc80007810000 */
[----:B------:R-:W-:-:S03]  /*3bd0*/  FMNMX.FTZ R47, R92, R47, !PT ;  /* 0x0000002f5c2f7209 */ /* 0x000fc60007810000 */
        /* <DEDUP_REMOVED lines=9> */
[----:B------:R-:W-:Y:S02]  /*3c70*/  MUFU.EX2 R86, R86 ;  /* 0x0000005600567308 */ /* 0x000fe40000000800 */
[----:B------:R-:W4:Y:S06]  /*3c80*/  SHFL.BFLY PT, R12, R47, 0x2, 0x1f ;  /* 0x0c401f002f0c7f89 */ /* 0x000f2c00000e0000 */
[----:B------:R-:W-:Y:S08]  /*3c90*/  MUFU.EX2 R98, R98 ;  /* 0x0000006200627308 */ /* 0x000ff00000000800 */
[----:B------:R-:W-:Y:S08]  /*3ca0*/  MUFU.EX2 R100, R100 ;  /* 0x0000006400647308 */ /* 0x000ff00000000800 */
[----:B------:R-:W-:Y:S01]  /*3cb0*/  MUFU.EX2 R102, R102 ;  /* 0x0000006600667308 */ /* 0x000fe20000000800 */
[----:B----4-:R-:W-:Y:S01]  /*3cc0*/  FMNMX.FTZ R49, R47, R12, !PT ;  /* 0x0000000c2f317209 */ /* 0x010fe20007810000 */
[----:B------:R-:W-:-:S04]  /*3cd0*/  FFMA.FTZ R47, R77, R11, -R96 ;  /* 0x0000000b4d2f7223 */ /* 0x000fc80000010860 */
[----:B------:R-:W4:Y:S02]  /*3ce0*/  SHFL.BFLY PT, R12, R49, 0x1, 0x1f ;  /* 0x0c201f00310c7f89 */ /* 0x000f2400000e0000 */
[----:B------:R-:W-:Y:S08]  /*3cf0*/  MUFU.EX2 R104, R104 ;  /* 0x0000006800687308 */ /* 0x000ff00000000800 */
[----:B------:R-:W-:Y:S08]  /*3d00*/  MUFU.EX2 R106, R106 ;  /* 0x0000006a006a7308 */ /* 0x000ff00000000800 */
[----:B------:R-:W-:Y:S01]  /*3d10*/  MUFU.EX2 R108, R108 ;  /* 0x0000006c006c7308 */ /* 0x000fe20000000800 */
[----:B----4-:R-:W-:-:S07]  /*3d20*/  FMNMX.FTZ R12, R49, R12, !PT ;  /* 0x0000000c310c7209 */ /* 0x010fce0007810000 */
[----:B------:R-:W-:Y:S01]  /*3d30*/  MUFU.EX2 R39, R39 ;  /* 0x0000002700277308 */ /* 0x000fe20000000800 */
[----:B------:R-:W-:-:S01]  /*3d40*/  FFMA.FTZ R49, R95, R11, -R96 ;  /* 0x0000000b5f317223 */ /* 0x000fc20000010860 */
[C---:B------:R-:W-:Y:S01]  /*3d50*/  FSETP.NEU.FTZ.AND P1, PT, R12.reuse, -INF , PT ;  /* 0xff8000000c00780b */ /* 0x040fe20003f3d000 */
[----:B---3--:R-:W-:-:S05]  /*3d60*/  FFMA.FTZ R51, R12, R11, -8 ;  /* 0xc10000000c337423 */ /* 0x008fca000001000b */
[----:B------:R-:W-:Y:S01]  /*3d70*/  MUFU.EX2 R112, R112 ;  /* 0x0000007000707308 */ /* 0x000fe20000000800 */
[----:B--2---:R-:W-:Y:S01]  /*3d80*/  FSEL R65, R51, RZ, P1 ;  /* 0x000000ff33417208 */ /* 0x004fe20000800000 */
[----:B------:R-:W-:Y:S01]  /*3d90*/  FFMA.FTZ R51, R99, R11, -R96 ;  /* 0x0000000b63337223 */ /* 0x000fe20000010860 */
[----:B------:R-:W-:-:S03]  /*3da0*/  PLOP3.LUT P1, PT, PT, PT, UP0, 0x80, 0x0 ;  /* 0x000000000000781c */ /* 0x000fc60003f2f008 */
[-CC-:B------:R-:W-:Y:S01]  /*3db0*/  FFMA.FTZ R14, R14, R11.reuse, -R65.reuse ;  /* 0x0000000b0e0e7223 */ /* 0x180fe20000010841 */
[----:B------:R-:W-:-:S01]  /*3dc0*/  FFMA.FTZ R53, R4, R11, -R65 ;  /* 0x0000000b04357223 */ /* 0x000fc20000010841 */
[-CC-:B------:R-:W-:Y:S01]  /*3dd0*/  FFMA.FTZ R6, R6, R11.reuse, -R65.reuse ;  /* 0x0000000b06067223 */ /* 0x180fe20000010841 */
[----:B------:R-:W-:-:S01]  /*3de0*/  FFMA.FTZ R24, R24, R11, -R65 ;  /* 0x0000000b18187223 */ /* 0x000fc20000010841 */
[-CC-:B------:R-:W-:Y:S01]  /*3df0*/  FFMA.FTZ R4, R26, R11.reuse, -R65.reuse ;  /* 0x0000000b1a047223 */ /* 0x180fe20000010841 */
[----:B------:R-:W-:-:S01]  /*3e00*/  FFMA.FTZ R55, R8, R11, -R65 ;  /* 0x0000000b08377223 */ /* 0x000fc20000010841 */
[----:B------:R-:W-:Y:S01]  /*3e10*/  MUFU.EX2 R14, R14 ;  /* 0x0000000e000e7308 */ /* 0x000fe20000000800 */
[----:B------:R-:W-:-:S01]  /*3e20*/  FFMA.FTZ R34, R34, R11, -R65 ;  /* 0x0000000b22227223 */ /* 0x000fc20000010841 */
[-CC-:B------:R-:W-:Y:S01]  /*3e30*/  FFMA.FTZ R30, R30, R11.reuse, -R65.reuse ;  /* 0x0000000b1e1e7223 */ /* 0x180fe20000010841 */
[----:B------:R-:W-:-:S01]  /*3e40*/  FFMA.FTZ R57, R38, R11, -R65 ;  /* 0x0000000b26397223 */ /* 0x000fc20000010841 */
[----:B0-----:R-:W-:Y:S01]  /*3e50*/  FADD.FTZ R38, R5, R28 ;  /* 0x0000001c05267221 */ /* 0x001fe20000010000 */
[----:B------:R-:W-:-:S01]  /*3e60*/  FFMA.FTZ R40, R40, R11, -R65 ;  /* 0x0000000b28287223 */ /* 0x000fc20000010841 */
[-CC-:B------:R-:W-:Y:S01]  /*3e70*/  FFMA.FTZ R72, R72, R11.reuse, -R65.reuse ;  /* 0x0000000b48487223 */ /* 0x180fe20000010841 */
[----:B------:R-:W-:-:S01]  /*3e80*/  FFMA.FTZ R8, R42, R11, -R65 ;  /* 0x0000000b2a087223 */ /* 0x000fc20000010841 */
[----:B------:R-:W0:Y:S01]  /*3e90*/  MUFU.EX2 R53, R53 ;  /* 0x0000003500357308 */ /* 0x000e220000000800 */
[----:B-1----:R-:W-:-:S01]  /*3ea0*/  FADD.FTZ R81, R7, R38 ;  /* 0x0000002607517221 */ /* 0x002fc20000010000 */
[-CC-:B------:R-:W-:Y:S01]  /*3eb0*/  FFMA.FTZ R59, R76, R11.reuse, -R65.reuse ;  /* 0x0000000b4c3b7223 */ /* 0x180fe20000010841 */
[----:B------:R-:W-:-:S01]  /*3ec0*/  FFMA.FTZ R80, R80, R11, -R65 ;  /* 0x0000000b50507223 */ /* 0x000fc20000010841 */
[-CC-:B------:R-:W-:Y:S01]  /*3ed0*/  FFMA.FTZ R44, R44, R11.reuse, -R65.reuse ;  /* 0x0000000b2c2c7223 */ /* 0x180fe20000010841 */
[----:B------:R-:W-:-:S01]  /*3ee0*/  FFMA.FTZ R61, R46, R11, -R65 ;  /* 0x0000000b2e3d7223 */ /* 0x000fc20000010841 */
[-CC-:B------:R-:W-:Y:S01]  /*3ef0*/  FFMA.FTZ R58, R58, R11.reuse, -R65.reuse ;  /* 0x0000000b3a3a7223 */ /* 0x180fe20000010841 */
[----:B------:R-:W-:-:S01]  /*3f00*/  FFMA.FTZ R48, R48, R11, -R65 ;  /* 0x0000000b30307223 */ /* 0x000fc20000010841 */
[----:B------:R1:W2:Y:S01]  /*3f10*/  MUFU.EX2 R67, R6 ;  /* 0x0000000600437308 */ /* 0x0002a20000000800 */
[----:B------:R-:W-:-:S01]  /*3f20*/  FFMA.FTZ R63, R60, R11, -R65 ;  /* 0x0000000b3c3f7223 */ /* 0x000fc20000010841 */
[-CC-:B------:R-:W-:Y:S01]  /*3f30*/  FFMA.FTZ R62, R62, R11.reuse, -R65.reuse ;  /* 0x0000000b3e3e7223 */ /* 0x180fe20000010841 */
[----:B------:R-:W-:-:S01]  /*3f40*/  FFMA.FTZ R52, R52, R11, -R65 ;  /* 0x0000000b34347223 */ /* 0x000fc20000010841 */
[-CC-:B------:R-:W-:Y:S01]  /*3f50*/  FFMA.FTZ R26, R54, R11.reuse, -R65.reuse ;  /* 0x0000000b361a7223 */ /* 0x180fe20000010841 */
[----:B------:R-:W-:-:S01]  /*3f60*/  FFMA.FTZ R64, R64, R11, -R65 ;  /* 0x0000000b40407223 */ /* 0x000fc20000010841 */
[-CC-:B------:R-:W-:Y:S01]  /*3f70*/  FFMA.FTZ R66, R66, R11.reuse, -R65.reuse ;  /* 0x0000000b42427223 */ /* 0x180fe20000010841 */
[----:B------:R-:W-:-:S01]  /*3f80*/  FFMA.FTZ R68, R68, R11, -R65 ;  /* 0x0000000b44447223 */ /* 0x000fc20000010841 */
[----:B------:R3:W4:Y:S01]  /*3f90*/  MUFU.EX2 R136, R24 ;  /* 0x0000001800887308 */ /* 0x0007220000000800 */
[----:B-1----:R-:W-:-:S01]  /*3fa0*/  FFMA.FTZ R6, R20, R11, -R65 ;  /* 0x0000000b14067223 */ /* 0x002fc20000010841 */
[-CC-:B------:R-:W-:Y:S01]  /*3fb0*/  FFMA.FTZ R20, R56, R11.reuse, -R65.reuse ;  /* 0x0000000b38147223 */ /* 0x180fe20000010841 */
[----:B------:R-:W-:-:S01]  /*3fc0*/  FFMA.FTZ R70, R70, R11, -R65 ;  /* 0x0000000b46467223 */ /* 0x000fc20000010841 */
[-CC-:B------:R-:W-:Y:S01]  /*3fd0*/  FFMA.FTZ R74, R74, R11.reuse, -R65.reuse ;  /* 0x0000000b4a4a7223 */ /* 0x180fe20000010841 */
[----:B------:R-:W-:-:S01]  /*3fe0*/  FFMA.FTZ R78, R78, R11, -R65 ;  /* 0x0000000b4e4e7223 */ /* 0x000fc20000010841 */
[-CC-:B------:R-:W-:Y:S01]  /*3ff0*/  FFMA.FTZ R88, R88, R11.reuse, -R65.reuse ;  /* 0x0000000b58587223 */ /* 0x180fe20000010841 */
[----:B------:R-:W-:-:S01]  /*4000*/  FFMA.FTZ R90, R90, R11, -R65 ;  /* 0x0000000b5a5a7223 */ /* 0x000fc20000010841 */
[----:B------:R-:W1:Y:S01]  /*4010*/  MUFU.EX2 R4, R4 ;  /* 0x0000000400047308 */ /* 0x000e620000000800 */
[----:B---3--:R-:W-:-:S01]  /*4020*/  FFMA.FTZ R24, R50, R11, -R65 ;  /* 0x0000000b32187223 */ /* 0x008fc20000010841 */
[-CC-:B------:R-:W-:Y:S01]  /*4030*/  FFMA.FTZ R92, R92, R11.reuse, -R65.reuse ;  /* 0x0000000b5c5c7223 */ /* 0x180fe20000010841 */
[----:B------:R-:W-:-:S01]  /*4040*/  FFMA.FTZ R110, R110, R11, -R65 ;  /* 0x0000000b6e6e7223 */ /* 0x000fc20000010841 */
[-CC-:B------:R-:W-:Y:S01]  /*4050*/  FFMA.FTZ R114, R114, R11.reuse, -R65.reuse ;  /* 0x0000000b72727223 */ /* 0x180fe20000010841 */
[----:B------:R-:W-:-:S01]  /*4060*/  FFMA.FTZ R116, R116, R11, -R65 ;  /* 0x0000000b74747223 */ /* 0x000fc20000010841 */
[-CC-:B------:R-:W-:Y:S01]  /*4070*/  FFMA.FTZ R118, R118, R11.reuse, -R65.reuse ;  /* 0x0000000b76767223 */ /* 0x180fe20000010841 */
[----:B------:R-:W-:-:S01]  /*4080*/  FFMA.FTZ R120, R120, R11, -R65 ;  /* 0x0000000b78787223 */ /* 0x000fc20000010841 */
[----:B------:R-:W3:Y:S01]  /*4090*/  MUFU.EX2 R55, R55 ;  /* 0x0000003700377308 */ /* 0x000ee20000000800 */
[----:B------:R-:W-:-:S01]  /*40a0*/  FFMA.FTZ R65, R122, R11, -R65 ;  /* 0x0000000b7a417223 */ /* 0x000fc20000010841 */
[--C-:B------:R-:W-:Y:S01]  /*40b0*/  IMAD.MOV.U32 R76, RZ, RZ, R87.reuse ;  /* 0x000000ffff4c7224 */ /* 0x100fe200078e0057 */
[-C--:B------:R-:W-:Y:S01]  /*40c0*/  MOV R60, R87.reuse ;  /* 0x00000057003c7202 */ /* 0x080fe20000000f00 */
[--C-:B------:R-:W-:Y:S01]  /*40d0*/  IMAD.MOV.U32 R56, RZ, RZ, R87.reuse ;  /* 0x000000ffff387224 */ /* 0x100fe200078e0057 */
[----:B------:R-:W-:Y:S01]  /*40e0*/  MOV R46, R87 ;  /* 0x00000057002e7202 */ /* 0x000fe20000000f00 */
[----:B------:R-:W-:-:S02]  /*40f0*/  IMAD.MOV.U32 R54, RZ, RZ, R87 ;  /* 0x000000ffff367224 */ /* 0x000fc400078e0057 */
[----:B------:R0:W-:Y:S01]  /*4100*/  MUFU.EX2 R69, R34 ;  /* 0x0000002200457308 */ /* 0x0001e20000000800 */
[--C-:B------:R-:W-:Y:S02]  /*4110*/  IMAD.MOV.U32 R50, RZ, RZ, R87.reuse ;  /* 0x000000ffff327224 */ /* 0x100fe400078e0057 */
[----:B------:R-:W-:-:S05]  /*4120*/  IMAD.MOV.U32 R42, RZ, RZ, R87 ;  /* 0x000000ffff2a7224 */ /* 0x000fca00078e0057 */
[----:B------:R-:W5:Y:S01]  /*4130*/  MUFU.EX2 R30, R30 ;  /* 0x0000001e001e7308 */ /* 0x000f620000000800 */
[----:B0-----:R-:W-:-:S04]  /*4140*/  FADD.FTZ R34, R14, R53 ;  /* 0x000000350e227221 */ /* 0x001fc80000010000 */
[----:B--2---:R-:W-:Y:S01]  /*4150*/  FADD.FTZ R79, R67, R34 ;  /* 0x00000022434f7221 */ /* 0x004fe20000010000 */
[----:B------:R-:W-:-:S01]  /*4160*/  FADD.FTZ R34, R32, R81 ;  /* 0x0000005120227221 */ /* 0x000fc20000010000 */
[C---:B----4-:R-:W-:Y:S01]  /*4170*/  F2FP.SATFINITE.E4M3.F32.PACK_AB_MERGE_C R67, R136.reuse, R67, RZ ;  /* 0x000000438843723e */ /* 0x050fe200048070ff */
[----:B------:R-:W0:Y:S01]  /*4180*/  MUFU.EX2 R6, R6 ;  /* 0x0000000600067308 */ /* 0x000e220000000800 */
[----:B------:R-:W-:-:S01]  /*4190*/  FADD.FTZ R81, R136, R79 ;  /* 0x0000004f88517221 */ /* 0x000fc20000010000 */
[----:B------:R-:W-:Y:S01]  /*41a0*/  FADD.FTZ R83, R9, R34 ;  /* 0x0000002209537221 */ /* 0x000fe20000010000 */
[----:B------:R-:W-:Y:S02]  /*41b0*/  F2FP.SATFINITE.E4M3.F32.PACK_AB_MERGE_C R172, R53, R14, R67 ;  /* 0x0000000e35ac723e */ /* 0x000fe40004807043 */
[----:B-1----:R-:W-:Y:S01]  /*41c0*/  FADD.FTZ R34, R4, R81 ;  /* 0x0000005104227221 */ /* 0x002fe20000010000 */
[----:B------:R-:W-:-:S01]  /*41d0*/  FADD.FTZ R38, R36, R83 ;  /* 0x0000005324267221 */ /* 0x000fc20000010000 */
[----:B------:R-:W-:Y:S01]  /*41e0*/  MOV R67, R87 ;  /* 0x0000005700437202 */ /* 0x000fe20000000f00 */
[----:B------:R-:W1:Y:S01]  /*41f0*/  MUFU.EX2 R57, R57 ;  /* 0x0000003900397308 */ /* 0x000e620000000800 */
[----:B---3--:R-:W-:-:S01]  /*4200*/  FADD.FTZ R3, R55, R34 ;  /* 0x0000002237037221 */ /* 0x008fc20000010000 */
[----:B------:R-:W-:Y:S01]  /*4210*/  FADD.FTZ R81, R13, R38 ;  /* 0x000000260d517221 */ /* 0x000fe20000010000 */
[----:B------:R-:W-:-:S02]  /*4220*/  MOV R53, R87 ;  /* 0x0000005700357202 */ /* 0x000fc40000000f00 */
[----:B-----5:R-:W-:Y:S01]  /*4230*/  FADD.FTZ R34, R30, R3 ;  /* 0x000000031e227221 */ /* 0x020fe20000010000 */
[----:B------:R-:W-:-:S01]  /*4240*/  FADD.FTZ R38, R82, R81 ;  /* 0x0000005152267221 */ /* 0x000fc20000010000 */
[----:B------:R-:W-:Y:S01]  /*4250*/  F2FP.SATFINITE.E4M3.F32.PACK_AB_MERGE_C R82, R82, R13, RZ ;  /* 0x0000000d5252723e */ /* 0x000fe200048070ff */
[----:B------:R-:W2:Y:S01]  /*4260*/  MUFU.EX2 R40, R40 ;  /* 0x0000002800287308 */ /* 0x000ea20000000800 */
[----:B------:R-:W-:-:S01]  /*4270*/  FADD.FTZ R81, R69, R34 ;  /* 0x0000002245517221 */ /* 0x000fc20000010000 */
[----:B------:R-:W-:Y:S01]  /*4280*/  FADD.FTZ R83, R15, R38 ;  /* 0x000000260f537221 */ /* 0x000fe20000010000 */
[----:B------:R-:W-:Y:S02]  /*4290*/  F2FP.SATFINITE.E4M3.F32.PACK_AB_MERGE_C R69, R69, R30, RZ ;  /* 0x0000001e4545723e */ /* 0x000fe400048070ff */
[----:B0-----:R-:W-:Y:S01]  /*42a0*/  FADD.FTZ R34, R6, R81 ;  /* 0x0000005106227221 */ /* 0x001fe20000010000 */
[----:B------:R-:W-:-:S01]  /*42b0*/  FADD.FTZ R38, R86, R83 ;  /* 0x0000005356267221 */ /* 0x000fc20000010000 */
[----:B------:R-:W-:Y:S01]  /*42c0*/  F2FP.SATFINITE.E4M3.F32.PACK_AB_MERGE_C R175, R36, R9, R82 ;  /* 0x0000000924af723e */ /* 0x000fe20004807052 */
[----:B------:R0:W3:Y:S01]  /*42d0*/  MUFU.EX2 R71, R72 ;  /* 0x0000004800477308 */ /* 0x0000e20000000800 */
[----:B-1----:R-:W-:-:S01]  /*42e0*/  FADD.FTZ R81, R57, R34 ;  /* 0x0000002239517221 */ /* 0x002fc20000010000 */
[----:B------:R-:W-:Y:S01]  /*42f0*/  FADD.FTZ R83, R21, R38 ;  /* 0x0000002615537221 */ /* 0x000fe20000010000 */
[----:B------:R-:W-:Y:S01]  /*4300*/  F2FP.SATFINITE.E4M3.F32.PACK_AB_MERGE_C R174, R55, R4, R69 ;  /* 0x0000000437ae723e */ /* 0x000fe20004807045 */
[----:B------:R-:W-:-:S02]  /*4310*/  IMAD.MOV.U32 R82, RZ, RZ, R87 ;  /* 0x000000ffff527224 */ /* 0x000fc400078e0057 */
[----:B------:R-:W-:-:S01]  /*4320*/  FADD.FTZ R38, R98, R83 ;  /* 0x0000005362267221 */ /* 0x000fc20000010000 */
[----:B------:R-:W-:Y:S01]  /*4330*/  F2FP.SATFINITE.E4M3.F32.PACK_AB_MERGE_C R98, R98, R21, RZ ;  /* 0x000000156262723e */ /* 0x000fe200048070ff */
[----:B------:R-:W1:Y:S01]  /*4340*/  MUFU.EX2 R8, R8 ;  /* 0x0000000800087308 */ /* 0x000e620000000800 */
[----:B--2---:R-:W-:-:S01]  /*4350*/  FADD.FTZ R34, R40, R81 ;  /* 0x0000005128227221 */ /* 0x004fc20000010000 */
[----:B------:R-:W-:Y:S01]  /*4360*/  FADD.FTZ R85, R25, R38 ;  /* 0x0000002619557221 */ /* 0x000fe20000010000 */
[----:B------:R-:W-:Y:S01]  /*4370*/  F2FP.SATFINITE.E4M3.F32.PACK_AB_MERGE_C R177, R86, R15, R98 ;  /* 0x0000000f56b1723e */ /* 0x000fe20004807062 */
[----:B------:R-:W-:Y:S02]  /*4380*/  IMAD.MOV.U32 R86, RZ, RZ, R87 ;  /* 0x000000ffff567224 */ /* 0x000fe400078e0057 */
[----:B------:R-:W-:-:S01]  /*4390*/  FADD.FTZ R38, R100, R85 ;  /* 0x0000005564267221 */ /* 0x000fc20000010000 */
[----:B0-----:R-:W-:Y:S01]  /*43a0*/  IMAD.MOV.U32 R72, RZ, RZ, R87 ;  /* 0x000000ffff487224 */ /* 0x001fe200078e0057 */
[----:B------:R-:W0:Y:S01]  /*43b0*/  MUFU.EX2 R59, R59 ;  /* 0x0000003b003b7308 */ /* 0x000e220000000800 */
[----:B---3--:R-:W-:-:S01]  /*43c0*/  FADD.FTZ R83, R71, R34 ;  /* 0x0000002247537221 */ /* 0x008fc20000010000 */
[----:B------:R-:W-:Y:S01]  /*43d0*/  FADD.FTZ R85, R29, R38 ;  /* 0x000000261d557221 */ /* 0x000fe20000010000 */
[----:B------:R-:W-:Y:S01]  /*43e0*/  F2FP.SATFINITE.E4M3.F32.PACK_AB_MERGE_C R38, R32, R7, RZ ;  /* 0x000000072026723e */ /* 0x000fe200048070ff */
[----:B------:R-:W-:Y:S01]  /*43f0*/  IMAD.MOV.U32 R69, RZ, RZ, R87 ;  /* 0x000000ffff457224 */ /* 0x000fe200078e0057 */
[----:B------:R-:W-:Y:S01]  /*4400*/  F2FP.SATFINITE.E4M3.F32.PACK_AB_MERGE_C R40, R71, R40, RZ ;  /* 0x000000284728723e */ /* 0x000fe200048070ff */
[C---:B------:R-:W-:Y:S01]  /*4410*/  FADD.FTZ R32, R102.reuse, R85 ;  /* 0x0000005566207221 */ /* 0x040fe20000010000 */
[----:B------:R-:W-:Y:S01]  /*4420*/  F2FP.SATFINITE.E4M3.F32.PACK_AB_MERGE_C R102, R102, R29, RZ ;  /* 0x0000001d6666723e */ /* 0x000fe200048070ff */
[----:B------:R-:W2:Y:S01]  /*4430*/  MUFU.EX2 R80, R80 ;  /* 0x0000005000507308 */ /* 0x000ea20000000800 */
[----:B-1----:R-:W-:-:S01]  /*4440*/  FADD.FTZ R34, R8, R83 ;  /* 0x0000005308227221 */ /* 0x002fc20000010000 */
[----:B------:R-:W-:Y:S01]  /*4450*/  F2FP.SATFINITE.E4M3.F32.PACK_AB_MERGE_C R173, R28, R5, R38 ;  /* 0x000000051cad723e */ /* 0x000fe20004807026 */
[--C-:B------:R-:W-:Y:S01]  /*4460*/  IMAD.MOV.U32 R85, RZ, RZ, R87.reuse ;  /* 0x000000ffff557224 */ /* 0x100fe200078e0057 */
[----:B------:R-:W-:Y:S01]  /*4470*/  F2FP.SATFINITE.E4M3.F32.PACK_AB_MERGE_C R176, R57, R6, R40 ;  /* 0x0000000639b0723e */ /* 0x000fe20004807028 */
[--C-:B------:R-:W-:Y:S01]  /*4480*/  IMAD.MOV.U32 R71, RZ, RZ, R87.reuse ;  /* 0x000000ffff477224 */ /* 0x100fe200078e0057 */
[----:B------:R-:W-:Y:S01]  /*4490*/  F2FP.SATFINITE.E4M3.F32.PACK_AB_MERGE_C R179, R100, R25, R102 ;  /* 0x0000001964b3723e */ /* 0x000fe20004807066 */
[----:B------:R-:W-:Y:S01]  /*44a0*/  IMAD.MOV.U32 R57, RZ, RZ, R87 ;  /* 0x000000ffff397224 */ /* 0x000fe200078e0057 */
[----:B------:R1:W3:Y:S01]  /*44b0*/  MUFU.EX2 R73, R44 ;  /* 0x0000002c00497308 */ /* 0x0002e20000000800 */
[----:B0-----:R-:W-:-:S01]  /*44c0*/  FADD.FTZ R83, R59, R34 ;  /* 0x000000223b537221 */ /* 0x001fc20000010000 */
[--C-:B------:R-:W-:Y:S01]  /*44d0*/  IMAD.MOV.U32 R55, RZ, RZ, R87.reuse ;  /* 0x000000ffff377224 */ /* 0x100fe200078e0057 */
[----:B------:R-:W-:Y:S01]  /*44e0*/  MOV R25, R87 ;  /* 0x0000005700197202 */ /* 0x000fe20000000f00 */
[----:B------:R-:W-:-:S02]  /*44f0*/  IMAD.MOV.U32 R40, RZ, RZ, R87 ;  /* 0x000000ffff287224 */ /* 0x000fc400078e0057 */
[----:B------:R-:W-:Y:S02]  /*4500*/  IMAD.MOV.U32 R38, RZ, RZ, R87 ;  /* 0x000000ffff267224 */ /* 0x000fe400078e0057 */
[----:B------:R-:W0:Y:S01]  /*4510*/  MUFU.EX2 R20, R20 ;  /* 0x0000001400147308 */ /* 0x000e220000000800 */
[----:B--2---:R-:W-:-:S01]  /*4520*/  FADD.FTZ R34, R80, R83 ;  /* 0x0000005350227221 */ /* 0x004fc20000010000 */
[----:B------:R-:W-:Y:S01]  /*4530*/  FADD.FTZ R83, R33, R32 ;  /* 0x0000002021537221 */ /* 0x000fe20000010000 */
[--C-:B-1----:R-:W-:Y:S02]  /*4540*/  IMAD.MOV.U32 R44, RZ, RZ, R87.reuse ;  /* 0x000000ffff2c7224 */ /* 0x102fe400078e0057 */
[----:B------:R-:W-:-:S03]  /*4550*/  IMAD.MOV.U32 R36, RZ, RZ, R87 ;  /* 0x000000ffff247224 */ /* 0x000fc600078e0057 */
[----:B------:R-:W1:Y:S01]  /*4560*/  MUFU.EX2 R61, R61 ;  /* 0x0000003d003d7308 */ /* 0x000e620000000800 */
[----:B---3--:R-:W-:-:S01]  /*4570*/  FADD.FTZ R13, R73, R34 ;  /* 0x00000022490d7221 */ /* 0x008fc20000010000 */
[----:B------:R-:W-:Y:S01]  /*4580*/  FADD.FTZ R34, R104, R83 ;  /* 0x0000005368227221 */ /* 0x000fe20000010000 */
[----:B------:R-:W-:Y:S01]  /*4590*/  F2FP.SATFINITE.E4M3.F32.PACK_AB_MERGE_C R73, R73, R80, RZ ;  /* 0x000000504949723e */ /* 0x000fe200048070ff */
[----:B------:R-:W-:Y:S02]  /*45a0*/  IMAD.MOV.U32 R83, RZ, RZ, R87 ;  /* 0x000000ffff537224 */ /* 0x000fe400078e0057 */
[----:B------:R-:W-:-:S01]  /*45b0*/  FADD.FTZ R21, R37, R34 ;  /* 0x0000002225157221 */ /* 0x000fc20000010000 */
[----:B------:R-:W-:Y:S01]  /*45c0*/  F2FP.SATFINITE.E4M3.F32.PACK_AB_MERGE_C R37, R106, R37, RZ ;  /* 0x000000256a25723e */ /* 0x000fe200048070ff */
[----:B------:R-:W2:Y:S01]  /*45d0*/  MUFU.EX2 R58, R58 ;  /* 0x0000003a003a7308 */ /* 0x000ea20000000800 */
[----:B0-----:R-:W-:-:S01]  /*45e0*/  FADD.FTZ R32, R20, R13 ;  /* 0x0000000d14207221 */ /* 0x001fc20000010000 */
[----:B------:R-:W-:Y:S01]  /*45f0*/  FADD.FTZ R106, R106, R21 ;  /* 0x000000156a6a7221 */ /* 0x000fe20000010000 */
[----:B------:R-:W-:Y:S01]  /*4600*/  F2FP.SATFINITE.E4M3.F32.PACK_AB_MERGE_C R178, R59, R8, R73 ;  /* 0x000000083bb2723e */ /* 0x000fe20004807049 */
[----:B------:R-:W-:Y:S01]  /*4610*/  IMAD.MOV.U32 R80, RZ, RZ, R87 ;  /* 0x000000ffff507224 */ /* 0x000fe200078e0057 */
[----:B------:R-:W-:Y:S01]  /*4620*/  F2FP.SATFINITE.E4M3.F32.PACK_AB_MERGE_C R181, R104, R33, R37 ;  /* 0x0000002168b5723e */ /* 0x000fe20004807025 */
[----:B------:R-:W-:Y:S01]  /*4630*/  FADD.FTZ R29, R45, R106 ;  /* 0x0000006a2d1d7221 */ /* 0x000fe20000010000 */
[----:B------:R-:W-:Y:S01]  /*4640*/  IMAD.MOV.U32 R73, RZ, RZ, R87 ;  /* 0x000000ffff497224 */ /* 0x000fe200078e0057 */
[----:B------:R0:W3:Y:S01]  /*4650*/  MUFU.EX2 R75, R48 ;  /* 0x00000030004b7308 */ /* 0x0000e20000000800 */
[----:B-1----:R-:W-:-:S01]  /*4660*/  FADD.FTZ R13, R61, R32 ;  /* 0x000000203d0d7221 */ /* 0x002fc20000010000 */
[----:B------:R-:W-:Y:S01]  /*4670*/  FADD.FTZ R32, R108, R29 ;  /* 0x0000001d6c207221 */ /* 0x000fe20000010000 */
[----:B------:R-:W-:-:S02]  /*4680*/  IMAD.MOV.U32 R59, RZ, RZ, R87 ;  /* 0x000000ffff3b7224 */ /* 0x000fc400078e0057 */
[--C-:B------:R-:W-:Y:S02]  /*4690*/  IMAD.MOV.U32 R37, RZ, RZ, R87.reuse ;  /* 0x000000ffff257224 */ /* 0x100fe400078e0057 */
[----:B------:R-:W-:Y:S01]  /*46a0*/  IMAD.MOV.U32 R34, RZ, RZ, R87 ;  /* 0x000000ffff227224 */ /* 0x000fe200078e0057 */
[----:B------:R-:W1:Y:S01]  /*46b0*/  MUFU.EX2 R24, R24 ;  /* 0x0000001800187308 */ /* 0x000e620000000800 */
[----:B--2---:R-:W-:-:S01]  /*46c0*/  FADD.FTZ R30, R58, R13 ;  /* 0x0000000d3a1e7221 */ /* 0x004fc20000010000 */
[--C-:B0-----:R-:W-:Y:S02]  /*46d0*/  IMAD.MOV.U32 R48, RZ, RZ, R87.reuse ;  /* 0x000000ffff307224 */ /* 0x101fe400078e0057 */
[--C-:B------:R-:W-:Y:S02]  /*46e0*/  IMAD.MOV.U32 R33, RZ, RZ, R87.reuse ;  /* 0x000000ffff217224 */ /* 0x100fe400078e0057 */
[----:B------:R-:W-:Y:S02]  /*46f0*/  IMAD.MOV.U32 R29, RZ, RZ, R87 ;  /* 0x000000ffff1d7224 */ /* 0x000fe400078e0057 */
[----:B------:R-:W0:Y:S01]  /*4700*/  MUFU.EX2 R63, R63 ;  /* 0x0000003f003f7308 */ /* 0x000e220000000800 */
[----:B---3--:R-:W-:-:S01]  /*4710*/  FADD.FTZ R21, R75, R30 ;  /* 0x0000001e4b157221 */ /* 0x008fc20000010000 */
[----:B------:R-:W-:Y:S01]  /*4720*/  F2FP.SATFINITE.E4M3.F32.PACK_AB_MERGE_C R58, R75, R58, RZ ;  /* 0x0000003a4b3a723e */ /* 0x000fe200048070ff */
[----:B------:R-:W-:-:S03]  /*4730*/  IMAD.MOV.U32 R75, RZ, RZ, R87 ;  /* 0x000000ffff4b7224 */ /* 0x000fc600078e0057 */
[----:B------:R-:W-:Y:S01]  /*4740*/  F2FP.SATFINITE.E4M3.F32.PACK_AB_MERGE_C R180, R61, R20, R58 ;  /* 0x000000143db4723e */ /* 0x000fe2000480703a */
[----:B------:R-:W-:Y:S01]  /*4750*/  IMAD.MOV.U32 R61, RZ, RZ, R87 ;  /* 0x000000ffff3d7224 */ /* 0x000fe200078e0057 */
[----:B------:R-:W2:Y:S01]  /*4760*/  MUFU.EX2 R62, R62 ;  /* 0x0000003e003e7308 */ /* 0x000ea20000000800 */
[----:B-1----:R-:W-:-:S01]  /*4770*/  FADD.FTZ R30, R24, R21 ;  /* 0x00000015181e7221 */ /* 0x002fc20000010000 */
[----:B------:R-:W-:Y:S01]  /*4780*/  FADD.FTZ R21, R39, R32 ;  /* 0x0000002027157221 */ /* 0x000fe20000010000 */
[C---:B------:R-:W-:Y:S01]  /*4790*/  F2FP.SATFINITE.E4M3.F32.PACK_AB_MERGE_C R39, R112.reuse, R39, RZ ;  /* 0x000000277027723e */ /* 0x040fe200048070ff */
[----:B------:R-:W-:Y:S01]  /*47a0*/  IMAD.MOV.U32 R58, RZ, RZ, R87 ;  /* 0x000000ffff3a7224 */ /* 0x000fe200078e0057 */
[----:B------:R-:W-:Y:S01]  /*47b0*/  MOV R32, R87 ;  /* 0x0000005700207202 */ /* 0x000fe20000000f00 */
[----:B------:R-:W-:Y:S01]  /*47c0*/  FADD.FTZ R112, R112, R21 ;  /* 0x0000001570707221 */ /* 0x000fe20000010000 */
[----:B------:R-:W-:Y:S01]  /*47d0*/  F2FP.SATFINITE.E4M3.F32.PACK_AB_MERGE_C R183, R108, R45, R39 ;  /* 0x0000002d6cb7723e */ /* 0x000fe20004807027 */
[----:B------:R1:W3:Y:S01]  /*47e0*/  MUFU.EX2 R77, R52 ;  /* 0x00000034004d7308 */ /* 0x0002e20000000800 */
[----:B0-----:R-:W-:-:S01]  /*47f0*/  FADD.FTZ R5, R63, R30 ;  /* 0x0000001e3f057221 */ /* 0x001fc20000010000 */
[----:B------:R-:W-:Y:S01]  /*4800*/  IMAD.MOV.U32 R45, RZ, RZ, R87 ;  /* 0x000000ffff2d7224 */ /* 0x000fe200078e0057 */
[----:B------:R-:W-:-:S05]  /*4810*/  MOV R39, R87 ;  /* 0x0000005700277202 */ /* 0x000fca0000000f00 */
[----:B------:R-:W0:Y:S01]  /*4820*/  MUFU.EX2 R31, R31 ;  /* 0x0000001f001f7308 */ /* 0x000e220000000800 */
[----:B--2---:R-:W-:-:S01]  /*4830*/  FADD.FTZ R28, R62, R5 ;  /* 0x000000053e1c7221 */ /* 0x004fc20000010000 */
[----:B-1----:R-:W-:-:S06]  /*4840*/  IMAD.MOV.U32 R52, RZ, RZ, R87 ;  /* 0x000000ffff347224 */ /* 0x002fcc00078e0057 */
[----:B------:R-:W1:Y:S01]  /*4850*/  MUFU.EX2 R26, R26 ;  /* 0x0000001a001a7308 */ /* 0x000e620000000800 */
[C---:B---3--:R-:W-:Y:S01]  /*4860*/  F2FP.SATFINITE.E4M3.F32.PACK_AB_MERGE_C R62, R77.reuse, R62, RZ ;  /* 0x0000003e4d3e723e */ /* 0x048fe200048070ff */
[----:B------:R-:W-:-:S03]  /*4870*/  FADD.FTZ R77, R77, R28 ;  /* 0x0000001c4d4d7221 */ /* 0x000fc60000010000 */
[----:B------:R-:W-:Y:S01]  /*4880*/  F2FP.SATFINITE.E4M3.F32.PACK_AB_MERGE_C R182, R63, R24, R62 ;  /* 0x000000183fb6723e */ /* 0x000fe2000480703e */
[----:B------:R-:W-:Y:S02]  /*4890*/  IMAD.MOV.U32 R63, RZ, RZ, R87 ;  /* 0x000000ffff3f7224 */ /* 0x000fe400078e0057 */
[----:B------:R-:W2:Y:S01]  /*48a0*/  MUFU.EX2 R84, R84 ;  /* 0x0000005400547308 */ /* 0x000ea20000000800 */
[----:B0-----:R-:W-:-:S01]  /*48b0*/  FADD.FTZ R9, R31, R112 ;  /* 0x000000701f097221 */ /* 0x001fc20000010000 */
[--C-:B------:R-:W-:Y:S02]  /*48c0*/  IMAD.MOV.U32 R62, RZ, RZ, R87.reuse ;  /* 0x000000ffff3e7224 */ /* 0x100fe400078e0057 */
[----:B------:R-:W-:-:S04]  /*48d0*/  IMAD.MOV.U32 R24, RZ, RZ, R87 ;  /* 0x000000ffff187224 */ /* 0x000fc800078e0057 */
[----:B------:R0:W3:Y:S01]  /*48e0*/  MUFU.EX2 R79, R64 ;  /* 0x00000040004f7308 */ /* 0x0000e20000000800 */
[----:B-1----:R-:W-:-:S01]  /*48f0*/  FADD.FTZ R28, R26, R77 ;  /* 0x0000004d1a1c7221 */ /* 0x002fc20000010000 */
[----:B------:R-:W-:-:S06]  /*4900*/  IMAD.MOV.U32 R77, RZ, RZ, R87 ;  /* 0x000000ffff4d7224 */ /* 0x000fcc00078e0057 */
[----:B------:R-:W1:Y:S01]  /*4910*/  MUFU.EX2 R27, R27 ;  /* 0x0000001b001b7308 */ /* 0x000e620000000800 */
[----:B--2---:R-:W-:-:S01]  /*4920*/  FADD.FTZ R30, R84, R9 ;  /* 0x00000009541e7221 */ /* 0x004fc20000010000 */
[----:B0-----:R-:W-:-:S06]  /*4930*/  IMAD.MOV.U32 R64, RZ, RZ, R87 ;  /* 0x000000ffff407224 */ /* 0x001fcc00078e0057 */
[----:B------:R-:W0:Y:S01]  /*4940*/  MUFU.EX2 R66, R66 ;  /* 0x0000004200427308 */ /* 0x000e220000000800 */
[----:B---3--:R-:W-:-:S07]  /*4950*/  FADD.FTZ R9, R79, R28 ;  /* 0x0000001c4f097221 */ /* 0x008fce0000010000 */
[----:B------:R-:W2:Y:S01]  /*4960*/  MUFU.EX2 R124, R124 ;  /* 0x0000007c007c7308 */ /* 0x000ea20000000800 */
[----:B-1----:R-:W-:-:S07]  /*4970*/  FADD.FTZ R15, R27, R30 ;  /* 0x0000001e1b0f7221 */ /* 0x002fce0000010000 */
[----:B------:R1:W3:Y:S01]  /*4980*/  MUFU.EX2 R3, R68 ;  /* 0x0000004400037308 */ /* 0x0002e20000000800 */
[----:B0-----:R-:W-:-:S07]  /*4990*/  FADD.FTZ R28, R66, R9 ;  /* 0x00000009421c7221 */ /* 0x001fce0000010000 */
[----:B------:R-:W0:Y:S01]  /*49a0*/  MUFU.EX2 R35, R35 ;  /* 0x0000002300237308 */ /* 0x000e220000000800 */
[C---:B--2---:R-:W-:Y:S01]  /*49b0*/  F2FP.SATFINITE.E4M3.F32.PACK_AB_MERGE_C R27, R124.reuse, R27, RZ ;  /* 0x0000001b7c1b723e */ /* 0x044fe200048070ff */
[----:B------:R-:W-:Y:S01]  /*49c0*/  FADD.FTZ R124, R124, R15 ;  /* 0x0000000f7c7c7221 */ /* 0x000fe20000010000 */
[----:B-1----:R-:W-:Y:S02]  /*49d0*/  IMAD.MOV.U32 R68, RZ, RZ, R87 ;  /* 0x000000ffff447224 */ /* 0x002fe400078e0057 */
[----:B------:R-:W-:Y:S01]  /*49e0*/  F2FP.SATFINITE.E4M3.F32.PACK_AB_MERGE_C R185, R84, R31, R27 ;  /* 0x0000001f54b9723e */ /* 0x000fe2000480701b */
[----:B------:R-:W-:Y:S02]  /*49f0*/  IMAD.MOV.U32 R84, RZ, RZ, R87 ;  /* 0x000000ffff547224 */ /* 0x000fe400078e0057 */
[----:B------:R-:W1:Y:S01]  /*4a00*/  MUFU.EX2 R70, R70 ;  /* 0x0000004600467308 */ /* 0x000e620000000800 */
[----:B---3--:R-:W-:-:S01]  /*4a10*/  FADD.FTZ R9, R3, R28 ;  /* 0x0000001c03097221 */ /* 0x008fc20000010000 */
[----:B------:R-:W-:Y:S01]  /*4a20*/  F2FP.SATFINITE.E4M3.F32.PACK_AB_MERGE_C R66, R3, R66, RZ ;  /* 0x000000420342723e */ /* 0x000fe200048070ff */
[----:B------:R-:W-:-:S02]  /*4a30*/  IMAD.MOV.U32 R31, RZ, RZ, R87 ;  /* 0x000000ffff1f7224 */ /* 0x000fc400078e0057 */
[--C-:B------:R-:W-:Y:S01]  /*4a40*/  IMAD.MOV.U32 R27, RZ, RZ, R87.reuse ;  /* 0x000000ffff1b7224 */ /* 0x100fe200078e0057 */
[----:B------:R-:W-:Y:S01]  /*4a50*/  F2FP.SATFINITE.E4M3.F32.PACK_AB_MERGE_C R184, R79, R26, R66 ;  /* 0x0000001a4fb8723e */ /* 0x000fe20004807042 */
[----:B------:R-:W-:Y:S01]  /*4a60*/  IMAD.MOV.U32 R79, RZ, RZ, R87 ;  /* 0x000000ffff4f7224 */ /* 0x000fe200078e0057 */
[----:B------:R-:W2:Y:S01]  /*4a70*/  MUFU.EX2 R126, R126 ;  /* 0x0000007e007e7308 */ /* 0x000ea20000000800 */
[----:B0-----:R-:W-:-:S01]  /*4a80*/  FADD.FTZ R15, R35, R124 ;  /* 0x0000007c230f7221 */ /* 0x001fc20000010000 */
[--C-:B------:R-:W-:Y:S02]  /*4a90*/  IMAD.MOV.U32 R66, RZ, RZ, R87.reuse ;  /* 0x000000ffff427224 */ /* 0x100fe400078e0057 */
[----:B------:R-:W-:-:S04]  /*4aa0*/  IMAD.MOV.U32 R26, RZ, RZ, R87 ;  /* 0x000000ffff1a7224 */ /* 0x000fc800078e0057 */
[----:B------:R0:W3:Y:S01]  /*4ab0*/  MUFU.EX2 R81, R74 ;  /* 0x0000004a00517308 */ /* 0x0000e20000000800 */
[----:B-1----:R-:W-:-:S07]  /*4ac0*/  FADD.FTZ R28, R70, R9 ;  /* 0x00000009461c7221 */ /* 0x002fce0000010000 */
[----:B------:R-:W-:Y:S01]  /*4ad0*/  MUFU.EX2 R41, R41 ;  /* 0x0000002900297308 */ /* 0x000fe20000000800 */
[----:B--2---:R-:W-:-:S01]  /*4ae0*/  FADD.FTZ R30, R126, R15 ;  /* 0x0000000f7e1e7221 */ /* 0x004fc20000010000 */
[----:B0-----:R-:W-:-:S06]  /*4af0*/  MOV R74, R87 ;  /* 0x00000057004a7202 */ /* 0x001fcc0000000f00 */
[----:B------:R-:W0:Y:S01]  /*4b00*/  MUFU.EX2 R128, R128 ;  /* 0x0000008000807308 */ /* 0x000e220000000800 */
[----:B---3--:R-:W-:-:S01]  /*4b10*/  FADD.FTZ R9, R81, R28 ;  /* 0x0000001c51097221 */ /* 0x008fc20000010000 */
[----:B------:R-:W-:-:S06]  /*4b20*/  IMAD.MOV.U32 R28, RZ, RZ, R87 ;  /* 0x000000ffff1c7224 */ /* 0x000fcc00078e0057 */
[----:B------:R-:W1:Y:S08]  /*4b30*/  MUFU.EX2 R78, R78 ;  /* 0x0000004e004e7308 */ /* 0x000e700000000800 */
[----:B------:R-:W2:Y:S01]  /*4b40*/  MUFU.EX2 R7, R88 ;  /* 0x0000005800077308 */ /* 0x000ea20000000800 */
[----:B0-----:R-:W-:Y:S01]  /*4b50*/  F2FP.SATFINITE.E4M3.F32.PACK_AB_MERGE_C R21, R128, R41, RZ ;  /* 0x000000298015723e */ /* 0x001fe200048070ff */
[----:B------:R-:W-:Y:S01]  /*4b60*/  FADD.FTZ R41, R41, R30 ;  /* 0x0000001e29297221 */ /* 0x000fe20000010000 */
[----:B------:R-:W-:-:S02]  /*4b70*/  IMAD.MOV.U32 R30, RZ, RZ, R87 ;  /* 0x000000ffff1e7224 */ /* 0x000fc400078e0057 */
[----:B------:R-:W-:Y:S01]  /*4b80*/  F2FP.SATFINITE.E4M3.F32.PACK_AB_MERGE_C R187, R126, R35, R21 ;  /* 0x000000237ebb723e */ /* 0x000fe20004807015 */
[----:B------:R-:W-:-:S01]  /*4b90*/  FADD.FTZ R128, R128, R41 ;  /* 0x0000002980807221 */ /* 0x000fc20000010000 */
[----:B------:R-:W-:Y:S01]  /*4ba0*/  IMAD.MOV.U32 R41, RZ, RZ, R87 ;  /* 0x000000ffff297224 */ /* 0x000fe200078e0057 */
[----:B------:R-:W0:Y:S01]  /*4bb0*/  MUFU.EX2 R43, R43 ;  /* 0x0000002b002b7308 */ /* 0x000e220000000800 */
[----:B-1----:R-:W-:-:S01]  /*4bc0*/  FADD.FTZ R14, R78, R9 ;  /* 0x000000094e0e7221 */ /* 0x002fc20000010000 */
[----:B------:R-:W-:-:S06]  /*4bd0*/  IMAD.MOV.U32 R35, RZ, RZ, R87 ;  /* 0x000000ffff237224 */ /* 0x000fcc00078e0057 */
[----:B------:R-:W1:Y:S01]  /*4be0*/  MUFU.EX2 R90, R90 ;  /* 0x0000005a005a7308 */ /* 0x000e620000000800 */
[C---:B--2---:R-:W-:Y:S01]  /*4bf0*/  F2FP.SATFINITE.E4M3.F32.PACK_AB_MERGE_C R78, R7.reuse, R78, RZ ;  /* 0x0000004e074e723e */ /* 0x044fe200048070ff */
[----:B------:R-:W-:-:S03]  /*4c00*/  FADD.FTZ R7, R7, R14 ;  /* 0x0000000e07077221 */ /* 0x000fc60000010000 */
[----:B------:R-:W-:Y:S01]  /*4c10*/  F2FP.SATFINITE.E4M3.F32.PACK_AB_MERGE_C R186, R81, R70, R78 ;  /* 0x0000004651ba723e */ /* 0x000fe2000480704e */
[----:B------:R-:W-:Y:S01]  /*4c20*/  IMAD.MOV.U32 R78, RZ, RZ, R87 ;  /* 0x000000ffff4e7224 */ /* 0x000fe200078e0057 */
[----:B------:R-:W-:Y:S01]  /*4c30*/  MOV R81, R87 ;  /* 0x0000005700517202 */ /* 0x000fe20000000f00 */
[----:B------:R-:W2:Y:S01]  /*4c40*/  MUFU.EX2 R130, R130 ;  /* 0x0000008200827308 */ /* 0x000ea20000000800 */
[----:B0-----:R-:W-:-:S01]  /*4c50*/  FADD.FTZ R9, R43, R128 ;  /* 0x000000802b097221 */ /* 0x001fc20000010000 */
[----:B------:R-:W-:-:S06]  /*4c60*/  IMAD.MOV.U32 R70, RZ, RZ, R87 ;  /* 0x000000ffff467224 */ /* 0x000fcc00078e0057 */
[----:B------:R-:W0:Y:S01]  /*4c70*/  MUFU.EX2 R13, R92 ;  /* 0x0000005c000d7308 */ /* 0x000e220000000800 */
[----:B-1----:R-:W-:-:S07]  /*4c80*/  FADD.FTZ R4, R90, R7 ;  /* 0x000000075a047221 */ /* 0x002fce0000010000 */
[----:B------:R-:W1:Y:S01]  /*4c90*/  MUFU.EX2 R47, R47 ;  /* 0x0000002f002f7308 */ /* 0x000e620000000800 */
[----:B--2---:R-:W-:-:S07]  /*4ca0*/  FADD.FTZ R6, R130, R9 ;  /* 0x0000000982067221 */ /* 0x004fce0000010000 */
[----:B------:R-:W2:Y:S01]  /*4cb0*/  MUFU.EX2 R110, R110 ;  /* 0x0000006e006e7308 */ /* 0x000ea20000000800 */
[----:B0-----:R-:W-:-:S07]  /*4cc0*/  FADD.FTZ R7, R13, R4 ;  /* 0x000000040d077221 */ /* 0x001fce0000010000 */
[----:B------:R-:W0:Y:S01]  /*4cd0*/  MUFU.EX2 R132, R132 ;  /* 0x0000008400847308 */ /* 0x000e220000000800 */
[----:B-1----:R-:W-:-:S07]  /*4ce0*/  FADD.FTZ R9, R47, R6 ;  /* 0x000000062f097221 */ /* 0x002fce0000010000 */
[----:B------:R-:W1:Y:S01]  /*4cf0*/  MUFU.EX2 R5, R114 ;  /* 0x0000007200057308 */ /* 0x000e620000000800 */
[----:B--2---:R-:W-:-:S07]  /*4d00*/  FADD.FTZ R4, R110, R7 ;  /* 0x000000076e047221 */ /* 0x004fce0000010000 */
[----:B------:R-:W2:Y:S01]  /*4d10*/  MUFU.EX2 R49, R49 ;  /* 0x0000003100317308 */ /* 0x000ea20000000800 */
[C---:B0-----:R-:W-:Y:S01]  /*4d20*/  F2FP.SATFINITE.E4M3.F32.PACK_AB_MERGE_C R47, R132.reuse, R47, RZ ;  /* 0x0000002f842f723e */ /* 0x041fe200048070ff */
[----:B------:R-:W-:-:S03]  /*4d30*/  FADD.FTZ R132, R132, R9 ;  /* 0x0000000984847221 */ /* 0x000fc60000010000 */
[----:B------:R-:W-:Y:S01]  /*4d40*/  F2FP.SATFINITE.E4M3.F32.PACK_AB_MERGE_C R189, R130, R43, R47 ;  /* 0x0000002b82bd723e */ /* 0x000fe2000480702f */
[--C-:B------:R-:W-:Y:S02]  /*4d50*/  IMAD.MOV.U32 R47, RZ, RZ, R87.reuse ;  /* 0x000000ffff2f7224 */ /* 0x100fe400078e0057 */
[----:B------:R-:W0:Y:S01]  /*4d60*/  MUFU.EX2 R116, R116 ;  /* 0x0000007400747308 */ /* 0x000e220000000800 */
[C---:B-1----:R-:W-:Y:S01]  /*4d70*/  F2FP.SATFINITE.E4M3.F32.PACK_AB_MERGE_C R110, R5.reuse, R110, RZ ;  /* 0x0000006e056e723e */ /* 0x042fe200048070ff */
[----:B------:R-:W-:Y:S01]  /*4d80*/  FADD.FTZ R5, R5, R4 ;  /* 0x0000000405057221 */ /* 0x000fe20000010000 */
[----:B------:R-:W-:Y:S02]  /*4d90*/  IMAD.MOV.U32 R43, RZ, RZ, R87 ;  /* 0x000000ffff2b7224 */ /* 0x000fe400078e0057 */
[----:B------:R-:W-:-:S03]  /*4da0*/  F2FP.SATFINITE.E4M3.F32.PACK_AB_MERGE_C R188, R13, R90, R110 ;  /* 0x0000005a0dbc723e */ /* 0x000fc6000480706e */
[----:B------:R-:W1:Y:S01]  /*4db0*/  MUFU.EX2 R134, R134 ;  /* 0x0000008600867308 */ /* 0x000e620000000800 */
[----:B--2---:R-:W-:-:S07]  /*4dc0*/  FADD.FTZ R7, R49, R132 ;  /* 0x0000008431077221 */ /* 0x004fce0000010000 */
[----:B------:R-:W2:Y:S01]  /*4dd0*/  MUFU.EX2 R3, R118 ;  /* 0x0000007600037308 */ /* 0x000ea20000000800 */
[----:B0-----:R-:W-:-:S07]  /*4de0*/  FADD.FTZ R4, R116, R5 ;  /* 0x0000000574047221 */ /* 0x001fce0000010000 */
[----:B------:R-:W-:Y:S01]  /*4df0*/  MUFU.EX2 R51, R51 ;  /* 0x0000003300337308 */ /* 0x000fe20000000800 */
[----:B-1----:R-:W-:-:S07]  /*4e00*/  FADD.FTZ R6, R134, R7 ;  /* 0x0000000786067221 */ /* 0x002fce0000010000 */
[----:B------:R-:W0:Y:S01]  /*4e10*/  MUFU.EX2 R94, R94 ;  /* 0x0000005e005e7308 */ /* 0x000e220000000800 */
[----:B--2---:R-:W-:-:S07]  /*4e20*/  FADD.FTZ R5, R3, R4 ;  /* 0x0000000403057221 */ /* 0x004fce0000010000 */
[----:B------:R-:W1:Y:S08]  /*4e30*/  MUFU.EX2 R120, R120 ;  /* 0x0000007800787308 */ /* 0x000e700000000800 */
[----:B------:R-:W2:Y:S01]  /*4e40*/  MUFU.EX2 R65, R65 ;  /* 0x0000004100417308 */ /* 0x000ea20000000800 */
[----:B0-----:R-:W-:Y:S01]  /*4e50*/  F2FP.SATFINITE.E4M3.F32.PACK_AB_MERGE_C R8, R94, R51, RZ ;  /* 0x000000335e08723e */ /* 0x001fe200048070ff */
[----:B------:R-:W-:-:S03]  /*4e60*/  FADD.FTZ R51, R51, R6 ;  /* 0x0000000633337221 */ /* 0x000fc60000010000 */
[----:B------:R-:W-:Y:S01]  /*4e70*/  F2FP.SATFINITE.E4M3.F32.PACK_AB_MERGE_C R191, R134, R49, R8 ;  /* 0x0000003186bf723e */ /* 0x000fe20004807008 */
[----:B------:R-:W-:-:S01]  /*4e80*/  FADD.FTZ R6, R94, R51 ;  /* 0x000000335e067221 */ /* 0x000fc20000010000 */
[----:B------:R-:W-:Y:S02]  /*4e90*/  IMAD.MOV.U32 R51, RZ, RZ, R87 ;  /* 0x000000ffff337224 */ /* 0x000fe400078e0057 */
[----:B-1----:R-:W-:-:S01]  /*4ea0*/  FADD.FTZ R4, R120, R5 ;  /* 0x0000000578047221 */ /* 0x002fc20000010000 */
[--C-:B------:R-:W-:Y:S01]  /*4eb0*/  IMAD.MOV.U32 R49, RZ, RZ, R87.reuse ;  /* 0x000000ffff317224 */ /* 0x100fe200078e0057 */
[C---:B--2---:R-:W-:Y:S02]  /*4ec0*/  F2FP.SATFINITE.E4M3.F32.PACK_AB_MERGE_C R7, R65.reuse, R120, RZ ;  /* 0x000000784107723e */ /* 0x044fe400048070ff */
[----:B------:R-:W-:Y:S01]  /*4ed0*/  FADD.FTZ R4, R65, R4 ;  /* 0x0000000441047221 */ /* 0x000fe20000010000 */
[----:B------:R-:W-:Y:S01]  /*4ee0*/  IMAD.MOV.U32 R65, RZ, RZ, R87 ;  /* 0x000000ffff417224 */ /* 0x000fe200078e0057 */
[----:B------:R-:W-:Y:S01]  /*4ef0*/  F2FP.SATFINITE.E4M3.F32.PACK_AB_MERGE_C R190, R3, R116, R7 ;  /* 0x0000007403be723e */ /* 0x000fe20004807007 */
[----:B------:R-:W-:Y:S06]  /*4f00*/  @!P1 BRA `(.L_x_14) ;  /* 0x0000003800389947 */ /* 0x000fec0003800000 */
[----:B------:R-:W-:Y:S01]  /*4f10*/  IMAD.MOV.U32 R5, RZ, RZ, R10 ;  /* 0x000000ffff057224 */ /* 0x000fe200078e000a */
[----:B------:R-:W-:Y:S01]  /*4f20*/  CS2R R86, SRZ ;  /* 0x0000000000567805 */ /* 0x000fe2000001ff00 */
[----:B------:R-:W-:Y:S01]  /*4f30*/  IMAD.MOV.U32 R3, RZ, RZ, R12 ;  /* 0x000000ffff037224 */ /* 0x000fe200078e000c */
[----:B------:R-:W-:Y:S02]  /*4f40*/  CS2R R84, SRZ ;  /* 0x0000000000547805 */ /* 0x000fe4000001ff00 */
[----:B------:R-:W-:Y:S02]  /*4f50*/  CS2R R82, SRZ ;  /* 0x0000000000527805 */ /* 0x000fe4000001ff00 */
[----:B------:R-:W-:Y:S02]  /*4f60*/  CS2R R80, SRZ ;  /* 0x0000000000507805 */ /* 0x000fe4000001ff00 */
[----:B------:R-:W-:Y:S02]  /*4f70*/  CS2R R78, SRZ ;  /* 0x00000000004e7805 */ /* 0x000fe4000001ff00 */
[----:B------:R-:W-:-:S02]  /*4f80*/  CS2R R76, SRZ ;  /* 0x00000000004c7805 */ /* 0x000fc4000001ff00 */
[----:B------:R-:W-:Y:S02]  /*4f90*/  CS2R R74, SRZ ;  /* 0x00000000004a7805 */ /* 0x000fe4000001ff00 */
        /* <DEDUP_REMOVED lines=24> */
[----:B------:R-:W-:Y:S01]  /*5120*/  CS2R R24, SRZ ;  /* 0x0000000000187805 */ /* 0x000fe2000001ff00 */
[----:B------:R-:W-:Y:S01]  /*5130*/  UIADD3 UR51, UR50, -0x2, URZ ;  /* 0xfffffffe32337890 */ /* 0x000fe2000fffe03f */
[----:B------:R-:W-:Y:S02]  /*5140*/  UMOV UR52, UR44 ;  /* 0x0000002c00347c82 */ /* 0x000fe40008000000 */
[----:B------:R-:W-:-:S09]  /*5150*/  UMOV UR50, UR43 ;  /* 0x0000002b00327c82 */ /* 0x000fd20008000000 */
.L_x_25:
[----:B------:R-:W-:Y:S01]  /*5160*/  ISETP.NE.AND P2, PT, RZ, UR38, PT ;  /* 0x00000026ff007c0c */ /* 0x000fe2000bf45270 */
[----:B------:R-:W-:-:S04]  /*5170*/  UISETP.NE.AND UP0, UPT, UR50, 0x1, UPT ;  /* 0x000000013200788c */ /* 0x000fc8000bf05270 */
[----:B------:R-:W-:-:S04]  /*5180*/  USEL UR44, URZ, 0x1, UP0 ;  /* 0x000000013f2c7887 */ /* 0x000fc80008000000 */
[----:B------:R-:W-:-:S04]  /*5190*/  ULOP3.LUT UR44, UR52, UR44, URZ, 0x3c, !UPT ;  /* 0x0000002c342c7292 */ /* 0x000fc8000f8e3c3f */
[----:B------:R-:W-:Y:S08]  /*51a0*/  @P2 BRA `(.L_x_15) ;  /* 0x0000000000382947 */ /* 0x000ff00003800000 */
[----:B------:R-:W-:Y:S05]  /*51b0*/  @!P0 BRA `(.L_x_16) ;  /* 0x0000000000048947 */ /* 0x000fea0003800000 */
[----:B------:R-:W-:Y:S01]  /*51c0*/  BPT.TRAP 0x1 ;  /* 0x000000040000795c */ /* 0x000fe20000300000 */
.L_x_16:
[----:B------:R-:W-:Y:S01]  /*51d0*/  UIADD3 UR6, UR50, 0x1, URZ ;  /* 0x0000000132067890 */ /* 0x000fe2000fffe03f */
[----:B------:R-:W-:-:S03]  /*51e0*/  IMAD.U32 R7, RZ, RZ, UR44 ;  /* 0x0000002cff077e24 */ /* 0x000fc6000f8e00ff */
[----:B------:R-:W-:Y:S02]  /*51f0*/  UISETP.NE.AND UP0, UPT, UR6, 0x2, UPT ;  /* 0x000000020600788c */ /* 0x000fe4000bf05270 */
[----:B------:R-:W-:Y:S02]  /*5200*/  SHF.L.U32 R7, R7, 0x1f, RZ ;  /* 0x0000001f07077819 */ /* 0x000fe400000006ff */
[----:B------:R-:W-:-:S04]  /*5210*/  USEL UR6, UR6, URZ, UP0 ;  /* 0x0000003f06067287 */ /* 0x000fc80008000000 */
[----:B------:R-:W-:-:S09]  /*5220*/  ULEA UR6, UR6, UR39, 0x3 ;  /* 0x0000002706067291 */ /* 0x000fd2000f8e183f */
[----:B------:R0:W1:Y:S01]  /*5230*/  SYNCS.PHASECHK.TRANS64.TRYWAIT P1, [UR6+0x29830], R7 ;  /* 0x02983007ff0075a7 */ /* 0x0000620008020146 */
[----:B------:R-:W-:Y:S05]  /*5240*/  @!P0 BRA `(.L_x_17) ;  /* 0x0000000000048947 */ /* 0x000fea0003800000 */
[----:B------:R-:W-:Y:S01]  /*5250*/  BPT.TRAP 0x1 ;  /* 0x000000040000795c */ /* 0x000fe20000300000 */
.L_x_17:
[----:B-1----:R-:W-:Y:S05]  /*5260*/  @P1 BRA `(.L_x_15) ;  /* 0x0000000000081947 */ /* 0x002fea0003800000 */
[----:B------:R-:W1:Y:S02]  /*5270*/  SYNCS.PHASECHK.TRANS64.TRYWAIT P1, [UR6+0x29830], R7 ;  /* 0x02983007ff0075a7 */ /* 0x000e640008020146 */
[----:B-1----:R-:W-:Y:S05]  /*5280*/  @!P1 BRA `(.L_x_18) ;  /* 0x000000a400f49947 */ /* 0x002fea0003800000 */
.L_x_15:
[----:B01----:R-:W-:Y:S01]  /*5290*/  VIADD R7, R22, 0x8 ;  /* 0x0000000816077836 */ /* 0x003fe20000000000 */
[----:B------:R-:W-:Y:S01]  /*52a0*/  UIADD3 UR43, UR50, 0x1, URZ ;  /* 0x00000001322b7890 */ /* 0x000fe2000fffe03f */
[----:B------:R-:W-:Y:S01]  /*52b0*/  UMOV UR27, 0x80000020 ;  /* 0x80000020001b7882 */ /* 0x000fe20000000000 */
[----:B------:R-:W-:Y:S02]  /*52c0*/  UMOV UR28, UR24 ;  /* 0x00000018001c7c82 */ /* 0x000fe40008000000 */
[----:B------:R0:W-:Y:S01]  /*52d0*/  BAR.SYNC.DEFER_BLOCKING R7, 0x100 ;  /* 0x000400070000751d */ /* 0x0001e20000010000 */
[----:B------:R-:W-:-:S04]  /*52e0*/  UISETP.NE.AND UP0, UPT, UR43, 0x2, UPT ;  /* 0x000000022b00788c */ /* 0x000fc8000bf05270 */
[----:B------:R-:W-:Y:S01]  /*52f0*/  USEL UR43, UR43, URZ, UP0 ;  /* 0x0000003f2b2b7287 */ /* 0x000fe20008000000 */
[----:B------:R-:W-:Y:S01]  /*5300*/  UMOV UR29, UR25 ;  /* 0x00000019001d7c82 */ /* 0x000fe20008000000 */
[----:B------:R-:W-:Y:S02]  /*5310*/  UMOV UR31, 0x80000020 ;  /* 0x80000020001f7882 */ /* 0x000fe40000000000 */
[----:B------:R-:W-:Y:S01]  /*5320*/  UIMAD UR53, UR43, 0x780, UR47 ;  /* 0x000007802b3578a4 */ /* 0x000fe2000f8e022f */
[----:B------:R-:W-:Y:S01]  /*5330*/  UMOV UR32, UR24 ;  /* 0x0000001800207c82 */ /* 0x000fe20008000000 */
[----:B------:R-:W-:Y:S02]  /*5340*/  UMOV UR33, UR25 ;  /* 0x0000001900217c82 */ /* 0x000fe40008000000 */
[----:B------:R-:W-:Y:S02]  /*5350*/  UIADD3 UR30, UR53, 0x80, URZ ;  /* 0x00000080351e7890 */ /* 0x000fe4000fffe03f */
[----:B------:R-:W-:-:S02]  /*5360*/  UIADD3 UR34, UR53, 0x100, URZ ;  /* 0x0000010035227890 */ /* 0x000fc4000fffe03f */
[----:B------:R-:W-:Y:S01]  /*5370*/  UMOV UR26, UR53 ;  /* 0x00000035001a7c82 */ /* 0x000fe20008000000 */
[----:B------:R-:W-:Y:S01]  /*5380*/  UMOV UR35, 0x80000020 ;  /* 0x8000002000237882 */ /* 0x000fe20000000000 */
[----:B------:R-:W-:Y:S01]  /*5390*/  UIADD3 UR6, UR53, 0x200, URZ ;  /* 0x0000020035067890 */ /* 0x000fe2000fffe03f */
[----:B------:R-:W-:Y:S01]  /*53a0*/  UMOV UR7, 0x80000020 ;  /* 0x8000002000077882 */ /* 0x000fe20000000000 */
[----:B------:R-:W-:Y:S01]  /*53b0*/  UIADD3 UR10, UR53, 0x202, URZ ;  /* 0x00000202350a7890 */ /* 0x000fe2000fffe03f */
[----:B------:R-:W-:Y:S01]  /*53c0*/  WARPGROUP.ARRIVE ;  /* 0x00000000000079c5 */ /* 0x000fe20000000000 */
[----:B------:R-:W-:Y:S01]  /*53d0*/  UMOV UR11, 0x80000020 ;  /* 0x80000020000b7882 */ /* 0x000fe20000000000 */
[----:B------:R-:W-:Y:S01]  /*53e0*/  UIADD3 UR14, UR53, 0x282, URZ ;  /* 0x00000282350e7890 */ /* 0x000fe2000fffe03f */
[----:B------:R-:W-:Y:S01]  /*53f0*/  UMOV UR15, 0x80000020 ;  /* 0x80000020000f7882 */ /* 0x000fe20000000000 */
[----:B------:R-:W-:Y:S02]  /*5400*/  UIADD3 UR18, UR53, 0x500, URZ ;  /* 0x0000050035127890 */ /* 0x000fe4000fffe03f */
[----:B------:R-:W-:Y:S01]  /*5410*/  QGMMA.64x32x32.F32.E4M3.E4M3 R152, gdesc[UR24], RZ, !UPT, gsb0 ;  /* 0x00600000189879f3 */ /* 0x000fe2000c0008ff */
[----:B------:R-:W-:Y:S01]  /*5420*/  UIADD3 UR26, UR53, 0x180, URZ ;  /* 0x00000180351a7890 */ /* 0x000fe2000fffe03f */
[----:B------:R-:W-:Y:S01]  /*5430*/  UMOV UR27, 0x80000020 ;  /* 0x80000020001b7882 */ /* 0x000fe20000000000 */
[----:B------:R-:W-:Y:S01]  /*5440*/  UMOV UR19, 0x80000020 ;  /* 0x8000002000137882 */ /* 0x000fe20000000000 */
[----:B------:R-:W-:Y:S01]  /*5450*/  UIADD3 UR22, UR53, 0x502, URZ ;  /* 0x0000050235167890 */ /* 0x000fe2000fffe03f */
[----:B------:R-:W-:Y:S01]  /*5460*/  UMOV UR23, 0x80000020 ;  /* 0x8000002000177882 */ /* 0x000fe20000000000 */
[----:B------:R-:W-:-:S02]  /*5470*/  WARPGROUP.DEPBAR.LE gsb0, 0x0 ;  /* 0x00008000000079c5 */ /* 0x000fc40000010000 */
[----:B------:R-:W-:-:S06]  /*5480*/  WARPGROUP.ARRIVE ;  /* 0x00000000000079c5 */ /* 0x000fcc0000000000 */
[----:B------:R-:W-:Y:S01]  /*5490*/  QGMMA.64x32x32.F32.E4M3.E4M3 R136, gdesc[UR28], RZ, !UPT, gsb0 ;  /* 0x006000001c8879f3 */ /* 0x000fe2000c0008ff */
[----:B------:R-:W-:Y:S01]  /*54a0*/  UIADD3 UR30, UR53, 0x82, URZ ;  /* 0x00000082351e7890 */ /* 0x000fe2000fffe03f */
[----:B------:R-:W-:Y:S01]  /*54b0*/  UMOV UR28, UR4 ;  /* 0x00000004001c7c82 */ /* 0x000fe20008000000 */
[----:B------:R-:W-:Y:S01]  /*54c0*/  UMOV UR29, UR5 ;  /* 0x00000005001d7c82 */ /* 0x000fe20008000000 */
[----:B------:R-:W-:Y:S01]  /*54d0*/  UMOV UR31, 0x80000020 ;  /* 0x80000020001f7882 */ /* 0x000fe20000000000 */
[----:B------:R-:W-:Y:S02]  /*54e0*/  WARPGROUP.DEPBAR.LE gsb0, 0x0 ;  /* 0x00008000000079c5 */ /* 0x000fe40000010000 */
        /* <DEDUP_REMOVED lines=18> */
[----:B------:R-:W-:Y:S01]  /*5610*/  UIADD3 UR6, UR53, 0x182, URZ ;  /* 0x0000018235067890 */ /* 0x000fe2000fffe03f */
[----:B------:R-:W-:Y:S01]  /*5620*/  UMOV UR7, 0x80000020 ;  /* 0x8000002000077882 */ /* 0x000fe20000000000 */
[----:B------:R-:W-:Y:S02]  /*5630*/  WARPGROUP.DEPBAR.LE gsb0, 0x0 ;  /* 0x00008000000079c5 */ /* 0x000fe40000010000 */
[----:B------:R-:W-:-:S06]  /*5640*/  WARPGROUP.ARRIVE ;  /* 0x00000000000079c5 */ /* 0x000fcc0000000000 */
[----:B------:R-:W-:Y:S01]  /*5650*/  QGMMA.64x32x32.F32.E4M3.E4M3 R136, gdesc[UR28], R136, gsb0 ;  /* 0x006000001c8879f3 */ /* 0x000fe20008000888 */
[----:B------:R-:W-:Y:S01]  /*5660*/  UIADD3 UR30, UR53, 0x300, URZ ;  /* 0x00000300351e7890 */ /* 0x000fe2000fffe03f */
[----:B------:R-:W-:Y:S01]  /*5670*/  UMOV UR28, UR8 ;  /* 0x00000008001c7c82 */ /* 0x000fe20008000000 */
[----:B------:R-:W-:Y:S01]  /*5680*/  UMOV UR29, UR9 ;  /* 0x00000009001d7c82 */ /* 0x000fe20008000000 */
        /* <DEDUP_REMOVED lines=106> */
[----:B------:R-:W-:Y:S01]  /*5d30*/  UIADD3 UR53, UR53, 0x702, URZ ;  /* 0x0000070235357890 */ /* 0x000fe2000fffe03f */
[----:B------:R-:W-:Y:S02]  /*5d40*/  WARPGROUP.DEPBAR.LE gsb0, 0x0 ;  /* 0x00008000000079c5 */ /* 0x000fe40000010000 */
[----:B------:R-:W-:-:S06]  /*5d50*/  WARPGROUP.ARRIVE ;  /* 0x00000000000079c5 */ /* 0x000fcc0000000000 */
[----:B------:R-:W-:Y:S03]  /*5d60*/  QGMMA.64x32x32.F32.E4M3.E4M3 R136, gdesc[UR28], R136, gsb0 ;  /* 0x006000001c8879f3 */ /* 0x000fe60008000888 */
        /* <DEDUP_REMOVED lines=12> */
[----:B0-----:R-:W-:Y:S05]  /*5e30*/  @P2 BRA `(.L_x_19) ;  /* 0x00000000002c2947 */ /* 0x001fea0003800000 */
[----:B------:R-:W-:Y:S05]  /*5e40*/  @!P0 BRA `(.L_x_20) ;  /* 0x0000000000048947 */ /* 0x000fea0003800000 */
[----:B------:R-:W-:Y:S01]  /*5e50*/  BPT.TRAP 0x1 ;  /* 0x000000040000795c */ /* 0x000fe20000300000 */
.L_x_20:
[----:B------:R-:W-:Y:S01]  /*5e60*/  ULEA UR6, UR50, UR39, 0x3 ;  /* 0x0000002732067291 */ /* 0x000fe2000f8e183f */
[----:B------:R-:W-:-:S05]  /*5e70*/  IMAD.U32 R7, RZ, RZ, UR52 ;  /* 0x00000034ff077e24 */ /* 0x000fca000f8e00ff */
[----:B------:R-:W-:-:S04]  /*5e80*/  SHF.L.U32 R7, R7, 0x1f, RZ ;  /* 0x0000001f07077819 */ /* 0x000fc800000006ff */
[----:B------:R0:W1:Y:S01]  /*5e90*/  SYNCS.PHASECHK.TRANS64.TRYWAIT P1, [UR6+0x29850], R7 ;  /* 0x02985007ff0075a7 */ /* 0x0000620008020146 */
[----:B------:R-:W-:Y:S05]  /*5ea0*/  @!P0 BRA `(.L_x_21) ;  /* 0x0000000000048947 */ /* 0x000fea0003800000 */
[----:B------:R-:W-:Y:S01]  /*5eb0*/  BPT.TRAP 0x1 ;  /* 0x000000040000795c */ /* 0x000fe20000300000 */
.L_x_21:
[----:B-1----:R-:W-:Y:S05]  /*5ec0*/  @P1 BRA `(.L_x_19) ;  /* 0x0000000000081947 */ /* 0x002fea0003800000 */
[----:B------:R-:W1:Y:S02]  /*5ed0*/  SYNCS.PHASECHK.TRANS64.TRYWAIT P1, [UR6+0x29850], R7 ;  /* 0x02985007ff0075a7 */ /* 0x000e640008020146 */
[----:B-1----:R-:W-:Y:S05]  /*5ee0*/  @!P1 BRA `(.L_x_22) ;  /* 0x0000009800f49947 */ /* 0x002fea0003800000 */
.L_x_19:
[----:B------:R-:W-:Y:S01]  /*5ef0*/  UIADD3 UR6, UR39, 0x400, URZ ;  /* 0x0000040027067890 */ /* 0x000fe2000fffe03f */
[----:B------:R-:W-:Y:S01]  /*5f00*/  WARPGROUP.ARRIVE ;  /* 0x00000000000079c5 */ /* 0x000fe20000000000 */
[----:B------:R-:W-:Y:S01]  /*5f10*/  UMOV UR7, 0xc0000010 ;  /* 0xc000001000077882 */ /* 0x000fe20000000000 */
[----:B01----:R-:W-:Y:S01]  /*5f20*/  IADD3 R7, -R22, 0xb, RZ ;  /* 0x0000000b16077810 */ /* 0x003fe20007ffe1ff */
[----:B------:R-:W-:-:S04]  /*5f30*/  USHF.R.U32.HI UR6, URZ, 0x4, UR6 ;  /* 0x000000043f067899 */ /* 0x000fc80008011606 */
[----:B------:R-:W-:-:S04]  /*5f40*/  ULOP3.LUT UR6, UR6, 0x3fff, URZ, 0xc0, !UPT ;  /* 0x00003fff06067892 */ /* 0x000fc8000f8ec03f */
[----:B------:R-:W-:-:S04]  /*5f50*/  ULOP3.LUT UR6, UR6, 0x10000, URZ, 0xfc, !UPT ;  /* 0x0001000006067892 */ /* 0x000fc8000f8efc3f */
[----:B------:R-:W-:-:S07]  /*5f60*/  UIMAD UR10, UR50, 0x500, UR6 ;  /* 0x00000500320a78a4 */ /* 0x000fce000f8e0206 */
[----:B------:R-:W-:Y:S02]  /*5f70*/  UMOV UR6, UR10 ;  /* 0x0000000a00067c82 */ /* 0x000fe40008000000 */
[----:B------:R-:W-:Y:S01]  /*5f80*/  QGMMA.64x128x32.F32.E4M3.E4M3 R24, R172, gdesc[UR4], R24, gsb0 ;  /* 0x01e00004ac187df3 */ /* 0x000fe20008000818 */
[----:B------:R-:W-:Y:S01]  /*5f90*/  UIADD3 UR6, UR10, 0x100, URZ ;  /* 0x000001000a067890 */ /* 0x000fe2000fffe03f */
[----:B------:R-:W-:Y:S01]  /*5fa0*/  UMOV UR7, 0xc0000010 ;  /* 0xc000001000077882 */ /* 0x000fe20000000000 */
[----:B------:R-:W-:Y:S02]  /*5fb0*/  WARPGROUP.DEPBAR.LE gsb0, 0x0 ;  /* 0x00008000000079c5 */ /* 0x000fe40000010000 */
[----:B------:R-:W-:-:S07]  /*5fc0*/  WARPGROUP.ARRIVE ;  /* 0x00000000000079c5 */ /* 0x000fce0000000000 */
        /* <DEDUP_REMOVED lines=15> */
[----:B------:R-:W-:Y:S03]  /*60c0*/  QGMMA.64x128x32.F32.E4M3.E4M3 R24, R188, gdesc[UR4], R24, gsb0 ;  /* 0x01e00004bc187df3 */ /* 0x000fe60008000818 */
[----:B------:R-:W-:Y:S02]  /*60d0*/  WARPGROUP.DEPBAR.LE gsb0, 0x0 ;  /* 0x00008000000079c5 */ /* 0x000fe40000010000 */
[----:B------:R0:W-:Y:S06]  /*60e0*/  BAR.ARV R7, 0x100 ;  /* 0x000400070000751d */ /* 0x0001ec0000002000 */
[----:B------:R-:W-:Y:S05]  /*60f0*/  @!P0 BRA `(.L_x_23) ;  /* 0x0000000000048947 */ /* 0x000fea0003800000 */
[----:B------:R-:W-:Y:S01]  /*6100*/  BPT.TRAP 0x1 ;  /* 0x000000040000795c */ /* 0x000fe20000300000 */
.L_x_23:
[C---:B------:R-:W-:Y:S01]  /*6110*/  FMUL.FTZ R172, R0.reuse, R152 ;  /* 0x0000009800ac7220 */ /* 0x040fe20000410000 */
[C---:B------:R-:W-:Y:S01]  /*6120*/  FMUL.FTZ R174, R0.reuse, R153 ;  /* 0x0000009900ae7220 */ /* 0x040fe20000410000 */
[C---:B------:R-:W-:Y:S01]  /*6130*/  FMUL.FTZ R8, R0.reuse, R154 ;  /* 0x0000009a00087220 */ /* 0x040fe20000410000 */
[C---:B0-----:R-:W-:Y:S01]  /*6140*/  FMUL.FTZ R7, R0.reuse, R155 ;  /* 0x0000009b00077220 */ /* 0x041fe20000410000 */
[C---:B------:R-:W-:Y:S01]  /*6150*/  FMUL.FTZ R154, R0.reuse, R156 ;  /* 0x0000009c009a7220 */ /* 0x040fe20000410000 */
[C---:B------:R-:W-:Y:S01]  /*6160*/  FMUL.FTZ R156, R0.reuse, R157 ;  /* 0x0000009d009c7220 */ /* 0x040fe20000410000 */
[----:B------:R-:W0:Y:S01]  /*6170*/  MUFU.TANH R172, R172 ;  /* 0x000000ac00ac7308 */ /* 0x000e220000002400 */
[C---:B------:R-:W-:Y:S01]  /*6180*/  FMUL.FTZ R9, R0.reuse, R158 ;  /* 0x0000009e00097220 */ /* 0x040fe20000410000 */
[C---:B------:R-:W-:Y:S01]  /*6190*/  FMUL.FTZ R14, R0.reuse, R159 ;  /* 0x0000009f000e7220 */ /* 0x040fe20000410000 */
[C---:B------:R-:W-:Y:S01]  /*61a0*/  FMUL.FTZ R176, R0.reuse, R160 ;  /* 0x000000a000b07220 */ /* 0x040fe20000410000 */
[C---:B------:R-:W-:Y:S01]  /*61b0*/  FMUL.FTZ R178, R0.reuse, R161 ;  /* 0x000000a100b27220 */ /* 0x040fe20000410000 */
[C---:B------:R-:W-:Y:S01]  /*61c0*/  FMUL.FTZ R20, R0.reuse, R162 ;  /* 0x000000a200147220 */ /* 0x040fe20000410000 */
[C---:B------:R-:W-:Y:S01]  /*61d0*/  FMUL.FTZ R152, R0.reuse, R163 ;  /* 0x000000a300987220 */ /* 0x040fe20000410000 */
[C---:B------:R-:W-:Y:S01]  /*61e0*/  FMUL.FTZ R162, R0.reuse, R164 ;  /* 0x000000a400a27220 */ /* 0x040fe20000410000 */
[----:B------:R-:W1:Y:S01]  /*61f0*/  MUFU.TANH R174, R174 ;  /* 0x000000ae00ae7308 */ /* 0x000e620000002400 */
[C---:B------:R-:W-:Y:S01]  /*6200*/  FMUL.FTZ R164, R0.reuse, R165 ;  /* 0x000000a500a47220 */ /* 0x040fe20000410000 */
[C---:B------:R-:W-:Y:S01]  /*6210*/  FMUL.FTZ R158, R0.reuse, R166 ;  /* 0x000000a6009e7220 */ /* 0x040fe20000410000 */
[C---:B------:R-:W-:Y:S01]  /*6220*/  FMUL.FTZ R160, R0.reuse, R167 ;  /* 0x000000a700a07220 */ /* 0x040fe20000410000 */
[C---:B------:R-:W-:Y:S01]  /*6230*/  FMUL.FTZ R166, R0.reuse, R136 ;  /* 0x0000008800a67220 */ /* 0x040fe20000410000 */
[C---:B------:R-:W-:Y:S01]  /*6240*/  FMUL.FTZ R180, R0.reuse, R137 ;  /* 0x0000008900b47220 */ /* 0x040fe20000410000 */
[C---:B------:R-:W-:Y:S01]  /*6250*/  FMUL.FTZ R136, R0.reuse, R138 ;  /* 0x0000008a00887220 */ /* 0x040fe20000410000 */
[----:B------:R-:W-:Y:S01]  /*6260*/  FMUL.FTZ R138, R0, R139 ;  /* 0x0000008b008a7220 */ /* 0x000fe20000410000 */
[----:B------:R-:W2:Y:S01]  /*6270*/  MUFU.TANH R8, R8 ;  /* 0x0000000800087308 */ /* 0x000ea20000002400 */
[----:B0-----:R-:W-:Y:S01]  /*6280*/  FMNMX.FTZ R11, R172, R3, !PT ;  /* 0x00000003ac0b7209 */ /* 0x001fe20007810000 */
[C---:B------:R-:W-:Y:S01]  /*6290*/  FMUL.FTZ R140, R0.reuse, R140 ;  /* 0x0000008c008c7220 */ /* 0x040fe20000410000 */
[C---:B------:R-:W-:Y:S01]  /*62a0*/  FMUL.FTZ R182, R0.reuse, R141 ;  /* 0x0000008d00b67220 */ /* 0x040fe20000410000 */
[C---:B------:R-:W-:Y:S01]  /*62b0*/  FMUL.FTZ R142, R0.reuse, R142 ;  /* 0x0000008e008e7220 */ /* 0x040fe20000410000 */
[C---:B------:R-:W-:Y:S01]  /*62c0*/  FMUL.FTZ R184, R0.reuse, R143 ;  /* 0x0000008f00b87220 */ /* 0x040fe20000410000 */
[C---:B------:R-:W-:Y:S01]  /*62d0*/  FMUL.FTZ R144, R0.reuse, R144 ;  /* 0x0000009000907220 */ /* 0x040fe20000410000 */
[----:B------:R-:W-:Y:S01]  /*62e0*/  FMUL.FTZ R186, R0, R145 ;  /* 0x0000009100ba7220 */ /* 0x000fe20000410000 */
[----:B------:R-:W0:Y:S01]  /*62f0*/  MUFU.TANH R7, R7 ;  /* 0x0000000700077308 */ /* 0x000e220000002400 */
[----:B-1----:R-:W-:Y:S01]  /*6300*/  FMNMX.FTZ R11, R174, R11, !PT ;  /* 0x0000000bae0b7209 */ /* 0x002fe20007810000 */
[C---:B------:R-:W-:Y:S01]  /*6310*/  FMUL.FTZ R146, R0.reuse, R146 ;  /* 0x0000009200927220 */ /* 0x040fe20000410000 */
[C---:B------:R-:W-:Y:S01]  /*6320*/  FMUL.FTZ R188, R0.reuse, R147 ;  /* 0x0000009300bc7220 */ /* 0x040fe20000410000 */
[C---:B------:R-:W-:Y:S01]  /*6330*/  FMUL.FTZ R148, R0.reuse, R148 ;  /* 0x0000009400947220 */ /* 0x040fe20000410000 */
[C---:B------:R-:W-:Y:S01]  /*6340*/  FMUL.FTZ R190, R0.reuse, R149 ;  /* 0x0000009500be7220 */ /* 0x040fe20000410000 */
[C---:B------:R-:W-:Y:S01]  /*6350*/  FMUL.FTZ R150, R0.reuse, R150 ;  /* 0x0000009600967220 */ /* 0x040fe20000410000 */
[----:B------:R-:W-:Y:S01]  /*6360*/  FMUL.FTZ R194, R0, R151 ;  /* 0x0000009700c27220 */ /* 0x000fe20000410000 */
[----:B------:R-:W1:Y:S01]  /*6370*/  MUFU.TANH R154, R154 ;  /* 0x0000009a009a7308 */ /* 0x000e620000002400 */
[----:B--2---:R-:W-:Y:S01]  /*6380*/  FMNMX.FTZ R10, R8, R5, !PT ;  /* 0x00000005080a7209 */ /* 0x004fe20007810000 */
[C---:B------:R-:W-:Y:S01]  /*6390*/  FMUL.FTZ R120, R0.reuse, R120 ;  /* 0x0000007800787220 */ /* 0x040fe20000410000 */
[C---:B------:R-:W-:Y:S01]  /*63a0*/  FMUL.FTZ R196, R0.reuse, R121 ;  /* 0x0000007900c47220 */ /* 0x040fe20000410000 */
[C---:B------:R-:W-:Y:S01]  /*63b0*/  FMUL.FTZ R122, R0.reuse, R122 ;  /* 0x0000007a007a7220 */ /* 0x040fe20000410000 */
[C---:B------:R-:W-:Y:S01]  /*63c0*/  FMUL.FTZ R198, R0.reuse, R123 ;  /* 0x0000007b00c67220 */ /* 0x040fe20000410000 */
[C---:B------:R-:W-:Y:S01]  /*63d0*/  FMUL.FTZ R200, R0.reuse, R124 ;  /* 0x0000007c00c87220 */ /* 0x040fe20000410000 */
[C---:B------:R-:W-:Y:S01]  /*63e0*/  FMUL.FTZ R202, R0.reuse, R125 ;  /* 0x0000007d00ca7220 */ /* 0x040fe20000410000 */
        /* <DEDUP_REMOVED lines=58> */
[----:B------:R-:W-:-:S04]  /*6790*/  ULEA UR6, UR43, UR39, 0x3 ;  /* 0x000000272b067291 */ /* 0x000fc8000f8e183f */
[----:B------:R-:W-:Y:S02]  /*67a0*/  UIADD3 UR6, UR6, 0x29840, URZ ;  /* 0x0002984006067890 */ /* 0x000fe4000fffe03f */
[----:B------:R-:W1:Y:S01]  /*67b0*/  MUFU.TANH R164, R164 ;  /* 0x000000a400a47308 */ /* 0x000e620000002400 */
[----:B--2---:R-:W-:Y:S01]  /*67c0*/  FMNMX.FTZ R13, R152, R13, !PT ;  /* 0x0000000d980d7209 */ /* 0x004fe20007810000 */
[----:B------:R-:W-:-:S06]  /*67d0*/  UPRMT UR6, UR37, 0x654, UR6 ;  /* 0x0000065425067896 */ /* 0x000fcc0008000006 */
[----:B------:R-:W2:Y:S01]  /*67e0*/  MUFU.TANH R158, R158 ;  /* 0x0000009e009e7308 */ /* 0x000ea20000002400 */
[----:B0-----:R-:W-:Y:S02]  /*67f0*/  FMNMX.FTZ R11, R162, R11, !PT ;  /* 0x0000000ba20b7209 */ /* 0x001fe40007810000 */
[----:B------:R-:W-:Y:S05]  /*6800*/  SYNCS.ARRIVE.TRANS64.RED.A1T0 RZ, [UR6], RZ ;  /* 0x000000ffffff79a7 */ /* 0x000fea0008100406 */
[----:B------:R-:W0:Y:S01]  /*6810*/  MUFU.TANH R160, R160 ;  /* 0x000000a000a07308 */ /* 0x000e220000002400 */
[----:B-1----:R-:W-:-:S07]  /*6820*/  FMNMX.FTZ R11, R164, R11, !PT ;  /* 0x0000000ba40b7209 */ /* 0x002fce0007810000 */
[----:B------:R-:W1:Y:S01]  /*6830*/  MUFU.TANH R166, R166 ;  /* 0x000000a600a67308 */ /* 0x000e620000002400 */
[----:B--2---:R-:W-:-:S07]  /*6840*/  FMNMX.FTZ R13, R158, R13, !PT ;  /* 0x0000000d9e0d7209 */ /* 0x004fce0007810000 */
[----:B------:R-:W2:Y:S01]  /*6850*/  MUFU.TANH R180, R180 ;  /* 0x000000b400b47308 */ /* 0x000ea20000002400 */
[----:B0-----:R-:W-:-:S07]  /*6860*/  FMNMX.FTZ R13, R160, R13, !PT ;  /* 0x0000000da00d7209 */ /* 0x001fce0007810000 */
        /* <DEDUP_REMOVED lines=97> */
[----:B-1----:R-:W-:Y:S02]  /*6e80*/  FMNMX.FTZ R10, R228, R11, !PT ;  /* 0x0000000be40a7209 */ /* 0x002fe40007810000 */
[----:B------:R-:W1:Y:S05]  /*6e90*/  LDC R11, c[0x0][0x988] ;  /* 0x00026200ff0b7b82 */ /* 0x000e6a0000000800 */
[----:B------:R-:W3:Y:S01]  /*6ea0*/  MUFU.TANH R90, R90 ;  /* 0x0000005a005a7308 */ /* 0x000ee20000002400 */
[----:B--2---:R-:W-:-:S07]  /*6eb0*/  FMNMX.FTZ R10, R105, R10, !PT ;  /* 0x0000000a690a7209 */ /* 0x004fce0007810000 */
[----:B------:R-:W2:Y:S01]  /*6ec0*/  MUFU.TANH R107, R107 ;  /* 0x0000006b006b7308 */ /* 0x000ea20000002400 */
[----:B0-----:R-:W-:-:S07]  /*6ed0*/  FMNMX.FTZ R13, R88, R13, !PT ;  /* 0x0000000d580d7209 */ /* 0x001fce0007810000 */
[----:B------:R-:W0:Y:S01]  /*6ee0*/  MUFU.TANH R109, R109 ;  /* 0x0000006d006d7308 */ /* 0x000e220000002400 */
[----:B---3--:R-:W-:-:S07]  /*6ef0*/  FMNMX.FTZ R13, R90, R13, !PT ;  /* 0x0000000d5a0d7209 */ /* 0x008fce0007810000 */
        /* <DEDUP_REMOVED lines=19> */
[----:B--2---:R-:W-:-:S05]  /*7030*/  FMNMX.FTZ R15, R101, R10, !PT ;  /* 0x0000000a650f7209 */ /* 0x004fca0007810000 */
[----:B------:R-:W2:Y:S01]  /*7040*/  SHFL.BFLY PT, R10, R15, 0x2, 0x1f ;  /* 0x0c401f000f0a7f89 */ /* 0x000ea200000e0000 */
[----:B0-----:R-:W-:-:S04]  /*7050*/  FMNMX.FTZ R13, R100, R13, !PT ;  /* 0x0000000d640d7209 */ /* 0x001fc80007810000 */
[----:B---3--:R-:W-:-:S05]  /*7060*/  FMNMX.FTZ R13, R102, R13, !PT ;  /* 0x0000000d660d7209 */ /* 0x008fca0007810000 */
[----:B------:R-:W0:Y:S01]  /*7070*/  SHFL.BFLY PT, R12, R13, 0x2, 0x1f ;  /* 0x0c401f000d0c7f89 */ /* 0x000e2200000e0000 */
[----:B--2---:R-:W-:Y:S02]  /*7080*/  FMNMX.FTZ R21, R15, R10, !PT ;  /* 0x0000000a0f157209 */ /* 0x004fe40007810000 */
[----:B0-----:R-:W-:-:S03]  /*7090*/  FMNMX.FTZ R89, R13, R12, !PT ;  /* 0x0000000c0d597209 */ /* 0x001fc60007810000 */
[----:B------:R-:W0:Y:S04]  /*70a0*/  SHFL.BFLY PT, R12, R21, 0x1, 0x1f ;  /* 0x0c201f00150c7f89 */ /* 0x000e2800000e0000 */
[----:B------:R-:W2:Y:S01]  /*70b0*/  SHFL.BFLY PT, R10, R89, 0x1, 0x1f ;  /* 0x0c201f00590a7f89 */ /* 0x000ea200000e0000 */
[----:B0-----:R-:W-:Y:S02]  /*70c0*/  FMNMX.FTZ R12, R21, R12, !PT ;  /* 0x0000000c150c7209 */ /* 0x001fe40007810000 */
[----:B--2---:R-:W-:-:S03]  /*70d0*/  FMNMX.FTZ R10, R89, R10, !PT ;  /* 0x0000000a590a7209 */ /* 0x004fc60007810000 */
[C---:B-1----:R-:W-:Y:S01]  /*70e0*/  FFMA.FTZ R115, R12.reuse, R11, -8 ;  /* 0xc10000000c737423 */ /* 0x042fe2000001000b */
[----:B------:R-:W-:-:S03]  /*70f0*/  FADD.FTZ R3, -R12, R3 ;  /* 0x000000030c037221 */ /* 0x000fc60000010100 */
[-CC-:B------:R-:W-:Y:S01]  /*7100*/  FFMA.FTZ R117, R200, R11.reuse, -R115.reuse ;  /* 0x0000000bc8757223 */ /* 0x180fe20000010873 */
[----:B------:R-:W-:-:S01]  /*7110*/  FFMA.FTZ R200, R97, R11, -R115 ;  /* 0x0000000b61c87223 */ /* 0x000fc20000010873 */
[-C--:B------:R-:W-:Y:S01]  /*7120*/  FMUL.FTZ R91, R3, R11.reuse ;  /* 0x0000000b035b7220 */ /* 0x080fe20000410000 */
[----:B------:R-:W-:-:S01]  /*7130*/  FFMA.FTZ R97, R99, R11, -R115 ;  /* 0x0000000b63617223 */ /* 0x000fc20000010873 */
[C---:B------:R-:W-:Y:S01]  /*7140*/  FADD.FTZ R3, -R10.reuse, R5 ;  /* 0x000000050a037221 */ /* 0x040fe20000010100 */
[----:B------:R-:W-:-:S01]  /*7150*/  FFMA.FTZ R99, R10, R11, -8 ;  /* 0xc10000000a637423 */ /* 0x000fc2000001000b */
[-CC-:B------:R-:W-:Y:S01]  /*7160*/  FFMA.FTZ R172, R172, R11.reuse, -R115.reuse ;  /* 0x0000000bacac7223 */ /* 0x180fe20000010873 */
[----:B------:R-:W-:-:S01]  /*7170*/  FFMA.FTZ R13, R174, R11, -R115 ;  /* 0x0000000bae0d7223 */ /* 0x000fc20000010873 */
[-C--:B------:R-:W-:Y:S01]  /*7180*/  FMUL.FTZ R3, R3, R11.reuse ;  /* 0x0000000b03037220 */ /* 0x080fe20000410000 */
[----:B------:R-:W-:-:S01]  /*7190*/  FFMA.FTZ R8, R8, R11, -R99 ;  /* 0x0000000b08087223 */ /* 0x000fc20000010863 */
[-C--:B------:R-:W-:Y:S01]  /*71a0*/  FFMA.FTZ R7, R7, R11.reuse, -R99 ;  /* 0x0000000b07077223 */ /* 0x080fe20000010863 */
[----:B------:R0:W-:Y:S01]  /*71b0*/  MUFU.EX2 R5, R91 ;  /* 0x0000005b00057308 */ /* 0x0001e20000000800 */
[----:B------:R-:W-:-:S01]  /*71c0*/  FFMA.FTZ R15, R154, R11, -R115 ;  /* 0x0000000b9a0f7223 */ /* 0x000fc20000010873 */
[-C--:B------:R-:W-:Y:S01]  /*71d0*/  FFMA.FTZ R9, R9, R11.reuse, -R99 ;  /* 0x0000000b09097223 */ /* 0x080fe20000010863 */
[----:B------:R-:W-:-:S01]  /*71e0*/  FFMA.FTZ R154, R156, R11, -R115 ;  /* 0x0000000b9c9a7223 */ /* 0x000fc20000010873 */
[-C--:B------:R-:W-:Y:S01]  /*71f0*/  FFMA.FTZ R14, R14, R11.reuse, -R99 ;  /* 0x0000000b0e0e7223 */ /* 0x080fe20000010863 */
[----:B------:R-:W-:-:S01]  /*7200*/  FFMA.FTZ R21, R176, R11, -R115 ;  /* 0x0000000bb0157223 */ /* 0x000fc20000010873 */
[-C--:B------:R-:W-:Y:S01]  /*7210*/  FFMA.FTZ R20, R20, R11.reuse, -R99 ;  /* 0x0000000b14147223 */ /* 0x080fe20000010863 */
[----:B------:R-:W-:-:S01]  /*7220*/  FFMA.FTZ R156, R178, R11, -R115 ;  /* 0x0000000bb29c7223 */ /* 0x000fc20000010873 */
[----:B------:R-:W1:Y:S01]  /*7230*/  MUFU.EX2 R172, R172 ;  /* 0x000000ac00ac7308 */ /* 0x000e620000000800 */
[----:B0-----:R-:W-:-:S01]  /*7240*/  FFMA.FTZ R91, R166, R11, -R115 ;  /* 0x0000000ba65b7223 */ /* 0x001fc20000010873 */
[-CC-:B------:R-:W-:Y:S01]  /*7250*/  FFMA.FTZ R166, R202, R11.reuse, -R115.reuse ;  /* 0x0000000bcaa67223 */ /* 0x180fe20000010873 */
[----:B------:R-:W-:-:S01]  /*7260*/  FFMA.FTZ R202, R101, R11, -R115 ;  /* 0x0000000b65ca7223 */ /* 0x000fc20000010873 */
[-C--:B------:R-:W-:Y:S01]  /*7270*/  FFMA.FTZ R111, R148, R11.reuse, -R115 ;  /* 0x0000000b946f7223 */ /* 0x080fe20000010873 */
[----:B------:R-:W-:-:S01]  /*7280*/  FFMA.FTZ R101, R152, R11, -R99 ;  /* 0x0000000b98657223 */ /* 0x000fc20000010863 */
[-CC-:B------:R-:W-:Y:S01]  /*7290*/  FFMA.FTZ R148, R190, R11.reuse, -R115.reuse ;  /* 0x0000000bbe947223 */ /* 0x180fe20000010873 */
[----:B------:R-:W-:-:S01]  /*72a0*/  FFMA.FTZ R190, R105, R11, -R115 ;  /* 0x0000000b69be7223 */ /* 0x000fc20000010873 */
[----:B------:R-:W-:Y:S01]  /*72b0*/  MUFU.EX2 R3, R3 ;  /* 0x0000000300037308 */ /* 0x000fe20000000800 */
[----:B------:R-:W-:-:S01]  /*72c0*/  FFMA.FTZ R89, R162, R11, -R115 ;  /* 0x0000000ba2597223 */ /* 0x000fc20000010873 */
[-C--:B------:R-:W-:Y:S01]  /*72d0*/  FFMA.FTZ R105, R107, R11.reuse, -R115 ;  /* 0x0000000b6b697223 */ /* 0x080fe20000010873 */
[----:B------:R-:W-:-:S01]  /*72e0*/  FFMA.FTZ R107, R158, R11, -R99 ;  /* 0x0000000b9e6b7223 */ /* 0x000fc20000010863 */
[-C--:B------:R-:W-:Y:S01]  /*72f0*/  FFMA.FTZ R162, R164, R11.reuse, -R115 ;  /* 0x0000000ba4a27223 */ /* 0x080fe20000010873 */
[----:B------:R-:W-:-:S01]  /*7300*/  FFMA.FTZ R152, R160, R11, -R99 ;  /* 0x0000000ba0987223 */ /* 0x000fc20000010863 */
[-CC-:B------:R-:W-:Y:S01]  /*7310*/  FFMA.FTZ R113, R120, R11.reuse, -R115.reuse ;  /* 0x0000000b78717223 */ /* 0x180fe20000010873 */
[----:B------:R-:W-:-:S01]  /*7320*/  FFMA.FTZ R120, R196, R11, -R115 ;  /* 0x0000000bc4787223 */ /* 0x000fc20000010873 */
[----:B------:R-:W0:Y:S01]  /*7330*/  MUFU.EX2 R8, R8 ;  /* 0x0000000800087308 */ /* 0x000e220000000800 */
[----:B-1----:R-:W-:-:S01]  /*7340*/  FFMA.FTZ R4, R5, R4, R172 ;  /* 0x0000000405047223 */ /* 0x002fc200000100ac */
[-C--:B------:R-:W-:Y:S01]  /*7350*/  FFMA.FTZ R196, R109, R11.reuse, -R115 ;  /* 0x0000000b6dc47223 */ /* 0x080fe20000010873 */
[----:B------:R-:W-:-:S01]  /*7360*/  FFMA.FTZ R109, R136, R11, -R99 ;  /* 0x0000000b886d7223 */ /* 0x000fc20000010863 */
[-C--:B------:R-:W-:Y:S01]  /*7370*/  FFMA.FTZ R164, R180, R11.reuse, -R115 ;  /* 0x0000000bb4a47223 */ /* 0x080fe20000010873 */
[----:B------:R-:W-:-:S01]  /*7380*/  FFMA.FTZ R136, R138, R11, -R99 ;  /* 0x0000000b8a887223 */ /* 0x000fc20000010863 */
[-CC-:B------:R-:W-:Y:S01]  /*7390*/  FFMA.FTZ R93, R140, R11.reuse, -R115.reuse ;  /* 0x0000000b8c5d7223 */ /* 0x180fe20000010873 */
[----:B------:R-:W-:-:S01]  /*73a0*/  FFMA.FTZ R103, R144, R11, -R115 ;  /* 0x0000000b90677223 */ /* 0x000fc20000010873 */
[----:B------:R-:W1:Y:S01]  /*73b0*/  MUFU.EX2 R13, R13 ;  /* 0x0000000d000d7308 */ /* 0x000e620000000800 */
[----:B------:R-:W-:-:S01]  /*73c0*/  FFMA.FTZ R140, R182, R11, -R115 ;  /* 0x0000000bb68c7223 */ /* 0x000fc20000010873 */
[-CC-:B------:R-:W-:Y:S01]  /*73d0*/  FFMA.FTZ R144, R186, R11.reuse, -R115.reuse ;  /* 0x0000000bba907223 */ /* 0x180fe20000010873 */
[----:B------:R-:W-:-:S01]  /*73e0*/  FFMA.FTZ R119, R204, R11, -R115 ;  /* 0x0000000bcc777223 */ /* 0x000fc20000010873 */
[-CC-:B------:R-:W-:Y:S01]  /*73f0*/  FFMA.FTZ R174, R206, R11.reuse, -R115.reuse ;  /* 0x0000000bceae7223 */ /* 0x180fe20000010873 */
[----:B------:R-:W-:-:S01]  /*7400*/  FFMA.FTZ R121, R208, R11, -R115 ;  /* 0x0000000bd0797223 */ /* 0x000fc20000010873 */
[-CC-:B------:R-:W-:Y:S01]  /*7410*/  FFMA.FTZ R176, R210, R11.reuse, -R115.reuse ;  /* 0x0000000bd2b07223 */ /* 0x180fe20000010873 */
[----:B------:R-:W-:-:S01]  /*7420*/  FFMA.FTZ R123, R212, R11, -R115 ;  /* 0x0000000bd47b7223 */ /* 0x000fc20000010873 */
[----:B------:R-:W2:Y:S01]  /*7430*/  MUFU.EX2 R7, R7 ;  /* 0x0000000700077308 */ /* 0x000ea20000000800 */
[----:B0-----:R-:W-:-:S01]  /*7440*/  FFMA.FTZ R6, R3, R6, R8 ;  /* 0x0000000603067223 */ /* 0x001fc20000010008 */
[-CC-:B------:R-:W-:Y:S01]  /*7450*/  FFMA.FTZ R178, R214, R11.reuse, -R115.reuse ;  /* 0x0000000bd6b27223 */ /* 0x180fe20000010873 */
[----:B------:R-:W-:-:S01]  /*7460*/  FFMA.FTZ R125, R216, R11, -R115 ;  /* 0x0000000bd87d7223 */ /* 0x000fc20000010873 */
[-CC-:B------:R-:W-:Y:S01]  /*7470*/  FFMA.FTZ R180, R218, R11.reuse, -R115.reuse ;  /* 0x0000000bdab47223 */ /* 0x180fe20000010873 */
[----:B------:R-:W-:-:S01]  /*7480*/  FFMA.FTZ R127, R220, R11, -R115 ;  /* 0x0000000bdc7f7223 */ /* 0x000fc20000010873 */
[-CC-:B------:R-:W-:Y:S01]  /*7490*/  FFMA.FTZ R182, R222, R11.reuse, -R115.reuse ;  /* 0x0000000bdeb67223 */ /* 0x180fe20000010873 */
[----:B------:R-:W-:-:S01]  /*74a0*/  FFMA.FTZ R129, R224, R11, -R115 ;  /* 0x0000000be0817223 */ /* 0x000fc20000010873 */
[----:B------:R-:W0:Y:S01]  /*74b0*/  MUFU.EX2 R15, R15 ;  /* 0x0000000f000f7308 */ /* 0x000e220000000800 */
[----:B-1----:R-:W-:-:S01]  /*74c0*/  FADD.FTZ R4, R13, R4 ;  /* 0x000000040d047221 */ /* 0x002fc20000010000 */
[-CC-:B------:R-:W-:Y:S01]  /*74d0*/  FFMA.FTZ R186, R226, R11.reuse, -R115.reuse ;  /* 0x0000000be2ba7223 */ /* 0x180fe20000010873 */
[----:B------:R-:W-:-:S01]  /*74e0*/  FFMA.FTZ R131, R228, R11, -R115 ;  /* 0x0000000be4837223 */ /* 0x000fc20000010873 */
[-C--:B------:R-:W-:Y:S01]  /*74f0*/  FFMA.FTZ R95, R95, R11.reuse, -R115 ;  /* 0x0000000b5f5f7223 */ /* 0x080fe20000010873 */
[----:B------:R-:W-:-:S01]  /*7500*/  FFMA.FTZ R115, R142, R11, -R99 ;  /* 0x0000000b8e737223 */ /* 0x000fc20000010863 */
[-CC-:B------:R-:W-:Y:S01]  /*7510*/  FFMA.FTZ R138, R184, R11.reuse, -R99.reuse ;  /* 0x0000000bb88a7223 */ /* 0x180fe20000010863 */
[----:B------:R-:W-:-:S01]  /*7520*/  FFMA.FTZ R133, R146, R11, -R99 ;  /* 0x0000000b92857223 */ /* 0x000fc20000010863 */
[----:B------:R-:W1:Y:S01]  /*7530*/  MUFU.EX2 R9, R9 ;  /* 0x0000000900097308 */ /* 0x000e620000000800 */
[----:B--2---:R-:W-:-:S01]  /*7540*/  FADD.FTZ R6, R7, R6 ;  /* 0x0000000607067221 */ /* 0x004fc20000010000 */
[-CC-:B------:R-:W-:Y:S01]  /*7550*/  FFMA.FTZ R142, R188, R11.reuse, -R99.reuse ;  /* 0x0000000bbc8e7223 */ /* 0x180fe20000010863 */
[----:B------:R-:W-:-:S01]  /*7560*/  FFMA.FTZ R135, R150, R11, -R99 ;  /* 0x0000000b96877223 */ /* 0x000fc20000010863 */
[-CC-:B------:R-:W-:Y:S01]  /*7570*/  FFMA.FTZ R146, R194, R11.reuse, -R99.reuse ;  /* 0x0000000bc2927223 */ /* 0x180fe20000010863 */
[----:B------:R-:W-:-:S01]  /*7580*/  FFMA.FTZ R122, R122, R11, -R99 ;  /* 0x0000000b7a7a7223 */ /* 0x000fc20000010863 */
[-CC-:B------:R-:W-:Y:S01]  /*7590*/  FFMA.FTZ R137, R198, R11.reuse, -R99.reuse ;  /* 0x0000000bc6897223 */ /* 0x180fe20000010863 */
[----:B------:R-:W-:-:S01]  /*75a0*/  FFMA.FTZ R124, R124, R11, -R99 ;  /* 0x0000000b7c7c7223 */ /* 0x000fc20000010863 */
[----:B------:R-:W2:Y:S01]  /*75b0*/  MUFU.EX2 R154, R154 ;  /* 0x0000009a009a7308 */ /* 0x000ea20000000800 */
[----:B0-----:R-:W-:-:S01]  /*75c0*/  FADD.FTZ R145, R15, R4 ;  /* 0x000000040f917221 */ /* 0x001fc20000010000 */
        /* <DEDUP_REMOVED lines=12> */
[----:B------:R-:W-:-:S02]  /*7690*/  FFMA.FTZ R100, R100, R11, -R99 ;  /* 0x0000000b64647223 */ /* 0x000fc40000010863 */
        /* <DEDUP_REMOVED lines=9> */
[----:B0-----:R-:W-:-:S01]  /*7730*/  FADD.FTZ R6, R156, R145 ;  /* 0x000000919c067221 */ /* 0x001fc20000010000 */
[-CC-:B------:R-:W-:Y:S01]  /*7740*/  FFMA.FTZ R145, R106, R11.reuse, -R99.reuse ;  /* 0x0000000b6a917223 */ /* 0x180fe20000010863 */
[----:B------:R-:W-:-:S01]  /*7750*/  FFMA.FTZ R106, R108, R11, -R99 ;  /* 0x0000000b6c6a7223 */ /* 0x000fc20000010863 */
[----:B------:R-:W-:-:S04]  /*7760*/  FFMA.FTZ R108, R112, R11, -R99 ;  /* 0x0000000b706c7223 */ /* 0x000fc80000010863 */
        /* <DEDUP_REMOVED lines=15> */
[----:B--2---:R-:W-:-:S01]  /*7860*/  FADD.FTZ R4, R164, R147 ;  /* 0x00000093a4047221 */ /* 0x004fc20000010000 */
[-CC-:B------:R-:W-:Y:S01]  /*7870*/  FFMA.FTZ R147, R110, R11.reuse, -R99.reuse ;  /* 0x0000000b6e937223 */ /* 0x180fe20000010863 */
[----:B------:R-:W-:-:S05]  /*7880*/  FFMA.FTZ R110, R116, R11, -R99 ;  /* 0x0000000b746e7223 */ /* 0x000fca0000010863 */
        /* <DEDUP_REMOVED lines=15> */
[----:B-1----:R-:W-:-:S01]  /*7980*/  FADD.FTZ R4, R144, R149 ;  /* 0x0000009590047221 */ /* 0x002fc20000010000 */
[----:B------:R-:W-:-:S06]  /*7990*/  FFMA.FTZ R149, R114, R11, -R99 ;  /* 0x0000000b72957223 */ /* 0x000fcc0000010863 */
        /* <DEDUP_REMOVED lines=16> */
[----:B------:R-:W-:-:S06]  /*7aa0*/  FFMA.FTZ R151, R118, R11, -R99 ;  /* 0x0000000b76977223 */ /* 0x000fcc0000010863 */
        /* <DEDUP_REMOVED lines=14> */
[-CC-:B------:R-:W-:Y:S01]  /*7b90*/  FFMA.FTZ R153, R90, R11.reuse, -R99.reuse ;  /* 0x0000000b5a997223 */ /* 0x180fe20000010863 */
[----:B------:R-:W-:-:S01]  /*7ba0*/  FFMA.FTZ R90, R96, R11, -R99 ;  /* 0x0000000b605a7223 */ /* 0x000fc20000010863 */
[----:B------:R-:W-:-:S04]  /*7bb0*/  FFMA.FTZ R99, R102, R11, -R99 ;  /* 0x0000000b66637223 */ /* 0x000fc80000010863 */
        /* <DEDUP_REMOVED lines=72> */
[----:B--2---:R-:W-:-:S03]  /*8040*/  FADD.FTZ R4, R202, R157 ;  /* 0x0000009dca047221 */ /* 0x004fc60000010000 */
[----:B0-----:R-:W-:Y:S01]  /*8050*/  FADD.FTZ R6, R99, R155 ;  /* 0x0000009b63067221 */ /* 0x001fe20000010000 */
[----:B------:R-:W-:Y:S06]  /*8060*/  @!P0 BRA `(.L_x_24) ;  /* 0x0000000000048947 */ /* 0x000fec0003800000 */
[----:B------:R-:W-:Y:S01]  /*8070*/  BPT.TRAP 0x1 ;  /* 0x000000040000795c */ /* 0x000fe20000300000 */
.L_x_24:
[----:B------:R-:W-:Y:S01]  /*8080*/  ULEA UR6, UR50, UR39, 0x3 ;  /* 0x0000002732067291 */ /* 0x000fe2000f8e183f */
[----:B------:R-:W-:Y:S01]  /*8090*/  ISETP.LT.AND P1, PT, RZ, UR51, PT ;  /* 0x00000033ff007c0c */ /* 0x000fe2000bf21270 */
[----:B------:R-:W-:Y:S01]  /*80a0*/  UIADD3 UR7, UR51, -0x1, URZ ;  /* 0xffffffff33077890 */ /* 0x000fe2000fffe03f */
[----:B------:R-:W-:Y:S01]  /*80b0*/  F2FP.SATFINITE.E4M3.F32.PACK_AB_MERGE_C R89, R162, R89, RZ ;  /* 0x00000059a259723e */ /* 0x000fe200048070ff */
[----:B------:R-:W-:Y:S01]  /*80c0*/  UIADD3 UR6, UR6, 0x29860, URZ ;  /* 0x0002986006067890 */ /* 0x000fe2000fffe03f */
[----:B------:R-:W-:Y:S01]  /*80d0*/  F2FP.SATFINITE.E4M3.F32.PACK_AB_MERGE_C R111, R148, R111, RZ ;  /* 0x0000006f946f723e */ /* 0x000fe200048070ff */
[----:B------:R-:W-:Y:S01]  /*80e0*/  UMOV UR52, UR44 ;  /* 0x0000002c00347c82 */ /* 0x000fe20008000000 */
[----:B------:R-:W-:Y:S01]  /*80f0*/  F2FP.SATFINITE.E4M3.F32.PACK_AB_MERGE_C R121, R176, R121, RZ ;  /* 0x00000079b079723e */ /* 0x000fe200048070ff */
[----:B------:R-:W-:Y:S01]  /*8100*/  UPRMT UR6, UR37, 0x654, UR6 ;  /* 0x0000065425067896 */ /* 0x000fe20008000006 */
[----:B------:R-:W-:Y:S01]  /*8110*/  F2FP.SATFINITE.E4M3.F32.PACK_AB_MERGE_C R9, R14, R9, RZ ;  /* 0x000000090e09723e */ /* 0x000fe200048070ff */
[----:B------:R-:W-:Y:S01]  /*8120*/  UMOV UR51, UR7 ;  /* 0x0000000700337c82 */ /* 0x000fe20008000000 */
[----:B------:R-:W-:Y:S01]  /*8130*/  F2FP.SATFINITE.E4M3.F32.PACK_AB_MERGE_C R125, R180, R125, RZ ;  /* 0x0000007db47d723e */ /* 0x000fe200048070ff */
[----:B------:R-:W-:Y:S01]  /*8140*/  UMOV UR50, UR43 ;  /* 0x0000002b00327c82 */ /* 0x000fe20008000000 */
[----:B------:R-:W-:Y:S01]  /*8150*/  F2FP.SATFINITE.E4M3.F32.PACK_AB_MERGE_C R129, R186, R129, RZ ;  /* 0x00000081ba81723e */ /* 0x000fe200048070ff */
[----:B------:R-:W-:Y:S01]  /*8160*/  FMUL.FTZ R24, R24, R5 ;  /* 0x0000000518187220 */ /* 0x000fe20000410000 */
[----:B------:R-:W-:Y:S01]  /*8170*/  F2FP.SATFINITE.E4M3.F32.PACK_AB_MERGE_C R105, R196, R105, RZ ;  /* 0x00000069c469723e */ /* 0x000fe200048070ff */
[----:B------:R-:W-:Y:S01]  /*8180*/  FMUL.FTZ R25, R25, R5 ;  /* 0x0000000519197220 */ /* 0x000fe20000410000 */
[----:B------:R-:W-:Y:S01]  /*8190*/  F2FP.SATFINITE.E4M3.F32.PACK_AB_MERGE_C R89, R156, R21, R89 ;  /* 0x000000159c59723e */ /* 0x000fe20004807059 */
[----:B------:R-:W-:Y:S01]  /*81a0*/  SYNCS.ARRIVE.TRANS64.RED.A1T0 RZ, [UR6], RZ ;  /* 0x000000ffffff79a7 */ /* 0x000fe20008100406 */
[----:B------:R-:W-:Y:S01]  /*81b0*/  F2FP.SATFINITE.E4M3.F32.PACK_AB_MERGE_C R111, R144, R103, R111 ;  /* 0x00000067906f723e */ /* 0x000fe2000480706f */
[----:B------:R-:W-:Y:S01]  /*81c0*/  FMUL.FTZ R28, R28, R5 ;  /* 0x000000051c1c7220 */ /* 0x000fe20000410000 */
[----:B------:R-:W-:Y:S01]  /*81d0*/  F2FP.SATFINITE.E4M3.F32.PACK_AB_MERGE_C R121, R174, R119, R121 ;  /* 0x00000077ae79723e */ /* 0x000fe20004807079 */
[----:B------:R-:W-:Y:S01]  /*81e0*/  FMUL.FTZ R29, R29, R5 ;  /* 0x000000051d1d7220 */ /* 0x000fe20000410000 */
[----:B------:R-:W-:Y:S01]  /*81f0*/  F2FP.SATFINITE.E4M3.F32.PACK_AB_MERGE_C R15, R154, R15, RZ ;  /* 0x0000000f9a0f723e */ /* 0x000fe200048070ff */
        /* <DEDUP_REMOVED lines=10> */
[-C--:B------:R-:W-:Y:S01]  /*82a0*/  FMUL.FTZ R41, R41, R5.reuse ;  /* 0x0000000529297220 */ /* 0x080fe20000410000 */
[----:B------:R-:W-:Y:S01]  /*82b0*/  F2FP.SATFINITE.E4M3.F32.PACK_AB_MERGE_C R124, R139, R124, RZ ;  /* 0x0000007c8b7c723e */ /* 0x000fe200048070ff */
[-C--:B------:R-:W-:Y:S01]  /*82c0*/  FMUL.FTZ R44, R44, R5.reuse ;  /* 0x000000052c2c7220 */ /* 0x080fe20000410000 */
[----:B------:R-:W-:Y:S01]  /*82d0*/  F2FP.SATFINITE.E4M3.F32.PACK_AB_MERGE_C R128, R143, R128, RZ ;  /* 0x000000808f80723e */ /* 0x000fe200048070ff */
[-C--:B------:R-:W-:Y:S01]  /*82e0*/  FMUL.FTZ R45, R45, R5.reuse ;  /* 0x000000052d2d7220 */ /* 0x080fe20000410000 */
[----:B------:R-:W-:Y:S01]  /*82f0*/  F2FP.SATFINITE.E4M3.F32.PACK_AB_MERGE_C R106, R147, R106, RZ ;  /* 0x0000006a936a723e */ /* 0x000fe200048070ff */
[-C--:B------:R-:W-:Y:S01]  /*8300*/  FMUL.FTZ R48, R48, R5.reuse ;  /* 0x0000000530307220 */ /* 0x080fe20000410000 */
[----:B------:R-:W-:Y:S01]  /*8310*/  F2FP.SATFINITE.E4M3.F32.PACK_AB_MERGE_C R110, R151, R110, RZ ;  /* 0x0000006e976e723e */ /* 0x000fe200048070ff */
[----:B------:R-:W-:Y:S01]  /*8320*/  FMUL.FTZ R49, R49, R5 ;  /* 0x0000000531317220 */ /* 0x000fe20000410000 */
[----:B------:R-:W-:Y:S01]  /*8330*/  F2FP.SATFINITE.E4M3.F32.PACK_AB_MERGE_C R14, R94, R159, RZ ;  /* 0x0000009f5e0e723e */ /* 0x000fe200048070ff */
[----:B------:R-:W-:Y:S01]  /*8340*/  FMUL.FTZ R52, R52, R5 ;  /* 0x0000000534347220 */ /* 0x000fe20000410000 */
[----:B------:R-:W-:Y:S01]  /*8350*/  F2FP.SATFINITE.E4M3.F32.PACK_AB_MERGE_C R97, R202, R97, RZ ;  /* 0x00000061ca61723e */ /* 0x000fe200048070ff */
[-C--:B------:R-:W-:Y:S01]  /*8360*/  FMUL.FTZ R53, R53, R5.reuse ;  /* 0x0000000535357220 */ /* 0x080fe20000410000 */
[----:B------:R-:W-:Y:S01]  /*8370*/  F2FP.SATFINITE.E4M3.F32.PACK_AB_MERGE_C R99, R99, R100, RZ ;  /* 0x000000646363723e */ /* 0x000fe200048070ff */
[----:B------:R-:W-:Y:S01]  /*8380*/  FMUL.FTZ R56, R56, R5 ;  /* 0x0000000538387220 */ /* 0x000fe20000410000 */
[----:B------:R-:W-:Y:S01]  /*8390*/  F2FP.SATFINITE.E4M3.F32.PACK_AB_MERGE_C R184, R178, R123, R125 ;  /* 0x0000007bb2b8723e */ /* 0x000fe2000480707d */
[----:B------:R-:W-:Y:S01]  /*83a0*/  FMUL.FTZ R57, R57, R5 ;  /* 0x0000000539397220 */ /* 0x000fe20000410000 */
[----:B------:R-:W-:Y:S01]  /*83b0*/  F2FP.SATFINITE.E4M3.F32.PACK_AB_MERGE_C R186, R182, R127, R129 ;  /* 0x0000007fb6ba723e */ /* 0x000fe20004807081 */
[----:B------:R-:W-:Y:S01]  /*83c0*/  FMUL.FTZ R60, R60, R5 ;  /* 0x000000053c3c7220 */ /* 0x000fe20000410000 */
[----:B------:R-:W-:Y:S01]  /*83d0*/  F2FP.SATFINITE.E4M3.F32.PACK_AB_MERGE_C R188, R190, R131, R105 ;  /* 0x00000083bebc723e */ /* 0x000fe20004807069 */
[-C--:B------:R-:W-:Y:S01]  /*83e0*/  FMUL.FTZ R61, R61, R5.reuse ;  /* 0x000000053d3d7220 */ /* 0x080fe20000410000 */
        /* <DEDUP_REMOVED lines=11> */
[----:B------:R-:W-:Y:S01]  /*84a0*/  FMUL.FTZ R85, R85, R5 ;  /* 0x0000000555557220 */ /* 0x000fe20000410000 */
        /* <DEDUP_REMOVED lines=32> */
[----:B------:R-:W-:Y:S01]  /*86b0*/  F2FP.SATFINITE.E4M3.F32.PACK_AB_MERGE_C R172, R13, R172, R15 ;  /* 0x000000ac0dac723e */ /* 0x000fe2000480700f */
[----:B------:R-:W-:Y:S01]  /*86c0*/  IMAD.MOV.U32 R3, RZ, RZ, R12 ;  /* 0x000000ffff037224 */ /* 0x000fe200078e000c */
[----:B------:R-:W-:Y:S01]  /*86d0*/  F2FP.SATFINITE.E4M3.F32.PACK_AB_MERGE_C R173, R7, R8, R9 ;  /* 0x0000000807ad723e */ /* 0x000fe20004807009 */
[----:B------:R-:W-:Y:S01]  /*86e0*/  IMAD.MOV.U32 R174, RZ, RZ, R89 ;  /* 0x000000ffffae7224 */ /* 0x000fe200078e0059 */
[----:B------:R-:W-:Y:S01]  /*86f0*/  F2FP.SATFINITE.E4M3.F32.PACK_AB_MERGE_C R175, R101, R20, R107 ;  /* 0x0000001465af723e */ /* 0x000fe2000480706b */
[----:B------:R-:W-:Y:S01]  /*8700*/  IMAD.MOV.U32 R178, RZ, RZ, R111 ;  /* 0x000000ffffb27224 */ /* 0x000fe200078e006f */
[----:B------:R-:W-:Y:S01]  /*8710*/  F2FP.SATFINITE.E4M3.F32.PACK_AB_MERGE_C R176, R164, R91, R93 ;  /* 0x0000005ba4b0723e */ /* 0x000fe2000480705d */
[----:B------:R-:W-:Y:S01]  /*8720*/  IMAD.MOV.U32 R182, RZ, RZ, R121 ;  /* 0x000000ffffb67224 */ /* 0x000fe200078e0079 */
[----:B------:R-:W-:-:S02]  /*8730*/  F2FP.SATFINITE.E4M3.F32.PACK_AB_MERGE_C R177, R136, R109, R115 ;  /* 0x0000006d88b1723e */ /* 0x000fc40004807073 */
[----:B------:R-:W-:Y:S02]  /*8740*/  F2FP.SATFINITE.E4M3.F32.PACK_AB_MERGE_C R179, R142, R133, R135 ;  /* 0x000000858eb3723e */ /* 0x000fe40004807087 */
[----:B------:R-:W-:Y:S02]  /*8750*/  F2FP.SATFINITE.E4M3.F32.PACK_AB_MERGE_C R180, R120, R113, R117 ;  /* 0x0000007178b4723e */ /* 0x000fe40004807075 */
[----:B------:R-:W-:Y:S02]  /*8760*/  F2FP.SATFINITE.E4M3.F32.PACK_AB_MERGE_C R181, R137, R122, R124 ;  /* 0x0000007a89b5723e */ /* 0x000fe4000480707c */
[----:B------:R-:W-:Y:S02]  /*8770*/  F2FP.SATFINITE.E4M3.F32.PACK_AB_MERGE_C R183, R141, R126, R128 ;  /* 0x0000007e8db7723e */ /* 0x000fe40004807080 */
[----:B------:R-:W-:Y:S02]  /*8780*/  F2FP.SATFINITE.E4M3.F32.PACK_AB_MERGE_C R185, R145, R104, R106 ;  /* 0x0000006891b9723e */ /* 0x000fe4000480706a */
[----:B------:R-:W-:-:S02]  /*8790*/  F2FP.SATFINITE.E4M3.F32.PACK_AB_MERGE_C R187, R149, R108, R110 ;  /* 0x0000006c95bb723e */ /* 0x000fc4000480706e */
[----:B------:R-:W-:Y:S02]  /*87a0*/  F2FP.SATFINITE.E4M3.F32.PACK_AB_MERGE_C R189, R153, R88, R14 ;  /* 0x0000005899bd723e */ /* 0x000fe4000480700e */
[----:B------:R-:W-:Y:S02]  /*87b0*/  F2FP.SATFINITE.E4M3.F32.PACK_AB_MERGE_C R190, R200, R95, R97 ;  /* 0x0000005fc8be723e */ /* 0x000fe40004807061 */
[----:B------:R-:W-:Y:S02]  /*87c0*/  F2FP.SATFINITE.E4M3.F32.PACK_AB_MERGE_C R191, R98, R90, R99 ;  /* 0x0000005a62bf723e */ /* 0x000fe40004807063 */
[----:B------:R-:W-:Y:S01]  /*87d0*/  MOV R5, R10 ;  /* 0x0000000a00057202 */ /* 0x000fe20000000f00 */
[----:B------:R-:W-:Y:S06]  /*87e0*/  @P1 BRA `(.L_x_25) ;  /* 0xffffffc8005c1947 */ /* 0x000fec000383ffff */
.L_x_14:
[----:B------:R-:W-:Y:S06]  /*87f0*/  BAR.ARV 0x8, 0x180 ;  /* 0x0206000000007b1d */ /* 0x000fec0000002000 */
[----:B------:R-:W-:Y:S05]  /*8800*/  @!P0 BRA `(.L_x_26) ;  /* 0x0000000000048947 */ /* 0x000fea0003800000 */
[----:B------:R-:W-:Y:S01]  /*8810*/  BPT.TRAP 0x1 ;  /* 0x000000040000795c */ /* 0x000fe20000300000 */
.L_x_26:
[----:B------:R-:W-:Y:S01]  /*8820*/  ULEA UR4, UR43, UR39, 0x3 ;  /* 0x000000272b047291 */ /* 0x000fe2000f8e183f */
[----:B------:R-:W-:-:S05]  /*8830*/  IMAD.U32 R0, RZ, RZ, UR44 ;  /* 0x0000002cff007e24 */ /* 0x000fca000f8e00ff */
[----:B------:R-:W-:-:S04]  /*8840*/  SHF.L.U32 R0, R0, 0x1f, RZ ;  /* 0x0000001f00007819 */ /* 0x000fc800000006ff */
[----:B------:R0:W1:Y:S01]  /*8850*/  SYNCS.PHASECHK.TRANS64.TRYWAIT P1, [UR4+0x29850], R0 ;  /* 0x02985000ff0075a7 */ /* 0x0000620008020144 */
[----:B------:R-:W-:Y:S05]  /*8860*/  @!P0 BRA `(.L_x_27) ;  /* 0x0000000000048947 */ /* 0x000fea0003800000 */
[----:B------:R-:W-:Y:S01]  /*8870*/  BPT.TRAP 0x1 ;  /* 0x000000040000795c */ /* 0x000fe20000300000 */
.L_x_27:
[----:B-1----:R-:W-:Y:S05]  /*8880*/  @P1 BRA `(.L_x_28) ;  /* 0x0000000000081947 */ /* 0x002fea0003800000 */
[----:B------:R-:W1:Y:S02]  /*8890*/  SYNCS.PHASECHK.TRANS64.TRYWAIT P1, [UR4+0x29850], R0 ;  /* 0x02985000ff0075a7 */ /* 0x000e640008020144 */
[----:B-1----:R-:W-:Y:S05]  /*88a0*/  @!P1 BRA `(.L_x_29) ;  /* 0x00000070009c9947 */ /* 0x002fea0003800000 */
.L_x_28:
[----:B------:R-:W-:Y:S01]  /*88b0*/  UIADD3 UR5, UR39, 0x400, URZ ;  /* 0x0000040027057890 */ /* 0x000fe2000fffe03f */
[----:B------:R-:W-:Y:S01]  /*88c0*/  WARPGROUP.ARRIVE ;  /* 0x00000000000079c5 */ /* 0x000fe20000000000 */
[----:B------:R-:W-:Y:S01]  /*88d0*/  UMOV UR7, 0xc0000010 ;  /* 0xc000001000077882 */ /* 0x000fe20000000000 */
[----:B------:R-:W-:Y:S01]  /*88e0*/  IMAD.MOV.U32 R5, RZ, RZ, 0x3f800000 ;  /* 0x3f800000ff057424 */ /* 0x000fe200078e00ff */
        /* <DEDUP_REMOVED lines=11> */
[----:B------:R-:W-:Y:S02]  /*89a0*/  ULDC.64 UR6, c[0x0][0x9a0] ;  /* 0x0002680000067ab9 */ /* 0x000fe40000000a00 */
[----:B------:R-:W-:-:S04]  /*89b0*/  UISETP.NE.U32.AND UP0, UPT, UR6, URZ, UPT ;  /* 0x0000003f0600728c */ /* 0x000fc8000bf05070 */
[----:B------:R-:W-:-:S06]  /*89c0*/  UISETP.NE.AND.EX UP0, UPT, UR7, URZ, UPT, UP0 ;  /* 0x0000003f0700728c */ /* 0x000fcc000bf05300 */
[----:B------:R-:W-:-:S05]  /*89d0*/  PLOP3.LUT P1, PT, PT, PT, UP0, 0x80, 0x0 ;  /* 0x000000000000781c */ /* 0x000fca0003f2f008 */
[----:B------:R-:W-:Y:S01]  /*89e0*/  @UP0 USHF.R.S32.HI UR10, URZ, 0x1f, UR40 ;  /* 0x0000001f3f0a0899 */ /* 0x000fe20008011428 */
[----:B------:R-:W-:Y:S01]  /*89f0*/  @UP0 ULDC.64 UR12, c[0x0][0x9c8] ;  /* 0x00027200000c0ab9 */ /* 0x000fe20000000a00 */
[----:B------:R-:W-:Y:S02]  /*8a00*/  @UP0 UIADD3 UR8, -UR40, URZ, URZ ;  /* 0x0000003f28080290 */ /* 0x000fe4000fffe13f */
[----:B------:R-:W-:Y:S01]  /*8a10*/  @UP0 UIMAD UR10, UR10, UR12, URZ ;  /* 0x0000000c0a0a02a4 */ /* 0x000fe2000f8e023f */
[----:B------:R-:W-:Y:S02]  /*8a20*/  @UP0 ULDC UR9, c[0x0][0xc44] ;  /* 0x0003110000090ab9 */ /* 0x000fe40000000800 */
[----:B------:R-:W-:Y:S02]  /*8a30*/  @UP0 UIMAD UR11, UR9, UR8, UR42 ;  /* 0x00000008090b02a4 */ /* 0x000fe4000f8e022a */
[----:B------:R-:W-:Y:S02]  /*8a40*/  @UP0 UIMAD.WIDE.U32 UR8, UR40, UR12, URZ ;  /* 0x0000000c280802a5 */ /* 0x000fe4000f8e003f */
[----:B------:R-:W-:-:S02]  /*8a50*/  @UP0 UIMAD UR10, UR40, UR13, UR10 ;  /* 0x0000000d280a02a4 */ /* 0x000fc4000f8e020a */
[----:B------:R-:W-:Y:S02]  /*8a60*/  @UP0 USHF.R.S32.HI UR14, URZ, 0x1f, UR11 ;  /* 0x0000001f3f0e0899 */ /* 0x000fe4000801140b */
[----:B------:R-:W-:Y:S01]  /*8a70*/  @UP0 UIADD3 UR9, UR9, UR10, URZ ;  /* 0x0000000a09090290 */ /* 0x000fe2000fffe03f */
[----:B------:R-:W-:Y:S02]  /*8a80*/  @UP0 ULDC.64 UR12, c[0x0][0x9d0] ;  /* 0x00027400000c0ab9 */ /* 0x000fe40000000a00 */
[----:B------:R-:W-:Y:S02]  /*8a90*/  @UP0 UIMAD UR10, UR14, UR12, URZ ;  /* 0x0000000c0e0a02a4 */ /* 0x000fe4000f8e023f */
[----:B------:R-:W-:Y:S02]  /*8aa0*/  @UP0 UIMAD.WIDE.U32 UR8, UR11, UR12, UR8 ;  /* 0x0000000c0b0802a5 */ /* 0x000fe4000f8e0008 */
[----:B------:R-:W-:Y:S02]  /*8ab0*/  @UP0 UIMAD UR10, UR11, UR13, UR10 ;  /* 0x0000000d0b0a02a4 */ /* 0x000fe4000f8e020a */
[----:B------:R-:W-:-:S02]  /*8ac0*/  @UP0 ULEA UR6, UP1, UR8, UR6, 0x2 ;  /* 0x0000000608060291 */ /* 0x000fc4000f82103f */
[----:B------:R-:W-:-:S04]  /*8ad0*/  @UP0 UIADD3 UR9, UR9, UR10, URZ ;  /* 0x0000000a09090290 */ /* 0x000fc8000fffe03f */
[----:B------:R-:W-:Y:S01]  /*8ae0*/  MOV R8, UR6 ;  /* 0x0000000600087c02 */ /* 0x000fe20008000f00 */
[----:B------:R-:W-:Y:S02]  /*8af0*/  @UP0 ULEA.HI.X UR7, UR8, UR7, UR9, 0x2, UP1 ;  /* 0x0000000708070291 */ /* 0x000fe400088f1409 */
[----:B------:R-:W-:-:S04]  /*8b00*/  UIADD3 UR6, UR5, 0x200, URZ ;  /* 0x0000020005067890 */ /* 0x000fc8000fffe03f */
[----:B------:R-:W-:Y:S01]  /*8b10*/  IMAD.U32 R9, RZ, RZ, UR7 ;  /* 0x00000007ff097e24 */ /* 0x000fe2000f8e00ff */
[----:B------:R-:W-:-:S04]  /*8b20*/  UMOV UR7, 0xc0000010 ;  /* 0xc000001000077882 */ /* 0x000fc80000000000 */
[----:B------:R2:W3:Y:S01]  /*8b30*/  @P1 LDG.E R5, desc[UR48][R8.64] ;  /* 0x0000003008051981 */ /* 0x0004e2000c1e1900 */
[----:B------:R-:W-:Y:S02]  /*8b40*/  WARPGROUP.DEPBAR.LE gsb0, 0x0 ;  /* 0x00008000000079c5 */ /* 0x000fe40000010000 */
[----:B------:R-:W-:-:S06]  /*8b50*/  WARPGROUP.ARRIVE ;  /* 0x00000000000079c5 */ /* 0x000fcc0000000000 */
[----:B------:R-:W-:Y:S01]  /*8b60*/  QGMMA.64x128x32.F32.E4M3.E4M3 R24, R180, gdesc[UR4], R24, gsb0 ;  /* 0x01e00004b4187df3 */ /* 0x000fe20008000818 */
[----:B------:R-:W-:Y:S01]  /*8b70*/  UIADD3 UR6, UR5, 0x300, URZ ;  /* 0x0000030005067890 */ /* 0x000fe2000fffe03f */
[----:B------:R-:W-:Y:S01]  /*8b80*/  UMOV UR7, 0xc0000010 ;  /* 0xc000001000077882 */ /* 0x000fe20000000000 */
[----:B-1----:R-:W1:Y:S04]  /*8b90*/  SHFL.BFLY PT, R3, R4, 0x2, 0x1f ;  /* 0x0c401f0004037f89 */ /* 0x002e6800000e0000 */
[----:B------:R-:W4:Y:S01]  /*8ba0*/  SHFL.BFLY PT, R7, R6, 0x2, 0x1f ;  /* 0x0c401f0006077f89 */ /* 0x000f2200000e0000 */
[----:B------:R-:W-:Y:S02]  /*8bb0*/  WARPGROUP.DEPBAR.LE gsb0, 0x0 ;  /* 0x00008000000079c5 */ /* 0x000fe40000010000 */
[----:B------:R-:W-:-:S06]  /*8bc0*/  WARPGROUP.ARRIVE ;  /* 0x00000000000079c5 */ /* 0x000fcc0000000000 */
[----:B------:R-:W-:Y:S01]  /*8bd0*/  QGMMA.64x128x32.F32.E4M3.E4M3 R24, R184, gdesc[UR4], R24, gsb0 ;  /* 0x01e00004b8187df3 */ /* 0x000fe20008000818 */
[----:B------:R-:W-:Y:S01]  /*8be0*/  UIADD3 UR6, UR5, 0x400, URZ ;  /* 0x0000040005067890 */ /* 0x000fe2000fffe03f */
[----:B------:R-:W-:Y:S01]  /*8bf0*/  UMOV UR7, 0xc0000010 ;  /* 0xc000001000077882 */ /* 0x000fe20000000000 */
[----:B-1----:R-:W-:-:S01]  /*8c00*/  FADD.FTZ R3, R3, R4 ;  /* 0x0000000403037221 */ /* 0x002fc20000010000 */
[----:B----4-:R-:W-:-:S04]  /*8c10*/  FADD.FTZ R7, R7, R6 ;  /* 0x0000000607077221 */ /* 0x010fc80000010000 */
[----:B0-----:R-:W0:Y:S04]  /*8c20*/  SHFL.BFLY PT, R0, R3, 0x1, 0x1f ;  /* 0x0c201f0003007f89 */ /* 0x001e2800000e0000 */
[----:B--2---:R-:W1:Y:S01]  /*8c30*/  SHFL.BFLY PT, R8, R7, 0x1, 0x1f ;  /* 0x0c201f0007087f89 */ /* 0x004e6200000e0000 */
[----:B------:R-:W-:Y:S02]  /*8c40*/  IMAD.MOV.U32 R4, RZ, RZ, RZ ;  /* 0x000000ffff047224 */ /* 0x000fe400078e00ff */
[----:B0-----:R-:W-:Y:S01]  /*8c50*/  FADD.FTZ R13, R3, R0 ;  /* 0x00000000030d7221 */ /* 0x001fe20000010000 */
[----:B-1----:R-:W-:-:S04]  /*8c60*/  FADD.FTZ R14, R7, R8 ;  /* 0x00000008070e7221 */ /* 0x002fc80000010000 */
[C---:B------:R-:W-:Y:S01]  /*8c70*/  FSETP.NE.FTZ.AND P1, PT, R13.reuse, RZ, PT ;  /* 0x000000ff0d00720b */ /* 0x040fe20003f35000 */
[----:B------:R-:W-:Y:S01]  /*8c80*/  FMUL.FTZ R15, R13, 0.00390625 ;  /* 0x3b8000000d0f7820 */ /* 0x000fe20000410000 */
[----:B------:R-:W-:-:S04]  /*8c90*/  FMUL.FTZ R20, R14, 0.00390625 ;  /* 0x3b8000000e147820 */ /* 0x000fc80000410000 */
[----:B------:R-:W-:Y:S02]  /*8ca0*/  FSETP.NE.FTZ.AND P2, PT, R15, RZ, PT ;  /* 0x000000ff0f00720b */ /* 0x000fe40003f55000 */
[----:B------:R-:W-:-:S05]  /*8cb0*/  FSETP.NE.FTZ.AND P3, PT, R20, RZ, PT ;  /* 0x000000ff1400720b */ /* 0x000fca0003f75000 */
[----:B------:R-:W-:Y:S01]  /*8cc0*/  @P1 MUFU.RCP R4, R13 ;  /* 0x0000000d00041308 */ /* 0x000fe20000001000 */
[----:B------:R-:W-:Y:S01]  /*8cd0*/  FSETP.NE.FTZ.AND P1, PT, R14, RZ, PT ;  /* 0x000000ff0e00720b */ /* 0x000fe20003f35000 */
[----:B------:R-:W-:Y:S01]  /*8ce0*/  IMAD.MOV.U32 R8, RZ, RZ, RZ ;  /* 0x000000ffff087224 */ /* 0x000fe200078e00ff */
[----:B------:R-:W-:Y:S02]  /*8cf0*/  WARPGROUP.DEPBAR.LE gsb0, 0x0 ;  /* 0x00008000000079c5 */ /* 0x000fe40000010000 */
[----:B------:R-:W-:-:S06]  /*8d00*/  WARPGROUP.ARRIVE ;  /* 0x00000000000079c5 */ /* 0x000fcc0000000000 */
[----:B------:R-:W-:Y:S01]  /*8d10*/  QGMMA.64x128x32.F32.E4M3.E4M3 R24, R188, gdesc[UR4], R24, gsb0 ;  /* 0x01e00004bc187df3 */ /* 0x000fe20008000818 */
[----:B------:R-:W0:Y:S08]  /*8d20*/  @P3 MUFU.LG2 R9, R20 ;  /* 0x0000001400093308 */ /* 0x000e300000000c00 */
[----:B------:R-:W1:Y:S08]  /*8d30*/  @P2 MUFU.LG2 R6, R15 ;  /* 0x0000000f00062308 */ /* 0x000e700000000c00 */
[----:B------:R-:W2:Y:S01]  /*8d40*/  @P1 MUFU.RCP R8, R14 ;  /* 0x0000000e00081308 */ /* 0x000ea20000001000 */
[----:B------:R-:W-:Y:S01]  /*8d50*/  @P3 FMUL.FTZ R88, R11, 0.69314718246459960938 ;  /* 0x3f3172180b583820 */ /* 0x000fe20000410000 */
[----:B0-----:R-:W-:Y:S01]  /*8d60*/  @P3 FMUL.FTZ R9, R9, 0.69314718246459960938 ;  /* 0x3f31721809093820 */ /* 0x001fe20000410000 */
[----:B------:R-:W-:Y:S01]  /*8d70*/  @P2 FMUL.FTZ R7, R11, 0.69314718246459960938 ;  /* 0x3f3172180b072820 */ /* 0x000fe20000410000 */
[----:B------:R-:W-:-:S02]  /*8d80*/  IMAD.MOV.U32 R0, RZ, RZ, -0x800000 ;  /* 0xff800000ff007424 */ /* 0x000fc400078e00ff */
[----:B---3--:R-:W-:Y:S01]  /*8d90*/  FMUL.FTZ R11, R4, R5 ;  /* 0x00000005040b7220 */ /* 0x008fe20000410000 */
[----:B------:R-:W-:Y:S02]  /*8da0*/  IMAD.MOV.U32 R3, RZ, RZ, -0x800000 ;  /* 0xff800000ff037424 */ /* 0x000fe400078e00ff */
[----:B-1----:R-:W-:Y:S01]  /*8db0*/  @P2 FMUL.FTZ R6, R6, 0.69314718246459960938 ;  /* 0x3f31721806062820 */ /* 0x002fe20000410000 */
[----:B------:R-:W-:-:S03]  /*8dc0*/  @P3 FFMA.FTZ R0, R88, R10, R9 ;  /* 0x0000000a58003223 */ /* 0x000fc60000010009 */
[----:B------:R-:W-:Y:S01]  /*8dd0*/  @P2 FFMA.FTZ R3, R7, R12, R6 ;  /* 0x0000000c07032223 */ /* 0x000fe20000010006 */
[----:B--2---:R-:W-:Y:S01]  /*8de0*/  FMUL.FTZ R88, R8, R5 ;  /* 0x0000000508587220 */ /* 0x004fe20000410000 */
[----:B------:R-:W-:Y:S02]  /*8df0*/  WARPGROUP.DEPBAR.LE gsb0, 0x0 ;  /* 0x00008000000079c5 */ /* 0x000fe40000010000 */
[----:B------:R-:W-:Y:S05]  /*8e00*/  @!P0 BRA `(.L_x_30) ;  /* 0x0000000000048947 */ /* 0x000fea0003800000 */
[----:B------:R-:W-:Y:S01]  /*8e10*/  BPT.TRAP 0x1 ;  /* 0x000000040000795c */ /* 0x000fe20000300000 */
.L_x_30:
[----:B------:R-:W0:Y:S01]  /*8e20*/  S2R R89, SR_TID.X ;  /* 0x0000000000597919 */ /* 0x000e220000002100 */
[----:B------:R-:W-:Y:S01]  /*8e30*/  ULDC.64 UR6, c[0x4][0x40] ;  /* 0x0100100000067ab9 */ /* 0x000fe20000000a00 */
[----:B------:R-:W1:Y:S01]  /*8e40*/  S2UR UR5, SR_SWINHI ;  /* 0x00000000000579c3 */ /* 0x000e620000002f00 */
        /* <DEDUP_REMOVED lines=10> */
[----:B------:R-:W-:Y:S01]  /*8ef0*/  FMUL.FTZ R15, R38, R88 ;  /* 0x00000058260f7220 */ /* 0x000fe20000410000 */
[----:B------:R-:W-:Y:S01]  /*8f00*/  ULDC.64 UR8, c[0x0][0xb90] ;  /* 0x0002e40000087ab9 */ /* 0x000fe20000000a00 */
[----:B------:R-:W-:Y:S01]  /*8f10*/  USHF.R.S32.HI UR14, URZ, 0x1f, UR40 ;  /* 0x0000001f3f0e7899 */ /* 0x000fe20008011428 */
[----:B------:R-:W-:Y:S01]  /*8f20*/  ULDC.64 UR10, c[0x0][0xb98] ;  /* 0x0002e600000a7ab9 */ /* 0x000fe20000000a00 */
[----:B0-----:R-:W-:-:S05]  /*8f30*/  IMAD.SHL.U32 R4, R89, 0x4, RZ ;  /* 0x0000000459047824 */ /* 0x001fca00078e00ff */
[----:B------:R-:W-:-:S04]  /*8f40*/  LOP3.LUT R4, R4, 0xc, RZ, 0xc0, !PT ;  /* 0x0000000c04047812 */ /* 0x000fc800078ec0ff */
[----:B------:R-:W-:-:S04]  /*8f50*/  IADD3 R4, P0, R4, UR6, RZ ;  /* 0x0000000604047c10 */ /* 0x000fc8000ff1e0ff */
[----:B------:R-:W-:-:S05]  /*8f60*/  IADD3.X R5, RZ, UR7, RZ, P0, !PT ;  /* 0x00000007ff057c10 */ /* 0x000fca00087fe4ff */
[----:B------:R0:W2:Y:S01]  /*8f70*/  LDG.E.CONSTANT R4, desc[UR48][R4.64] ;  /* 0x0000003004047981 */ /* 0x0000a2000c1e9900 */
        /* <DEDUP_REMOVED lines=9> */
[-C--:B0-----:R-:W-:Y:S01]  /*9010*/  FMUL.FTZ R5, R30, R88.reuse ;  /* 0x000000581e057220 */ /* 0x081fe20000410000 */
        /* <DEDUP_REMOVED lines=8> */
[----:B------:R-:W-:Y:S01]  /*90a0*/  F2FP.BF16.F32.PACK_AB R6, R6, R7 ;  /* 0x000000070606723e */ /* 0x000fe200000010ff */
[-C--:B------:R-:W-:Y:S01]  /*90b0*/  FMUL.FTZ R44, R60, R11.reuse ;  /* 0x0000000b3c2c7220 */ /* 0x080fe20000410000 */
[-C--:B------:R-:W-:Y:S01]  /*90c0*/  FMUL.FTZ R52, R68, R11.reuse ;  /* 0x0000000b44347220 */ /* 0x080fe20000410000 */
[-C--:B------:R-:W-:Y:S01]  /*90d0*/  FMUL.FTZ R53, R64, R11.reuse ;  /* 0x0000000b40357220 */ /* 0x080fe20000410000 */
[-C--:B------:R-:W-:Y:S01]  /*90e0*/  FMUL.FTZ R56, R69, R11.reuse ;  /* 0x0000000b45387220 */ /* 0x080fe20000410000 */
[-C--:B------:R-:W-:Y:S01]  /*90f0*/  FMUL.FTZ R61, R72, R11.reuse ;  /* 0x0000000b483d7220 */ /* 0x080fe20000410000 */
[-C--:B------:R-:W-:Y:S01]  /*9100*/  FMUL.FTZ R65, R73, R11.reuse ;  /* 0x0000000b49417220 */ /* 0x080fe20000410000 */
[----:B------:R-:W-:Y:S01]  /*9110*/  LOP3.LUT P0, R7, R89, 0x3, RZ, 0xc0, !PT ;  /* 0x0000000359077812 */ /* 0x000fe2000780c0ff */
        /* <DEDUP_REMOVED lines=11> */
[----:B------:R-:W-:Y:S01]  /*91d0*/  FMUL.FTZ R35, R54, R88 ;  /* 0x0000005836237220 */ /* 0x000fe20000410000 */
[----:B------:R-:W-:Y:S01]  /*91e0*/  F2FP.BF16.F32.PACK_AB R5, R5, R8 ;  /* 0x000000080505723e */ /* 0x000fe200000010ff */
[----:B------:R-:W-:Y:S01]  /*91f0*/  UMOV UR6, UR39 ;  /* 0x0000002700067c82 */ /* 0x000fe20008000000 */
[----:B-1----:R-:W-:Y:S01]  /*9200*/  UMOV UR7, UR5 ;  /* 0x0000000500077c82 */ /* 0x002fe20008000000 */
[-C--:B------:R-:W-:Y:S01]  /*9210*/  FMUL.FTZ R38, R50, R88.reuse ;  /* 0x0000005832267220 */ /* 0x080fe20000410000 */
[-C--:B------:R-:W-:Y:S01]  /*9220*/  FMUL.FTZ R39, R55, R88.reuse ;  /* 0x0000005837277220 */ /* 0x080fe20000410000 */
[-C--:B------:R-:W-:Y:S01]  /*9230*/  FMUL.FTZ R42, R51, R88.reuse ;  /* 0x00000058332a7220 */ /* 0x080fe20000410000 */
[-C--:B------:R-:W-:Y:S01]  /*9240*/  FMUL.FTZ R47, R63, R88.reuse ;  /* 0x000000583f2f7220 */ /* 0x080fe20000410000 */
[----:B------:R-:W-:Y:S01]  /*9250*/  FMUL.FTZ R54, R66, R88 ;  /* 0x0000005842367220 */ /* 0x000fe20000410000 */
[----:B------:R-:W-:Y:S01]  /*9260*/  F2FP.BF16.F32.PACK_AB R9, R9, R10 ;  /* 0x0000000a0909723e */ /* 0x000fe200000010ff */
[----:B------:R-:W-:Y:S01]  /*9270*/  FMUL.FTZ R63, R79, R88 ;  /* 0x000000584f3f7220 */ /* 0x000fe20000410000 */
[----:B------:R-:W-:Y:S01]  /*9280*/  F2FP.BF16.F32.PACK_AB R8, R25, R26 ;  /* 0x0000001a1908723e */ /* 0x000fe200000010ff */
[----:B------:R-:W-:Y:S01]  /*9290*/  FMUL.FTZ R66, R75, R88 ;  /* 0x000000584b427220 */ /* 0x000fe20000410000 */
[----:B------:R-:W-:Y:S01]  /*92a0*/  F2FP.BF16.F32.PACK_AB R30, R27, R30 ;  /* 0x0000001e1b1e723e */ /* 0x000fe200000010ff */
[----:B------:R-:W-:Y:S01]  /*92b0*/  IMAD.U32 R26, RZ, RZ, UR6 ;  /* 0x00000006ff1a7e24 */ /* 0x000fe2000f8e00ff */
[----:B------:R-:W-:Y:S01]  /*92c0*/  ISETP.EQ.OR P0, PT, R7, 0x3, !P0 ;  /* 0x000000030700780c */ /* 0x000fe20004702670 */
[----:B------:R-:W-:Y:S01]  /*92d0*/  IMAD.U32 R27, RZ, RZ, UR7 ;  /* 0x00000007ff1b7e24 */ /* 0x000fe2000f8e00ff */
[----:B------:R-:W-:Y:S01]  /*92e0*/  F2FP.BF16.F32.PACK_AB R44, R44, R45 ;  /* 0x0000002d2c2c723e */ /* 0x000fe200000010ff */
[----:B------:R-:W-:Y:S01]  /*92f0*/  FMUL.FTZ R50, R59, R88 ;  /* 0x000000583b327220 */ /* 0x000fe20000410000 */
[----:B------:R-:W-:Y:S01]  /*9300*/  F2FP.BF16.F32.PACK_AB R43, R43, R46 ;  /* 0x0000002e2b2b723e */ /* 0x000fe200000010ff */
[-C--:B------:R-:W-:Y:S01]  /*9310*/  FMUL.FTZ R59, R78, R88.reuse ;  /* 0x000000584e3b7220 */ /* 0x080fe20000410000 */
[----:B------:R-:W-:Y:S01]  /*9320*/  F2FP.BF16.F32.PACK_AB R49, R48, R49 ;  /* 0x000000313031723e */ /* 0x000fe200000010ff */
[-C--:B------:R-:W-:Y:S01]  /*9330*/  FMUL.FTZ R62, R74, R88.reuse ;  /* 0x000000584a3e7220 */ /* 0x080fe20000410000 */
[----:B------:R-:W-:Y:S01]  /*9340*/  F2FP.BF16.F32.PACK_AB R68, R68, R69 ;  /* 0x000000454444723e */ /* 0x000fe200000010ff */
[-C--:B------:R-:W-:Y:S01]  /*9350*/  FMUL.FTZ R51, R70, R88.reuse ;  /* 0x0000005846337220 */ /* 0x080fe20000410000 */
[----:B------:R-:W-:Y:S01]  /*9360*/  F2FP.BF16.F32.PACK_AB R73, R72, R73 ;  /* 0x000000494849723e */ /* 0x000fe200000010ff */
[-C--:B------:R-:W-:Y:S01]  /*9370*/  FMUL.FTZ R55, R71, R88.reuse ;  /* 0x0000005847377220 */ /* 0x080fe20000410000 */
[----:B------:R-:W-:Y:S01]  /*9380*/  SEL R45, R6, R9, P0 ;  /* 0x00000009062d7207 */ /* 0x000fe20000000000 */
[----:B------:R-:W-:Y:S01]  /*9390*/  FMUL.FTZ R58, R67, R88 ;  /* 0x00000058433a7220 */ /* 0x000fe20000410000 */
[----:B------:R-:W-:Y:S01]  /*93a0*/  SEL R46, R9, R6, P0 ;  /* 0x00000006092e7207 */ /* 0x000fe20000000000 */
[----:B------:R-:W-:Y:S01]  /*93b0*/  IMAD.WIDE R6, R170, 0x2, R26 ;  /* 0x00000002aa067825 */ /* 0x000fe200078e021a */
[----:B------:R-:W-:-:S03]  /*93c0*/  F2FP.BF16.F32.PACK_AB R35, R35, R38 ;  /* 0x000000262323723e */ /* 0x000fc600000010ff */
[----:B------:R-:W-:Y:S01]  /*93d0*/  FMUL.FTZ R71, R87, R88 ;  /* 0x0000005857477220 */ /* 0x000fe20000410000 */
[----:B------:R-:W-:Y:S01]  /*93e0*/  F2FP.BF16.F32.PACK_AB R42, R39, R42 ;  /* 0x0000002a272a723e */ /* 0x000fe200000010ff */
[-C--:B------:R-:W-:Y:S01]  /*93f0*/  FMUL.FTZ R67, R86, R88.reuse ;  /* 0x0000005856437220 */ /* 0x080fe20000410000 */
[----:B------:R-:W-:Y:S01]  /*9400*/  F2FP.BF16.F32.PACK_AB R52, R52, R53 ;  /* 0x000000353434723e */ /* 0x000fe200000010ff */
[-C--:B------:R-:W-:Y:S01]  /*9410*/  FMUL.FTZ R70, R82, R88.reuse ;  /* 0x0000005852467220 */ /* 0x080fe20000410000 */
[----:B------:R-:W-:Y:S01]  /*9420*/  F2FP.BF16.F32.PACK_AB R57, R56, R57 ;  /* 0x000000393839723e */ /* 0x000fe200000010ff */
[----:B------:R-:W-:Y:S01]  /*9430*/  FMUL.FTZ R74, R83, R88 ;  /* 0x00000058534a7220 */ /* 0x000fe20000410000 */
[----:B------:R-:W-:Y:S01]  /*9440*/  F2FP.BF16.F32.PACK_AB R60, R60, R61 ;  /* 0x0000003d3c3c723e */ /* 0x000fe200000010ff */
[----:B------:R-:W0:Y:S01]  /*9450*/  LDC R87, c[0x0][0xc38] ;  /* 0x00030e00ff577b82 */ /* 0x000e220000000800 */
[----:B------:R-:W-:Y:S01]  /*9460*/  F2FP.BF16.F32.PACK_AB R66, R63, R66 ;  /* 0x000000423f42723e */ /* 0x000fe200000010ff */
[----:B------:R-:W-:Y:S01]  /*9470*/  UIADD3 UR5, -UR40, URZ, URZ ;  /* 0x0000003f28057290 */ /* 0x000fe2000fffe13f */
[----:B------:R-:W-:Y:S01]  /*9480*/  F2FP.BF16.F32.PACK_AB R65, R64, R65 ;  /* 0x000000414041723e */ /* 0x000fe200000010ff */
[----:B------:R-:W-:Y:S01]  /*9490*/  ULDC UR6, c[0x0][0xc44] ;  /* 0x0003110000067ab9 */ /* 0x000fe20000000800 */
[----:B------:R-:W-:Y:S01]  /*94a0*/  SEL R61, R44, R49, P0 ;  /* 0x000000312c3d7207 */ /* 0x000fe20000000000 */
[----:B------:R-:W-:Y:S01]  /*94b0*/  UIMAD UR13, UR6, UR5, UR42 ;  /* 0x00000005060d72a4 */ /* 0x000fe2000f8e022a */
[----:B------:R-:W-:Y:S01]  /*94c0*/  SEL R63, R68, R73, P0 ;  /* 0x00000049443f7207 */ /* 0x000fe20000000000 */
[----:B------:R-:W-:Y:S01]  /*94d0*/  UIADD3 UR4, UR4, 0x29860, URZ ;  /* 0x0002986004047890 */ /* 0x000fe2000fffe03f */
[----:B------:R-:W-:Y:S01]  /*94e0*/  SEL R44, R49, R44, P0 ;  /* 0x0000002c312c7207 */ /* 0x000fe20000000000 */
[----:B------:R-:W-:Y:S01]  /*94f0*/  USHF.R.S32.HI UR12, URZ, 0x1f, UR13 ;  /* 0x0000001f3f0c7899 */ /* 0x000fe2000801140d */
[----:B------:R-:W-:Y:S01]  /*9500*/  SEL R68, R73, R68, P0 ;  /* 0x0000004449447207 */ /* 0x000fe20000000000 */
[----:B------:R-:W-:Y:S01]  /*9510*/  UPRMT UR4, UR37, 0x654, UR4 ;  /* 0x0000065425047896 */ /* 0x000fe20008000004 */
[----:B------:R-:W-:Y:S01]  /*9520*/  F2FP.BF16.F32.PACK_AB R12, R11, R12 ;  /* 0x0000000c0b0c723e */ /* 0x000fe200000010ff */
[----:B------:R-:W-:Y:S01]  /*9530*/  UIMAD UR5, UR12, UR8, URZ ;  /* 0x000000080c0572a4 */ /* 0x000fe2000f8e023f */
[----:B------:R-:W-:Y:S01]  /*9540*/  SEL R49, R52, R57, P0 ;  /* 0x0000003934317207 */ /* 0x000fe20000000000 */
[----:B------:R-:W-:Y:S01]  /*9550*/  UIMAD.WIDE.U32 UR6, UR13, UR8, URZ ;  /* 0x000000080d0672a5 */ /* 0x000fe2000f8e003f */
[----:B------:R-:W-:Y:S01]  /*9560*/  SEL R73, R35, R42, P0 ;  /* 0x0000002a23497207 */ /* 0x000fe20000000000 */
[----:B------:R-:W-:Y:S01]  /*9570*/  UIMAD UR5, UR13, UR9, UR5 ;  /* 0x000000090d0572a4 */ /* 0x000fe2000f8e0205 */
[----:B------:R-:W-:Y:S01]  /*9580*/  SEL R72, R42, R35, P0 ;  /* 0x000000232a487207 */ /* 0x000fe20000000000 */
[----:B------:R-:W-:Y:S01]  /*9590*/  UIMAD UR8, UR14, UR10, URZ ;  /* 0x0000000a0e0872a4 */ /* 0x000fe2000f8e023f */
[----:B------:R-:W-:Y:S01]  /*95a0*/  F2FP.BF16.F32.PACK_AB R15, R15, R20 ;  /* 0x000000140f0f723e */ /* 0x000fe200000010ff */
[----:B------:R-:W-:Y:S01]  /*95b0*/  SYNCS.ARRIVE.TRANS64.RED.A1T0 RZ, [UR4], RZ ;  /* 0x000000ffffff79a7 */ /* 0x000fe20008100404 */
[----:B------:R-:W-:Y:S01]  /*95c0*/  SEL R52, R57, R52, P0 ;  /* 0x0000003439347207 */ /* 0x000fe20000000000 */
[----:B------:R-:W-:Y:S01]  /*95d0*/  UIADD3 UR7, UR7, UR5, URZ ;  /* 0x0000000507077290 */ /* 0x000fe2000fffe03f */
[----:B------:R-:W-:Y:S01]  /*95e0*/  IADD3 R35, P6, R6, 0x4060, RZ ;  /* 0x0000406006237810 */ /* 0x000fe20007fde0ff */
[----:B------:R-:W-:Y:S01]  /*95f0*/  UIMAD UR8, UR40, UR11, UR8 ;  /* 0x0000000b280872a4 */ /* 0x000fe2000f8e0208 */
[----:B------:R-:W-:Y:S01]  /*9600*/  SEL R57, R60, R65, P0 ;  /* 0x000000413c397207 */ /* 0x000fe20000000000 */
[----:B------:R-:W-:Y:S01]  /*9610*/  UIMAD.WIDE.U32 UR6, UR40, UR10, UR6 ;  /* 0x0000000a280672a5 */ /* 0x000fe2000f8e0006 */
[----:B------:R-:W-:Y:S01]  /*9620*/  F2FP.BF16.F32.PACK_AB R59, R59, R62 ;  /* 0x0000003e3b3b723e */ /* 0x000fe200000010ff */
[----:B------:R-:W-:Y:S01]  /*9630*/  ULDC.64 UR4, c[0x0][0xb50] ;  /* 0x0002d40000047ab9 */ /* 0x000fe20000000a00 */
[----:B------:R-:W-:-:S02]  /*9640*/  SEL R60, R65, R60, P0 ;  /* 0x0000003c413c7207 */ /* 0x000fc40000000000 */
[----:B------:R-:W-:Y:S02]  /*9650*/  F2FP.BF16.F32.PACK_AB R31, R31, R34 ;  /* 0x000000221f1f723e */ /* 0x000fe400000010ff */
[----:B------:R-:W-:Y:S02]  /*9660*/  SEL R65, R5, R12, P0 ;  /* 0x0000000c05417207 */ /* 0x000fe40000000000 */
[----:B------:R-:W-:Y:S01]  /*9670*/  SEL R62, R12, R5, P0 ;  /* 0x000000050c3e7207 */ /* 0x000fe20000000000 */
[----:B------:R-:W-:Y:S01]  /*9680*/  IMAD R5, R18, 0x40, R2 ;  /* 0x0000004012057824 */ /* 0x000fe200078e0202 */
[----:B------:R-:W-:Y:S02]  /*9690*/  SEL R69, R15, R8, P0 ;  /* 0x000000080f457207 */ /* 0x000fe40000000000 */
[----:B------:R-:W-:Y:S01]  /*96a0*/  SEL R64, R8, R15, P0 ;  /* 0x0000000f08407207 */ /* 0x000fe20000000000 */
[----:B------:R-:W-:Y:S01]  /*96b0*/  IMAD.WIDE R26, R5, 0x2, R26 ;  /* 0x00000002051a7825 */ /* 0x000fe200078e021a */
[----:B------:R-:W-:-:S02]  /*96c0*/  LOP3.LUT R34, R35, 0x380, RZ, 0xc0, !PT ;  /* 0x0000038023227812 */ /* 0x000fc400078ec0ff */
[----:B------:R-:W-:Y:S02]  /*96d0*/  IADD3 R8, P2, R6, 0x20, RZ ;  /* 0x0000002006087810 */ /* 0x000fe40007f5e0ff */
[----:B------:R-:W-:Y:S02]  /*96e0*/  SHF.R.U64 R34, R34, 0x3, RZ ;  /* 0x0000000322227819 */ /* 0x000fe400000012ff */
[----:B------:R-:W-:Y:S02]  /*96f0*/  LOP3.LUT R5, R8, 0x380, RZ, 0xc0, !PT ;  /* 0x0000038008057812 */ /* 0x000fe400078ec0ff */
[----:B------:R-:W-:Y:S01]  /*9700*/  LOP3.LUT R34, R34, R35, RZ, 0x3c, !PT ;  /* 0x0000002322227212 */ /* 0x000fe200078e3cff */
[----:B------:R-:W-:Y:S01]  /*9710*/  IMAD.X R35, RZ, RZ, R7, P6 ;  /* 0x000000ffff237224 */ /* 0x000fe200030e0607 */
[----:B------:R-:W-:Y:S02]  /*9720*/  SHF.R.U64 R5, R5, 0x3, RZ ;  /* 0x0000000305057819 */ /* 0x000fe400000012ff */
[----:B------:R-:W-:-:S02]  /*9730*/  IADD3 R10, P6, R6, 0x40, RZ ;  /* 0x00000040060a7810 */ /* 0x000fc40007fde0ff */
[----:B------:R-:W-:Y:S02]  /*9740*/  F2FP.BF16.F32.PACK_AB R33, R32, R33 ;  /* 0x000000212021723e */ /* 0x000fe400000010ff */
[----:B------:R-:W-:Y:S02]  /*9750*/  LOP3.LUT R32, R5, R8, RZ, 0x3c, !PT ;  /* 0x0000000805207212 */ /* 0x000fe400078e3cff */
[----:B------:R-:W-:Y:S02]  /*9760*/  LOP3.LUT R5, R10, 0x380, RZ, 0xc0, !PT ;  /* 0x000003800a057812 */ /* 0x000fe400078ec0ff */
[----:B------:R-:W-:Y:S01]  /*9770*/  F2FP.BF16.F32.PACK_AB R28, R28, R29 ;  /* 0x0000001d1c1c723e */ /* 0x000fe200000010ff */
[----:B------:R-:W-:Y:S01]  /*9780*/  IMAD.X R29, RZ, RZ, R7, P6 ;  /* 0x000000ffff1d7224 */ /* 0x000fe200030e0607 */
[----:B------:R-:W-:Y:S02]  /*9790*/  SHF.R.U64 R5, R5, 0x3, RZ ;  /* 0x0000000305057819 */ /* 0x000fe400000012ff */
[----:B------:R-:W-:-:S02]  /*97a0*/  F2FP.BF16.F32.PACK_AB R51, R51, R54 ;  /* 0x000000363333723e */ /* 0x000fc400000010ff */
[----:B------:R-:W-:Y:S02]  /*97b0*/  SEL R53, R28, R33, P0 ;  /* 0x000000211c357207 */ /* 0x000fe40000000000 */
[----:B------:R-:W-:Y:S01]  /*97c0*/  SEL R54, R33, R28, P0 ;  /* 0x0000001c21367207 */ /* 0x000fe20000000000 */
[----:B------:R-:W-:Y:S01]  /*97d0*/  IMAD.X R33, RZ, RZ, R7, P2 ;  /* 0x000000ffff217224 */ /* 0x000fe200010e0607 */
[----:B------:R-:W-:Y:S02]  /*97e0*/  LOP3.LUT R28, R5, R10, RZ, 0x3c, !PT ;  /* 0x0000000a051c7212 */ /* 0x000fe400078e3cff */
[----:B------:R-:W1:Y:S01]  /*97f0*/  LDC R5, c[0x0][0xbe8] ;  /* 0x0002fa00ff057b82 */ /* 0x000e620000000800 */
[----:B------:R-:W-:Y:S02]  /*9800*/  F2FP.BF16.F32.PACK_AB R50, R47, R50 ;  /* 0x000000322f32723e */ /* 0x000fe400000010ff */
[----:B------:R-:W-:Y:S02]  /*9810*/  F2FP.BF16.F32.PACK_AB R24, R21, R24 ;  /* 0x000000181518723e */ /* 0x000fe400000010ff */
[----:B------:R-:W-:-:S02]  /*9820*/  SEL R75, R43, R50, P0 ;  /* 0x000000322b4b7207 */ /* 0x000fc40000000000 */
[----:B------:R-:W-:Y:S02]  /*9830*/  SEL R76, R50, R43, P0 ;  /* 0x0000002b324c7207 */ /* 0x000fe40000000000 */
[----:B------:R-:W-:Y:S02]  /*9840*/  LOP3.LUT R43, R6, 0x380, RZ, 0xc0, !PT ;  /* 0x00000380062b7812 */ /* 0x000fe400078ec0ff */
[----:B------:R-:W-:Y:S02]  /*9850*/  IADD3 R21, P2, R26, 0x2000, RZ ;  /* 0x000020001a157810 */ /* 0x000fe40007f5e0ff */
[----:B------:R-:W-:Y:S02]  /*9860*/  SHF.R.U64 R43, R43, 0x3, RZ ;  /* 0x000000032b2b7819 */ /* 0x000fe400000012ff */
[----:B------:R-:W-:Y:S02]  /*9870*/  LOP3.LUT R20, R21, 0x380, RZ, 0xc0, !PT ;  /* 0x0000038015147812 */ /* 0x000fe400078ec0ff */
[----:B------:R-:W-:-:S02]  /*9880*/  IADD3 R11, P3, R6, 0x4000, RZ ;  /* 0x00004000060b7810 */ /* 0x000fc40007f7e0ff */
[----:B------:R-:W-:Y:S02]  /*9890*/  F2FP.BF16.F32.PACK_AB R13, R13, R14 ;  /* 0x0000000e0d0d723e */ /* 0x000fe400000010ff */
[C---:B------:R-:W-:Y:S02]  /*98a0*/  IADD3 R14, P5, R6.reuse, 0x4040, RZ ;  /* 0x00004040060e7810 */ /* 0x040fe40007fbe0ff */
[C---:B------:R-:W-:Y:S02]  /*98b0*/  IADD3 R12, P4, R6.reuse, 0x4020, RZ ;  /* 0x00004020060c7810 */ /* 0x040fe40007f9e0ff */
[----:B------:R-:W-:Y:S02]  /*98c0*/  IADD3 R9, P1, R6, 0x60, RZ ;  /* 0x0000006006097810 */ /* 0x000fe40007f3e0ff */
[----:B------:R-:W-:Y:S01]  /*98d0*/  LOP3.LUT R42, R43, R6, RZ, 0x3c, !PT ;  /* 0x000000062b2a7212 */ /* 0x000fe200078e3cff */
[--C-:B------:R-:W-:Y:S01]  /*98e0*/  IMAD.MOV.U32 R43, RZ, RZ, R7.reuse ;  /* 0x000000ffff2b7224 */ /* 0x100fe200078e0007 */
[----:B------:R-:W-:Y:S01]  /*98f0*/  SHF.R.U64 R20, R20, 0x3, RZ ;  /* 0x0000000314147819 */ /* 0x000fe200000012ff */
[----:B------:R-:W-:Y:S01]  /*9900*/  IMAD.X R39, RZ, RZ, R7, P4 ;  /* 0x000000ffff277224 */ /* 0x000fe200020e0607 */
[----:B------:R-:W-:-:S02]  /*9910*/  LOP3.LUT R6, R11, 0x380, RZ, 0xc0, !PT ;  /* 0x000003800b067812 */ /* 0x000fc400078ec0ff */
[----:B------:R-:W-:Y:S01]  /*9920*/  LOP3.LUT R20, R20, R21, RZ, 0x3c, !PT ;  /* 0x0000001514147212 */ /* 0x000fe200078e3cff */
[----:B------:R-:W-:Y:S01]  /*9930*/  IMAD.X R21, RZ, RZ, R27, P2 ;  /* 0x000000ffff157224 */ /* 0x000fe200010e061b */
[----:B------:R-:W-:Y:S02]  /*9940*/  SHF.R.U64 R6, R6, 0x3, RZ ;  /* 0x0000000306067819 */ /* 0x000fe400000012ff */
[----:B-1----:R-:W-:Y:S02]  /*9950*/  ISETP.NE.AND P2, PT, R5, 0x1, PT ;  /* 0x000000010500780c */ /* 0x002fe40003f45270 */
[----:B------:R-:W-:Y:S02]  /*9960*/  F2FP.BF16.F32.PACK_AB R41, R40, R41 ;  /* 0x000000292829723e */ /* 0x000fe400000010ff */
[----:B------:R-:W-:Y:S02]  /*9970*/  LOP3.LUT R40, R6, R11, RZ, 0x3c, !PT ;  /* 0x0000000b06287212 */ /* 0x000fe400078e3cff */
[----:B------:R-:W-:-:S02]  /*9980*/  LOP3.LUT R6, R9, 0x380, RZ, 0xc0, !PT ;  /* 0x0000038009067812 */ /* 0x000fc400078ec0ff */
[----:B------:R-:W-:Y:S02]  /*9990*/  IADD3 R25, P6, R26, 0x1000, RZ ;  /* 0x000010001a197810 */ /* 0x000fe40007fde0ff */
[----:B------:R-:W-:Y:S02]  /*99a0*/  SHF.R.U64 R6, R6, 0x3, RZ ;  /* 0x0000000306067819 */ /* 0x000fe400000012ff */
[----:B------:R-:W-:Y:S02]  /*99b0*/  F2FP.BF16.F32.PACK_AB R67, R67, R70 ;  /* 0x000000464343723e */ /* 0x000fe400000010ff */
[----:B------:R-:W-:Y:S02]  /*99c0*/  F2FP.BF16.F32.PACK_AB R74, R71, R74 ;  /* 0x0000004a474a723e */ /* 0x000fe400000010ff */
[----:B------:R-:W-:Y:S02]  /*99d0*/  SEL R71, R30, R31, P0 ;  /* 0x0000001f1e477207 */ /* 0x000fe40000000000 */
[----:B------:R-:W-:Y:S01]  /*99e0*/  SEL R70, R31, R30, P0 ;  /* 0x0000001e1f467207 */ /* 0x000fe20000000000 */
[----:B------:R-:W-:Y:S01]  /*99f0*/  IMAD.X R31, RZ, RZ, R7, P1 ;  /* 0x000000ffff1f7224 */ /* 0x000fe200008e0607 */
[----:B------:R-:W-:-:S02]  /*9a00*/  SEL R47, R13, R24, P0 ;  /* 0x000000180d2f7207 */ /* 0x000fc40000000000 */
[----:B------:R-:W-:Y:S02]  /*9a10*/  SEL R48, R24, R13, P0 ;  /* 0x0000000d18307207 */ /* 0x000fe40000000000 */
[----:B------:R-:W-:Y:S02]  /*9a20*/  LOP3.LUT R30, R6, R9, RZ, 0x3c, !PT ;  /* 0x00000009061e7212 */ /* 0x000fe400078e3cff */
[----:B------:R-:W-:Y:S01]  /*9a30*/  MOV R79, R34 ;  /* 0x00000022004f7202 */ /* 0x000fe20000000f00 */
[----:B------:R-:W-:Y:S01]  /*9a40*/  IMAD R34, RZ, RZ, -UR42 ;  /* 0x8000002aff227e24 */ /* 0x000fe2000f8e02ff */
[----:B------:R-:W-:Y:S01]  /*9a50*/  F2FP.BF16.F32.PACK_AB R58, R55, R58 ;  /* 0x0000003a373a723e */ /* 0x000fe200000010ff */
[----:B------:R-:W1:Y:S01]  /*9a60*/  @P2 LDC R35, c[0x0][0xbec] ;  /* 0x0002fb00ff232b82 */ /* 0x000e620000000800 */
[----:B------:R-:W-:Y:S01]  /*9a70*/  LOP3.LUT R24, R25, 0x380, RZ, 0xc0, !PT ;  /* 0x0000038019187812 */ /* 0x000fe200078ec0ff */
[----:B0-----:R-:W-:Y:S01]  /*9a80*/  IMAD R87, R87, R34, UR41 ;  /* 0x0000002957577e24 */ /* 0x001fe2000f8e0222 */
[----:B------:R-:W-:Y:S01]  /*9a90*/  SEL R77, R51, R58, P0 ;  /* 0x0000003a334d7207 */ /* 0x000fe20000000000 */
[----:B------:R-:W-:Y:S01]  /*9aa0*/  IMAD.U32 R34, RZ, RZ, UR8 ;  /* 0x00000008ff227e24 */ /* 0x000fe2000f8e00ff */
[----:B------:R-:W-:Y:S01]  /*9ab0*/  SHF.R.U64 R24, R24, 0x3, RZ ;  /* 0x0000000318187819 */ /* 0x000fe200000012ff */
[----:B------:R-:W-:Y:S01]  /*9ac0*/  ULDC.64 UR8, c[0x0][0xae8] ;  /* 0x0002ba0000087ab9 */ /* 0x000fe20000000a00 */
[----:B------:R-:W-:-:S02]  /*9ad0*/  MOV R84, R30 ;  /* 0x0000001e00547202 */ /* 0x000fc40000000f00 */
[----:B------:R-:W-:Y:S01]  /*9ae0*/  SEL R58, R58, R51, P0 ;  /* 0x000000333a3a7207 */ /* 0x000fe20000000000 */
[----:B------:R-:W0:Y:S01]  /*9af0*/  @P2 LDC R30, c[0x0][0xbf0] ;  /* 0x0002fc00ff1e2b82 */ /* 0x000e220000000800 */
[----:B------:R-:W-:Y:S02]  /*9b00*/  SEL R51, R59, R66, P0 ;  /* 0x000000423b337207 */ /* 0x000fe40000000000 */
[----:B------:R-:W-:Y:S02]  /*9b10*/  SEL R66, R66, R59, P0 ;  /* 0x0000003b42427207 */ /* 0x000fe40000000000 */
[----:B------:R-:W-:Y:S02]  /*9b20*/  SEL R59, R67, R74, P0 ;  /* 0x0000004a433b7207 */ /* 0x000fe40000000000 */
[----:B------:R-:W-:Y:S01]  /*9b30*/  LOP3.LUT R24, R24, R25, RZ, 0x3c, !PT ;  /* 0x0000001918187212 */ /* 0x000fe200078e3cff */
[----:B------:R-:W-:Y:S01]  /*9b40*/  IMAD.X R25, RZ, RZ, R27, P6 ;  /* 0x000000ffff197224 */ /* 0x000fe200030e061b */
[----:B------:R-:W-:-:S02]  /*9b50*/  SEL R74, R74, R67, P0 ;  /* 0x000000434a4a7207 */ /* 0x000fc40000000000 */
[----:B------:R-:W-:Y:S02]  /*9b60*/  IADD3 R67, P6, R26, 0x7000, RZ ;  /* 0x000070001a437810 */ /* 0x000fe40007fde0ff */
[----:B------:R-:W-:Y:S02]  /*9b70*/  MOV R85, R42 ;  /* 0x0000002a00557202 */ /* 0x000fe40000000f00 */
[----:B------:R-:W-:Y:S02]  /*9b80*/  LOP3.LUT R6, R67, 0x380, RZ, 0xc0, !PT ;  /* 0x0000038043067812 */ /* 0x000fe400078ec0ff */
[----:B------:R-:W-:Y:S01]  /*9b90*/  MOV R42, R32 ;  /* 0x00000020002a7202 */ /* 0x000fe20000000f00 */
[----:B------:R-:W-:Y:S01]  /*9ba0*/  IMAD R32, R87, 0x80, R169 ;  /* 0x0000008057207824 */ /* 0x000fe200078e02a9 */
[----:B------:R-:W-:Y:S02]  /*9bb0*/  SHF.R.U64 R6, R6, 0x3, RZ ;  /* 0x0000000306067819 */ /* 0x000fe400000012ff */
[----:B------:R-:W-:-:S02]  /*9bc0*/  LOP3.LUT R13, R14, 0x380, RZ, 0xc0, !PT ;  /* 0x000003800e0d7812 */ /* 0x000fc400078ec0ff */
[----:B------:R-:W-:Y:S02]  /*9bd0*/  LOP3.LUT R6, R6, R67, RZ, 0x3c, !PT ;  /* 0x0000004306067212 */ /* 0x000fe400078e3cff */
[----:B------:R-:W-:Y:S01]  /*9be0*/  MOV R67, R28 ;  /* 0x0000001c00437202 */ /* 0x000fe20000000f00 */
[----:B-1----:R-:W-:Y:S01]  /*9bf0*/  @P2 IMAD.HI.U32 R29, R32, R35, RZ ;  /* 0x00000023201d2227 */ /* 0x002fe200078e00ff */
[----:B------:R-:W-:Y:S02]  /*9c00*/  F2FP.BF16.F32.PACK_AB R36, R36, R37 ;  /* 0x000000252424723e */ /* 0x000fe400000010ff */
[----:B------:R-:W-:Y:S01]  /*9c10*/  SHF.R.U64 R13, R13, 0x3, RZ ;  /* 0x000000030d0d7819 */ /* 0x000fe200000012ff */
[----:B------:R-:W-:Y:S01]  /*9c20*/  IMAD.X R37, RZ, RZ, R7, P5 ;  /* 0x000000ffff257224 */ /* 0x000fe200028e0607 */
[----:B------:R-:W-:Y:S02]  /*9c30*/  IADD3 R15, P1, R26, 0x3000, RZ ;  /* 0x000030001a0f7810 */ /* 0x000fe40007f3e0ff */
[----:B------:R-:W-:-:S02]  /*9c40*/  MOV R28, R32 ;  /* 0x00000020001c7202 */ /* 0x000fc40000000f00 */
[----:B------:R-:W-:Y:S02]  /*9c50*/  SEL R55, R36, R41, P0 ;  /* 0x0000002924377207 */ /* 0x000fe40000000000 */
[----:B------:R-:W-:Y:S02]  /*9c60*/  SEL R56, R41, R36, P0 ;  /* 0x0000002429387207 */ /* 0x000fe40000000000 */
[----:B0-----:R-:W-:Y:S02]  /*9c70*/  @P2 SHF.R.U32.HI R28, RZ, R30, R29 ;  /* 0x0000001eff1c2219 */ /* 0x001fe4000001161d */
[----:B------:R-:W-:Y:S02]  /*9c80*/  LOP3.LUT R36, R13, R14, RZ, 0x3c, !PT ;  /* 0x0000000e0d247212 */ /* 0x000fe400078e3cff */
[----:B------:R-:W-:Y:S01]  /*9c90*/  LOP3.LUT R14, R15, 0x380, RZ, 0xc0, !PT ;  /* 0x000003800f0e7812 */ /* 0x000fe200078ec0ff */
[----:B------:R-:W-:Y:S01]  /*9ca0*/  IMAD.MOV R30, RZ, RZ, -R28 ;  /* 0x000000ffff1e7224 */ /* 0x000fe200078e0a1c */
[----:B------:R-:W-:-:S02]  /*9cb0*/  IADD3.X R41, RZ, R7, RZ, P3, !PT ;  /* 0x00000007ff297210 */ /* 0x000fc40001ffe4ff */
[----:B------:R-:W-:Y:S02]  /*9cc0*/  SHF.R.U64 R14, R14, 0x3, RZ ;  /* 0x000000030e0e7819 */ /* 0x000fe400000012ff */
[----:B------:R-:W-:Y:S01]  /*9cd0*/  MOV R81, R36 ;  /* 0x0000002400517202 */ /* 0x000fe20000000f00 */
[----:B------:R-:W-:Y:S01]  /*9ce0*/  IMAD R37, R5, R30, R32 ;  /* 0x0000001e05257224 */ /* 0x000fe200078e0220 */
[----:B------:R-:W-:Y:S02]  /*9cf0*/  LOP3.LUT R14, R14, R15, RZ, 0x3c, !PT ;  /* 0x0000000f0e0e7212 */ /* 0x000fe400078e3cff */
[----:B------:R-:W-:Y:S02]  /*9d00*/  IADD3.X R15, RZ, R27, RZ, P1, !PT ;  /* 0x0000001bff0f7210 */ /* 0x000fe40000ffe4ff */
[----:B------:R-:W-:Y:S02]  /*9d10*/  MOV R83, R40 ;  /* 0x0000002800537202 */ /* 0x000fe40000000f00 */
[----:B------:R-:W-:-:S02]  /*9d20*/  LOP3.LUT R7, R12, 0x380, RZ, 0xc0, !PT ;  /* 0x000003800c077812 */ /* 0x000fc400078ec0ff */
[----:B------:R-:W-:Y:S02]  /*9d30*/  SHF.R.S32.HI R29, RZ, 0x1f, R28 ;  /* 0x0000001fff1d7819 */ /* 0x000fe4000001141c */
[----:B------:R-:W-:Y:S02]  /*9d40*/  IADD3 R40, P1, R28, UR6, RZ ;  /* 0x000000061c287c10 */ /* 0x000fe4000ff3e0ff */
[C---:B------:R-:W-:Y:S02]  /*9d50*/  IADD3 R11, P4, R26.reuse, 0x5000, RZ ;  /* 0x000050001a0b7810 */ /* 0x040fe40007f9e0ff */
[----:B------:R-:W-:Y:S02]  /*9d60*/  SHF.R.S32.HI R36, RZ, 0x1f, R37 ;  /* 0x0000001fff247819 */ /* 0x000fe40000011425 */
[----:B------:R-:W-:Y:S02]  /*9d70*/  SHF.R.U64 R7, R7, 0x3, RZ ;  /* 0x0000000307077819 */ /* 0x000fe400000012ff */
[----:B------:R-:W-:Y:S01]  /*9d80*/  IADD3.X R41, R29, UR7, R34, P1, !PT ;  /* 0x000000071d297c10 */ /* 0x000fe20008ffe422 */
[----:B------:R-:W-:Y:S01]  /*9d90*/  ULDC.64 UR6, c[0x0][0xb88] ;  /* 0x0002e20000067ab9 */ /* 0x000fe20000000a00 */
[----:B------:R-:W-:Y:S01]  /*9da0*/  IADD3 R13, P3, R26, 0x4000, RZ ;  /* 0x000040001a0d7810 */ /* 0x000fe20007f7e0ff */
[----:B--2---:R-:W-:Y:S01]  /*9db0*/  SHFL.IDX PT, R45, R45, R4, 0x1c1f ;  /* 0x001c1f042d2d7589 */ /* 0x004fe200000e0000 */
[----:B------:R-:W-:Y:S01]  /*9dc0*/  LOP3.LUT R33, R4, 0x2, RZ, 0x3c, !PT ;  /* 0x0000000204217812 */ /* 0x000fe200078e3cff */
[----:B------:R-:W-:Y:S01]  /*9dd0*/  IMAD R36, R36, UR6, RZ ;  /* 0x0000000624247c24 */ /* 0x000fe2000f8e02ff */
[----:B------:R-:W-:Y:S01]  /*9de0*/  LOP3.LUT R10, R11, 0x380, RZ, 0xc0, !PT ;  /* 0x000003800b0a7812 */ /* 0x000fe200078ec0ff */
[----:B------:R-:W-:Y:S01]  /*9df0*/  SHFL.IDX PT, R65, R65, R4, 0x1c1f ;  /* 0x001c1f0441417589 */ /* 0x000fe200000e0000 */
[----:B------:R-:W-:Y:S01]  /*9e00*/  LOP3.LUT R38, R7, R12, RZ, 0x3c, !PT ;  /* 0x0000000c07267212 */ /* 0x000fe200078e3cff */
[----:B------:R-:W-:Y:S01]  /*9e10*/  IMAD.WIDE.U32 R40, R37, UR6, R40 ;  /* 0x0000000625287c25 */ /* 0x000fe2000f8e0028 */
[----:B------:R-:W-:Y:S01]  /*9e20*/  LOP3.LUT R12, R13, 0x380, RZ, 0xc0, !PT ;  /* 0x000003800d0c7812 */ /* 0x000fe200078ec0ff */
[----:B------:R-:W0:Y:S01]  /*9e30*/  SHFL.IDX PT, R46, R46, R33, 0x1c1f ;  /* 0x001c1f212e2e7589 */ /* 0x000e2200000e0000 */
[----:B------:R-:W-:Y:S01]  /*9e40*/  SHF.R.U64 R10, R10, 0x3, RZ ;  /* 0x000000030a0a7819 */ /* 0x000fe200000012ff */
[----:B------:R-:W-:Y:S01]  /*9e50*/  ULDC UR6, c[0x0][0xa88] ;  /* 0x0002a20000067ab9 */ /* 0x000fe20000000800 */
[----:B------:R-:W-:Y:S01]  /*9e60*/  SHF.R.U64 R12, R12, 0x3, RZ ;  /* 0x000000030c0c7819 */ /* 0x000fe200000012ff */
[----:B------:R-:W1:Y:S01]  /*9e70*/  SHFL.IDX PT, R62, R62, R33, 0x1c1f ;  /* 0x001c1f213e3e7589 */ /* 0x000e6200000e0000 */
[----:B------:R-:W-:Y:S01]  /*9e80*/  LOP3.LUT R10, R10, R11, RZ, 0x3c, !PT ;  /* 0x0000000b0a0a7212 */ /* 0x000fe200078e3cff */
[----:B------:R-:W-:Y:S01]  /*9e90*/  IMAD.X R11, RZ, RZ, R27, P4 ;  /* 0x000000ffff0b7224 */ /* 0x000fe200020e061b */
[----:B------:R-:W-:Y:S01]  /*9ea0*/  LOP3.LUT P1, RZ, R19, 0x3, RZ, 0xc0, !PT ;  /* 0x0000000313ff7812 */ /* 0x000fe2000782c0ff */
[----:B------:R-:W-:Y:S01]  /*9eb0*/  SHFL.IDX PT, R47, R47, R4, 0x1c1f ;  /* 0x001c1f042f2f7589 */ /* 0x000fe200000e0000 */
[----:B------:R-:W-:-:S02]  /*9ec0*/  MOV R82, R38 ;  /* 0x0000002600527202 */ /* 0x000fc40000000f00 */
[----:B------:R-:W-:Y:S01]  /*9ed0*/  LOP3.LUT R12, R12, R13, RZ, 0x3c, !PT ;  /* 0x0000000d0c0c7212 */ /* 0x000fe200078e3cff */
[----:B------:R-:W-:Y:S01]  /*9ee0*/  SHFL.IDX PT, R69, R69, R4, 0x1c1f ;  /* 0x001c1f0445457589 */ /* 0x000fe200000e0000 */
[----:B------:R-:W-:Y:S01]  /*9ef0*/  IMAD.X R13, RZ, RZ, R27, P3 ;  /* 0x000000ffff0d7224 */ /* 0x000fe200018e061b */
[C---:B------:R-:W-:Y:S02]  /*9f00*/  IADD3 R9, P5, R26.reuse, 0x6000, RZ ;  /* 0x000060001a097810 */ /* 0x040fe40007fbe0ff */
[----:B------:R-:W2:Y:S01]  /*9f10*/  SHFL.IDX PT, R48, R48, R33, 0x1c1f ;  /* 0x001c1f2130307589 */ /* 0x000ea200000e0000 */
[----:B------:R-:W-:Y:S02]  /*9f20*/  LOP3.LUT R7, R26, 0x380, RZ, 0xc0, !PT ;  /* 0x000003801a077812 */ /* 0x000fe400078ec0ff */
[----:B------:R-:W-:Y:S01]  /*9f30*/  LOP3.LUT R8, R9, 0x380, RZ, 0xc0, !PT ;  /* 0x0000038009087812 */ /* 0x000fe200078ec0ff */
[----:B------:R-:W3:Y:S01]  /*9f40*/  SHFL.IDX PT, R64, R64, R33, 0x1c1f ;  /* 0x001c1f2140407589 */ /* 0x000ee200000e0000 */
[----:B------:R-:W-:-:S02]  /*9f50*/  SHF.R.U64 R7, R7, 0x3, RZ ;  /* 0x0000000307077819 */ /* 0x000fc400000012ff */
[----:B------:R-:W-:Y:S01]  /*9f60*/  SHF.R.U64 R8, R8, 0x3, RZ ;  /* 0x0000000308087819 */ /* 0x000fe200000012ff */
[----:B------:R-:W-:Y:S01]  /*9f70*/  SHFL.IDX PT, R53, R53, R4, 0x1c1f ;  /* 0x001c1f0435357589 */ /* 0x000fe200000e0000 */
[----:B0-----:R-:W-:Y:S02]  /*9f80*/  SEL R28, R45, R46, P0 ;  /* 0x0000002e2d1c7207 */ /* 0x001fe40000000000 */
[----:B------:R-:W-:Y:S01]  /*9f90*/  SEL R30, R46, R45, P0 ;  /* 0x0000002d2e1e7207 */ /* 0x000fe20000000000 */
[----:B------:R-:W-:Y:S01]  /*9fa0*/  SHFL.IDX PT, R71, R71, R4, 0x1c1f ;  /* 0x001c1f0447477589 */ /* 0x000fe200000e0000 */
[----:B-1----:R-:W-:Y:S01]  /*9fb0*/  SEL R29, R65, R62, P0 ;  /* 0x0000003e411d7207 */ /* 0x002fe20000000000 */
[----:B------:R-:W-:Y:S01]  /*9fc0*/  IMAD R45, R37, UR7, R36 ;  /* 0x00000007252d7c24 */ /* 0x000fe2000f8e0224 */
[----:B------:R-:W-:Y:S01]  /*9fd0*/  SEL R31, R62, R65, P0 ;  /* 0x000000413e1f7207 */ /* 0x000fe20000000000 */
[----:B------:R-:W-:Y:S01]  /*9fe0*/  BAR.SYNC.DEFER_BLOCKING 0x1, 0x100 ;  /* 0x0044000000007b1d */ /* 0x000fe20000010000 */
[----:B------:R-:W-:Y:S01]  /*9ff0*/  IMAD R46, R87, 0x80, R168 ;  /* 0x00000080572e7824 */ /* 0x000fe200078e02a8 */
[----:B------:R-:W-:Y:S01]  /*a000*/  LOP3.LUT R8, R8, R9, RZ, 0x3c, !PT ;  /* 0x0000000908087212 */ /* 0x000fe200078e3cff */
[--C-:B------:R-:W-:Y:S01]  /*a010*/  IMAD.X R9, RZ, RZ, R27.reuse, P5 ;  /* 0x000000ffff097224 */ /* 0x100fe200028e061b */
[----:B------:R-:W-:Y:S01]  /*a020*/  LOP3.LUT R26, R7, R26, RZ, 0x3c, !PT ;  /* 0x0000001a071a7212 */ /* 0x000fe200078e3cff */
[----:B------:R-:W-:Y:S01]  /*a030*/  IMAD.X R7, RZ, RZ, R27, P6 ;  /* 0x000000ffff077224 */ /* 0x000fe200030e061b */
[----:B------:R-:W0:Y:S01]  /*a040*/  SHFL.IDX PT, R54, R54, R33, 0x1c1f ;  /* 0x001c1f2136367589 */ /* 0x000e2200000e0000 */
[----:B--2---:R-:W-:-:S02]  /*a050*/  SEL R32, R47, R48, P0 ;  /* 0x000000302f207207 */ /* 0x004fc40000000000 */
[----:B------:R-:W-:Y:S01]  /*a060*/  SEL R34, R48, R47, P0 ;  /* 0x0000002f30227207 */ /* 0x000fe20000000000 */
[----:B------:R-:W1:Y:S01]  /*a070*/  SHFL.IDX PT, R70, R70, R33, 0x1c1f ;  /* 0x001c1f2146467589 */ /* 0x000e6200000e0000 */
[----:B---3--:R-:W-:-:S03]  /*a080*/  SEL R35, R64, R69, P0 ;  /* 0x0000004540237207 */ /* 0x008fc60000000000 */
[----:B------:R-:W-:Y:S04]  /*a090*/  SHFL.IDX PT, R55, R55, R4, 0x1c1f ;  /* 0x001c1f0437377589 */ /* 0x000fe800000e0000 */
[----:B------:R-:W-:Y:S04]  /*a0a0*/  SHFL.IDX PT, R43, R63, R4, 0x1c1f ;  /* 0x001c1f043f2b7589 */ /* 0x000fe800000e0000 */
[----:B------:R-:W-:Y:S04]  /*a0b0*/  SHFL.IDX PT, R73, R73, R4, 0x1c1f ;  /* 0x001c1f0449497589 */ /* 0x000fe800000e0000 */
[----:B------:R-:W-:Y:S04]  /*a0c0*/  SHFL.IDX PT, R56, R56, R33, 0x1c1f ;  /* 0x001c1f2138387589 */ /* 0x000fe800000e0000 */
[----:B------:R-:W2:Y:S01]  /*a0d0*/  SHFL.IDX PT, R68, R68, R33, 0x1c1f ;  /* 0x001c1f2144447589 */ /* 0x000ea200000e0000 */
[----:B0-----:R-:W-:-:S02]  /*a0e0*/  SEL R36, R53, R54, P0 ;  /* 0x0000003635247207 */ /* 0x001fc40000000000 */
[----:B------:R-:W-:Y:S01]  /*a0f0*/  SEL R38, R54, R53, P0 ;  /* 0x0000003536267207 */ /* 0x000fe20000000000 */
[----:B------:R2:W-:Y:S01]  /*a100*/  SHFL.IDX PT, R50, R72, R33, 0x1c1f ;  /* 0x001c1f2148327589 */ /* 0x0005e200000e0000 */
[----:B-1----:R-:W-:Y:S02]  /*a110*/  SEL R37, R71, R70, P0 ;  /* 0x0000004647257207 */ /* 0x002fe40000000000 */
[----:B------:R-:W-:Y:S01]  /*a120*/  SEL R39, R70, R71, P0 ;  /* 0x0000004746277207 */ /* 0x000fe20000000000 */
[----:B------:R-:W-:Y:S04]  /*a130*/  SHFL.IDX PT, R61, R61, R4, 0x1c1f ;  /* 0x001c1f043d3d7589 */ /* 0x000fe800000e0000 */
[----:B------:R-:W-:Y:S04]  /*a140*/  SHFL.IDX PT, R75, R75, R4, 0x1c1f ;  /* 0x001c1f044b4b7589 */ /* 0x000fe800000e0000 */
[----:B------:R-:W-:Y:S04]  /*a150*/  SHFL.IDX PT, R44, R44, R33, 0x1c1f ;  /* 0x001c1f212c2c7589 */ /* 0x000fe800000e0000 */
[----:B------:R-:W-:Y:S04]  /*a160*/  SHFL.IDX PT, R76, R76, R33, 0x1c1f ;  /* 0x001c1f214c4c7589 */ /* 0x000fe800000e0000 */
[----:B------:R-:W-:Y:S01]  /*a170*/  SHFL.IDX PT, R49, R49, R4, 0x1c1f ;  /* 0x001c1f0431317589 */ /* 0x000fe200000e0000 */
[----:B--2---:R-:W-:-:S03]  /*a180*/  SEL R72, R43, R68, P0 ;  /* 0x000000442b487207 */ /* 0x004fc60000000000 */
[----:B------:R-:W-:Y:S04]  /*a190*/  SHFL.IDX PT, R57, R57, R4, 0x1c1f ;  /* 0x001c1f0439397589 */ /* 0x000fe800000e0000 */
[----:B------:R-:W-:Y:S04]  /*a1a0*/  SHFL.IDX PT, R77, R77, R4, 0x1c1f ;  /* 0x001c1f044d4d7589 */ /* 0x000fe800000e0000 */
[----:B------:R-:W-:Y:S04]  /*a1b0*/  SHFL.IDX PT, R51, R51, R4, 0x1c1f ;  /* 0x001c1f0433337589 */ /* 0x000fe800000e0000 */
[----:B------:R-:W-:Y:S04]  /*a1c0*/  SHFL.IDX PT, R59, R59, R4, 0x1c1f ;  /* 0x001c1f043b3b7589 */ /* 0x000fe800000e0000 */
[----:B------:R-:W0:Y:S04]  /*a1d0*/  SHFL.IDX PT, R52, R52, R33, 0x1c1f ;  /* 0x001c1f2134347589 */ /* 0x000e2800000e0000 */
[----:B------:R-:W1:Y:S04]  /*a1e0*/  SHFL.IDX PT, R58, R58, R33, 0x1c1f ;  /* 0x001c1f213a3a7589 */ /* 0x000e6800000e0000 */
[----:B------:R-:W2:Y:S04]  /*a1f0*/  SHFL.IDX PT, R4, R60, R33, 0x1c1f ;  /* 0x001c1f213c047589 */ /* 0x000ea800000e0000 */
[----:B------:R0:W3:Y:S04]  /*a200*/  SHFL.IDX PT, R78, R66, R33, 0x1c1f ;  /* 0x001c1f21424e7589 */ /* 0x0000e800000e0000 */
[----:B------:R4:W3:Y:S04]  /*a210*/  SHFL.IDX PT, R80, R74, R33, 0x1c1f ;  /* 0x001c1f214a507589 */ /* 0x0008e800000e0000 */
[----:B------:R1:W-:Y:S01]  /*a220*/  STSM.16.M88.4 [R85], R28 ;  /* 0x0000001c55007844 */ /* 0x0003e20000000200 */
[----:B0-----:R-:W-:-:S02]  /*a230*/  SEL R66, R52, R49, P0 ;  /* 0x0000003134427207 */ /* 0x001fc40000000000 */
[----:B----4-:R-:W-:Y:S01]  /*a240*/  SEL R33, R69, R64, P0 ;  /* 0x0000004045217207 */ /* 0x010fe20000000000 */
[----:B------:R-:W-:Y:S01]  /*a250*/  IMAD R69, R5, UR6, RZ ;  /* 0x0000000605457c24 */ /* 0x000fe2000f8e02ff */
[----:B------:R-:W-:Y:S02]  /*a260*/  SEL R74, R68, R43, P0 ;  /* 0x0000002b444a7207 */ /* 0x000fe40000000000 */
[----:B------:R-:W-:Y:S01]  /*a270*/  SEL R43, R76, R75, P0 ;  /* 0x0000004b4c2b7207 */ /* 0x000fe20000000000 */
[----:B------:R0:W-:Y:S01]  /*a280*/  STSM.16.M88.4 [R42], R32 ;  /* 0x000000202a007844 */ /* 0x0001e20000000200 */
[C---:B------:R-:W-:Y:S02]  /*a290*/  ISETP.GE.OR P3, PT, R46.reuse, R69, P1 ;  /* 0x000000452e00720c */ /* 0x040fe40000f66670 */
[----:B------:R-:W-:Y:S01]  /*a2a0*/  SEL R64, R49, R52, P0 ;  /* 0x0000003431407207 */ /* 0x000fe20000000000 */
[----:B------:R4:W-:Y:S01]  /*a2b0*/  STSM.16.M88.4 [R67], R36 ;  /* 0x0000002443007844 */ /* 0x0009e20000000200 */
[----:B-1----:R-:W-:Y:S01]  /*a2c0*/  VIADD R28, R46, 0x8 ;  /* 0x000000082e1c7836 */ /* 0x002fe20000000000 */
[----:B------:R-:W-:Y:S01]  /*a2d0*/  SEL R30, R56, R55, P0 ;  /* 0x00000037381e7207 */ /* 0x000fe20000000000 */
[----:B------:R-:W-:Y:S01]  /*a2e0*/  IMAD.IADD R29, R41, 0x1, R45 ;  /* 0x00000001291d7824 */ /* 0x000fe200078e022d */
[----:B------:R-:W-:-:S02]  /*a2f0*/  SEL R31, R50, R73, P0 ;  /* 0x00000049321f7207 */ /* 0x000fc40000000000 */
[----:B------:R-:W-:Y:S02]  /*a300*/  ISETP.GE.OR P1, PT, R28, R69, P1 ;  /* 0x000000451c00720c */ /* 0x000fe40000f26670 */
[----:B------:R-:W-:Y:S02]  /*a310*/  SEL R28, R55, R56, P0 ;  /* 0x00000038371c7207 */ /* 0x000fe40000000000 */
[----:B------:R-:W-:Y:S02]  /*a320*/  SEL R41, R75, R76, P0 ;  /* 0x0000004c4b297207 */ /* 0x000fe40000000000 */
[----:B0-----:R-:W-:Y:S02]  /*a330*/  LEA R32, P4, R40, UR4, 0x2 ;  /* 0x0000000428207c11 */ /* 0x001fe4000f8810ff */
[----:B------:R-:W-:Y:S02]  /*a340*/  SEL R42, R44, R61, P0 ;  /* 0x0000003d2c2a7207 */ /* 0x000fe40000000000 */
[----:B------:R-:W-:Y:S01]  /*a350*/  LEA.HI.X R33, R40, UR5, R29, 0x2, P4 ;  /* 0x0000000528217c11 */ /* 0x000fe2000a0f141d */
[----:B------:R-:W-:Y:S01]  /*a360*/  SHFL.IDX PT, R60, R32, RZ, 0x1c1f ;  /* 0x001c1fff203c7589 */ /* 0x000fe200000e0000 */
[----:B------:R-:W-:-:S02]  /*a370*/  SEL R29, R73, R50, P0 ;  /* 0x00000032491d7207 */ /* 0x000fc40000000000 */
[----:B------:R-:W-:Y:S01]  /*a380*/  SEL R40, R61, R44, P0 ;  /* 0x0000002c3d287207 */ /* 0x000fe20000000000 */
[----:B------:R-:W-:Y:S01]  /*a390*/  SHFL.IDX PT, R62, R32, 0x1, 0x1c1f ;  /* 0x003c1f00203e7f89 */ /* 0x000fe200000e0000 */
[----:B------:R-:W-:Y:S02]  /*a3a0*/  SEL R65, R77, R58, P0 ;  /* 0x0000003a4d417207 */ /* 0x000fe40000000000 */
[----:B----4-:R-:W-:Y:S01]  /*a3b0*/  SEL R67, R58, R77, P0 ;  /* 0x0000004d3a437207 */ /* 0x010fe20000000000 */
[----:B------:R-:W-:Y:S01]  /*a3c0*/  STSM.16.M88.4 [R84], R28 ;  /* 0x0000001c54007844 */ /* 0x000fe20000000200 */
[----:B--2---:R-:W-:Y:S02]  /*a3d0*/  SEL R36, R57, R4, P0 ;  /* 0x0000000439247207 */ /* 0x004fe40000000000 */
[----:B------:R-:W-:Y:S01]  /*a3e0*/  SEL R38, R4, R57, P0 ;  /* 0x0000003904267207 */ /* 0x000fe20000000000 */
[----:B------:R-:W-:Y:S01]  /*a3f0*/  STSM.16.M88.4 [R83], R40 ;  /* 0x0000002853007844 */ /* 0x000fe20000000200 */
[----:B---3--:R-:W-:-:S02]  /*a400*/  SEL R37, R51, R78, P0 ;  /* 0x0000004e33257207 */ /* 0x008fc40000000000 */
[----:B------:R-:W-:Y:S01]  /*a410*/  SEL R39, R78, R51, P0 ;  /* 0x000000334e277207 */ /* 0x000fe20000000000 */
[----:B------:R0:W-:Y:S01]  /*a420*/  STSM.16.M88.4 [R82], R64 ;  /* 0x0000004052007844 */ /* 0x0001e20000000200 */
[----:B------:R-:W-:Y:S02]  /*a430*/  SEL R73, R59, R80, P0 ;  /* 0x000000503b497207 */ /* 0x000fe40000000000 */
[----:B------:R-:W-:Y:S01]  /*a440*/  SEL R75, R80, R59, P0 ;  /* 0x0000003b504b7207 */ /* 0x000fe20000000000 */
[----:B------:R-:W-:Y:S04]  /*a450*/  STSM.16.M88.4 [R81], R36 ;  /* 0x0000002451007844 */ /* 0x000fe80000000200 */
[----:B------:R-:W-:Y:S04]  /*a460*/  STSM.16.M88.4 [R79], R72 ;  /* 0x000000484f007844 */ /* 0x000fe80000000200 */
[----:B------:R-:W1:Y:S01]  /*a470*/  SHFL.IDX PT, R61, R33, RZ, 0x1c1f ;  /* 0x001c1fff213d7589 */ /* 0x000e6200000e0000 */
[----:B------:R-:W-:Y:S08]  /*a480*/  BAR.SYNC.DEFER_BLOCKING 0x1, 0x100 ;  /* 0x0044000000007b1d */ /* 0x000ff00000010000 */
[----:B0-----:R-:W0:Y:S01]  /*a490*/  @P2 LDC R65, c[0x0][0xbec] ;  /* 0x0002fb00ff412b82 */ /* 0x001e220000000800 */
[----:B------:R-:W2:Y:S01]  /*a4a0*/  SHFL.IDX PT, R63, R33, 0x1, 0x1c1f ;  /* 0x003c1f00213f7f89 */ /* 0x000ea200000e0000 */
[----:B------:R-:W-:-:S03]  /*a4b0*/  UIMAD UR6, UR12, UR8, URZ ;  /* 0x000000080c0672a4 */ /* 0x000fc6000f8e023f */
[----:B-1----:R1:W-:Y:S04]  /*a4c0*/  @!P3 ST.E desc[UR48][R60.64], R3 ;  /* 0x000000033c00b985 */ /* 0x0023e8000c101930 */
[----:B--2---:R2:W-:Y:S01]  /*a4d0*/  @!P1 ST.E desc[UR48][R62.64], R0 ;  /* 0x000000003e009985 */ /* 0x0045e2000c101930 */
[----:B-1----:R-:W1:Y:S03]  /*a4e0*/  @P2 LDC R61, c[0x0][0xbf0] ;  /* 0x0002fc00ff3d2b82 */ /* 0x002e660000000800 */
[----:B------:R3:W5:Y:S01]  /*a4f0*/  LD.E.128 R40, desc[UR48][R8.64] ;  /* 0x0000003008287980 */ /* 0x000762000c101d00 */
[----:B------:R-:W-:Y:S02]  /*a500*/  UIMAD.WIDE.U32 UR4, UR13, UR8, URZ ;  /* 0x000000080d0472a5 */ /* 0x000fe4000f8e003f */
[----:B------:R-:W-:Y:S01]  /*a510*/  UIMAD UR6, UR13, UR9, UR6 ;  /* 0x000000090d0672a4 */ /* 0x000fe2000f8e0206 */
[----:B------:R4:W5:Y:S02]  /*a520*/  LD.E.128 R36, desc[UR48][R6.64] ;  /* 0x0000003006247980 */ /* 0x000964000c101d00 */
[----:B------:R-:W-:Y:S01]  /*a530*/  ULDC.64 UR8, c[0x0][0xaf0] ;  /* 0x0002bc0000087ab9 */ /* 0x000fe20000000a00 */
[----:B--2---:R-:W-:Y:S01]  /*a540*/  IMAD R0, R17, 0x20, R18 ;  /* 0x0000002011007824 */ /* 0x004fe200078e0212 */
[----:B------:R-:W5:Y:S04]  /*a550*/  LD.E.128 R48, desc[UR48][R26.64] ;  /* 0x000000301a307980 */ /* 0x000f68000c101d00 */
[----:B---3--:R-:W-:Y:S01]  /*a560*/  LEA R8, R87, R0, 0x7 ;  /* 0x0000000057087211 */ /* 0x008fe200078e38ff */
[----:B------:R-:W-:Y:S01]  /*a570*/  UIMAD UR7, UR14, UR8, URZ ;  /* 0x000000080e0772a4 */ /* 0x000fe2000f8e023f */
[----:B------:R-:W5:Y:S01]  /*a580*/  LD.E.128 R44, desc[UR48][R24.64] ;  /* 0x00000030182c7980 */ /* 0x000f62000c101d00 */
[----:B------:R-:W-:-:S02]  /*a590*/  UIADD3 UR5, UR5, UR6, URZ ;  /* 0x0000000605057290 */ /* 0x000fc4000fffe03f */
[----:B0-----:R-:W-:Y:S01]  /*a5a0*/  @P2 IMAD.HI.U32 R0, R8, R65, RZ ;  /* 0x0000004108002227 */ /* 0x001fe200078e00ff */
[----:B------:R-:W-:Y:S01]  /*a5b0*/  UIMAD UR6, UR40, UR9, UR7 ;  /* 0x00000009280672a4 */ /* 0x000fe2000f8e0207 */
[----:B------:R-:W5:Y:S02]  /*a5c0*/  LD.E.128 R32, desc[UR48][R20.64] ;  /* 0x0000003014207980 */ /* 0x000f64000c101d00 */
[----:B------:R-:W-:Y:S01]  /*a5d0*/  IMAD.MOV.U32 R3, RZ, RZ, R8 ;  /* 0x000000ffff037224 */ /* 0x000fe200078e0008 */
[----:B------:R-:W-:Y:S01]  /*a5e0*/  UIMAD.WIDE.U32 UR4, UR40, UR8, UR4 ;  /* 0x00000008280472a5 */ /* 0x000fe2000f8e0004 */
[----:B-1----:R-:W-:Y:S01]  /*a5f0*/  @P2 SHF.R.U32.HI R3, RZ, R61, R0 ;  /* 0x0000003dff032219 */ /* 0x002fe20000011600 */
[----:B------:R-:W5:Y:S01]  /*a600*/  LD.E.128 R28, desc[UR48][R14.64] ;  /* 0x000000300e1c7980 */ /* 0x000f62000c101d00 */
[----:B------:R-:W-:Y:S01]  /*a610*/  ULDC.64 UR8, c[0x0][0xae0] ;  /* 0x0002b80000087ab9 */ /* 0x000fe20000000a00 */
[----:B------:R-:W-:Y:S01]  /*a620*/  UIADD3 UR6, UR5, UR6, URZ ;  /* 0x0000000605067290 */ /* 0x000fe2000fffe03f */
[--C-:B------:R-:W-:Y:S01]  /*a630*/  SHF.R.S32.HI R0, RZ, 0x1f, R3.reuse ;  /* 0x0000001fff007819 */ /* 0x100fe20000011403 */
[----:B------:R-:W-:Y:S01]  /*a640*/  IMAD.MOV R4, RZ, RZ, -R3 ;  /* 0x000000ffff047224 */ /* 0x000fe200078e0a03 */
[----:B------:R-:W5:Y:S01]  /*a650*/  LD.E.128 R56, desc[UR48][R12.64] ;  /* 0x000000300c387980 */ /* 0x000f62000c101d00 */
[----:B----4-:R-:W-:-:S02]  /*a660*/  IMAD.U32 R7, RZ, RZ, UR5 ;  /* 0x00000005ff077e24 */ /* 0x010fc4000f8e00ff */
[----:B------:R-:W-:Y:S01]  /*a670*/  IMAD R0, R0, UR8, RZ ;  /* 0x0000000800007c24 */ /* 0x000fe2000f8e02ff */
[----:B------:R0:W5:Y:S01]  /*a680*/  LD.E.128 R52, desc[UR48][R10.64] ;  /* 0x000000300a347980 */ /* 0x000162000c101d00 */
[----:B------:R-:W-:Y:S02]  /*a690*/  IMAD R9, R5, R4, R8 ;  /* 0x0000000405097224 */ /* 0x000fe400078e0208 */
[----:B------:R-:W-:Y:S01]  /*a6a0*/  IMAD.U32 R6, RZ, RZ, UR4 ;  /* 0x00000004ff067e24 */ /* 0x000fe2000f8e00ff */
[----:B------:R-:W-:Y:S01]  /*a6b0*/  @!PT LDS RZ, [RZ] ;  /* 0x00000000fffff984 */ /* 0x000fe20000000800 */
[----:B------:R-:W-:Y:S01]  /*a6c0*/  @!PT LDS RZ, [RZ] ;  /* 0x00000000fffff984 */ /* 0x000fe20000000800 */
[----:B------:R-:W-:Y:S01]  /*a6d0*/  @!PT LDS RZ, [RZ] ;  /* 0x00000000fffff984 */ /* 0x000fe20000000800 */
[----:B------:R-:W-:Y:S01]  /*a6e0*/  @!PT LDS RZ, [RZ] ;  /* 0x00000000fffff984 */ /* 0x000fe20000000800 */
[----:B------:R1:W-:Y:S06]  /*a6f0*/  MEMBAR.ALL.CTA ;  /* 0x0000000000007992 */ /* 0x0003ec0000008000 */
[----:B-1----:R-:W1:Y:S01]  /*a700*/  FENCE.VIEW.ASYNC.S ;  /* 0x00000000000073c6 */ /* 0x002e620000000000 */
[----:B------:R-:W-:Y:S01]  /*a710*/  IMAD.U32 R7, RZ, RZ, UR6 ;  /* 0x00000006ff077e24 */ /* 0x000fe2000f8e00ff */
[----:B------:R-:W-:Y:S01]  /*a720*/  ULDC.64 UR6, c[0x0][0xad8] ;  /* 0x0002b60000067ab9 */ /* 0x000fe20000000a00 */
[C---:B0-----:R-:W-:Y:S01]  /*a730*/  IMAD R11, R3.reuse, UR9, R0 ;  /* 0x00000009030b7c24 */ /* 0x041fe2000f8e0200 */
[----:B------:R-:W-:Y:S01]  /*a740*/  SHF.R.S32.HI R0, RZ, 0x1f, R9 ;  /* 0x0000001fff007819 */ /* 0x000fe20000011409 */
[----:B------:R-:W-:Y:S01]  /*a750*/  IMAD.WIDE.U32 R4, R3, UR8, R6 ;  /* 0x0000000803047c25 */ /* 0x000fe2000f8e0006 */
[----:B------:R-:W-:-:S03]  /*a760*/  LEA R12, R87, R18, 0x7 ;  /* 0x00000012570c7211 */ /* 0x000fc600078e38ff */
[----:B------:R-:W-:Y:S02]  /*a770*/  IMAD.IADD R5, R5, 0x1, R11 ;  /* 0x0000000105057824 */ /* 0x000fe400078e020b */
[----:B------:R-:W-:Y:S01]  /*a780*/  IMAD R6, R0, UR6, RZ ;  /* 0x0000000600067c24 */ /* 0x000fe2000f8e02ff */
[----:B------:R-:W-:Y:S01]  /*a790*/  UIADD3 UR39, UR39, 0x29820, URZ ;  /* 0x0002982027277890 */ /* 0x000fe2000fffe03f */
[C---:B------:R-:W-:Y:S01]  /*a7a0*/  IMAD.WIDE.U32 R4, R9.reuse, UR6, R4 ;  /* 0x0000000609047c25 */ /* 0x040fe2000f8e0004 */
[----:B------:R-:W-:Y:S01]  /*a7b0*/  UIADD3 UR43, UR43, 0x1, URZ ;  /* 0x000000012b2b7890 */ /* 0x000fe2000fffe03f */
[----:B------:R-:W-:Y:S02]  /*a7c0*/  ISETP.GE.AND P1, PT, R12, R69, PT ;  /* 0x000000450c00720c */ /* 0x000fe40003f26270 */
[----:B------:R-:W-:Y:S01]  /*a7d0*/  IMAD R3, R9, UR7, R6 ;  /* 0x0000000709037c24 */ /* 0x000fe2000f8e0206 */
[----:B------:R-:W-:Y:S01]  /*a7e0*/  ULDC.64 UR6, c[0x0][0xa80] ;  /* 0x0002a00000067ab9 */ /* 0x000fe20000000a00 */
[----:B------:R-:W-:Y:S01]  /*a7f0*/  UPRMT UR39, URZ, 0x654, UR39 ;  /* 0x000006543f277896 */ /* 0x000fe20008000027 */
[----:B------:R-:W-:Y:S01]  /*a800*/  LEA R10, P2, R4, UR6, 0x1 ;  /* 0x00000006040a7c11 */ /* 0x000fe2000f8408ff */
[----:B------:R-:W-:Y:S01]  /*a810*/  IMAD.IADD R3, R5, 0x1, R3 ;  /* 0x0000000105037824 */ /* 0x000fe200078e0203 */
[----:B------:R-:W-:Y:S01]  /*a820*/  UISETP.NE.AND UP0, UPT, UR43, 0x2, UPT ;  /* 0x000000022b00788c */ /* 0x000fe2000bf05270 */
[----:B------:R-:W-:-:S03]  /*a830*/  VIADD R0, R12, 0x20 ;  /* 0x000000200c007836 */ /* 0x000fc60000000000 */
[----:B------:R-:W-:Y:S01]  /*a840*/  LEA.HI.X R3, R4, UR7, R3, 0x1, P2 ;  /* 0x0000000704037c11 */ /* 0x000fe200090f0c03 */
[----:B------:R-:W-:Y:S01]  /*a850*/  USEL UR5, URZ, 0x1, UP0 ;  /* 0x000000013f057887 */ /* 0x000fe20008000000 */
[-C--:B------:R-:W-:Y:S01]  /*a860*/  ISETP.GE.AND P3, PT, R0, R69.reuse, PT ;  /* 0x000000450000720c */ /* 0x080fe20003f66270 */
[----:B------:R-:W-:Y:S01]  /*a870*/  ULDC UR4, c[0x0][0xc] ;  /* 0x0000030000047ab9 */ /* 0x000fe20000000800 */
[----:B------:R-:W-:Y:S01]  /*a880*/  VIADD R0, R12, 0x40 ;  /* 0x000000400c007836 */ /* 0x000fe20000000000 */
[----:B------:R-:W-:Y:S01]  /*a890*/  UIADD3 UR41, UR4, UR41, URZ ;  /* 0x0000002904297290 */ /* 0x000fe2000fffe03f */
[----:B-1----:R0:W1:Y:S01]  /*a8a0*/  SHFL.IDX PT, R8, R10, RZ, 0x181f ;  /* 0x00181fff0a087589 */ /* 0x00206200000e0000 */
[----:B------:R-:W-:Y:S01]  /*a8b0*/  USEL UR43, UR43, URZ, UP0 ;  /* 0x0000003f2b2b7287 */ /* 0x000fe20008000000 */
[----:B------:R-:W-:Y:S01]  /*a8c0*/  SYNCS.ARRIVE.TRANS64.RED.A1T0 RZ, [UR39], RZ ;  /* 0x000000ffffff79a7 */ /* 0x000fe20008100427 */
[----:B------:R-:W-:Y:S01]  /*a8d0*/  ULOP3.LUT UR44, UR44, UR5, URZ, 0x3c, !UPT ;  /* 0x000000052c2c7292 */ /* 0x000fe2000f8e3c3f */
[----:B------:R0:W2:Y:S01]  /*a8e0*/  SHFL.IDX PT, R9, R3, RZ, 0x181f ;  /* 0x00181fff03097589 */ /* 0x0000a200000e0000 */
[----:B------:R-:W-:Y:S01]  /*a8f0*/  BSSY B0, `(.L_x_31) ;  /* 0x000000b000007945 */ /* 0x000fe20003800000 */
[----:B------:R-:W-:-:S03]  /*a900*/  ISETP.GE.AND P0, PT, R0, R69, PT ;  /* 0x000000450000720c */ /* 0x000fc60003f06270 */
[----:B------:R-:W-:Y:S10]  /*a910*/  @P1 BRA `(.L_x_32) ;  /* 0x0000000000201947 */ /* 0x000ff40003800000 */
[----:B------:R-:W-:Y:S02]  /*a920*/  ULDC UR4, c[0x0][0xac8] ;  /* 0x0002b20000047ab9 */ /* 0x000fe40000000800 */
[----:B------:R-:W-:Y:S02]  /*a930*/  ISETP.GE.AND P2, PT, R16, UR4, PT ;  /* 0x0000000410007c0c */ /* 0x000fe4000bf46270 */
[----:B------:R-:W-:-:S11]  /*a940*/  ISETP.GE.AND P1, PT, R2, UR4, PT ;  /* 0x0000000402007c0c */ /* 0x000fd6000bf26270 */
[----:B-1----:R-:W-:Y:S02]  /*a950*/  @!P2 LEA R6, P4, R16, R8, 0x1 ;  /* 0x000000081006a211 */ /* 0x002fe400078808ff */
[----:B--2---:R-:W-:Y:S02]  /*a960*/  @!P1 IMAD.WIDE R4, R2, 0x2, R8 ;  /* 0x0000000202049825 */ /* 0x004fe400078e0208 */
[----:B------:R-:W-:-:S03]  /*a970*/  @!P2 LEA.HI.X R7, R16, R9, R192, 0x1, P4 ;  /* 0x000000091007a211 */ /* 0x000fc600020f0cc0 */
[----:B-----5:R3:W-:Y:S04]  /*a980*/  @!P1 ST.E.128 desc[UR48][R4.64], R48 ;  /* 0x0000003004009985 */ /* 0x0207e8000c101d30 */
[----:B------:R3:W-:Y:S02]  /*a990*/  @!P2 ST.E.128 desc[UR48][R6.64], R56 ;  /* 0x000000380600a985 */ /* 0x0007e4000c101d30 */
.L_x_32:
[----:B------:R-:W-:Y:S05]  /*a9a0*/  BSYNC B0 ;  /* 0x0000000000007941 */ /* 0x000fea0003800000 */
.L_x_31:
[----:B--2---:R2:W4:Y:S01]  /*a9b0*/  SHFL.IDX PT, R9, R3, 0x1, 0x181f ;  /* 0x00381f0003097f89 */ /* 0x00452200000e0000 */
[----:B------:R-:W-:Y:S03]  /*a9c0*/  BSSY B0, `(.L_x_33) ;  /* 0x000000b000007945 */ /* 0x000fe60003800000 */
[----:B-1----:R2:W1:Y:S01]  /*a9d0*/  SHFL.IDX PT, R8, R10, 0x1, 0x181f ;  /* 0x00381f000a087f89 */ /* 0x00246200000e0000 */
[----:B------:R-:W-:Y:S05]  /*a9e0*/  @P3 BRA `(.L_x_34) ;  /* 0x0000000000203947 */ /* 0x000fea0003800000 */
[----:B------:R-:W-:Y:S02]  /*a9f0*/  ULDC UR4, c[0x0][0xac8] ;  /* 0x0002b20000047ab9 */ /* 0x000fe40000000800 */
[----:B------:R-:W-:Y:S02]  /*aa00*/  ISETP.GE.AND P3, PT, R16, UR4, PT ;  /* 0x0000000410007c0c */ /* 0x000fe4000bf66270 */
[----:B------:R-:W-:-:S11]  /*aa10*/  ISETP.GE.AND P2, PT, R2, UR4, PT ;  /* 0x0000000402007c0c */ /* 0x000fd6000bf46270 */
[----:B-1-3--:R-:W-:Y:S02]  /*aa20*/  @!P3 LEA R6, P1, R16, R8, 0x1 ;  /* 0x000000081006b211 */ /* 0x00afe400078208ff */
[----:B----4-:R-:W-:Y:S02]  /*aa30*/  @!P2 IMAD.WIDE R4, R2, 0x2, R8 ;  /* 0x000000020204a825 */ /* 0x010fe400078e0208 */
[----:B------:R-:W-:-:S03]  /*aa40*/  @!P3 LEA.HI.X R7, R16, R9, R192, 0x1, P1 ;  /* 0x000000091007b211 */ /* 0x000fc600008f0cc0 */
[----:B-----5:R1:W-:Y:S04]  /*aa50*/  @!P2 ST.E.128 desc[UR48][R4.64], R44 ;  /* 0x0000002c0400a985 */ /* 0x0203e8000c101d30 */
[----:B------:R1:W-:Y:S02]  /*aa60*/  @!P3 ST.E.128 desc[UR48][R6.64], R52 ;  /* 0x000000340600b985 */ /* 0x0003e4000c101d30 */
.L_x_34:
[----:B------:R-:W-:Y:S05]  /*aa70*/  BSYNC B0 ;  /* 0x0000000000007941 */ /* 0x000fea0003800000 */
.L_x_33:
[----:B----4-:R4:W0:Y:S01]  /*aa80*/  SHFL.IDX PT, R9, R3, 0x2, 0x181f ;  /* 0x00581f0003097f89 */ /* 0x01082200000e0000 */
[----:B------:R-:W-:Y:S03]  /*aa90*/  BSSY B0, `(.L_x_35) ;  /* 0x000000b000007945 */ /* 0x000fe60003800000 */
[----:B-1----:R4:W1:Y:S01]  /*aaa0*/  SHFL.IDX PT, R8, R10, 0x2, 0x181f ;  /* 0x00581f000a087f89 */ /* 0x00286200000e0000 */
[----:B------:R-:W-:Y:S05]  /*aab0*/  @P0 BRA `(.L_x_36) ;  /* 0x0000000000200947 */ /* 0x000fea0003800000 */
[----:B------:R-:W-:Y:S02]  /*aac0*/  ULDC UR4, c[0x0][0xac8] ;  /* 0x0002b20000047ab9 */ /* 0x000fe40000000800 */
[----:B------:R-:W-:Y:S02]  /*aad0*/  ISETP.GE.AND P2, PT, R16, UR4, PT ;  /* 0x0000000410007c0c */ /* 0x000fe4000bf46270 */
[----:B------:R-:W-:-:S11]  /*aae0*/  ISETP.GE.AND P1, PT, R2, UR4, PT ;  /* 0x0000000402007c0c */ /* 0x000fd6000bf26270 */
[----:B-1-3--:R-:W-:Y:S02]  /*aaf0*/  @!P2 LEA R6, P0, R16, R8, 0x1 ;  /* 0x000000081006a211 */ /* 0x00afe400078008ff */
[----:B0-----:R-:W-:Y:S02]  /*ab00*/  @!P1 IMAD.WIDE R4, R2, 0x2, R8 ;  /* 0x0000000202049825 */ /* 0x001fe400078e0208 */
[----:B------:R-:W-:-:S03]  /*ab10*/  @!P2 LEA.HI.X R7, R16, R9, R192, 0x1, P0 ;  /* 0x000000091007a211 */ /* 0x000fc600000f0cc0 */
[----:B-----5:R0:W-:Y:S04]  /*ab20*/  @!P1 ST.E.128 desc[UR48][R4.64], R32 ;  /* 0x0000002004009985 */ /* 0x0201e8000c101d30 */
[----:B------:R0:W-:Y:S02]  /*ab30*/  @!P2 ST.E.128 desc[UR48][R6.64], R40 ;  /* 0x000000280600a985 */ /* 0x0001e4000c101d30 */
.L_x_36:
[----:B------:R-:W-:Y:S05]  /*ab40*/  BSYNC B0 ;  /* 0x0000000000007941 */ /* 0x000fea0003800000 */
.L_x_35:
[----:B------:R-:W-:Y:S01]  /*ab50*/  VIADD R0, R12, 0x60 ;  /* 0x000000600c007836 */ /* 0x000fe20000000000 */
[----:B0-----:R0:W0:Y:S01]  /*ab60*/  SHFL.IDX PT, R9, R3, 0x3, 0x181f ;  /* 0x00781f0003097f89 */ /* 0x00102200000e0000 */
[----:B------:R-:W-:Y:S01]  /*ab70*/  UIADD3 UR45, UR45, 0x1, URZ ;  /* 0x000000012d2d7890 */ /* 0x000fe2000fffe03f */
[----:B------:R-:W-:Y:S02]  /*ab80*/  BSSY B0, `(.L_x_37) ;  /* 0x000000c000007945 */ /* 0x000fe40003800000 */
[----:B------:R-:W-:Y:S01]  /*ab90*/  ISETP.GE.AND P0, PT, R0, R69, PT ;  /* 0x000000450000720c */ /* 0x000fe20003f06270 */
[----:B-1----:R1:W0:-:S12]  /*aba0*/  SHFL.IDX PT, R8, R10, 0x3, 0x181f ;  /* 0x00781f000a087f89 */ /* 0x00221800000e0000 */
[----:B-1----:R-:W-:Y:S05]  /*abb0*/  @P0 BRA `(.L_x_38) ;  /* 0x0000000000200947 */ /* 0x002fea0003800000 */
[----:B------:R-:W-:Y:S02]  /*abc0*/  ULDC UR4, c[0x0][0xac8] ;  /* 0x0002b20000047ab9 */ /* 0x000fe40000000800 */
[----:B------:R-:W-:Y:S02]  /*abd0*/  ISETP.GE.AND P2, PT, R16, UR4, PT ;  /* 0x0000000410007c0c */ /* 0x000fe4000bf46270 */
[----:B------:R-:W-:-:S11]  /*abe0*/  ISETP.GE.AND P1, PT, R2, UR4, PT ;  /* 0x0000000402007c0c */ /* 0x000fd6000bf26270 */
[----:B0--3--:R-:W-:Y:S02]  /*abf0*/  @!P2 LEA R6, P0, R16, R8, 0x1 ;  /* 0x000000081006a211 */ /* 0x009fe400078008ff */
[----:B------:R-:W-:Y:S02]  /*ac00*/  @!P1 IMAD.WIDE R4, R2, 0x2, R8 ;  /* 0x0000000202049825 */ /* 0x000fe400078e0208 */
[----:B------:R-:W-:-:S03]  /*ac10*/  @!P2 LEA.HI.X R7, R16, R9, R192, 0x1, P0 ;  /* 0x000000091007a211 */ /* 0x000fc600000f0cc0 */
[----:B-----5:R1:W-:Y:S04]  /*ac20*/  @!P1 ST.E.128 desc[UR48][R4.64], R28 ;  /* 0x0000001c04009985 */ /* 0x0203e8000c101d30 */
[----:B------:R1:W-:Y:S02]  /*ac30*/  @!P2 ST.E.128 desc[UR48][R6.64], R36 ;  /* 0x000000240600a985 */ /* 0x0003e4000c101d30 */
.L_x_38:
[----:B------:R-:W-:Y:S05]  /*ac40*/  BSYNC B0 ;  /* 0x0000000000007941 */ /* 0x000fea0003800000 */
.L_x_37:
[----:B------:R-:W2:Y:S02]  /*ac50*/  LDC R0, c[0x0][0xc34] ;  /* 0x00030d00ff007b82 */ /* 0x000ea40000000800 */
[----:B--2---:R-:W-:-:S13]  /*ac60*/  ISETP.LE.AND P0, PT, R0, UR41, PT ;  /* 0x0000002900007c0c */ /* 0x004fda000bf03270 */
[----:B------:R-:W-:Y:S05]  /*ac70*/  @!P0 BRA `(.L_x_39) ;  /* 0xffffff6000188947 */ /* 0x000fea000383ffff */
[----:B------:R-:W-:Y:S05]  /*ac80*/  EXIT ;  /* 0x000000000000794d */ /* 0x000fea0003800000 */
.L_x_5:
[----:B------:R-:W-:-:S08]  /*ac90*/  NOP ;  /* 0x0000000000007918 */ /* 0x000fd00000000000 */
[----:B------:R-:W0:-:S00]  /*aca0*/  USETMAXREG.DEALLOC.CTAPOOL 0x28 ;  /* 0x00000028000079c8 */ /* 0x000e0000080e0500 */
[----:B------:R-:W1:Y:S01]  /*acb0*/  S2UR UR38, SR_CTAID.X ;  /* 0x00000000002679c3 */ /* 0x000e620000002500 */
[----:B------:R-:W-:Y:S01]  /*acc0*/  UMOV UR37, 0x1 ;  /* 0x0000000100257882 */ /* 0x000fe20000000000 */
[----:B0-----:R-:W-:Y:S02]  /*acd0*/  IMAD.MOV.U32 R19, RZ, RZ, RZ ;  /* 0x000000ffff137224 */ /* 0x001fe400078e00ff */
[----:B------:R-:W-:-:S04]  /*ace0*/  IMAD.MOV.U32 R31, RZ, RZ, 0x1 ;  /* 0x00000001ff1f7424 */ /* 0x000fc800078e00ff */
[----:B------:R-:W1:Y:S02]  /*acf0*/  LDC R2, c[0x0][0xc34] ;  /* 0x00030d00ff027b82 */ /* 0x000e640000000800 */
[----:B-1----:R-:W-:-:S13]  /*ad00*/  ISETP.LE.AND P0, PT, R2, UR38, PT ;  /* 0x0000002602007c0c */ /* 0x002fda000bf03270 */
[----:B------:R-:W-:Y:S05]  /*ad10*/  @P0 BRA `(.L_x_40) ;  /* 0x0000004800440947 */ /* 0x000fea0003800000 */
[----:B------:R-:W0:Y:S01]  /*ad20*/  S2R R8, SR_TID.X ;  /* 0x0000000000087919 */ /* 0x000e220000002100 */
[----:B------:R-:W-:Y:S01]  /*ad30*/  ULDC.64 UR4, c[0x0][0x418] ;  /* 0x0001060000047ab9 */ /* 0x000fe20000000a00 */
[----:B------:R-:W-:Y:S01]  /*ad40*/  ULDC.64 UR8, c[0x0][0x2f0] ;  /* 0x0000bc0000087ab9 */ /* 0x000fe20000000a00 */
[----:B------:R-:W-:Y:S01]  /*ad50*/  UISETP.NE.U32.AND UP0, UPT, UR4, URZ, UPT ;  /* 0x0000003f0400728c */ /* 0x000fe2000bf05070 */
[----:B------:R-:W-:Y:S01]  /*ad60*/  MOV R34, 0x40 ;  /* 0x0000004000227802 */ /* 0x000fe20000000f00 */
[----:B------:R-:W-:Y:S01]  /*ad70*/  UMOV UR6, 0xa0 ;  /* 0x000000a000067882 */ /* 0x000fe20000000000 */
[----:B------:R-:W-:Y:S01]  /*ad80*/  ULDC UR4, c[0x0][0x424] ;  /* 0x0001090000047ab9 */ /* 0x000fe20000000800 */
[----:B------:R-:W-:Y:S01]  /*ad90*/  UISETP.NE.AND.EX UP0, UPT, UR5, URZ, UPT, UP0 ;  /* 0x0000003f0500728c */ /* 0x000fe2000bf05300 */
[----:B------:R-:W-:Y:S01]  /*ada0*/  LOP3.LUT R16, R16, 0xfffffffd, RZ, 0xc0, !PT ;  /* 0xfffffffd10107812 */ /* 0x000fe200078ec0ff */
[----:B------:R-:W-:Y:S01]  /*adb0*/  ULDC UR10, c[0x0][0x320] ;  /* 0x0000c800000a7ab9 */ /* 0x000fe20000000800 */
[----:B------:R-:W-:Y:S01]  /*adc0*/  UMOV UR41, 0x400 ;  /* 0x0000040000297882 */ /* 0x000fe20000000000 */
[----:B------:R-:W-:Y:S01]  /*add0*/  USEL UR4, UR4, 0x1, UP0 ;  /* 0x0000000104047887 */ /* 0x000fe20008000000 */
[----:B------:R-:W-:Y:S01]  /*ade0*/  IMAD.MOV.U32 R31, RZ, RZ, 0x1 ;  /* 0x00000001ff1f7424 */ /* 0x000fe200078e00ff */
[----:B------:R-:W-:Y:S01]  /*adf0*/  ULEA UR41, UR45, UR41, 0x18 ;  /* 0x000000292d297291 */ /* 0x000fe2000f8ec03f */
[----:B------:R-:W-:Y:S01]  /*ae00*/  IMAD.MOV.U32 R19, RZ, RZ, RZ ;  /* 0x000000ffff137224 */ /* 0x000fe200078e00ff */
[----:B------:R-:W-:Y:S01]  /*ae10*/  UIMAD UR39, UR4, UR8, URZ ;  /* 0x00000008042772a4 */ /* 0x000fe2000f8e023f */
[----:B------:R-:W-:-:S02]  /*ae20*/  ULDC UR40, c[0x0][0x448] ;  /* 0x0001120000287ab9 */ /* 0x000fc40000000800 */
[----:B------:R-:W-:Y:S01]  /*ae30*/  ULDC UR8, c[0x0][0x2b8] ;  /* 0x0000ae0000087ab9 */ /* 0x000fe20000000800 */
[----:B------:R-:W-:Y:S01]  /*ae40*/  UIADD3 UR4, UR39, 0x9f, URZ ;  /* 0x0000009f27047890 */ /* 0x000fe2000fffe03f */
[----:B------:R-:W-:Y:S01]  /*ae50*/  ULDC UR7, c[0x0][0x288] ;  /* 0x0000a20000077ab9 */ /* 0x000fe20000000800 */
[----:B------:R-:W-:Y:S02]  /*ae60*/  ULOP3.LUT UR46, UR36, 0x2, URZ, 0xfc, !UPT ;  /* 0x00000002242e7892 */ /* 0x000fe4000f8efc3f */
[----:B------:R-:W-:Y:S02]  /*ae70*/  UIMAD.WIDE UR4, UR4, 0x66666667, URZ ;  /* 0x66666667040478a5 */ /* 0x000fe4000f8e023f */
[----:B------:R-:W-:Y:S02]  /*ae80*/  ULOP3.LUT UR47, UR36, 0x1, URZ, 0xfc, !UPT ;  /* 0x00000001242f7892 */ /* 0x000fe4000f8efc3f */
[----:B------:R-:W-:Y:S01]  /*ae90*/  USHF.R.U32.HI UR4, URZ, 0x1f, UR5 ;  /* 0x0000001f3f047899 */ /* 0x000fe20008011605 */
[----:B------:R-:W-:Y:S01]  /*aea0*/  ULDC UR50, c[0x0][0xc] ;  /* 0x0000030000327ab9 */ /* 0x000fe20000000800 */
[----:B------:R-:W-:Y:S01]  /*aeb0*/  UMOV UR37, URZ ;  /* 0x0000003f00257c82 */ /* 0x000fe20008000000 */
[C---:B0-----:R-:W-:Y:S01]  /*aec0*/  SHF.L.U32 R4, R8.reuse, 0x4, RZ ;  /* 0x0000000408047819 */ /* 0x041fe200000006ff */
[C---:B------:R-:W-:Y:S01]  /*aed0*/  IMAD.SHL.U32 R3, R8.reuse, 0x2, RZ ;  /* 0x0000000208037824 */ /* 0x040fe200078e00ff */
[C---:B------:R-:W-:Y:S01]  /*aee0*/  LOP3.LUT P0, RZ, R8.reuse, 0x4, RZ, 0xc0, !PT ;  /* 0x0000000408ff7812 */ /* 0x040fe2000780c0ff */
[----:B------:R-:W-:Y:S01]  /*aef0*/  IMAD.SHL.U32 R7, R8, 0x20, RZ ;  /* 0x0000002008077824 */ /* 0x000fe200078e00ff */
[----:B------:R-:W-:Y:S01]  /*af00*/  LOP3.LUT R0, R4, 0x1b0, RZ, 0xc0, !PT ;  /* 0x000001b004007812 */ /* 0x000fe200078ec0ff */
[C---:B------:R-:W-:Y:S01]  /*af10*/  IMAD.SHL.U32 R33, R8.reuse, 0x4, RZ ;  /* 0x0000000408217824 */ /* 0x040fe200078e00ff */
[----:B------:R-:W-:Y:S01]  /*af20*/  LOP3.LUT P1, RZ, R8, 0x10, RZ, 0xc0, !PT ;  /* 0x0000001008ff7812 */ /* 0x000fe2000782c0ff */
[----:B------:R-:W-:Y:S01]  /*af30*/  ULEA.HI.SX32 UR42, UR5, UR4, 0x1a ;  /* 0x00000004052a7291 */ /* 0x000fe2000f8fd23f */
[----:B------:R-:W-:Y:S01]  /*af40*/  LOP3.LUT R9, R0, 0x30, R3, 0x78, !PT ;  /* 0x0000003000097812 */ /* 0x000fe200078e7803 */
[C---:B------:R-:W-:Y:S01]  /*af50*/  IMAD.SHL.U32 R3, R8.reuse, 0x80, RZ ;  /* 0x0000008008037824 */ /* 0x040fe200078e00ff */
[----:B------:R-:W-:Y:S01]  /*af60*/  LOP3.LUT R0, R8, 0x7f, RZ, 0xc0, !PT ;  /* 0x0000007f08007812 */ /* 0x000fe200078ec0ff */
[----:B------:R-:W-:Y:S01]  /*af70*/  UIMAD UR5, UR42, UR6, -0xa0 ;  /* 0xffffff602a0574a4 */ /* 0x000fe2000f8e0206 */
[----:B------:R-:W-:Y:S01]  /*af80*/  LOP3.LUT R6, R7, 0x80, RZ, 0xc0, !PT ;  /* 0x0000008007067812 */ /* 0x000fe200078ec0ff */
[----:B------:R-:W-:Y:S01]  /*af90*/  UIADD3 UR4, UR42, -0x1, URZ ;  /* 0xffffffff2a047890 */ /* 0x000fe2000fffe03f */
[----:B------:R-:W-:Y:S01]  /*afa0*/  SHF.R.U32.HI R2, RZ, 0x5, R0 ;  /* 0x00000005ff027819 */ /* 0x000fe20000011600 */
[----:B------:R-:W-:Y:S01]  /*afb0*/  UIMAD UR40, UR40, UR7, URZ ;  /* 0x00000007282872a4 */ /* 0x000fe2000f8e023f */
[----:B------:R-:W-:Y:S01]  /*afc0*/  LOP3.LUT R5, R3, 0x380, RZ, 0xc0, !PT ;  /* 0x0000038003057812 */ /* 0x000fe200078ec0ff */
[----:B------:R-:W-:Y:S01]  /*afd0*/  UIMAD UR4, UR4, -0xa0, UR39 ;  /* 0xffffff60040478a4 */ /* 0x000fe2000f8e0227 */
[----:B------:R-:W-:Y:S01]  /*afe0*/  LOP3.LUT R6, R6, 0x10, R8, 0xf8, !PT ;  /* 0x0000001006067812 */ /* 0x000fe200078ef808 */
[----:B------:R-:W-:Y:S01]  /*aff0*/  UIADD3 UR42, UR42, -0x2, URZ ;  /* 0xfffffffe2a2a7890 */ /* 0x000fe2000fffe03f */
[----:B------:R-:W-:Y:S01]  /*b000*/  LOP3.LUT R11, R7, 0x380, RZ, 0xc0, !PT ;  /* 0x00000380070b7812 */ /* 0x000fe200078ec0ff */
[----:B------:R-:W-:Y:S01]  /*b010*/  IMAD R5, R2, 0x10, R5 ;  /* 0x0000001002057824 */ /* 0x000fe200078e0205 */
[----:B------:R-:W-:-:S02]  /*b020*/  LOP3.LUT R8, R6, 0x10, R33, 0x78, !PT ;  /* 0x0000001006087812 */ /* 0x000fc400078e7821 */
[----:B------:R-:W-:Y:S02]  /*b030*/  LOP3.LUT R35, R4, 0x30, RZ, 0xc0, !PT ;  /* 0x0000003004237812 */ /* 0x000fe400078ec0ff */
[--C-:B------:R-:W-:Y:S01]  /*b040*/  LOP3.LUT R6, R5, 0x70, R4.reuse, 0x78, !PT ;  /* 0x0000007005067812 */ /* 0x100fe200078e7804 */
[C---:B------:R-:W-:Y:S01]  /*b050*/  IMAD.SHL.U32 R5, R2.reuse, 0x200, RZ ;  /* 0x0000020002057824 */ /* 0x040fe200078e00ff */
[--C-:B------:R-:W-:Y:S01]  /*b060*/  LOP3.LUT R11, R11, 0x30, R4.reuse, 0xf8, !PT ;  /* 0x000000300b0b7812 */ /* 0x100fe200078ef804 */
[----:B------:R-:W-:Y:S01]  /*b070*/  IMAD.SHL.U32 R2, R2, 0x400, RZ ;  /* 0x0000040002027824 */ /* 0x000fe200078e00ff */
[----:B------:R-:W-:Y:S02]  /*b080*/  LOP3.LUT R3, R6, 0xc00, R3, 0xf8, !PT ;  /* 0x00000c0006037812 */ /* 0x000fe400078ef803 */
[----:B------:R-:W-:Y:S02]  /*b090*/  LOP3.LUT R6, R5, 0x40, R4, 0xf8, !PT ;  /* 0x0000004005067812 */ /* 0x000fe400078ef804 */
[----:B------:R-:W-:Y:S01]  /*b0a0*/  LOP3.LUT R2, R35, 0x80, RZ, 0xfc, !PT ;  /* 0x0000008023027812 */ /* 0x000fe200078efcff */
[----:B------:R0:W-:Y:S01]  /*b0b0*/  STL [R1+0xc], R3 ;  /* 0x00000c0301007387 */ /* 0x0001e20000100800 */
[----:B------:R-:W-:-:S02]  /*b0c0*/  LOP3.LUT R9, R6, R9, RZ, 0xfc, !PT ;  /* 0x0000000906097212 */ /* 0x000fc400078efcff */
[--C-:B------:R-:W-:Y:S02]  /*b0d0*/  LOP3.LUT R6, R5, 0x60, R7.reuse, 0xf8, !PT ;  /* 0x0000006005067812 */ /* 0x100fe400078ef807 */
[----:B------:R-:W-:Y:S01]  /*b0e0*/  SHF.R.U32.HI R5, RZ, 0x2, R0 ;  /* 0x00000002ff057819 */ /* 0x000fe20000011600 */
[----:B------:R-:W-:Y:S01]  /*b0f0*/  STL [R1+0x4], R9 ;  /* 0x0000040901007387 */ /* 0x000fe20000100800 */
[----:B------:R-:W-:Y:S02]  /*b100*/  SEL R0, R34, 0xffffffc0, !P0 ;  /* 0xffffffc022007807 */ /* 0x000fe40004000000 */
[--C-:B------:R-:W-:Y:S02]  /*b110*/  LOP3.LUT R4, R5, 0x60, R7.reuse, 0xf8, !PT ;  /* 0x0000006005047812 */ /* 0x100fe400078ef807 */
[----:B0-----:R-:W-:Y:S02]  /*b120*/  LOP3.LUT R3, R6, 0x100, R7, 0xf8, !PT ;  /* 0x0000010006037812 */ /* 0x001fe400078ef807 */
[C---:B------:R-:W-:Y:S01]  /*b130*/  LOP3.LUT R36, R4.reuse, 0x80, RZ, 0xfc, !PT ;  /* 0x0000008004247812 */ /* 0x040fe200078efcff */
[----:B------:R-:W-:Y:S01]  /*b140*/  VIADD R4, R4, UR5 ;  /* 0x0000000504047c36 */ /* 0x000fe20008000000 */
[----:B------:R-:W-:-:S02]  /*b150*/  LOP3.LUT R3, R3, R8, RZ, 0xfc, !PT ;  /* 0x0000000803037212 */ /* 0x000fc400078efcff */
[----:B------:R-:W-:Y:S02]  /*b160*/  SEL R34, R34, 0xffffffc0, !P1 ;  /* 0xffffffc022227807 */ /* 0x000fe40004800000 */
[----:B------:R-:W-:Y:S01]  /*b170*/  ISETP.GE.AND P0, PT, R35, UR10, PT ;  /* 0x0000000a23007c0c */ /* 0x000fe2000bf06270 */
[----:B------:R0:W-:Y:S01]  /*b180*/  STL [R1+0x8], R3 ;  /* 0x0000080301007387 */ /* 0x0001e20000100800 */
[----:B------:R-:W-:-:S03]  /*b190*/  LOP3.LUT R33, R11, 0x70, R33, 0x78, !PT ;  /* 0x000000700b217812 */ /* 0x000fc600078e7821 */
[----:B------:R1:W-:Y:S01]  /*b1a0*/  STL [R1+0x10], R0 ;  /* 0x0000100001007387 */ /* 0x0003e20000100800 */
[----:B0-----:R-:W-:Y:S01]  /*b1b0*/  VIADD R3, R36, UR5 ;  /* 0x0000000524037c36 */ /* 0x001fe20008000000 */
[----:B-1----:R-:W-:-:S04]  /*b1c0*/  LOP3.LUT R0, R35, 0x40, RZ, 0xfc, !PT ;  /* 0x0000004023007812 */ /* 0x002fc800078efcff */
[----:B------:R0:W-:Y:S01]  /*b1d0*/  STL [R1+0x20], R3 ;  /* 0x0000200301007387 */ /* 0x0001e20000100800 */
[----:B------:R-:W-:Y:S02]  /*b1e0*/  ISETP.GE.AND P1, PT, R3, UR39, PT ;  /* 0x0000002703007c0c */ /* 0x000fe4000bf26270 */
[----:B------:R-:W-:Y:S02]  /*b1f0*/  ISETP.GE.AND P2, PT, R0, UR9, PT ;  /* 0x0000000900007c0c */ /* 0x000fe4000bf46270 */
[----:B0-----:R-:W-:Y:S01]  /*b200*/  IADD3 R3, -R5, UR4, RZ ;  /* 0x0000000405037c10 */ /* 0x001fe2000fffe1ff */
[----:B------:R-:W-:-:S03]  /*b210*/  VIADD R5, R9, UR41 ;  /* 0x0000002909057c36 */ /* 0x000fc60008000000 */
[C---:B------:R-:W-:Y:S01]  /*b220*/  ISETP.LT.OR P3, PT, R3.reuse, 0x21, P0 ;  /* 0x000000210300780c */ /* 0x040fe20000761670 */
[----:B------:R0:W-:Y:S06]  /*b230*/  STL [R1+0x18], R3 ;  /* 0x0000180301007387 */ /* 0x0001ec0000100800 */
[----:B------:R-:W-:Y:S02]  /*b240*/  @P2 LOP3.LUT R16, R16, 0x2, RZ, 0xfc, !PT ;  /* 0x0000000210102812 */ /* 0x000fe400078efcff */
[----:B------:R-:W-:Y:S01]  /*b250*/  ISETP.LT.U32.AND P2, PT, R36, 0xa0, !P1 ;  /* 0x000000a02400780c */ /* 0x000fe20004f41070 */
[----:B------:R0:W-:Y:S01]  /*b260*/  STL [R1+0x14], R5 ;  /* 0x0000140501007387 */ /* 0x0001e20000100800 */
[----:B------:R-:W-:-:S02]  /*b270*/  ISETP.LT.OR P1, PT, R3, 0x1, P0 ;  /* 0x000000010300780c */ /* 0x000fc40000721670 */
[----:B------:R-:W-:Y:S01]  /*b280*/  LOP3.LUT R16, R16, 0xfffff7ff, RZ, 0xc0, !PT ;  /* 0xfffff7ff10107812 */ /* 0x000fe200078ec0ff */
[----:B------:R0:W-:Y:S08]  /*b290*/  STL [R1+0x1c], R4 ;  /* 0x00001c0401007387 */ /* 0x0001f00000100800 */
[----:B------:R-:W-:Y:S02]  /*b2a0*/  @P2 LOP3.LUT R16, R16, 0x800, RZ, 0xfc, !PT ;  /* 0x0000080010102812 */ /* 0x000fe400078efcff */
[----:B------:R-:W-:-:S02]  /*b2b0*/  ISETP.LT.OR P2, PT, R3, 0x41, P0 ;  /* 0x000000410300780c */ /* 0x000fc40000741670 */
[----:B------:R-:W-:-:S04]  /*b2c0*/  LOP3.LUT R16, R16, 0xffbfffff, RZ, 0xc0, !PT ;  /* 0xffbfffff10107812 */ /* 0x000fc800078ec0ff */
[----:B------:R-:W-:Y:S02]  /*b2d0*/  @P1 LOP3.LUT R16, R16, 0x400000, RZ, 0xfc, !PT ;  /* 0x0040000010101812 */ /* 0x000fe400078efcff */
[C---:B------:R-:W-:Y:S02]  /*b2e0*/  ISETP.LT.OR P1, PT, R3.reuse, 0x61, P0 ;  /* 0x000000610300780c */ /* 0x040fe40000721670 */
[----:B------:R-:W-:Y:S02]  /*b2f0*/  LOP3.LUT R16, R16, 0xffefffff, RZ, 0xc0, !PT ;  /* 0xffefffff10107812 */ /* 0x000fe400078ec0ff */
[C---:B------:R-:W-:Y:S02]  /*b300*/  ISETP.LT.OR P0, PT, R3.reuse, 0x81, P0 ;  /* 0x000000810300780c */ /* 0x040fe40000701670 */
[----:B------:R-:W-:Y:S02]  /*b310*/  @P3 LOP3.LUT R16, R16, 0x100000, RZ, 0xfc, !PT ;  /* 0x0010000010103812 */ /* 0x000fe400078efcff */
[----:B------:R-:W-:-:S02]  /*b320*/  ISETP.GE.AND P3, PT, R3, 0x1, PT ;  /* 0x000000010300780c */ /* 0x000fc40003f66270 */
[----:B------:R-:W-:-:S04]  /*b330*/  LOP3.LUT R16, R16, 0xfffbffff, RZ, 0xc0, !PT ;  /* 0xfffbffff10107812 */ /* 0x000fc800078ec0ff */
[----:B------:R-:W-:Y:S02]  /*b340*/  @P2 LOP3.LUT R16, R16, 0x40000, RZ, 0xfc, !PT ;  /* 0x0004000010102812 */ /* 0x000fe400078efcff */
[----:B------:R-:W-:Y:S02]  /*b350*/  ISETP.GE.AND P2, PT, R2, UR9, PT ;  /* 0x0000000902007c0c */ /* 0x000fe4000bf46270 */
[----:B------:R-:W-:-:S04]  /*b360*/  LOP3.LUT R16, R16, 0xfffeffff, RZ, 0xc0, !PT ;  /* 0xfffeffff10107812 */ /* 0x000fc800078ec0ff */
[----:B------:R-:W-:Y:S02]  /*b370*/  @P1 LOP3.LUT R16, R16, 0x10000, RZ, 0xfc, !PT ;  /* 0x0001000010101812 */ /* 0x000fe400078efcff */
[----:B------:R-:W-:Y:S02]  /*b380*/  ISETP.GE.AND P1, PT, R0, UR10, PT ;  /* 0x0000000a00007c0c */ /* 0x000fe4000bf26270 */
[----:B------:R-:W-:-:S04]  /*b390*/  LOP3.LUT R16, R16, 0xfdffffff, RZ, 0xc0, !PT ;  /* 0xfdffffff10107812 */ /* 0x000fc800078ec0ff */
[----:B------:R-:W-:Y:S02]  /*b3a0*/  @P0 LOP3.LUT R16, R16, 0x2000000, RZ, 0xfc, !PT ;  /* 0x0200000010100812 */ /* 0x000fe400078efcff */
[----:B------:R-:W-:Y:S02]  /*b3b0*/  ISETP.GE.AND P0, PT, R0, UR8, PT ;  /* 0x0000000800007c0c */ /* 0x000fe4000bf06270 */
[----:B------:R-:W-:-:S04]  /*b3c0*/  LOP3.LUT R16, R16, 0xfffffffe, RZ, 0xc0, !PT ;  /* 0xfffffffe10107812 */ /* 0x000fc800078ec0ff */
[----:B------:R-:W-:-:S07]  /*b3d0*/  LOP3.LUT R16, R16, 0xffffdfff, RZ, 0xc0, !PT ;  /* 0xffffdfff10107812 */ /* 0x000fce00078ec0ff */
[----:B------:R-:W-:Y:S02]  /*b3e0*/  @P0 LOP3.LUT R16, R16, 0x2000, RZ, 0xfc, !PT ;  /* 0x0000200010100812 */ /* 0x000fe400078efcff */
[----:B------:R-:W-:Y:S02]  /*b3f0*/  ISETP.GE.AND P0, PT, R2, UR8, PT ;  /* 0x0000000802007c0c */ /* 0x000fe4000bf06270 */
[----:B------:R-:W-:Y:S02]  /*b400*/  @P2 LOP3.LUT R16, R16, 0x1, RZ, 0xfc, !PT ;  /* 0x0000000110102812 */ /* 0x000fe400078efcff */
[----:B------:R-:W-:Y:S02]  /*b410*/  ISETP.GE.AND P2, PT, R3, 0x21, PT ;  /* 0x000000210300780c */ /* 0x000fe40003f46270 */
[----:B------:R-:W-:-:S04]  /*b420*/  LOP3.LUT R16, R16, 0xfffffff7, RZ, 0xc0, !PT ;  /* 0xfffffff710107812 */ /* 0x000fc800078ec0ff */
[----:B------:R-:W-:-:S04]  /*b430*/  @P1 LOP3.LUT R16, R16, 0x8, RZ, 0xfc, !PT ;  /* 0x0000000810101812 */ /* 0x000fc800078efcff */
[----:B------:R-:W-:-:S04]  /*b440*/  LOP3.LUT R16, R16, 0xffffefff, RZ, 0xc0, !PT ;  /* 0xffffefff10107812 */ /* 0x000fc800078ec0ff */
[----:B------:R-:W-:Y:S02]  /*b450*/  @P0 LOP3.LUT R16, R16, 0x1000, RZ, 0xfc, !PT ;  /* 0x0000100010100812 */ /* 0x000fe400078efcff */
[----:B------:R-:W-:Y:S02]  /*b460*/  ISETP.LT.OR P0, PT, R3, 0x1, P1 ;  /* 0x000000010300780c */ /* 0x000fe40000f01670 */
[----:B------:R-:W-:-:S04]  /*b470*/  LOP3.LUT R16, R16, 0xfffffbff, RZ, 0xc0, !PT ;  /* 0xfffffbff10107812 */ /* 0x000fc800078ec0ff */
[----:B------:R-:W-:Y:S02]  /*b480*/  @P3 LOP3.LUT R16, R16, 0x400, RZ, 0xfc, !PT ;  /* 0x0000040010103812 */ /* 0x000fe400078efcff */
[----:B------:R-:W-:Y:S02]  /*b490*/  ISETP.LT.OR P3, PT, R3, 0x21, P1 ;  /* 0x000000210300780c */ /* 0x000fe40000f61670 */
[----:B------:R-:W-:-:S04]  /*b4a0*/  LOP3.LUT R16, R16, 0xffdfffff, RZ, 0xc0, !PT ;  /* 0xffdfffff10107812 */ /* 0x000fc800078ec0ff */
[----:B------:R-:W-:Y:S02]  /*b4b0*/  @P0 LOP3.LUT R16, R16, 0x200000, RZ, 0xfc, !PT ;  /* 0x0020000010100812 */ /* 0x000fe400078efcff */
[----:B------:R-:W-:Y:S02]  /*b4c0*/  ISETP.GE.AND P0, PT, R3, 0x41, PT ;  /* 0x000000410300780c */ /* 0x000fe40003f06270 */
        /* <DEDUP_REMOVED lines=14> */
[----:B------:R-:W-:-:S04]  /*b5b0*/  @P3 LOP3.LUT R16, R16, 0x80, RZ, 0xfc, !PT ;  /* 0x0000008010103812 */ /* 0x000fc800078efcff */
[----:B------:R-:W-:-:S04]  /*b5c0*/  LOP3.LUT R16, R16, 0xffff7fff, RZ, 0xc0, !PT ;  /* 0xffff7fff10107812 */ /* 0x000fc800078ec0ff */
[----:B------:R-:W-:Y:S02]  /*b5d0*/  @P0 LOP3.LUT R16, R16, 0x8000, RZ, 0xfc, !PT ;  /* 0x0000800010100812 */ /* 0x000fe400078efcff */
[----:B------:R-:W-:Y:S02]  /*b5e0*/  ISETP.GE.AND P0, PT, R35, UR9, PT ;  /* 0x0000000923007c0c */ /* 0x000fe4000bf06270 */
[----:B------:R-:W-:-:S04]  /*b5f0*/  LOP3.LUT R16, R16, 0xff7fffff, RZ, 0xc0, !PT ;  /* 0xff7fffff10107812 */ /* 0x000fc800078ec0ff */
[----:B------:R-:W-:-:S04]  /*b600*/  @P2 LOP3.LUT R16, R16, 0x800000, RZ, 0xfc, !PT ;  /* 0x0080000010102812 */ /* 0x000fc800078efcff */
[----:B------:R-:W-:-:S04]  /*b610*/  LOP3.LUT R16, R16, 0xfffffffb, RZ, 0xc0, !PT ;  /* 0xfffffffb10107812 */ /* 0x000fc800078ec0ff */
[----:B------:R-:W-:-:S04]  /*b620*/  LOP3.LUT R16, R16, 0xfeffffff, RZ, 0xc0, !PT ;  /* 0xfeffffff10107812 */ /* 0x000fc800078ec0ff */
[----:B------:R-:W-:Y:S02]  /*b630*/  @P1 LOP3.LUT R16, R16, 0x1000000, RZ, 0xfc, !PT ;  /* 0x0100000010101812 */ /* 0x000fe400078efcff */
[C---:B------:R-:W-:Y:S02]  /*b640*/  ISETP.GE.AND P1, PT, R35.reuse, UR10, PT ;  /* 0x0000000a23007c0c */ /* 0x040fe4000bf26270 */
[----:B------:R-:W-:Y:S02]  /*b650*/  @P0 LOP3.LUT R16, R16, 0x4, RZ, 0xfc, !PT ;  /* 0x0000000410100812 */ /* 0x000fe400078efcff */
[----:B------:R-:W-:Y:S02]  /*b660*/  ISETP.GE.AND P0, PT, R35, UR8, PT ;  /* 0x0000000823007c0c */ /* 0x000fe4000bf06270 */
[----:B------:R-:W-:-:S04]  /*b670*/  LOP3.LUT R16, R16, 0xffffbfff, RZ, 0xc0, !PT ;  /* 0xffffbfff10107812 */ /* 0x000fc800078ec0ff */
[----:B------:R-:W-:-:S04]  /*b680*/  LOP3.LUT R16, R16, 0xffffffef, RZ, 0xc0, !PT ;  /* 0xffffffef10107812 */ /* 0x000fc800078ec0ff */
[----:B------:R-:W-:-:S04]  /*b690*/  @P1 LOP3.LUT R16, R16, 0x10, RZ, 0xfc, !PT ;  /* 0x0000001010101812 */ /* 0x000fc800078efcff */
[----:B0-----:R-:W-:-:S07]  /*b6a0*/  @P0 LOP3.LUT R16, R16, 0x4000, RZ, 0xfc, !PT ;  /* 0x0000400010100812 */ /* 0x001fce00078efcff */
.L_x_92:
[----:B------:R-:W-:Y:S01]  /*b6b0*/  ULDC UR4, c[0x0][0xc38] ;  /* 0x00030e0000047ab9 */ /* 0x000fe20000000800 */
[----:B------:R-:W-:Y:S01]  /*b6c0*/  ULDC.64 UR8, c[0x0][0xa28] ;  /* 0x00028a0000087ab9 */ /* 0x000fe20000000a00 */
[----:B------:R-:W-:Y:S01]  /*b6d0*/  UISETP.NE.AND UP0, UPT, UR4, 0x1, UPT ;  /* 0x000000010400788c */ /* 0x000fe2000bf05270 */
[----:B------:R0:W-:Y:S01]  /*b6e0*/  STL [R1], RZ ;  /* 0x000000ff01007387 */ /* 0x0001e20000100800 */
[----:B------:R-:W-:Y:S01]  /*b6f0*/  ISETP.NE.U32.AND P0, PT, RZ, UR8, PT ;  /* 0x00000008ff007c0c */ /* 0x000fe2000bf05070 */
[----:B------:R-:W-:Y:S01]  /*b700*/  ULDC UR4, c[0x0][0xc44] ;  /* 0x0003110000047ab9 */ /* 0x000fe20000000800 */
[----:B------:R-:W-:Y:S01]  /*b710*/  UMOV UR43, UR38 ;  /* 0x00000026002b7c82 */ /* 0x000fe20008000000 */
[----:B------:R-:W-:Y:S01]  /*b720*/  UISETP.NE.AND UP1, UPT, UR4, 0x1, UPT ;  /* 0x000000010400788c */ /* 0x000fe2000bf25270 */
[----:B------:R-:W-:Y:S01]  /*b730*/  ISETP.NE.AND.EX P0, PT, RZ, UR9, PT, P0 ;  /* 0x00000009ff007c0c */ /* 0x000fe2000bf05300 */
[----:B------:R-:W-:-:S04]  /*b740*/  UIADD3 UR11, UR41, 0x1a400, URZ ;  /* 0x0001a400290b7890 */ /* 0x000fc8000fffe03f */
[----:B------:R-:W-:Y:S01]  /*b750*/  @UP0 ULDC UR4, c[0x0][0xc3c] ;  /* 0x00030f0000040ab9 */ /* 0x000fe20000000800 */
[----:B------:R-:W-:Y:S01]  /*b760*/  @UP0 ULDC UR10, c[0x0][0xc40] ;  /* 0x00031000000a0ab9 */ /* 0x000fe20000000800 */
[----:B------:R-:W-:-:S03]  /*b770*/  UIMAD.WIDE.U32 UR4, UR38, UR4, URZ ;  /* 0x00000004260472a5 */ /* 0x000fc6000f8e003f */
[----:B------:R-:W-:Y:S01]  /*b780*/  @UP1 ULDC.64 UR6, c[0x0][0xc48] ;  /* 0x0003120000061ab9 */ /* 0x000fe20000000a00 */
[----:B------:R-:W-:Y:S02]  /*b790*/  @UP0 USHF.R.U32.HI UR43, URZ, UR10, UR5 ;  /* 0x0000000a3f2b0299 */ /* 0x000fe40008011605 */
[----:B------:R-:W-:Y:S02]  /*b7a0*/  ULOP3.LUT UP0, URZ, UR11, 0x1bf, URZ, 0xc0, !UPT ;  /* 0x000001bf0b3f7892 */ /* 0x000fe4000f80c03f */
[----:B------:R-:W-:-:S03]  /*b7b0*/  UIMAD.WIDE.U32 UR4, UR43, UR6, URZ ;  /* 0x000000062b0472a5 */ /* 0x000fc6000f8e003f */
[----:B------:R-:W-:Y:S01]  /*b7c0*/  UMOV UR44, UR43 ;  /* 0x0000002b002c7c82 */ /* 0x000fe20008000000 */
[----:B------:R-:W-:Y:S01]  /*b7d0*/  @UP1 USHF.R.U32.HI UR44, URZ, UR7, UR5 ;  /* 0x000000073f2c1299 */ /* 0x000fe20008011605 */
[----:B0-----:R-:W-:Y:S11]  /*b7e0*/  @!P0 BRA `(.L_x_41) ;  /* 0x0000000000188947 */ /* 0x001ff60003800000 */
[----:B------:R-:W-:Y:S02]  /*b7f0*/  ULDC.64 UR4, c[0x0][0xa28] ;  /* 0x00028a0000047ab9 */ /* 0x000fe40000000a00 */
[----:B------:R-:W-:-:S06]  /*b800*/  UIMAD.WIDE UR4, UR44, 0x4, UR4 ;  /* 0x000000042c0478a5 */ /* 0x000fcc000f8e0204 */
[----:B------:R-:W-:Y:S01]  /*b810*/  MOV R2, UR4 ;  /* 0x0000000400027c02 */ /* 0x000fe20008000f00 */
[----:B------:R-:W-:-:S05]  /*b820*/  IMAD.U32 R3, RZ, RZ, UR5 ;  /* 0x00000005ff037e24 */ /* 0x000fca000f8e00ff */
[----:B------:R-:W2:Y:S04]  /*b830*/  LDG.E R0, desc[UR48][R2.64] ;  /* 0x0000003002007981 */ /* 0x000ea8000c1e1900 */
[----:B--2---:R0:W-:Y:S02]  /*b840*/  STL [R1], R0 ;  /* 0x0000000001007387 */ /* 0x0041e40000100800 */
.L_x_41:
[----:B------:R-:W-:-:S13]  /*b850*/  PLOP3.LUT P0, PT, PT, PT, UP0, 0x80, 0x0 ;  /* 0x000000000000781c */ /* 0x000fda0003f0f008 */
[----:B------:R-:W-:Y:S05]  /*b860*/  @!P0 BRA `(.L_x_42) ;  /* 0x0000000000408947 */ /* 0x000fea0003800000 */
[----:B------:R-:W-:Y:S01]  /*b870*/  MOV R2, 0x0 ;  /* 0x0000000000027802 */ /* 0x000fe20000000f00 */
[----:B------:R-:W-:Y:S01]  /*b880*/  ULDC.64 UR6, c[0x4][0xc8] ;  /* 0x0100320000067ab9 */ /* 0x000fe20000000a00 */
[----:B------:R-:W-:Y:S01]  /*b890*/  ULDC.64 UR8, c[0x4][0xd0] ;  /* 0x0100340000087ab9 */ /* 0x000fe20000000a00 */
[----:B------:R-:W-:Y:S01]  /*b8a0*/  ULDC.64 UR4, c[0x4][0x8] ;  /* 0x0100020000047ab9 */ /* 0x000fe20000000a00 */
[----:B------:R-:W-:Y:S01]  /*b8b0*/  IMAD.U32 R4, RZ, RZ, UR6 ;  /* 0x00000006ff047e24 */ /* 0x000fe2000f8e00ff */
[----:B------:R-:W-:Y:S01]  /*b8c0*/  MOV R11, UR5 ;  /* 0x00000005000b7c02 */ /* 0x000fe20008000f00 */
[----:B------:R-:W1:Y:S01]  /*b8d0*/  LDC.64 R2, c[0x4][R2] ;  /* 0x0100000002027b82 */ /* 0x000e620000000a00 */
[----:B------:R-:W-:Y:S02]  /*b8e0*/  IMAD.U32 R5, RZ, RZ, UR7 ;  /* 0x00000007ff057e24 */ /* 0x000fe4000f8e00ff */
[----:B------:R-:W-:Y:S02]  /*b8f0*/  IMAD.U32 R6, RZ, RZ, UR8 ;  /* 0x00000008ff067e24 */ /* 0x000fe4000f8e00ff */
[----:B------:R-:W-:-:S02]  /*b900*/  IMAD.U32 R7, RZ, RZ, UR9 ;  /* 0x00000009ff077e24 */ /* 0x000fc4000f8e00ff */
[----:B------:R-:W-:Y:S02]  /*b910*/  IMAD.U32 R10, RZ, RZ, UR4 ;  /* 0x00000004ff0a7e24 */ /* 0x000fe4000f8e00ff */
[----:B------:R-:W-:Y:S02]  /*b920*/  IMAD.MOV.U32 R8, RZ, RZ, 0x70 ;  /* 0x00000070ff087424 */ /* 0x000fe400078e00ff */
[----:B------:R-:W-:Y:S02]  /*b930*/  IMAD.MOV.U32 R12, RZ, RZ, 0x1 ;  /* 0x00000001ff0c7424 */ /* 0x000fe400078e00ff */
[----:B------:R-:W-:-:S07]  /*b940*/  IMAD.MOV.U32 R13, RZ, RZ, RZ ;  /* 0x000000ffff0d7224 */ /* 0x000fce00078e00ff */
[----:B------:R-:W-:-:S07]  /*b950*/  LEPC R20, `(.L_x_42) ;  /* 0x000000001014794e */ /* 0x000fce0000000000 */
[----:B01----:R-:W-:Y:S05]  /*b960*/  CALL.ABS.NOINC R2 ;  /* 0x0000000002007343 */ /* 0x003fea0003c00000 */
.L_x_42:
[----:B------:R-:W-:Y:S01]  /*b970*/  UIADD3 UR4, UR41, 0xa400, URZ ;  /* 0x0000a40029047890 */ /* 0x000fe2000fffe03f */
[----:B------:R-:W-:-:S05]  /*b980*/  LOP3.LUT R16, R16, 0xffffffdf, RZ, 0xc0, !PT ;  /* 0xffffffdf10107812 */ /* 0x000fca00078ec0ff */
[----:B------:R-:W-:-:S05]  /*b990*/  IMAD.U32 R17, RZ, RZ, UR4 ;  /* 0x00000004ff117e24 */ /* 0x000fca000f8e00ff */
[----:B------:R-:W-:-:S13]  /*b9a0*/  LOP3.LUT P0, RZ, R17, 0x3ff, RZ, 0xc0, !PT ;  /* 0x000003ff11ff7812 */ /* 0x000fda000780c0ff */
[----:B------:R-:W-:Y:S01]  /*b9b0*/  @P0 LOP3.LUT R16, R16, 0x20, RZ, 0xfc, !PT ;  /* 0x0000002010100812 */ /* 0x000fe200078efcff */
[----:B------:R-:W-:Y:S06]  /*b9c0*/  @!P0 BRA `(.L_x_43) ;  /* 0x0000000000408947 */ /* 0x000fec0003800000 */
        /* <DEDUP_REMOVED lines=16> */
.L_x_43:
[----:B------:R-:W-:-:S04]  /*bad0*/  UIADD3 UR4, UR41, 0x400, URZ ;  /* 0x0000040029047890 */ /* 0x000fc8000fffe03f */
[----:B------:R-:W-:-:S06]  /*bae0*/  ULOP3.LUT UP0, URZ, UR4, 0x9f, URZ, 0xc0, !UPT ;  /* 0x0000009f043f7892 */ /* 0x000fcc000f80c03f */
[----:B------:R-:W-:-:S13]  /*baf0*/  PLOP3.LUT P0, PT, PT, PT, UP0, 0x80, 0x0 ;  /* 0x000000000000781c */ /* 0x000fda0003f0f008 */
[----:B------:R-:W-:Y:S05]  /*bb00*/  @!P0 BRA `(.L_x_44) ;  /* 0x0000000000408947 */ /* 0x000fea0003800000 */
[----:B------:R-:W-:Y:S01]  /*bb10*/  MOV R2, 0x0 ;  /* 0x0000000000027802 */ /* 0x000fe20000000f00 */
[----:B------:R-:W-:Y:S01]  /*bb20*/  ULDC.64 UR6, c[0x4][0xc8] ;  /* 0x0100320000067ab9 */ /* 0x000fe20000000a00 */
[----:B------:R-:W-:Y:S01]  /*bb30*/  ULDC.64 UR8, c[0x4][0xd0] ;  /* 0x0100340000087ab9 */ /* 0x000fe20000000a00 */
[----:B------:R-:W-:Y:S01]  /*bb40*/  ULDC.64 UR4, c[0x4][0x18] ;  /* 0x0100060000047ab9 */ /* 0x000fe20000000a00 */
[----:B------:R-:W-:Y:S01]  /*bb50*/  MOV R4, UR6 ;  /* 0x0000000600047c02 */ /* 0x000fe20008000f00 */
[----:B------:R-:W-:Y:S01]  /*bb60*/  IMAD.U32 R5, RZ, RZ, UR7 ;  /* 0x00000007ff057e24 */ /* 0x000fe2000f8e00ff */
[----:B------:R-:W1:Y:S01]  /*bb70*/  LDC.64 R2, c[0x4][R2] ;  /* 0x0100000002027b82 */ /* 0x000e620000000a00 */
[----:B------:R-:W-:Y:S01]  /*bb80*/  IMAD.U32 R6, RZ, RZ, UR8 ;  /* 0x00000008ff067e24 */ /* 0x000fe2000f8e00ff */
[----:B------:R-:W-:Y:S01]  /*bb90*/  MOV R12, 0x1 ;  /* 0x00000001000c7802 */ /* 0x000fe20000000f00 */
[----:B------:R-:W-:Y:S02]  /*bba0*/  IMAD.U32 R7, RZ, RZ, UR9 ;  /* 0x00000009ff077e24 */ /* 0x000fe4000f8e00ff */
[----:B------:R-:W-:-:S02]  /*bbb0*/  IMAD.U32 R10, RZ, RZ, UR4 ;  /* 0x00000004ff0a7e24 */ /* 0x000fc4000f8e00ff */
[----:B------:R-:W-:Y:S02]  /*bbc0*/  IMAD.U32 R11, RZ, RZ, UR5 ;  /* 0x00000005ff0b7e24 */ /* 0x000fe4000f8e00ff */
[----:B------:R-:W-:Y:S02]  /*bbd0*/  IMAD.MOV.U32 R8, RZ, RZ, 0x70 ;  /* 0x00000070ff087424 */ /* 0x000fe400078e00ff */
[----:B------:R-:W-:-:S07]  /*bbe0*/  IMAD.MOV.U32 R13, RZ, RZ, RZ ;  /* 0x000000ffff0d7224 */ /* 0x000fce00078e00ff */
[----:B------:R-:W-:-:S07]  /*bbf0*/  LEPC R20, `(.L_x_44) ;  /* 0x000000001014794e */ /* 0x000fce0000000000 */
[----:B01----:R-:W-:Y:S05]  /*bc00*/  CALL.ABS.NOINC R2 ;  /* 0x0000000002007343 */ /* 0x003fea0003c00000 */
.L_x_44:
[----:B------:R-:W-:-:S13]  /*bc10*/  LOP3.LUT P6, RZ, R17, 0x3ff, RZ, 0xc0, !PT ;  /* 0x000003ff11ff7812 */ /* 0x000fda00078cc0ff */
        /* <DEDUP_REMOVED lines=17> */
.L_x_45:
[----:B------:R-:W-:Y:S01]  /*bd30*/  ULDC.64 UR4, c[0x0][0x9f8] ;  /* 0x00027e0000047ab9 */ /* 0x000fe20000000a00 */
[----:B------:R-:W-:Y:S01]  /*bd40*/  IMAD.U32 R30, RZ, RZ, UR44 ;  /* 0x0000002cff1e7e24 */ /* 0x000fe2000f8e00ff */
[----:B------:R-:W-:Y:S01]  /*bd50*/  UISETP.NE.U32.AND UP0, UPT, UR4, URZ, UPT ;  /* 0x0000003f0400728c */ /* 0x000fe2000bf05070 */
[----:B------:R-:W1:Y:S03]  /*bd60*/  LDC R17, c[0x0][0x430] ;  /* 0x00010c00ff117b82 */ /* 0x000e660000000800 */
[----:B------:R-:W-:-:S06]  /*bd70*/  UISETP.NE.AND.EX UP0, UPT, UR5, URZ, UPT, UP0 ;  /* 0x0000003f0500728c */ /* 0x000fcc000bf05300 */
[----:B------:R-:W-:-:S05]  /*bd80*/  PLOP3.LUT P0, PT, PT, PT, UP0, 0x80, 0x0 ;  /* 0x000000000000781c */ /* 0x000fca0003f0f008 */
[----:B------:R-:W-:Y:S02]  /*bd90*/  @UP0 ULDC.64 UR4, c[0x0][0x9f8] ;  /* 0x00027e0000040ab9 */ /* 0x000fe40000000a00 */
[----:B------:R-:W-:-:S06]  /*bda0*/  @UP0 UIMAD.WIDE UR4, UR44, 0x4, UR4 ;  /* 0x000000042c0408a5 */ /* 0x000fcc000f8e0204 */
[----:B------:R-:W-:Y:S02]  /*bdb0*/  IMAD.U32 R2, RZ, RZ, UR4 ;  /* 0x00000004ff027e24 */ /* 0x000fe4000f8e00ff */
[----:B------:R-:W-:-:S05]  /*bdc0*/  IMAD.U32 R3, RZ, RZ, UR5 ;  /* 0x00000005ff037e24 */ /* 0x000fca000f8e00ff */
[----:B------:R2:W5:Y:S01]  /*bdd0*/  @P0 LDG.E R30, desc[UR48][R2.64] ;  /* 0x00000030021e0981 */ /* 0x000562000c1e1900 */
[----:B------:R-:W-:-:S03]  /*bde0*/  UMOV UR4, 0xffffffff ;  /* 0xffffffff00047882 */ /* 0x000fc60000000000 */
[----:B------:R-:W-:Y:S05]  /*bdf0*/  BRA.DIV UR4, `(.L_x_46) ;  /* 0x0000003e04607947 */ /* 0x000fea000b800000 */
.L_x_109:
[----:B--2---:R-:W2:Y:S04]  /*be00*/  LDL R2, [R1+0x1c] ;  /* 0x00001c0001027983 */ /* 0x004ea80000100800 */
[----:B0-----:R-:W3:Y:S04]  /*be10*/  LDL R0, [R1] ;  /* 0x0000000001007983 */ /* 0x001ee80000100800 */
[----:B------:R-:W4:Y:S01]  /*be20*/  LDL R10, [R1+0x20] ;  /* 0x00002000010a7983 */ /* 0x000f220000100800 */
[----:B-1----:R-:W-:Y:S01]  /*be30*/  ISETP.NE.AND P3, PT, R17, 0x1, PT ;  /* 0x000000011100780c */ /* 0x002fe20003f65270 */
[----:B------:R-:W0:-:S12]  /*be40*/  LDC R18, c[0x0][0xc44] ;  /* 0x00031100ff127b82 */ /* 0x000e180000000800 */
[----:B------:R-:W1:Y:S08]  /*be50*/  @P3 LDC R5, c[0x0][0x434] ;  /* 0x00010d00ff053b82 */ /* 0x000e700000000800 */
[----:B------:R-:W0:Y:S01]  /*be60*/  @P3 LDC R7, c[0x0][0x438] ;  /* 0x00010e00ff073b82 */ /* 0x000e220000000800 */
[----:B-----5:R-:W-:Y:S02]  /*be70*/  SHF.R.S32.HI R37, RZ, 0x1f, R30 ;  /* 0x0000001fff257819 */ /* 0x020fe4000001141e */
[----:B------:R-:W-:-:S02]  /*be80*/  LOP3.LUT P2, RZ, R16, 0x800, RZ, 0xc0, !PT ;  /* 0x0000080010ff7812 */ /* 0x000fc4000784c0ff */
[----:B--2---:R-:W-:Y:S02]  /*be90*/  ISETP.GE.AND P0, PT, R2, UR39, PT ;  /* 0x0000002702007c0c */ /* 0x004fe4000bf06270 */
[----:B---3--:R-:W-:-:S05]  /*bea0*/  MOV R11, R0 ;  /* 0x00000000000b7202 */ /* 0x008fca0000000f00 */
[----:B------:R-:W-:-:S06]  /*beb0*/  IMAD.IADD R0, R2, 0x1, R11 ;  /* 0x0000000102007824 */ /* 0x000fcc00078e020b */
[----:B------:R-:W2:Y:S01]  /*bec0*/  @!P0 LDC.64 R2, c[0x0][0x428] ;  /* 0x00010a00ff028b82 */ /* 0x000ea20000000a00 */
[----:B-1----:R-:W-:-:S04]  /*bed0*/  @P3 IMAD.HI.U32 R4, R0, R5, RZ ;  /* 0x0000000500043227 */ /* 0x002fc800078e00ff */
[----:B------:R-:W-:Y:S01]  /*bee0*/  IMAD.MOV.U32 R8, RZ, RZ, R0 ;  /* 0x000000ffff087224 */ /* 0x000fe200078e0000 */
[----:B0-----:R-:W-:Y:S02]  /*bef0*/  @P3 SHF.R.U32.HI R8, RZ, R7, R4 ;  /* 0x00000007ff083219 */ /* 0x001fe40000011604 */
[----:B------:R-:W0:Y:S02]  /*bf00*/  @!P0 LDC.64 R4, c[0x0][0x418] ;  /* 0x00010600ff048b82 */ /* 0x000e240000000a00 */
[----:B------:R-:W-:Y:S01]  /*bf10*/  @!P0 SHF.R.S32.HI R7, RZ, 0x1f, R8 ;  /* 0x0000001fff078819 */ /* 0x000fe20000011408 */
[----:B--2---:R-:W-:-:S04]  /*bf20*/  @!P0 IMAD R6, R37, R2, RZ ;  /* 0x0000000225068224 */ /* 0x004fc800078e02ff */
[----:B------:R-:W-:Y:S02]  /*bf30*/  @!P0 IMAD R9, R30, R3, R6 ;  /* 0x000000031e098224 */ /* 0x000fe400078e0206 */
[----:B------:R-:W-:-:S04]  /*bf40*/  @!P0 IMAD.MOV.U32 R6, RZ, RZ, R8 ;  /* 0x000000ffff068224 */ /* 0x000fc800078e0008 */
[----:B------:R-:W-:-:S04]  /*bf50*/  @!P0 IMAD.WIDE.U32 R2, R30, R2, R6 ;  /* 0x000000021e028225 */ /* 0x000fc800078e0006 */
[----:B------:R-:W-:Y:S01]  /*bf60*/  @!P0 IMAD.IADD R3, R3, 0x1, R9 ;  /* 0x0000000103038824 */ /* 0x000fe200078e0209 */
[C---:B0-----:R-:W-:Y:S02]  /*bf70*/  @!P0 LEA R12, P1, R2.reuse, R4, 0x2 ;  /* 0x00000004020c8211 */ /* 0x041fe400078210ff */
[----:B------:R-:W0:Y:S02]  /*bf80*/  @P3 LDC R4, c[0x0][0x434] ;  /* 0x00010d00ff043b82 */ /* 0x000e240000000800 */
[----:B------:R-:W-:-:S06]  /*bf90*/  @!P0 LEA.HI.X R13, R2, R5, R3, 0x2, P1 ;  /* 0x00000005020d8211 */ /* 0x000fcc00008f1403 */
[----:B------:R-:W1:Y:S01]  /*bfa0*/  @P3 LDC R5, c[0x0][0x438] ;  /* 0x00010e00ff053b82 */ /* 0x000e620000000800 */
[----:B----4-:R-:W-:-:S07]  /*bfb0*/  IMAD.IADD R9, R10, 0x1, R11 ;  /* 0x000000010a097824 */ /* 0x010fce00078e020b */
[----:B------:R-:W2:Y:S01]  /*bfc0*/  @P2 LDC.64 R2, c[0x0][0x428] ;  /* 0x00010a00ff022b82 */ /* 0x000ea20000000a00 */
[----:B------:R-:W-:Y:S02]  /*bfd0*/  IMAD.MOV.U32 R14, RZ, RZ, R9 ;  /* 0x000000ffff0e7224 */ /* 0x000fe400078e0009 */
[----:B0-----:R-:W-:-:S05]  /*bfe0*/  @P3 IMAD.HI.U32 R4, R9, R4, RZ ;  /* 0x0000000409043227 */ /* 0x001fca00078e00ff */
[----:B-1----:R-:W-:Y:S02]  /*bff0*/  @P3 SHF.R.U32.HI R14, RZ, R5, R4 ;  /* 0x00000005ff0e3219 */ /* 0x002fe40000011604 */
[----:B------:R-:W0:Y:S01]  /*c000*/  @P2 LDC.64 R4, c[0x0][0x418] ;  /* 0x00010600ff042b82 */ /* 0x000e220000000a00 */
[----:B--2---:R-:W-:Y:S01]  /*c010*/  @P2 IMAD R6, R37, R2, RZ ;  /* 0x0000000225062224 */ /* 0x004fe200078e02ff */
[----:B------:R-:W-:-:S03]  /*c020*/  @P2 SHF.R.S32.HI R7, RZ, 0x1f, R14 ;  /* 0x0000001fff072819 */ /* 0x000fc6000001140e */
[----:B------:R-:W-:Y:S01]  /*c030*/  @P2 IMAD R11, R30, R3, R6 ;  /* 0x000000031e0b2224 */ /* 0x000fe200078e0206 */
[----:B------:R-:W-:-:S05]  /*c040*/  @P2 MOV R6, R14 ;  /* 0x0000000e00062202 */ /* 0x000fca0000000f00 */
[----:B------:R-:W-:-:S04]  /*c050*/  @P2 IMAD.WIDE.U32 R2, R30, R2, R6 ;  /* 0x000000021e022225 */ /* 0x000fc800078e0006 */
[----:B------:R-:W-:Y:S01]  /*c060*/  @P2 IMAD.IADD R3, R11, 0x1, R3 ;  /* 0x000000010b032824 */ /* 0x000fe200078e0203 */
[----:B0-----:R-:W-:Y:S01]  /*c070*/  @P2 LEA R10, P1, R2, R4, 0x2 ;  /* 0x00000004020a2211 */ /* 0x001fe200078210ff */
[----:B------:R-:W-:-:S03]  /*c080*/  IMAD.MOV.U32 R4, RZ, RZ, RZ ;  /* 0x000000ffff047224 */ /* 0x000fc600078e00ff */
[----:B------:R-:W-:-:S05]  /*c090*/  @P2 LEA.HI.X R11, R2, R5, R3, 0x2, P1 ;  /* 0x00000005020b2211 */ /* 0x000fca00008f1403 */
[----:B------:R0:W5:Y:S01]  /*c0a0*/  @P2 LDG.E R4, desc[UR48][R10.64] ;  /* 0x000000300a042981 */ /* 0x000162000c1e1900 */
[----:B------:R-:W-:Y:S02]  /*c0b0*/  IMAD.MOV R7, RZ, RZ, -R8 ;  /* 0x000000ffff077224 */ /* 0x000fe400078e0a08 */
[----:B------:R-:W-:Y:S02]  /*c0c0*/  IMAD.MOV.U32 R6, RZ, RZ, RZ ;  /* 0x000000ffff067224 */ /* 0x000fe400078e00ff */
[----:B------:R-:W-:Y:S01]  /*c0d0*/  IMAD R7, R17, R7, R0 ;  /* 0x0000000711077224 */ /* 0x000fe200078e0200 */
[----:B------:R-:W-:Y:S01]  /*c0e0*/  MOV R0, UR46 ;  /* 0x0000002e00007c02 */ /* 0x000fe20008000f00 */
[----:B------:R-:W-:Y:S02]  /*c0f0*/  IMAD.MOV R2, RZ, RZ, -R14 ;  /* 0x000000ffff027224 */ /* 0x000fe400078e0a0e */
[----:B------:R0:W5:Y:S01]  /*c100*/  @!P0 LDG.E R6, desc[UR48][R12.64] ;  /* 0x000000300c068981 */ /* 0x000162000c1e1900 */
[----:B------:R-:W-:-:S02]  /*c110*/  ISETP.NE.AND P0, PT, R0, 0x3, PT ;  /* 0x000000030000780c */ /* 0x000fc40003f05270 */
[----:B------:R-:W-:Y:S01]  /*c120*/  LOP3.LUT R16, R16, 0xffffffbf, RZ, 0xc0, !PT ;  /* 0xffffffbf10107812 */ /* 0x000fe200078ec0ff */
[----:B------:R-:W-:Y:S02]  /*c130*/  IMAD R5, R17, R2, R9 ;  /* 0x0000000211057224 */ /* 0x000fe400078e0209 */
[----:B------:R-:W-:Y:S01]  /*c140*/  IMAD R17, RZ, RZ, -UR44 ;  /* 0x8000002cff117e24 */ /* 0x000fe2000f8e02ff */
[----:B------:R-:W-:-:S03]  /*c150*/  @P3 LOP3.LUT R16, R16, 0x40, RZ, 0xfc, !PT ;  /* 0x0000004010103812 */ /* 0x000fc600078efcff */
[----:B------:R-:W-:Y:S01]  /*c160*/  IMAD R17, R18, R17, UR43 ;  /* 0x0000002b12117e24 */ /* 0x000fe2000f8e0211 */
[----:B------:R-:W-:-:S04]  /*c170*/  LOP3.LUT R16, R16, 0xffffffdf, RZ, 0xc0, !PT ;  /* 0xffffffdf10107812 */ /* 0x000fc800078ec0ff */
[----:B------:R-:W-:Y:S02]  /*c180*/  SHF.R.S32.HI R32, RZ, 0x1f, R17 ;  /* 0x0000001fff207819 */ /* 0x000fe40000011411 */
[----:B------:R-:W-:Y:S01]  /*c190*/  @P0 LOP3.LUT R16, R16, 0x20, RZ, 0xfc, !PT ;  /* 0x0000002010100812 */ /* 0x000fe200078efcff */
[----:B0-----:R-:W-:Y:S06]  /*c1a0*/  @!P0 BRA `(.L_x_47) ;  /* 0x0000000000048947 */ /* 0x001fec0003800000 */
[----:B------:R-:W-:Y:S01]  /*c1b0*/  BPT.TRAP 0x1 ;  /* 0x000000040000795c */ /* 0x000fe20000300000 */
.L_x_47:
[----:B------:R-:W-:Y:S01]  /*c1c0*/  LEA R0, R19, UR41, 0x3 ;  /* 0x0000002913007c11 */ /* 0x000fe2000f8e18ff */
[----:B------:R-:W-:Y:S01]  /*c1d0*/  BSSY B0, `(.L_x_48) ;  /* 0x0000005000007945 */ /* 0x000fe20003800000 */
[----:B------:R-:W-:Y:S02]  /*c1e0*/  SHF.L.U32 R26, R31, 0x1f, RZ ;  /* 0x0000001f1f1a7819 */ /* 0x000fe400000006ff */
[----:B------:R-:W-:Y:S02]  /*c1f0*/  SHF.R.S32.HI R22, RZ, 0x1f, R7 ;  /* 0x0000001fff167819 */ /* 0x000fe40000011407 */
[----:B------:R-:W0:Y:S02]  /*c200*/  SYNCS.PHASECHK.TRANS64.TRYWAIT P0, [R0+URZ+0x29880], R26 ;  /* 0x0298801a000075a7 */ /* 0x000e24000800017f */
[----:B0-----:R-:W-:Y:S05]  /*c210*/  @!P0 BRA `(.L_x_49) ;  /* 0x0000003800848947 */ /* 0x001fea0003800000 */
.L_x_110:
[----:B------:R-:W-:Y:S05]  /*c220*/  BSYNC B0 ;  /* 0x0000000000007941 */ /* 0x000fea0003800000 */
.L_x_48:
[----:B------:R-:W-:Y:S01]  /*c230*/  ULDC.64 UR4, c[0x0][0x328] ;  /* 0x0000ca0000047ab9 */ /* 0x000fe20000000a00 */
[----:B-----5:R-:W-:Y:S01]  /*c240*/  SHF.R.S32.HI R23, RZ, 0x1f, R6 ;  /* 0x0000001fff177819 */ /* 0x020fe20000011406 */
[----:B------:R-:W-:Y:S01]  /*c250*/  IMAD R2, R22, UR4, RZ ;  /* 0x0000000416027c24 */ /* 0x000fe2000f8e02ff */
[----:B------:R-:W-:Y:S01]  /*c260*/  ULDC.64 UR6, c[0x0][0x338] ;  /* 0x0000ce0000067ab9 */ /* 0x000fe20000000a00 */
[----:B------:R-:W1:Y:S01]  /*c270*/  S2R R11, SR_TID.X ;  /* 0x00000000000b7919 */ /* 0x000e620000002100 */
[----:B------:R-:W-:Y:S01]  /*c280*/  ULDC.64 UR8, c[0x0][0x330] ;  /* 0x0000cc0000087ab9 */ /* 0x000fe20000000a00 */
[C---:B------:R-:W-:Y:S01]  /*c290*/  IMAD R9, R7.reuse, UR5, R2 ;  /* 0x0000000507097c24 */ /* 0x040fe2000f8e0202 */
[----:B------:R-:W-:Y:S01]  /*c2a0*/  SHF.R.S32.HI R24, RZ, 0x1f, R5 ;  /* 0x0000001fff187819 */ /* 0x000fe20000011405 */
[----:B------:R-:W-:Y:S01]  /*c2b0*/  IMAD.WIDE.U32 R2, R7, UR4, RZ ;  /* 0x0000000407027c25 */ /* 0x000fe2000f8e00ff */
[----:B------:R-:W-:Y:S01]  /*c2c0*/  ULDC.64 UR10, c[0x0][0x318] ;  /* 0x0000c600000a7ab9 */ /* 0x000fe20000000a00 */
[----:B------:R-:W-:-:S02]  /*c2d0*/  SHF.R.S32.HI R25, RZ, 0x1f, R4 ;  /* 0x0000001fff197819 */ /* 0x000fc40000011404 */
[----:B------:R-:W-:Y:S02]  /*c2e0*/  IMAD.IADD R3, R3, 0x1, R9 ;  /* 0x0000000103037824 */ /* 0x000fe400078e0209 */
[----:B------:R-:W-:Y:S02]  /*c2f0*/  IMAD R9, R23, UR6, RZ ;  /* 0x0000000617097c24 */ /* 0x000fe4000f8e02ff */
[----:B------:R-:W-:-:S04]  /*c300*/  IMAD.WIDE.U32 R2, R6, UR6, R2 ;  /* 0x0000000606027c25 */ /* 0x000fc8000f8e0002 */
[----:B------:R-:W-:Y:S02]  /*c310*/  IMAD R8, R6, UR7, R9 ;  /* 0x0000000706087c24 */ /* 0x000fe4000f8e0209 */
[----:B------:R-:W-:Y:S02]  /*c320*/  IMAD R9, R24, UR4, RZ ;  /* 0x0000000418097c24 */ /* 0x000fe4000f8e02ff */
[----:B------:R-:W-:Y:S02]  /*c330*/  IMAD.IADD R3, R3, 0x1, R8 ;  /* 0x0000000103037824 */ /* 0x000fe400078e0208 */
[----:B------:R-:W-:Y:S02]  /*c340*/  IMAD R8, R32, UR8, RZ ;  /* 0x0000000820087c24 */ /* 0x000fe4000f8e02ff */
[----:B------:R-:W-:-:S04]  /*c350*/  IMAD.WIDE.U32 R2, R17, UR8, R2 ;  /* 0x0000000811027c25 */ /* 0x000fc8000f8e0002 */
[----:B------:R-:W-:Y:S01]  /*c360*/  IMAD R8, R17, UR9, R8 ;  /* 0x0000000911087c24 */ /* 0x000fe2000f8e0208 */
[----:B------:R-:W-:Y:S01]  /*c370*/  IADD3 R10, P0, R2, UR10, RZ ;  /* 0x0000000a020a7c10 */ /* 0x000fe2000ff1e0ff */
[----:B------:R-:W-:Y:S01]  /*c380*/  IMAD R9, R5, UR5, R9 ;  /* 0x0000000505097c24 */ /* 0x000fe2000f8e0209 */
[----:B-1----:R-:W-:Y:S02]  /*c390*/  LOP3.LUT R11, R11, 0x7f, RZ, 0xc0, !PT ;  /* 0x0000007f0b0b7812 */ /* 0x002fe400078ec0ff */
[----:B------:R-:W-:Y:S01]  /*c3a0*/  IADD3.X R18, R3, UR11, R8, P0, !PT ;  /* 0x0000000b03127c10 */ /* 0x000fe200087fe408 */
[----:B------:R-:W-:Y:S01]  /*c3b0*/  IMAD.WIDE.U32 R2, R5, UR4, RZ ;  /* 0x0000000405027c25 */ /* 0x000fe2000f8e00ff */
[----:B------:R-:W-:Y:S01]  /*c3c0*/  SHF.R.U32.HI R11, RZ, 0x5, R11 ;  /* 0x00000005ff0b7819 */ /* 0x000fe2000001160b */
[----:B------:R-:W-:Y:S02]  /*c3d0*/  UMOV UR4, 0xffffffff ;  /* 0xffffffff00047882 */ /* 0x000fe40000000000 */
[----:B------:R-:W-:-:S02]  /*c3e0*/  IMAD.IADD R3, R3, 0x1, R9 ;  /* 0x0000000103037824 */ /* 0x000fc400078e0209 */
[----:B------:R-:W-:Y:S02]  /*c3f0*/  IMAD R9, R25, UR6, RZ ;  /* 0x0000000619097c24 */ /* 0x000fe4000f8e02ff */
[----:B------:R-:W-:-:S04]  /*c400*/  IMAD.WIDE.U32 R2, R4, UR6, R2 ;  /* 0x0000000604027c25 */ /* 0x000fc8000f8e0002 */
[----:B------:R-:W-:Y:S02]  /*c410*/  IMAD R9, R4, UR7, R9 ;  /* 0x0000000704097c24 */ /* 0x000fe4000f8e0209 */
[----:B------:R-:W-:Y:S02]  /*c420*/  IMAD.SHL.U32 R11, R11, 0x400, RZ ;  /* 0x000004000b0b7824 */ /* 0x000fe400078e00ff */
[----:B------:R-:W-:Y:S02]  /*c430*/  IMAD.IADD R3, R3, 0x1, R9 ;  /* 0x0000000103037824 */ /* 0x000fe400078e0209 */
[----:B------:R-:W-:-:S03]  /*c440*/  IMAD.WIDE.U32 R2, R17, UR8, R2 ;  /* 0x0000000811027c25 */ /* 0x000fc6000f8e0002 */
[----:B------:R-:W-:-:S04]  /*c450*/  IADD3 R21, P0, R2, UR10, RZ ;  /* 0x0000000a02157c10 */ /* 0x000fc8000ff1e0ff */
[----:B------:R-:W-:Y:S01]  /*c460*/  IADD3.X R20, R8, UR11, R3, P0, !PT ;  /* 0x0000000b08147c10 */ /* 0x000fe200087fe403 */
[----:B------:R-:W-:Y:S01]  /*c470*/  IMAD R8, R19, 0x5000, R11 ;  /* 0x0000500013087824 */ /* 0x000fe200078e020b */
[----:B------:R-:W-:Y:S07]  /*c480*/  BRA.DIV UR4, `(.L_x_50) ;  /* 0x0000003604fc7947 */ /* 0x000fee000b800000 */
[----:B------:R-:W1:Y:S01]  /*c490*/  SHFL.IDX PT, R2, R10, RZ, 0x1c1f ;  /* 0x001c1fff0a027589 */ /* 0x000e6200000e0000 */
[C---:B------:R-:W-:Y:S02]  /*c4a0*/  LOP3.LUT P6, RZ, R16.reuse, 0x100000, RZ, 0xc0, !PT ;  /* 0x0010000010ff7812 */ /* 0x040fe400078cc0ff */
[----:B------:R-:W-:Y:S01]  /*c4b0*/  LOP3.LUT R16, R16, 0xfbffffff, RZ, 0xc0, !PT ;  /* 0xfbffffff10107812 */ /* 0x000fe200078ec0ff */
[----:B------:R-:W2:Y:S01]  /*c4c0*/  SHFL.IDX PT, R3, R18, RZ, 0x1c1f ;  /* 0x001c1fff12037589 */ /* 0x000ea200000e0000 */
[----:B------:R-:W-:-:S03]  /*c4d0*/  IADD3 R8, R8, UR41, R33 ;  /* 0x0000002908087c10 */ /* 0x000fc6000fffe021 */
[----:B------:R-:W-:Y:S01]  /*c4e0*/  SHFL.IDX PT, R20, R20, RZ, 0x1c1f ;  /* 0x001c1fff14147589 */ /* 0x000fe200000e0000 */
[----:B------:R-:W-:-:S05]  /*c4f0*/  IADD3 R9, R34, R8, RZ ;  /* 0x0000000822097210 */ /* 0x000fca0007ffe0ff */
[----:B------:R-:W-:-:S04]  /*c500*/  @P6 LOP3.LUT R16, R16, 0x4000000, RZ, 0xfc, !PT ;  /* 0x0400000010106812 */ /* 0x000fc800078efcff */
[C---:B------:R-:W-:Y:S02]  /*c510*/  LOP3.LUT P6, RZ, R16.reuse, 0x400000, RZ, 0xc0, !PT ;  /* 0x0040000010ff7812 */ /* 0x040fe400078cc0ff */
[C---:B------:R-:W-:Y:S02]  /*c520*/  LOP3.LUT P5, RZ, R16.reuse, 0x80000, RZ, 0xc0, !PT ;  /* 0x0008000010ff7812 */ /* 0x040fe400078ac0ff */
[C---:B------:R-:W-:Y:S02]  /*c530*/  LOP3.LUT P4, RZ, R16.reuse, 0x40000, RZ, 0xc0, !PT ;  /* 0x0004000010ff7812 */ /* 0x040fe4000788c0ff */
[----:B-1----:R-:W-:Y:S02]  /*c540*/  IADD3 R2, P0, R35, R2, RZ ;  /* 0x0000000223027210 */ /* 0x002fe40007f1e0ff */
[C---:B------:R-:W-:Y:S02]  /*c550*/  LOP3.LUT P3, RZ, R16.reuse, 0x20000, RZ, 0xc0, !PT ;  /* 0x0002000010ff7812 */ /* 0x040fe4000786c0ff */
[C---:B------:R-:W-:Y:S01]  /*c560*/  LOP3.LUT P2, RZ, R16.reuse, 0x10000, RZ, 0xc0, !PT ;  /* 0x0001000010ff7812 */ /* 0x040fe2000784c0ff */
[----:B--2---:R-:W-:Y:S01]  /*c570*/  IMAD.X R3, RZ, RZ, R3, P0 ;  /* 0x000000ffff037224 */ /* 0x004fe200000e0603 */
[----:B------:R-:W-:-:S02]  /*c580*/  LOP3.LUT P0, RZ, R16, 0x200000, RZ, 0xc0, !PT ;  /* 0x0020000010ff7812 */ /* 0x000fc4000780c0ff */
[C---:B------:R-:W-:Y:S02]  /*c590*/  LOP3.LUT P1, RZ, R16.reuse, 0x8000, RZ, 0xc0, !PT ;  /* 0x0000800010ff7812 */ /* 0x040fe4000782c0ff */
[----:B------:R-:W-:Y:S01]  /*c5a0*/  LDGSTS.E.BYPASS.LTC128B.128 [R8+0xa400], desc[UR48][R2.64], !P6 ;  /* 0x0a40000002087fae */ /* 0x000fe2000f101d70 */
[----:B------:R-:W-:-:S08]  /*c5b0*/  LOP3.LUT P6, RZ, R16, 0x4000000, RZ, 0xc0, !PT ;  /* 0x0400000010ff7812 */ /* 0x000fd000078cc0ff */
[----:B------:R1:W-:Y:S04]  /*c5c0*/  LDGSTS.E.BYPASS.LTC128B.128 [R9+0xa400], desc[UR48][R2.64+0x40], !P0 ;  /* 0x0a40004002097fae */ /* 0x0003e8000c101d70 */
[----:B-1----:R-:W1:Y:S04]  /*c5d0*/  SHFL.IDX PT, R2, R10, 0x1, 0x1c1f ;  /* 0x003c1f000a027f89 */ /* 0x002e6800000e0000 */
[----:B------:R-:W2:Y:S01]  /*c5e0*/  SHFL.IDX PT, R3, R18, 0x1, 0x1c1f ;  /* 0x003c1f0012037f89 */ /* 0x000ea200000e0000 */
[----:B-1----:R-:W-:-:S05]  /*c5f0*/  IADD3 R2, P0, R35, R2, RZ ;  /* 0x0000000223027210 */ /* 0x002fca0007f1e0ff */
[----:B--2---:R-:W-:-:S05]  /*c600*/  IMAD.X R3, RZ, RZ, R3, P0 ;  /* 0x000000ffff037224 */ /* 0x004fca00000e0603 */
[----:B------:R-:W-:Y:S04]  /*c610*/  LDGSTS.E.BYPASS.LTC128B.128 [R8+0xb400], desc[UR48][R2.64], !P6 ;  /* 0x0b40000002087fae */ /* 0x000fe8000f101d70 */
[----:B------:R1:W-:Y:S04]  /*c620*/  LDGSTS.E.BYPASS.LTC128B.128 [R9+0xb400], desc[UR48][R2.64+0x40], !P5 ;  /* 0x0b40004002097fae */ /* 0x0003e8000e901d70 */
[----:B-1----:R-:W1:Y:S04]  /*c630*/  SHFL.IDX PT, R2, R10, 0x2, 0x1c1f ;  /* 0x005c1f000a027f89 */ /* 0x002e6800000e0000 */
[----:B------:R-:W2:Y:S04]  /*c640*/  SHFL.IDX PT, R3, R18, 0x2, 0x1c1f ;  /* 0x005c1f0012037f89 */ /* 0x000ea800000e0000 */
[----:B------:R-:W-:Y:S01]  /*c650*/  SHFL.IDX PT, R18, R18, 0x3, 0x1c1f ;  /* 0x007c1f0012127f89 */ /* 0x000fe200000e0000 */
[----:B-1----:R-:W-:-:S05]  /*c660*/  IADD3 R2, P0, R35, R2, RZ ;  /* 0x0000000223027210 */ /* 0x002fca0007f1e0ff */
[----:B--2---:R-:W-:-:S05]  /*c670*/  IMAD.X R3, RZ, RZ, R3, P0 ;  /* 0x000000ffff037224 */ /* 0x004fca00000e0603 */
[----:B------:R-:W-:Y:S04]  /*c680*/  LDGSTS.E.BYPASS.LTC128B.128 [R8+0xc400], desc[UR48][R2.64], !P4 ;  /* 0x0c40000002087fae */ /* 0x000fe8000e101d70 */
[----:B------:R1:W-:Y:S04]  /*c690*/  LDGSTS.E.BYPASS.LTC128B.128 [R9+0xc400], desc[UR48][R2.64+0x40], !P3 ;  /* 0x0c40004002097fae */ /* 0x0003e8000d901d70 */
[----:B-1----:R-:W1:Y:S02]  /*c6a0*/  SHFL.IDX PT, R2, R10, 0x3, 0x1c1f ;  /* 0x007c1f000a027f89 */ /* 0x002e6400000e0000 */
[----:B-1----:R-:W-:-:S05]  /*c6b0*/  IADD3 R2, P0, R35, R2, RZ ;  /* 0x0000000223027210 */ /* 0x002fca0007f1e0ff */
[----:B------:R-:W-:-:S05]  /*c6c0*/  IMAD.X R3, RZ, RZ, R18, P0 ;  /* 0x000000ffff037224 */ /* 0x000fca00000e0612 */
[----:B------:R-:W-:Y:S04]  /*c6d0*/  LDGSTS.E.BYPASS.LTC128B.128 [R8+0xd400], desc[UR48][R2.64], !P2 ;  /* 0x0d40000002087fae */ /* 0x000fe8000d101d70 */
[----:B------:R1:W-:Y:S04]  /*c6e0*/  LDGSTS.E.BYPASS.LTC128B.128 [R9+0xd400], desc[UR48][R2.64+0x40], !P1 ;  /* 0x0d40004002097fae */ /* 0x0003e8000c901d70 */
[----:B-1----:R1:W2:Y:S02]  /*c6f0*/  SHFL.IDX PT, R2, R21, RZ, 0x1c1f ;  /* 0x001c1fff15027589 */ /* 0x0022a400000e0000 */
.L_x_122:
[C---:B------:R-:W-:Y:S02]  /*c700*/  LOP3.LUT P2, RZ, R16.reuse, 0x2000000, RZ, 0xc0, !PT ;  /* 0x0200000010ff7812 */ /* 0x040fe4000784c0ff */
[----:B------:R-:W-:Y:S02]  /*c710*/  LOP3.LUT P1, RZ, R16, 0x1000000, RZ, 0xc0, !PT ;  /* 0x0100000010ff7812 */ /* 0x000fe4000782c0ff */
[----:B--2---:R-:W-:-:S05]  /*c720*/  IADD3 R2, P0, R35, R2, RZ ;  /* 0x0000000223027210 */ /* 0x004fca0007f1e0ff */
[----:B------:R-:W-:Y:S01]  /*c730*/  IMAD.X R3, RZ, RZ, R20, P0 ;  /* 0x000000ffff037224 */ /* 0x000fe200000e0614 */
[----:B------:R-:W-:-:S04]  /*c740*/  PLOP3.LUT P0, PT, PT, PT, PT, 0x80, 0x0 ;  /* 0x000000000000781c */ /* 0x000fc80003f0f070 */
[----:B------:R-:W-:Y:S01]  /*c750*/  @!PT LDS RZ, [RZ] ;  /* 0x00000000fffff984 */ /* 0x000fe20000000800 */
[----:B------:R-:W-:Y:S01]  /*c760*/  @!PT LDS RZ, [RZ] ;  /* 0x00000000fffff984 */ /* 0x000fe20000000800 */
[----:B------:R-:W-:Y:S01]  /*c770*/  @!PT LDS RZ, [RZ] ;  /* 0x00000000fffff984 */ /* 0x000fe20000000800 */
[----:B------:R2:W-:Y:S04]  /*c780*/  LDGSTS.E.BYPASS.LTC128B.128 [R8+0xe400], desc[UR48][R2.64], !P2 ;  /* 0x0e40000002087fae */ /* 0x0005e8000d101d70 */
[----:B------:R2:W-:Y:S01]  /*c790*/  LDGSTS.E.BYPASS.LTC128B.128 [R9+0xe400], desc[UR48][R2.64+0x40], !P1 ;  /* 0x0e40004002097fae */ /* 0x0005e2000c901d70 */
[----:B------:R-:W-:-:S04]  /*c7a0*/  NOP ;  /* 0x0000000000007918 */ /* 0x000fc80000000000 */
.L_x_51:
[----:B------:R-:W-:Y:S02]  /*c7b0*/  PLOP3.LUT P1, PT, P1, P0, PT, 0xa2, 0x0 ;  /* 0x000000000000781c */ /* 0x000fe40000f21472 */
[----:B------:R-:W-:-:S08]  /*c7c0*/  @P0 R2UR P1, UR4, R0 ;  /* 0x00000000000402ca */ /* 0x000fd00000020000 */
[----:B------:R-:W-:-:S05]  /*c7d0*/  @P0 PLOP3.LUT P0, PT, P1, PT, PT, 0x80, 0x0 ;  /* 0x000000000000081c */ /* 0x000fca0000f0f070 */
[----:B------:R-:W-:Y:S01]  /*c7e0*/  @!P1 SYNCS.ARRIVE.TRANS64.RED.A0T1 RZ, [UR4+0x29870], RZ ;  /* 0x029870ffffff99a7 */ /* 0x000fe20008200404 */
[----:B------:R-:W-:Y:S07]  /*c7f0*/  @!P1 ARRIVES.LDGSTSBAR.64.TRANSCNT [UR4+0x29870] ;  /* 0x02987000ff0099b0 */ /* 0x000fee0008000a84 */
[----:B------:R-:W-:Y:S05]  /*c800*/  @P0 BRA.U.ANY `(.L_x_51) ;  /* 0xfffffffd00e80947 */ /* 0x000fea000393ffff */
[----:B------:R-:W-:Y:S01]  /*c810*/  NOP ;  /* 0x0000000000007918 */ /* 0x000fe20000000000 */
[----:B--2---:R-:W-:-:S05]  /*c820*/  IMAD.U32 R2, RZ, RZ, UR46 ;  /* 0x0000002eff027e24 */ /* 0x004fca000f8e00ff */
[----:B------:R-:W-:-:S13]  /*c830*/  ISETP.NE.AND P2, PT, R2, 0x3, PT ;  /* 0x000000030200780c */ /* 0x000fda0003f45270 */
[----:B------:R-:W-:Y:S05]  /*c840*/  @!P2 BRA `(.L_x_52) ;  /* 0x000000000004a947 */ /* 0x000fea0003800000 */
[----:B------:R-:W-:Y:S01]  /*c850*/  BPT.TRAP 0x1 ;  /* 0x000000040000795c */ /* 0x000fe20000300000 */
.L_x_52:
[----:B------:R2:W-:Y:S01]  /*c860*/  SYNCS.ARRIVE.TRANS64.A1T0 RZ, [R0+URZ+0x29870], RZ ;  /* 0x029870ff00ff79a7 */ /* 0x0005e2000810003f */
[----:B------:R-:W-:Y:S05]  /*c870*/  @!P2 BRA `(.L_x_53) ;  /* 0x000000000004a947 */ /* 0x000fea0003800000 */
[----:B------:R-:W-:Y:S01]  /*c880*/  BPT.TRAP 0x1 ;  /* 0x000000040000795c */ /* 0x000fe20000300000 */
.L_x_53:
[----:B------:R-:W3:Y:S01]  /*c890*/  SYNCS.PHASECHK.TRANS64.TRYWAIT P0, [R0+URZ+0x29840], R26 ;  /* 0x0298401a000075a7 */ /* 0x000ee2000800017f */
[----:B------:R-:W-:Y:S04]  /*c8a0*/  BSSY B0, `(.L_x_54) ;  /* 0x0000002000007945 */ /* 0x000fe80003800000 */
[----:B---3--:R-:W-:Y:S05]  /*c8b0*/  @!P0 BRA `(.L_x_55) ;  /* 0x0000003800848947 */ /* 0x008fea0003800000 */
.L_x_123:
[----:B------:R-:W-:Y:S05]  /*c8c0*/  BSYNC B0 ;  /* 0x0000000000007941 */ /* 0x000fea0003800000 */
.L_x_54:
[----:B------:R-:W4:Y:S01]  /*c8d0*/  LDL R10, [R1+0x4] ;  /* 0x00000400010a7983 */ /* 0x000f220000100800 */
[----:B------:R-:W-:Y:S01]  /*c8e0*/  ULDC.64 UR4, c[0x0][0x300] ;  /* 0x0000c00000047ab9 */ /* 0x000fe20000000a00 */
[----:B------:R-:W-:Y:S02]  /*c8f0*/  ULDC.64 UR6, c[0x0][0x310] ;  /* 0x0000c40000067ab9 */ /* 0x000fe40000000a00 */
[----:B------:R0:W5:Y:S01]  /*c900*/  LDL R18, [R1+0x18] ;  /* 0x0000180001127983 */ /* 0x0001620000100800 */
[----:B------:R-:W-:Y:S01]  /*c910*/  IMAD R22, R22, UR4, RZ ;  /* 0x0000000416167c24 */ /* 0x000fe2000f8e02ff */
[----:B------:R-:W-:Y:S01]  /*c920*/  ULDC.64 UR8, c[0x0][0x308] ;  /* 0x0000c20000087ab9 */ /* 0x000fe20000000a00 */
[----:B------:R-:W-:Y:S01]  /*c930*/  IMAD.WIDE.U32 R2, R7, UR4, RZ ;  /* 0x0000000407027c25 */ /* 0x000fe2000f8e00ff */
[----:B------:R-:W-:-:S03]  /*c940*/  ULDC.64 UR10, c[0x0][0x2e8] ;  /* 0x0000ba00000a7ab9 */ /* 0x000fc60000000a00 */
[----:B------:R-:W-:Y:S02]  /*c950*/  IMAD R9, R7, UR5, R22 ;  /* 0x0000000507097c24 */ /* 0x000fe4000f8e0216 */
[----:B------:R-:W-:Y:S02]  /*c960*/  IMAD R23, R23, UR6, RZ ;  /* 0x0000000617177c24 */ /* 0x000fe4000f8e02ff */
[----:B------:R-:W-:Y:S02]  /*c970*/  IMAD.IADD R3, R3, 0x1, R9 ;  /* 0x0000000103037824 */ /* 0x000fe400078e0209 */
[C---:B------:R-:W-:Y:S02]  /*c980*/  IMAD R23, R6.reuse, UR7, R23 ;  /* 0x0000000706177c24 */ /* 0x040fe4000f8e0217 */
[----:B------:R-:W-:-:S04]  /*c990*/  IMAD.WIDE.U32 R2, R6, UR6, R2 ;  /* 0x0000000606027c25 */ /* 0x000fc8000f8e0002 */
[----:B------:R-:W-:Y:S01]  /*c9a0*/  IMAD R8, R32, UR8, RZ ;  /* 0x0000000820087c24 */ /* 0x000fe2000f8e02ff */
[----:B------:R-:W-:Y:S01]  /*c9b0*/  IADD3 R3, R3, R23, RZ ;  /* 0x0000001703037210 */ /* 0x000fe20007ffe0ff */
[----:B------:R-:W-:Y:S02]  /*c9c0*/  IMAD R24, R24, UR4, RZ ;  /* 0x0000000418187c24 */ /* 0x000fe4000f8e02ff */
[C---:B------:R-:W-:Y:S02]  /*c9d0*/  IMAD R8, R17.reuse, UR9, R8 ;  /* 0x0000000911087c24 */ /* 0x040fe4000f8e0208 */
[----:B------:R-:W-:-:S04]  /*c9e0*/  IMAD.WIDE.U32 R2, R17, UR8, R2 ;  /* 0x0000000811027c25 */ /* 0x000fc8000f8e0002 */
[----:B------:R-:W-:Y:S01]  /*c9f0*/  IMAD R9, R5, UR5, R24 ;  /* 0x0000000505097c24 */ /* 0x000fe2000f8e0218 */
[----:B------:R-:W-:Y:S01]  /*ca00*/  IADD3 R6, P0, R2, UR10, RZ ;  /* 0x0000000a02067c10 */ /* 0x000fe2000ff1e0ff */
[----:B------:R-:W-:-:S03]  /*ca10*/  IMAD R25, R25, UR6, RZ ;  /* 0x0000000619197c24 */ /* 0x000fc6000f8e02ff */
[----:B------:R-:W-:Y:S01]  /*ca20*/  IADD3.X R7, R3, UR11, R8, P0, !PT ;  /* 0x0000000b03077c10 */ /* 0x000fe200087fe408 */
[----:B------:R-:W-:Y:S01]  /*ca30*/  IMAD.WIDE.U32 R2, R5, UR4, RZ ;  /* 0x0000000405027c25 */ /* 0x000fe2000f8e00ff */
[----:B------:R-:W-:-:S03]  /*ca40*/  UMOV UR4, 0xffffffff ;  /* 0xffffffff00047882 */ /* 0x000fc60000000000 */
[----:B------:R-:W-:Y:S02]  /*ca50*/  IMAD.IADD R3, R3, 0x1, R9 ;  /* 0x0000000103037824 */ /* 0x000fe400078e0209 */
[C---:B------:R-:W-:Y:S02]  /*ca60*/  IMAD R25, R4.reuse, UR7, R25 ;  /* 0x0000000704197c24 */ /* 0x040fe4000f8e0219 */
[----:B------:R-:W-:-:S04]  /*ca70*/  IMAD.WIDE.U32 R2, R4, UR6, R2 ;  /* 0x0000000604027c25 */ /* 0x000fc8000f8e0002 */
[----:B------:R-:W-:Y:S02]  /*ca80*/  IMAD.IADD R3, R3, 0x1, R25 ;  /* 0x0000000103037824 */ /* 0x000fe400078e0219 */
[----:B------:R-:W-:-:S03]  /*ca90*/  IMAD.WIDE.U32 R2, R17, UR8, R2 ;  /* 0x0000000811027c25 */ /* 0x000fc6000f8e0002 */
[----:B------:R-:W-:-:S04]  /*caa0*/  IADD3 R9, P0, R2, UR10, RZ ;  /* 0x0000000a02097c10 */ /* 0x000fc8000ff1e0ff */
[----:B------:R-:W-:Y:S01]  /*cab0*/  IADD3.X R5, R8, UR11, R3, P0, !PT ;  /* 0x0000000b08057c10 */ /* 0x000fe200087fe403 */
[----:B----4-:R-:W-:Y:S01]  /*cac0*/  IMAD R4, R19, 0x7800, R10 ;  /* 0x0000780013047824 */ /* 0x010fe200078e020a */
[----:B0-----:R-:W-:Y:S07]  /*cad0*/  BRA.DIV UR4, `(.L_x_56) ;  /* 0x0000003a04107947 */ /* 0x001fee000b800000 */
[----:B------:R-:W0:Y:S01]  /*cae0*/  SHFL.IDX PT, R14, R6, RZ, 0x1c1f ;  /* 0x001c1fff060e7589 */ /* 0x000e2200000e0000 */
[C---:B-----5:R-:W-:Y:S02]  /*caf0*/  ISETP.GE.AND P2, PT, R18.reuse, 0x1, PT ;  /* 0x000000011200780c */ /* 0x060fe40003f46270 */
[----:B------:R-:W-:Y:S01]  /*cb00*/  ISETP.GE.AND P6, PT, R18, 0x21, PT ;  /* 0x000000211200780c */ /* 0x000fe20003fc6270 */
[----:B------:R-:W4:Y:S01]  /*cb10*/  SHFL.IDX PT, R2, R7, RZ, 0x1c1f ;  /* 0x001c1fff07027589 */ /* 0x000f2200000e0000 */
[C---:B------:R-:W-:Y:S02]  /*cb20*/  LOP3.LUT P4, RZ, R16.reuse, 0x4, RZ, 0xc0, !PT ;  /* 0x0000000410ff7812 */ /* 0x040fe4000788c0ff */
[C---:B------:R-:W-:Y:S01]  /*cb30*/  LOP3.LUT P3, RZ, R16.reuse, 0x2, RZ, 0xc0, !PT ;  /* 0x0000000210ff7812 */ /* 0x040fe2000786c0ff */
[----:B------:R-:W-:Y:S01]  /*cb40*/  SHFL.IDX PT, R8, R7, 0x1, 0x1c1f ;  /* 0x003c1f0007087f89 */ /* 0x000fe200000e0000 */
[----:B------:R-:W-:Y:S02]  /*cb50*/  LOP3.LUT P1, RZ, R16, 0x1, RZ, 0xc0, !PT ;  /* 0x0000000110ff7812 */ /* 0x000fe4000782c0ff */
[----:B------:R-:W-:Y:S01]  /*cb60*/  ISETP.GE.AND P5, PT, R18, 0x41, PT ;  /* 0x000000411200780c */ /* 0x000fe20003fa6270 */
[----:B------:R-:W-:Y:S02]  /*cb70*/  SHFL.IDX PT, R5, R5, RZ, 0x1c1f ;  /* 0x001c1fff05057589 */ /* 0x000fe400000e0000 */
[----:B------:R-:W-:-:S02]  /*cb80*/  @P2 VIADD R23, R4, UR41 ;  /* 0x0000002904172c36 */ /* 0x000fc40008000000 */
[----:B-1----:R-:W-:Y:S01]  /*cb90*/  @P6 VIADD R21, R4, UR41 ;  /* 0x0000002904156c36 */ /* 0x002fe20008000000 */
[----:B0-----:R-:W-:Y:S02]  /*cba0*/  @P2 IADD3 R3, P0, R35, R14, RZ ;  /* 0x0000000e23032210 */ /* 0x001fe40007f1e0ff */
[----:B------:R-:W0:Y:S03]  /*cbb0*/  SHFL.IDX PT, R14, R6, 0x1, 0x1c1f ;  /* 0x003c1f00060e7f89 */ /* 0x000e2600000e0000 */
[----:B----4-:R-:W-:-:S05]  /*cbc0*/  @P2 IMAD.X R2, RZ, RZ, R2, P0 ;  /* 0x000000ffff022224 */ /* 0x010fca00000e0602 */
[----:B------:R-:W-:-:S04]  /*cbd0*/  @P2 LOP3.LUT R3, R3, R2, RZ, 0x3c, !PT ;  /* 0x0000000203032212 */ /* 0x000fc800078e3cff */
[----:B------:R-:W-:-:S04]  /*cbe0*/  @P2 LOP3.LUT R2, R3, R2, RZ, 0x3c, !PT ;  /* 0x0000000203022212 */ /* 0x000fc800078e3cff */
[----:B------:R-:W-:-:S05]  /*cbf0*/  @P2 LOP3.LUT R3, R3, R2, RZ, 0x3c, !PT ;  /* 0x0000000203032212 */ /* 0x000fca00078e3cff */
[----:B------:R-:W-:Y:S01]  /*cc00*/  @P2 LDGSTS.E.BYPASS.LTC128B.128 [R23+0x1a400], desc[UR48][R2.64], !P4 ;  /* 0x1a40000002172fae */ /* 0x000fe2000e101d70 */
[----:B0-----:R-:W-:-:S03]  /*cc10*/  @P6 IADD3 R10, P0, R35, R14, RZ ;  /* 0x0000000e230a6210 */ /* 0x001fc60007f1e0ff */
[----:B------:R-:W-:Y:S04]  /*cc20*/  @P2 LDGSTS.E.BYPASS.LTC128B.128 [R23+0x1cc00], desc[UR48][R2.64+0x40], !P3 ;  /* 0x1cc0004002172fae */ /* 0x000fe8000d901d70 */
[----:B------:R-:W0:Y:S01]  /*cc30*/  SHFL.IDX PT, R14, R6, 0x2, 0x1c1f ;  /* 0x005c1f00060e7f89 */ /* 0x000e2200000e0000 */
[----:B------:R-:W-:-:S03]  /*cc40*/  @P6 IMAD.X R8, RZ, RZ, R8, P0 ;  /* 0x000000ffff086224 */ /* 0x000fc600000e0608 */
[----:B------:R1:W-:Y:S01]  /*cc50*/  @P2 LDGSTS.E.BYPASS.LTC128B.128 [R23+0x1f400], desc[UR48][R2.64+0x80], !P1 ;  /* 0x1f40008002172fae */ /* 0x0003e2000c901d70 */
[----:B------:R-:W-:-:S03]  /*cc60*/  ISETP.GE.AND P2, PT, R18, 0x61, PT ;  /* 0x000000611200780c */ /* 0x000fc60003f46270 */
[----:B-1----:R-:W1:Y:S01]  /*cc70*/  SHFL.IDX PT, R2, R7, 0x2, 0x1c1f ;  /* 0x005c1f0007027f89 */ /* 0x002e6200000e0000 */
[----:B------:R-:W-:-:S09]  /*cc80*/  @P6 IMAD.MOV.U32 R3, RZ, RZ, R8 ;  /* 0x000000ffff036224 */ /* 0x000fd200078e0008 */
[C---:B------:R-:W-:Y:S01]  /*cc90*/  @P2 IADD3 R25, R4.reuse, UR41, RZ ;  /* 0x0000002904192c10 */ /* 0x040fe2000fffe0ff */
[----:B------:R-:W-:Y:S01]  /*cca0*/  @P5 VIADD R23, R4, UR41 ;  /* 0x0000002904175c36 */ /* 0x000fe20008000000 */
[----:B------:R-:W-:Y:S01]  /*ccb0*/  SHFL.IDX PT, R7, R7, 0x3, 0x1c1f ;  /* 0x007c1f0007077f89 */ /* 0x000fe200000e0000 */
[----:B0-----:R-:W-:-:S03]  /*ccc0*/  @P5 IADD3 R11, P0, R35, R14, RZ ;  /* 0x0000000e230b5210 */ /* 0x001fc60007f1e0ff */
[----:B------:R-:W0:Y:S02]  /*ccd0*/  SHFL.IDX PT, R14, R6, 0x3, 0x1c1f ;  /* 0x007c1f00060e7f89 */ /* 0x000e2400000e0000 */
[----:B-1----:R-:W-:Y:S02]  /*cce0*/  @P5 IMAD.X R12, RZ, RZ, R2, P0 ;  /* 0x000000ffff0c5224 */ /* 0x002fe400000e0602 */
[----:B------:R-:W-:-:S05]  /*ccf0*/  @P6 IMAD.MOV.U32 R2, RZ, RZ, R10 ;  /* 0x000000ffff026224 */ /* 0x000fca00078e000a */
[----:B------:R-:W-:Y:S01]  /*cd00*/  @P6 LDGSTS.E.BYPASS.LTC128B.128 [R21+0x1ac00], desc[UR48][R2.64], !P4 ;  /* 0x1ac0000002156fae */ /* 0x000fe2000e101d70 */
[----:B0-----:R-:W-:-:S03]  /*cd10*/  @P2 IADD3 R6, P0, R35, R14, RZ ;  /* 0x0000000e23062210 */ /* 0x001fc60007f1e0ff */
[----:B------:R-:W-:Y:S01]  /*cd20*/  @P6 LDGSTS.E.BYPASS.LTC128B.128 [R21+0x1d400], desc[UR48][R2.64+0x40], !P3 ;  /* 0x1d40004002156fae */ /* 0x000fe2000d901d70 */
[----:B------:R-:W-:-:S03]  /*cd30*/  @P2 IADD3.X R7, RZ, R7, RZ, P0, !PT ;  /* 0x00000007ff072210 */ /* 0x000fc600007fe4ff */
[----:B------:R0:W-:Y:S04]  /*cd40*/  @P6 LDGSTS.E.BYPASS.LTC128B.128 [R21+0x1fc00], desc[UR48][R2.64+0x80], !P1 ;  /* 0x1fc0008002156fae */ /* 0x0001e8000c901d70 */
[----:B------:R1:W4:Y:S01]  /*cd50*/  SHFL.IDX PT, R14, R9, RZ, 0x1c1f ;  /* 0x001c1fff090e7589 */ /* 0x00032200000e0000 */
[----:B0-----:R-:W-:Y:S02]  /*cd60*/  @P5 IMAD.MOV.U32 R2, RZ, RZ, R11 ;  /* 0x000000ffff025224 */ /* 0x001fe400078e000b */
[----:B------:R-:W-:-:S05]  /*cd70*/  @P5 IMAD.MOV.U32 R3, RZ, RZ, R12 ;  /* 0x000000ffff035224 */ /* 0x000fca00078e000c */
[----:B------:R-:W-:Y:S04]  /*cd80*/  @P5 LDGSTS.E.BYPASS.LTC128B.128 [R23+0x1b400], desc[UR48][R2.64], !P4 ;  /* 0x1b40000002175fae */ /* 0x000fe8000e101d70 */
[----:B------:R-:W-:Y:S04]  /*cd90*/  @P5 LDGSTS.E.BYPASS.LTC128B.128 [R23+0x1dc00], desc[UR48][R2.64+0x40], !P3 ;  /* 0x1dc0004002175fae */ /* 0x000fe8000d901d70 */
[----:B------:R0:W-:Y:S02]  /*cda0*/  @P5 LDGSTS.E.BYPASS.LTC128B.128 [R23+0x20400], desc[UR48][R2.64+0x80], !P1 ;  /* 0x2040008002175fae */ /* 0x0001e4000c901d70 */
[----:B0-----:R-:W-:-:S02]  /*cdb0*/  @P2 IMAD.MOV.U32 R2, RZ, RZ, R6 ;  /* 0x000000ffff022224 */ /* 0x001fc400078e0006 */
[----:B------:R-:W-:-:S05]  /*cdc0*/  @P2 IMAD.MOV.U32 R3, RZ, RZ, R7 ;  /* 0x000000ffff032224 */ /* 0x000fca00078e0007 */
[----:B------:R1:W-:Y:S04]  /*cdd0*/  @P2 LDGSTS.E.BYPASS.LTC128B.128 [R25+0x1bc00], desc[UR48][R2.64], !P4 ;  /* 0x1bc0000002192fae */ /* 0x0003e8000e101d70 */
[----:B------:R1:W-:Y:S04]  /*cde0*/  @P2 LDGSTS.E.BYPASS.LTC128B.128 [R25+0x1e400], desc[UR48][R2.64+0x40], !P3 ;  /* 0x1e40004002192fae */ /* 0x0003e8000d901d70 */
[----:B----4-:R1:W-:Y:S02]  /*cdf0*/  @P2 LDGSTS.E.BYPASS.LTC128B.128 [R25+0x20c00], desc[UR48][R2.64+0x80], !P1 ;  /* 0x20c0008002192fae */ /* 0x0103e4000c901d70 */
.L_x_135:
[----:B------:R-:W-:Y:S01]  /*ce00*/  ISETP.GE.AND P0, PT, R18, 0x81, PT ;  /* 0x000000811200780c */ /* 0x000fe20003f06270 */
[----:B------:R-:W-:-:S12]  /*ce10*/  BSSY B0, `(.L_x_57) ;  /* 0x000000e000007945 */ /* 0x000fd80003800000 */
[----:B------:R-:W-:Y:S05]  /*ce20*/  @!P0 BRA `(.L_x_58) ;  /* 0x0000000000308947 */ /* 0x000fea0003800000 */
[C---:B------:R-:W-:Y:S02]  /*ce30*/  LOP3.LUT P3, RZ, R16.reuse, 0x4, RZ, 0xc0, !PT ;  /* 0x0000000410ff7812 */ /* 0x040fe4000786c0ff */
[C---:B------:R-:W-:Y:S02]  /*ce40*/  LOP3.LUT P2, RZ, R16.reuse, 0x2, RZ, 0xc0, !PT ;  /* 0x0000000210ff7812 */ /* 0x040fe4000784c0ff */
[----:B------:R-:W-:Y:S02]  /*ce50*/  LOP3.LUT P1, RZ, R16, 0x1, RZ, 0xc0, !PT ;  /* 0x0000000110ff7812 */ /* 0x000fe4000782c0ff */
[----:B-1----:R-:W-:-:S05]  /*ce60*/  IADD3 R2, P0, R35, R14, RZ ;  /* 0x0000000e23027210 */ /* 0x002fca0007f1e0ff */
[----:B------:R-:W-:Y:S02]  /*ce70*/  IMAD.X R3, RZ, RZ, R5, P0 ;  /* 0x000000ffff037224 */ /* 0x000fe400000e0605 */
[----:B------:R-:W-:-:S05]  /*ce80*/  VIADD R5, R4, UR41 ;  /* 0x0000002904057c36 */ /* 0x000fca0008000000 */
[----:B------:R-:W-:Y:S01]  /*ce90*/  @!PT LDS RZ, [RZ] ;  /* 0x00000000fffff984 */ /* 0x000fe20000000800 */
[----:B------:R-:W-:Y:S01]  /*cea0*/  @!PT LDS RZ, [RZ] ;  /* 0x00000000fffff984 */ /* 0x000fe20000000800 */
[----:B------:R-:W-:Y:S01]  /*ceb0*/  @!PT LDS RZ, [RZ] ;  /* 0x00000000fffff984 */ /* 0x000fe20000000800 */
[----:B------:R0:W-:Y:S04]  /*cec0*/  LDGSTS.E.BYPASS.LTC128B.128 [R5+0x1c400], desc[UR48][R2.64], !P3 ;  /* 0x1c40000002057fae */ /* 0x0001e8000d901d70 */
[----:B------:R0:W-:Y:S04]  /*ced0*/  LDGSTS.E.BYPASS.LTC128B.128 [R5+0x1ec00], desc[UR48][R2.64+0x40], !P2 ;  /* 0x1ec0004002057fae */ /* 0x0001e8000d101d70 */
[----:B------:R0:W-:Y:S02]  /*cee0*/  LDGSTS.E.BYPASS.LTC128B.128 [R5+0x21400], desc[UR48][R2.64+0x80], !P1 ;  /* 0x2140008002057fae */ /* 0x0001e4000c901d70 */
.L_x_58:
[----:B------:R-:W-:Y:S05]  /*cef0*/  BSYNC B0 ;  /* 0x0000000000007941 */ /* 0x000fea0003800000 */
.L_x_57:
[----:B------:R-:W-:Y:S01]  /*cf00*/  NOP ;  /* 0x0000000000007918 */ /* 0x000fe20000000000 */
[----:B------:R-:W-:-:S13]  /*cf10*/  PLOP3.LUT P0, PT, PT, PT, PT, 0x80, 0x0 ;  /* 0x000000000000781c */ /* 0x000fda0003f0f070 */
.L_x_59:
[----:B------:R-:W-:Y:S02]  /*cf20*/  PLOP3.LUT P1, PT, P1, P0, PT, 0xa2, 0x0 ;  /* 0x000000000000781c */ /* 0x000fe40000f21472 */
[----:B------:R-:W-:-:S08]  /*cf30*/  @P0 R2UR P1, UR4, R0 ;  /* 0x00000000000402ca */ /* 0x000fd00000020000 */
[----:B------:R-:W-:-:S05]  /*cf40*/  @P0 PLOP3.LUT P0, PT, P1, PT, PT, 0x80, 0x0 ;  /* 0x000000000000081c */ /* 0x000fca0000f0f070 */
[----:B------:R-:W-:Y:S01]  /*cf50*/  @!P1 SYNCS.ARRIVE.TRANS64.RED.A0T1 RZ, [UR4+0x29830], RZ ;  /* 0x029830ffffff99a7 */ /* 0x000fe20008200404 */
[----:B------:R-:W-:Y:S07]  /*cf60*/  @!P1 ARRIVES.LDGSTSBAR.64.TRANSCNT [UR4+0x29830] ;  /* 0x02983000ff0099b0 */ /* 0x000fee0008000a84 */
[----:B------:R-:W-:Y:S05]  /*cf70*/  @P0 BRA.U.ANY `(.L_x_59) ;  /* 0xfffffffd00e80947 */ /* 0x000fea000393ffff */
[----:B------:R-:W-:Y:S01]  /*cf80*/  NOP ;  /* 0x0000000000007918 */ /* 0x000fe20000000000 */
[----:B01----:R-:W-:-:S05]  /*cf90*/  IMAD.U32 R2, RZ, RZ, UR46 ;  /* 0x0000002eff027e24 */ /* 0x003fca000f8e00ff */
[----:B------:R-:W-:-:S13]  /*cfa0*/  ISETP.NE.AND P2, PT, R2, 0x3, PT ;  /* 0x000000030200780c */ /* 0x000fda0003f45270 */
[----:B------:R-:W-:Y:S05]  /*cfb0*/  @!P2 BRA `(.L_x_60) ;  /* 0x000000000004a947 */ /* 0x000fea0003800000 */
[----:B------:R-:W-:Y:S01]  /*cfc0*/  BPT.TRAP 0x1 ;  /* 0x000000040000795c */ /* 0x000fe20000300000 */
.L_x_60:
[----:B------:R0:W-:Y:S02]  /*cfd0*/  SYNCS.ARRIVE.TRANS64.A1T0 RZ, [R0+URZ+0x29830], RZ ;  /* 0x029830ff00ff79a7 */ /* 0x0001e4000810003f */
[----:B------:R-:W-:Y:S05]  /*cfe0*/  WARPSYNC.ALL ;  /* 0x0000000000007948 */ /* 0x000fea0003800000 */
[----:B------:R-:W-:-:S04]  /*cff0*/  UIADD3 UR4, UR41, 0x14400, URZ ;  /* 0x0001440029047890 */ /* 0x000fc8000fffe03f */
[----:B------:R-:W-:Y:S01]  /*d000*/  ULOP3.LUT UP0, URZ, UR4, 0x1bf, URZ, 0xc0, !UPT ;  /* 0x000001bf043f7892 */ /* 0x000fe2000f80c03f */
[----:B------:R-:W-:Y:S05]  /*d010*/  BAR.SYNC.DEFER_BLOCKING 0x8, 0x180 ;  /* 0x0206000000007b1d */ /* 0x000fea0000010000 */
        /* <DEDUP_REMOVED lines=9> */
[----:B------:R-:W-:Y:S01]  /*d0b0*/  IMAD.U32 R6, RZ, RZ, UR8 ;  /* 0x00000008ff067e24 */ /* 0x000fe2000f8e00ff */
[----:B------:R-:W-:Y:S01]  /*d0c0*/  MOV R13, RZ ;  /* 0x000000ff000d7202 */ /* 0x000fe20000000f00 */
[----:B------:R-:W-:Y:S02]  /*d0d0*/  IMAD.U32 R7, RZ, RZ, UR9 ;  /* 0x00000009ff077e24 */ /* 0x000fe4000f8e00ff */
[----:B------:R-:W-:-:S02]  /*d0e0*/  IMAD.U32 R10, RZ, RZ, UR4 ;  /* 0x00000004ff0a7e24 */ /* 0x000fc4000f8e00ff */
[----:B------:R-:W-:Y:S02]  /*d0f0*/  IMAD.U32 R11, RZ, RZ, UR5 ;  /* 0x00000005ff0b7e24 */ /* 0x000fe4000f8e00ff */
[----:B------:R-:W-:Y:S02]  /*d100*/  IMAD.MOV.U32 R8, RZ, RZ, 0x70 ;  /* 0x00000070ff087424 */ /* 0x000fe400078e00ff */
[----:B------:R-:W-:-:S07]  /*d110*/  IMAD.MOV.U32 R12, RZ, RZ, 0x1 ;  /* 0x00000001ff0c7424 */ /* 0x000fce00078e00ff */
[----:B------:R-:W-:-:S07]  /*d120*/  LEPC R20, `(.L_x_61) ;  /* 0x000000001014794e */ /* 0x000fce0000000000 */
[----:B0123--:R-:W-:Y:S05]  /*d130*/  CALL.ABS.NOINC R2 ;  /* 0x0000000002007343 */ /* 0x00ffea0003c00000 */
.L_x_61:
[----:B------:R1:W5:Y:S01]  /*d140*/  LDL R8, [R1+0x14] ;  /* 0x0000140001087983 */ /* 0x0003620000100800 */
[----:B------:R-:W4:Y:S01]  /*d150*/  LDC R6, c[0x0][0x448] ;  /* 0x00011200ff067b82 */ /* 0x000f220000000800 */
[----:B------:R-:W-:Y:S01]  /*d160*/  IMAD R5, RZ, RZ, -UR43 ;  /* 0x8000002bff057e24 */ /* 0x000fe2000f8e02ff */
[C---:B------:R-:W-:Y:S01]  /*d170*/  LOP3.LUT P3, RZ, R16.reuse, 0x4000, RZ, 0xc0, !PT ;  /* 0x0000400010ff7812 */ /* 0x040fe2000786c0ff */
[----:B------:R-:W0:Y:S01]  /*d180*/  S2R R18, SR_TID.X ;  /* 0x0000000000127919 */ /* 0x000e220000002100 */
[C---:B------:R-:W-:Y:S01]  /*d190*/  LOP3.LUT P4, RZ, R16.reuse, 0x2000, RZ, 0xc0, !PT ;  /* 0x0000200010ff7812 */ /* 0x040fe2000788c0ff */
[----:B------:R-:W-:Y:S01]  /*d1a0*/  ULDC.64 UR8, c[0x0][0x2d8] ;  /* 0x0000b60000087ab9 */ /* 0x000fe20000000a00 */
[----:B------:R-:W-:Y:S02]  /*d1b0*/  LOP3.LUT P5, RZ, R16, 0x1000, RZ, 0xc0, !PT ;  /* 0x0000100010ff7812 */ /* 0x000fe400078ac0ff */
[----:B------:R-:W2:Y:S01]  /*d1c0*/  LDC R2, c[0x0][0xc38] ;  /* 0x00030e00ff027b82 */ /* 0x000ea20000000800 */
[----:B----4-:R-:W-:-:S02]  /*d1d0*/  ISETP.NE.AND P0, PT, R6, 0x1, PT ;  /* 0x000000010600780c */ /* 0x010fc40003f05270 */
[----:B------:R-:W-:Y:S02]  /*d1e0*/  R2UR UR6, R32 ;  /* 0x00000000200672ca */ /* 0x000fe400000e0000 */
[C---:B------:R-:W-:Y:S02]  /*d1f0*/  R2UR UR7, R17.reuse ;  /* 0x00000000110772ca */ /* 0x040fe400000e0000 */
[----:B------:R-:W-:Y:S01]  /*d200*/  R2UR UR4, R17 ;  /* 0x00000000110472ca */ /* 0x000fe200000e0000 */
[----:B--2---:R-:W-:Y:S01]  /*d210*/  IMAD R5, R2, R5, UR38 ;  /* 0x0000002602057e24 */ /* 0x004fe2000f8e0205 */
[C---:B0-----:R-:W-:Y:S01]  /*d220*/  LOP3.LUT R20, R18.reuse, 0x7f, RZ, 0xc0, !PT ;  /* 0x0000007f12147812 */ /* 0x041fe200078ec0ff */
[----:B------:R-:W-:-:S04]  /*d230*/  IMAD.SHL.U32 R18, R18, 0x20, RZ ;  /* 0x0000002012127824 */ /* 0x000fc800078e00ff */
[----:B---3--:R-:W0:Y:S01]  /*d240*/  @P0 LDC R0, c[0x0][0x44c] ;  /* 0x00011300ff000b82 */ /* 0x008e220000000800 */
[----:B------:R-:W-:Y:S01]  /*d250*/  IMAD.SHL.U32 R5, R5, 0x80, RZ ;  /* 0x0000008005057824 */ /* 0x000fe200078e00ff */
[----:B------:R-:W-:-:S04]  /*d260*/  SHF.R.U32.HI R20, RZ, 0x2, R20 ;  /* 0x00000002ff147819 */ /* 0x000fc80000011614 */
[----:B------:R-:W-:Y:S02]  /*d270*/  LOP3.LUT R18, R20, 0x60, R18, 0xf8, !PT ;  /* 0x0000006014127812 */ /* 0x000fe400078ef812 */
[----:B------:R-:W2:Y:S01]  /*d280*/  @P0 LDC R3, c[0x0][0x450] ;  /* 0x00011400ff030b82 */ /* 0x000ea20000000800 */
[----:B------:R-:W-:Y:S01]  /*d290*/  UIMAD UR6, UR6, UR8, URZ ;  /* 0x00000008060672a4 */ /* 0x000fe2000f8e023f */
[----:B------:R-:W-:Y:S01]  /*d2a0*/  LOP3.LUT R4, R18, R5, RZ, 0xfc, !PT ;  /* 0x0000000512047212 */ /* 0x000fe200078efcff */
[----:B------:R-:W-:Y:S02]  /*d2b0*/  UIMAD.WIDE.U32 UR4, UR4, UR8, URZ ;  /* 0x00000008040472a5 */ /* 0x000fe4000f8e003f */
[----:B------:R-:W-:Y:S02]  /*d2c0*/  UIMAD UR7, UR7, UR9, UR6 ;  /* 0x00000009070772a4 */ /* 0x000fe4000f8e0206 */
[----:B------:R-:W-:Y:S01]  /*d2d0*/  USHF.R.S32.HI UR6, URZ, 0x1f, UR44 ;  /* 0x0000001f3f067899 */ /* 0x000fe2000801142c */
[----:B------:R-:W-:Y:S01]  /*d2e0*/  IMAD.MOV.U32 R2, RZ, RZ, R4 ;  /* 0x000000ffff027224 */ /* 0x000fe200078e0004 */
[----:B------:R-:W-:Y:S01]  /*d2f0*/  ULDC.64 UR8, c[0x0][0x2e0] ;  /* 0x0000b80000087ab9 */ /* 0x000fe20000000a00 */
[----:B------:R-:W-:Y:S01]  /*d300*/  UIADD3 UR5, UR5, UR7, URZ ;  /* 0x0000000705057290 */ /* 0x000fe2000fffe03f */
[----:B------:R-:W3:Y:S01]  /*d310*/  S2R R18, SR_TID.X ;  /* 0x0000000000127919 */ /* 0x000ee20000002100 */
[----:B0-----:R-:W-:Y:S01]  /*d320*/  @P0 IMAD.HI.U32 R0, R4, R0, RZ ;  /* 0x0000000004000227 */ /* 0x001fe200078e00ff */
[----:B------:R-:W-:-:S02]  /*d330*/  UIMAD UR6, UR6, UR8, URZ ;  /* 0x00000008060672a4 */ /* 0x000fc4000f8e023f */
[----:B------:R-:W-:Y:S02]  /*d340*/  UIMAD.WIDE.U32 UR4, UR44, UR8, UR4 ;  /* 0x000000082c0472a5 */ /* 0x000fe4000f8e0004 */
[----:B--2---:R-:W-:Y:S01]  /*d350*/  @P0 SHF.R.U32.HI R2, RZ, R3, R0 ;  /* 0x00000003ff020219 */ /* 0x004fe20000011600 */
[----:B------:R-:W-:-:S03]  /*d360*/  UIMAD UR6, UR44, UR9, UR6 ;  /* 0x000000092c0672a4 */ /* 0x000fc6000f8e0206 */
[--C-:B------:R-:W-:Y:S01]  /*d370*/  SHF.R.S32.HI R0, RZ, 0x1f, R2.reuse ;  /* 0x0000001fff007819 */ /* 0x100fe20000011402 */
[----:B------:R-:W-:Y:S01]  /*d380*/  ULDC.64 UR8, c[0x0][0x2d0] ;  /* 0x0000b40000087ab9 */ /* 0x000fe20000000a00 */
[----:B------:R-:W-:Y:S01]  /*d390*/  IMAD.MOV R7, RZ, RZ, -R2 ;  /* 0x000000ffff077224 */ /* 0x000fe200078e0a02 */
[----:B------:R-:W-:Y:S01]  /*d3a0*/  UIADD3 UR5, UR5, UR6, URZ ;  /* 0x0000000605057290 */ /* 0x000fe2000fffe03f */
[----:B------:R-:W-:Y:S02]  /*d3b0*/  IMAD.U32 R11, RZ, RZ, UR8 ;  /* 0x00000008ff0b7e24 */ /* 0x000fe4000f8e00ff */
[----:B------:R-:W-:Y:S02]  /*d3c0*/  IMAD R3, R0, UR8, RZ ;  /* 0x0000000800037c24 */ /* 0x000fe4000f8e02ff */
[----:B------:R-:W-:Y:S02]  /*d3d0*/  IMAD R7, R6, R7, R4 ;  /* 0x0000000706077224 */ /* 0x000fe400078e0204 */
[----:B------:R-:W-:-:S02]  /*d3e0*/  IMAD R9, R2, UR9, R3 ;  /* 0x0000000902097c24 */ /* 0x000fc4000f8e0203 */
[----:B------:R-:W-:Y:S01]  /*d3f0*/  IMAD.WIDE.U32 R2, R2, R11, UR4 ;  /* 0x0000000402027e25 */ /* 0x000fe2000f8e000b */
[----:B------:R-:W-:Y:S01]  /*d400*/  SHF.R.S32.HI R0, RZ, 0x1f, R7 ;  /* 0x0000001fff007819 */ /* 0x000fe20000011407 */
[----:B------:R-:W-:-:S03]  /*d410*/  ULDC.64 UR4, c[0x0][0x2c8] ;  /* 0x0000b20000047ab9 */ /* 0x000fc60000000a00 */
[----:B------:R-:W-:Y:S01]  /*d420*/  IADD3 R3, R3, R9, RZ ;  /* 0x0000000903037210 */ /* 0x000fe20007ffe0ff */
[----:B------:R-:W-:Y:S02]  /*d430*/  IMAD R0, R0, UR4, RZ ;  /* 0x0000000400007c24 */ /* 0x000fe4000f8e02ff */
[----:B------:R-:W-:-:S04]  /*d440*/  IMAD.WIDE.U32 R2, R7, UR4, R2 ;  /* 0x0000000407027c25 */ /* 0x000fc8000f8e0002 */
[----:B------:R-:W-:Y:S01]  /*d450*/  IMAD R7, R7, UR5, R0 ;  /* 0x0000000507077c24 */ /* 0x000fe2000f8e0200 */
[----:B------:R-:W-:Y:S02]  /*d460*/  ULDC.64 UR4, c[0x0][0x280] ;  /* 0x0000a00000047ab9 */ /* 0x000fe40000000a00 */
[----:B------:R-:W-:Y:S01]  /*d470*/  IADD3 R0, P0, R2, UR4, RZ ;  /* 0x0000000402007c10 */ /* 0x000fe2000ff1e0ff */
[----:B------:R-:W-:Y:S01]  /*d480*/  UMOV UR4, 0xffffffff ;  /* 0xffffffff00047882 */ /* 0x000fe20000000000 */
[----:B---3--:R-:W-:Y:S02]  /*d490*/  LOP3.LUT R10, R18, 0x7f, RZ, 0xc0, !PT ;  /* 0x0000007f120a7812 */ /* 0x008fe400078ec0ff */
[----:B------:R-:W-:Y:S02]  /*d4a0*/  IADD3.X R4, R3, UR5, R7, P0, !PT ;  /* 0x0000000503047c10 */ /* 0x000fe400087fe407 */
[----:B------:R-:W-:Y:S01]  /*d4b0*/  SHF.R.U32.HI R10, RZ, 0x2, R10 ;  /* 0x00000002ff0a7819 */ /* 0x000fe2000001160a */
[----:B-1----:R-:W-:Y:S06]  /*d4c0*/  BRA.DIV UR4, `(.L_x_62) ;  /* 0x0000003604687947 */ /* 0x002fec000b800000 */
[----:B------:R-:W0:Y:S01]  /*d4d0*/  SHFL.IDX PT, R14, R0, RZ, 0x1c1f ;  /* 0x001c1fff000e7589 */ /* 0x000e2200000e0000 */
[----:B------:R-:W-:-:S03]  /*d4e0*/  IMAD.IADD R5, R10, 0x1, R5 ;  /* 0x000000010a057824 */ /* 0x000fc600078e0205 */
[----:B------:R-:W1:Y:S01]  /*d4f0*/  SHFL.IDX PT, R2, R4, RZ, 0x1c1f ;  /* 0x001c1fff04027589 */ /* 0x000e6200000e0000 */
[C---:B------:R-:W-:Y:S01]  /*d500*/  VIADD R7, R5.reuse, 0x20 ;  /* 0x0000002005077836 */ /* 0x040fe20000000000 */
[----:B------:R-:W-:Y:S02]  /*d510*/  ISETP.GE.AND P0, PT, R5, UR40, PT ;  /* 0x0000002805007c0c */ /* 0x000fe4000bf06270 */
[----:B------:R-:W-:Y:S11]  /*d520*/  SHFL.IDX PT, R6, R4, 0x1, 0x1c1f ;  /* 0x003c1f0004067f89 */ /* 0x000ff600000e0000 */
[----:B0-----:R-:W-:-:S05]  /*d530*/  @!P0 IADD3 R14, P1, R35, R14, RZ ;  /* 0x0000000e230e8210 */ /* 0x001fca0007f3e0ff */
[----:B-1----:R-:W-:Y:S02]  /*d540*/  @!P0 IMAD.X R3, RZ, RZ, R2, P1 ;  /* 0x000000ffff038224 */ /* 0x002fe400008e0602 */
[----:B------:R-:W-:Y:S02]  /*d550*/  @!P0 IMAD.MOV.U32 R2, RZ, RZ, R14 ;  /* 0x000000ffff028224 */ /* 0x000fe400078e000e */
[----:B------:R-:W0:Y:S04]  /*d560*/  SHFL.IDX PT, R14, R0, 0x1, 0x1c1f ;  /* 0x003c1f00000e7f89 */ /* 0x000e2800000e0000 */
[----:B-----5:R-:W-:Y:S04]  /*d570*/  @!P0 LDGSTS.E.BYPASS.LTC128B.128 [R8+0x14400], desc[UR48][R2.64], !P3 ;  /* 0x1440000002088fae */ /* 0x020fe8000d901d70 */
[----:B------:R-:W-:Y:S04]  /*d580*/  @!P0 LDGSTS.E.BYPASS.LTC128B.128 [R8+0x16400], desc[UR48][R2.64+0x40], !P4 ;  /* 0x1640004002088fae */ /* 0x000fe8000e101d70 */
[----:B------:R1:W-:Y:S01]  /*d590*/  @!P0 LDGSTS.E.BYPASS.LTC128B.128 [R8+0x18400], desc[UR48][R2.64+0x80], !P5 ;  /* 0x1840008002088fae */ /* 0x0003e2000e901d70 */
[----:B------:R-:W-:-:S13]  /*d5a0*/  ISETP.GE.AND P0, PT, R7, UR40, PT ;  /* 0x0000002807007c0c */ /* 0x000fda000bf06270 */
[----:B0-----:R-:W-:-:S05]  /*d5b0*/  @!P0 IADD3 R14, P1, R35, R14, RZ ;  /* 0x0000000e230e8210 */ /* 0x001fca0007f3e0ff */
[----:B------:R-:W-:Y:S02]  /*d5c0*/  @!P0 IMAD.X R7, RZ, RZ, R6, P1 ;  /* 0x000000ffff078224 */ /* 0x000fe400008e0606 */
[----:B-1----:R-:W-:Y:S01]  /*d5d0*/  @!P0 IMAD.MOV.U32 R2, RZ, RZ, R14 ;  /* 0x000000ffff028224 */ /* 0x002fe200078e000e */
[----:B------:R-:W-:Y:S02]  /*d5e0*/  SHFL.IDX PT, R6, R4, 0x2, 0x1c1f ;  /* 0x005c1f0004067f89 */ /* 0x000fe400000e0000 */
[----:B------:R-:W-:Y:S01]  /*d5f0*/  @!P0 MOV R3, R7 ;  /* 0x0000000700038202 */ /* 0x000fe20000000f00 */
[----:B------:R-:W-:Y:S01]  /*d600*/  VIADD R7, R5, 0x40 ;  /* 0x0000004005077836 */ /* 0x000fe20000000000 */
[----:B------:R-:W0:Y:S04]  /*d610*/  SHFL.IDX PT, R14, R0, 0x2, 0x1c1f ;  /* 0x005c1f00000e7f89 */ /* 0x000e2800000e0000 */
[----:B------:R-:W-:Y:S04]  /*d620*/  @!P0 LDGSTS.E.BYPASS.LTC128B.128 [R8+0x14c00], desc[UR48][R2.64], !P3 ;  /* 0x14c0000002088fae */ /* 0x000fe8000d901d70 */
[----:B------:R-:W-:Y:S04]  /*d630*/  @!P0 LDGSTS.E.BYPASS.LTC128B.128 [R8+0x16c00], desc[UR48][R2.64+0x40], !P4 ;  /* 0x16c0004002088fae */ /* 0x000fe8000e101d70 */
[----:B------:R1:W-:Y:S01]  /*d640*/  @!P0 LDGSTS.E.BYPASS.LTC128B.128 [R8+0x18c00], desc[UR48][R2.64+0x80], !P5 ;  /* 0x18c0008002088fae */ /* 0x0003e2000e901d70 */
[----:B------:R-:W-:-:S13]  /*d650*/  ISETP.GE.AND P0, PT, R7, UR40, PT ;  /* 0x0000002807007c0c */ /* 0x000fda000bf06270 */
[----:B0-----:R-:W-:-:S05]  /*d660*/  @!P0 IADD3 R14, P1, R35, R14, RZ ;  /* 0x0000000e230e8210 */ /* 0x001fca0007f3e0ff */
[----:B------:R-:W-:Y:S02]  /*d670*/  @!P0 IMAD.X R7, RZ, RZ, R6, P1 ;  /* 0x000000ffff078224 */ /* 0x000fe400008e0606 */
[----:B-1----:R-:W-:Y:S01]  /*d680*/  @!P0 IMAD.MOV.U32 R2, RZ, RZ, R14 ;  /* 0x000000ffff028224 */ /* 0x002fe200078e000e */
[----:B------:R0:W1:Y:S01]  /*d690*/  SHFL.IDX PT, R6, R4, 0x3, 0x1c1f ;  /* 0x007c1f0004067f89 */ /* 0x00006200000e0000 */
[----:B------:R-:W-:-:S03]  /*d6a0*/  @!P0 IMAD.MOV.U32 R3, RZ, RZ, R7 ;  /* 0x000000ffff038224 */ /* 0x000fc600078e0007 */
[----:B------:R0:W2:Y:S04]  /*d6b0*/  SHFL.IDX PT, R14, R0, 0x3, 0x1c1f ;  /* 0x007c1f00000e7f89 */ /* 0x0000a800000e0000 */
[----:B------:R0:W-:Y:S04]  /*d6c0*/  @!P0 LDGSTS.E.BYPASS.LTC128B.128 [R8+0x15400], desc[UR48][R2.64], !P3 ;  /* 0x1540000002088fae */ /* 0x0001e8000d901d70 */
[----:B------:R0:W-:Y:S04]  /*d6d0*/  @!P0 LDGSTS.E.BYPASS.LTC128B.128 [R8+0x17400], desc[UR48][R2.64+0x40], !P4 ;  /* 0x1740004002088fae */ /* 0x0001e8000e101d70 */
[----:B------:R0:W-:Y:S02]  /*d6e0*/  @!P0 LDGSTS.E.BYPASS.LTC128B.128 [R8+0x19400], desc[UR48][R2.64+0x80], !P5 ;  /* 0x1940008002088fae */ /* 0x0001e4000e901d70 */
.L_x_144:
[----:B------:R-:W-:-:S05]  /*d6f0*/  VIADD R5, R5, 0x60 ;  /* 0x0000006005057836 */ /* 0x000fca0000000000 */
[----:B------:R-:W-:-:S13]  /*d700*/  ISETP.GE.AND P0, PT, R5, UR40, PT ;  /* 0x0000002805007c0c */ /* 0x000fda000bf06270 */
[----:B0-2---:R-:W-:-:S05]  /*d710*/  @!P0 IADD3 R2, P1, R35, R14, RZ ;  /* 0x0000000e23028210 */ /* 0x005fca0007f3e0ff */
[----:B-1----:R-:W-:-:S05]  /*d720*/  @!P0 IMAD.X R3, RZ, RZ, R6, P1 ;  /* 0x000000ffff038224 */ /* 0x002fca00008e0606 */
[----:B------:R-:W-:Y:S01]  /*d730*/  @!PT LDS RZ, [RZ] ;  /* 0x00000000fffff984 */ /* 0x000fe20000000800 */
[----:B------:R-:W-:Y:S01]  /*d740*/  @!PT LDS RZ, [RZ] ;  /* 0x00000000fffff984 */ /* 0x000fe20000000800 */
[----:B------:R-:W-:Y:S01]  /*d750*/  @!PT LDS RZ, [RZ] ;  /* 0x00000000fffff984 */ /* 0x000fe20000000800 */
[----:B------:R0:W-:Y:S04]  /*d760*/  @!P0 LDGSTS.E.BYPASS.LTC128B.128 [R8+0x15c00], desc[UR48][R2.64], !P3 ;  /* 0x15c0000002088fae */ /* 0x0001e8000d901d70 */
[----:B------:R0:W-:Y:S04]  /*d770*/  @!P0 LDGSTS.E.BYPASS.LTC128B.128 [R8+0x17c00], desc[UR48][R2.64+0x40], !P4 ;  /* 0x17c0004002088fae */ /* 0x0001e8000e101d70 */
[----:B------:R0:W-:Y:S01]  /*d780*/  @!P0 LDGSTS.E.BYPASS.LTC128B.128 [R8+0x19c00], desc[UR48][R2.64+0x80], !P5 ;  /* 0x19c0008002088fae */ /* 0x0001e2000e901d70 */
[----:B------:R-:W-:Y:S01]  /*d790*/  NOP ;  /* 0x0000000000007918 */ /* 0x000fe20000000000 */
[----:B------:R-:W-:Y:S02]  /*d7a0*/  SYNCS.ARRIVE.TRANS64.RED.A0T1 RZ, [UR41+0x29800], RZ ;  /* 0x029800ffffff79a7 */ /* 0x000fe40008200429 */
[----:B------:R-:W-:Y:S01]  /*d7b0*/  ARRIVES.LDGSTSBAR.64.TRANSCNT [UR41+0x29800] ;  /* 0x02980000ff0079b0 */ /* 0x000fe20008000aa9 */
[----:B------:R-:W-:Y:S01]  /*d7c0*/  NOP ;  /* 0x0000000000007918 */ /* 0x000fe20000000000 */
[----:B------:R-:W-:Y:S01]  /*d7d0*/  ULOP3.LUT UR4, UR37, 0x1, URZ, 0xc, !UPT ;  /* 0x0000000125047892 */ /* 0x000fe2000f8e0c3f */
[----:B------:R-:W-:Y:S05]  /*d7e0*/  SYNCS.ARRIVE.TRANS64.A1T0 RZ, [UR41+0x29800], RZ ;  /* 0x029800ffffff79a7 */ /* 0x000fea0008100029 */
[----:B------:R-:W-:-:S04]  /*d7f0*/  MOV R0, UR4 ;  /* 0x0000000400007c02 */ /* 0x000fc80008000f00 */
[----:B------:R-:W-:-:S04]  /*d800*/  SHF.L.U32 R0, R0, 0x1f, RZ ;  /* 0x0000001f00007819 */ /* 0x000fc800000006ff */
[----:B------:R-:W1:Y:S02]  /*d810*/  SYNCS.PHASECHK.TRANS64.TRYWAIT P0, [UR41+0x29820], R0 ;  /* 0x02982000ff0075a7 */ /* 0x000e640008000169 */
[----:B01----:R-:W-:Y:S05]  /*d820*/  @!P0 BRA `(.L_x_63) ;  /* 0x0000003400c88947 */ /* 0x003fea0003800000 */
.L_x_145:
[----:B0-----:R-:W-:-:S05]  /*d830*/  IMAD.U32 R0, RZ, RZ, UR39 ;  /* 0x00000027ff007e24 */ /* 0x001fca000f8e00ff */
[----:B------:R-:W-:-:S13]  /*d840*/  ISETP.GE.AND P0, PT, R0, 0xa1, PT ;  /* 0x000000a10000780c */ /* 0x000fda0003f06270 */
[----:B------:R-:W-:Y:S05]  /*d850*/  @!P0 BRA `(.L_x_64) ;  /* 0x0000001400a08947 */ /* 0x000fea0003800000 */
[----:B------:R-:W-:Y:S02]  /*d860*/  IMAD.MOV.U32 R18, RZ, RZ, R31 ;  /* 0x000000ffff127224 */ /* 0x000fe400078e001f */
[----:B------:R-:W-:Y:S02]  /*d870*/  IMAD.MOV.U32 R10, RZ, RZ, R19 ;  /* 0x000000ffff0a7224 */ /* 0x000fe400078e0013 */
[----:B------:R-:W-:-:S07]  /*d880*/  IMAD.U32 R29, RZ, RZ, UR42 ;  /* 0x0000002aff1d7e24 */ /* 0x000fce000f8e00ff */
.L_x_84:
[----:B------:R-:W2:Y:S01]  /*d890*/  LDL R2, [R1] ;  /* 0x0000000001027983 */ /* 0x000ea20000100800 */
[----:B0-----:R-:W0:Y:S01]  /*d8a0*/  LDC R4, c[0x0][0x430] ;  /* 0x00010c00ff047b82 */ /* 0x001e220000000800 */
[----:B------:R-:W-:Y:S01]  /*d8b0*/  ULDC.64 UR4, c[0x0][0x428] ;  /* 0x00010a0000047ab9 */ /* 0x000fe20000000a00 */
[----:B------:R-:W-:Y:S01]  /*d8c0*/  ULDC.64 UR6, c[0x0][0x418] ;  /* 0x0001060000067ab9 */ /* 0x000fe20000000a00 */
[----:B------:R-:W1:Y:S01]  /*d8d0*/  S2R R0, SR_TID.X ;  /* 0x0000000000007919 */ /* 0x000e620000002100 */
[----:B0-----:R-:W-:Y:S02]  /*d8e0*/  ISETP.NE.AND P1, PT, R4, 0x1, PT ;  /* 0x000000010400780c */ /* 0x001fe40003f25270 */
[C---:B-1----:R-:W-:Y:S01]  /*d8f0*/  LOP3.LUT R3, R0.reuse, 0x7f, RZ, 0xc0, !PT ;  /* 0x0000007f00037812 */ /* 0x042fe200078ec0ff */
[----:B------:R-:W-:-:S10]  /*d900*/  IMAD.SHL.U32 R0, R0, 0x20, RZ ;  /* 0x0000002000007824 */ /* 0x000fd400078e00ff */
[----:B------:R-:W0:Y:S01]  /*d910*/  @P1 LDC R7, c[0x0][0x438] ;  /* 0x00010e00ff071b82 */ /* 0x000e220000000800 */
[----:B------:R-:W-:-:S04]  /*d920*/  SHF.R.U32.HI R3, RZ, 0x2, R3 ;  /* 0x00000002ff037819 */ /* 0x000fc80000011603 */
[----:B------:R-:W-:-:S03]  /*d930*/  LOP3.LUT R0, R3, 0x60, R0, 0xf8, !PT ;  /* 0x0000006003007812 */ /* 0x000fc600078ef800 */
[----:B------:R-:W1:Y:S08]  /*d940*/  @P1 LDC R3, c[0x0][0x434] ;  /* 0x00010d00ff031b82 */ /* 0x000e700000000800 */
[----:B------:R-:W3:Y:S01]  /*d950*/  @P1 LDC R6, c[0x0][0x434] ;  /* 0x00010d00ff061b82 */ /* 0x000ee20000000800 */
[----:B--2---:R-:W-:-:S04]  /*d960*/  IMAD R11, R29, 0xa0, R2 ;  /* 0x000000a01d0b7824 */ /* 0x004fc800078e0202 */
[----:B------:R-:W-:-:S04]  /*d970*/  IMAD.IADD R0, R0, 0x1, R11 ;  /* 0x0000000100007824 */ /* 0x000fc800078e020b */
[----:B-1----:R-:W-:Y:S01]  /*d980*/  @P1 IMAD.HI.U32 R2, R0, R3, RZ ;  /* 0x0000000300021227 */ /* 0x002fe200078e00ff */
[----:B------:R-:W-:-:S04]  /*d990*/  MOV R5, R0 ;  /* 0x0000000000057202 */ /* 0x000fc80000000f00 */
[----:B0-----:R-:W-:Y:S01]  /*d9a0*/  @P1 SHF.R.U32.HI R5, RZ, R7, R2 ;  /* 0x00000007ff051219 */ /* 0x001fe20000011602 */
[----:B------:R-:W-:-:S03]  /*d9b0*/  IMAD R7, R37, UR4, RZ ;  /* 0x0000000425077c24 */ /* 0x000fc6000f8e02ff */
[--C-:B------:R-:W-:Y:S01]  /*d9c0*/  SHF.R.S32.HI R3, RZ, 0x1f, R5.reuse ;  /* 0x0000001fff037819 */ /* 0x100fe20000011405 */
[----:B------:R-:W-:Y:S02]  /*d9d0*/  IMAD.MOV.U32 R2, RZ, RZ, R5 ;  /* 0x000000ffff027224 */ /* 0x000fe400078e0005 */
[C---:B------:R-:W-:Y:S02]  /*d9e0*/  IMAD R4, R30.reuse, UR5, R7 ;  /* 0x000000051e047c24 */ /* 0x040fe4000f8e0207 */
[----:B------:R-:W-:-:S04]  /*d9f0*/  IMAD.WIDE.U32 R2, R30, UR4, R2 ;  /* 0x000000041e027c25 */ /* 0x000fc8000f8e0002 */
[----:B------:R-:W-:Y:S01]  /*da00*/  IMAD.IADD R3, R4, 0x1, R3 ;  /* 0x0000000104037824 */ /* 0x000fe200078e0203 */
[----:B------:R-:W-:-:S04]  /*da10*/  LEA R8, P0, R2, UR6, 0x2 ;  /* 0x0000000602087c11 */ /* 0x000fc8000f8010ff */
[----:B------:R-:W-:Y:S02]  /*da20*/  LEA.HI.X R9, R2, UR7, R3, 0x2, P0 ;  /* 0x0000000702097c11 */ /* 0x000fe400080f1403 */
[----:B------:R-:W0:Y:S01]  /*da30*/  @P1 LDC R2, c[0x0][0x438] ;  /* 0x00010e00ff021b82 */ /* 0x000e220000000800 */
[C---:B------:R-:W-:Y:S01]  /*da40*/  IMAD.IADD R11, R36.reuse, 0x1, R11 ;  /* 0x00000001240b7824 */ /* 0x040fe200078e020b */
[----:B------:R-:W-:-:S03]  /*da50*/  ISETP.GT.U32.AND P0, PT, R36, 0x9f, PT ;  /* 0x0000009f2400780c */ /* 0x000fc60003f04070 */
[----:B---3--:R-:W-:-:S04]  /*da60*/  @P1 IMAD.HI.U32 R3, R11, R6, RZ ;  /* 0x000000060b031227 */ /* 0x008fc800078e00ff */
[----:B------:R-:W-:Y:S01]  /*da70*/  IMAD.MOV.U32 R12, RZ, RZ, R11 ;  /* 0x000000ffff0c7224 */ /* 0x000fe200078e000b */
[----:B0-----:R-:W-:-:S05]  /*da80*/  @P1 SHF.R.U32.HI R12, RZ, R2, R3 ;  /* 0x00000002ff0c1219 */ /* 0x001fca0000011603 */
[--C-:B------:R-:W-:Y:S01]  /*da90*/  @!P0 SHF.R.S32.HI R3, RZ, 0x1f, R12.reuse ;  /* 0x0000001fff038819 */ /* 0x100fe2000001140c */
[----:B------:R-:W-:-:S04]  /*daa0*/  @!P0 IMAD.MOV.U32 R2, RZ, RZ, R12 ;  /* 0x000000ffff028224 */ /* 0x000fc800078e000c */
[----:B------:R-:W-:Y:S01]  /*dab0*/  @!P0 IMAD.WIDE.U32 R2, R30, UR4, R2 ;  /* 0x000000041e028c25 */ /* 0x000fe2000f8e0002 */
[----:B------:R-:W-:-:S03]  /*dac0*/  ULDC UR4, c[0x0][0x430] ;  /* 0x00010c0000047ab9 */ /* 0x000fc60000000800 */
[----:B------:R-:W-:Y:S01]  /*dad0*/  @!P0 IMAD.IADD R4, R4, 0x1, R3 ;  /* 0x0000000104048824 */ /* 0x000fe200078e0203 */
[----:B------:R-:W-:-:S04]  /*dae0*/  @!P0 LEA R6, P1, R2, UR6, 0x2 ;  /* 0x0000000602068c11 */ /* 0x000fc8000f8210ff */
[----:B------:R-:W-:Y:S02]  /*daf0*/  @!P0 LEA.HI.X R7, R2, UR7, R4, 0x2, P1 ;  /* 0x0000000702078c11 */ /* 0x000fe400088f1404 */
[----:B------:R-:W-:-:S06]  /*db00*/  MOV R4, RZ ;  /* 0x000000ff00047202 */ /* 0x000fcc0000000f00 */
[----:B------:R0:W5:Y:S04]  /*db10*/  @!P0 LDG.E R4, desc[UR48][R6.64] ;  /* 0x0000003006048981 */ /* 0x000168000c1e1900 */
[----:B------:R-:W2:Y:S01]  /*db20*/  LDG.E R6, desc[UR48][R8.64] ;  /* 0x0000003008067981 */ /* 0x000ea2000c1e1900 */
[----:B------:R-:W-:Y:S02]  /*db30*/  IMAD.U32 R13, RZ, RZ, UR46 ;  /* 0x0000002eff0d7e24 */ /* 0x000fe4000f8e00ff */
[----:B------:R-:W-:-:S03]  /*db40*/  VIADD R19, R10, 0x1 ;  /* 0x000000010a137836 */ /* 0x000fc60000000000 */
[----:B------:R-:W-:Y:S01]  /*db50*/  ISETP.NE.AND P3, PT, R13, 0x3, PT ;  /* 0x000000030d00780c */ /* 0x000fe20003f65270 */
[----:B------:R-:W-:Y:S01]  /*db60*/  IMAD.MOV R3, RZ, RZ, -R5 ;  /* 0x000000ffff037224 */ /* 0x000fe200078e0a05 */
[----:B------:R-:W-:Y:S01]  /*db70*/  ISETP.NE.AND P0, PT, R19, 0x2, PT ;  /* 0x000000021300780c */ /* 0x000fe20003f05270 */
[----:B------:R-:W-:Y:S02]  /*db80*/  IMAD.MOV R2, RZ, RZ, -R12 ;  /* 0x000000ffff027224 */ /* 0x000fe400078e0a0c */
[----:B0-----:R-:W-:Y:S01]  /*db90*/  IMAD R7, R3, UR4, R0 ;  /* 0x0000000403077c24 */ /* 0x001fe2000f8e0200 */
[----:B------:R-:W-:Y:S01]  /*dba0*/  SEL R31, RZ, 0x1, P0 ;  /* 0x00000001ff1f7807 */ /* 0x000fe20000000000 */
[----:B------:R-:W-:Y:S02]  /*dbb0*/  IMAD.MOV.U32 R0, RZ, RZ, R29 ;  /* 0x000000ffff007224 */ /* 0x000fe400078e001d */
[----:B------:R-:W-:Y:S01]  /*dbc0*/  IMAD R5, R2, UR4, R11 ;  /* 0x0000000402057c24 */ /* 0x000fe2000f8e020b */
[----:B------:R-:W-:Y:S01]  /*dbd0*/  SEL R19, R19, RZ, P0 ;  /* 0x000000ff13137207 */ /* 0x000fe20000000000 */
[----:B------:R-:W-:Y:S01]  /*dbe0*/  VIADD R29, R29, 0xffffffff ;  /* 0xffffffff1d1d7836 */ /* 0x000fe20000000000 */
[----:B------:R-:W-:-:S02]  /*dbf0*/  LOP3.LUT R31, R18, R31, RZ, 0x3c, !PT ;  /* 0x0000001f121f7212 */ /* 0x000fc400078e3cff */
[----:B------:R-:W-:Y:S02]  /*dc00*/  ISETP.GT.AND P2, PT, R0, RZ, PT ;  /* 0x000000ff0000720c */ /* 0x000fe40003f44270 */
[----:B--2---:R-:W-:Y:S01]  /*dc10*/  SHF.R.S32.HI R27, RZ, 0x1f, R6 ;  /* 0x0000001fff1b7819 */ /* 0x004fe20000011406 */
[----:B------:R-:W-:Y:S10]  /*dc20*/  @!P3 BRA `(.L_x_65) ;  /* 0x000000000004b947 */ /* 0x000ff40003800000 */
[----:B------:R-:W-:Y:S01]  /*dc30*/  BPT.TRAP 0x1 ;  /* 0x000000040000795c */ /* 0x000fe20000300000 */
.L_x_65:
[----:B------:R-:W-:Y:S01]  /*dc40*/  LEA R0, R19, UR41, 0x3 ;  /* 0x0000002913007c11 */ /* 0x000fe2000f8e18ff */
[----:B------:R-:W-:Y:S01]  /*dc50*/  BSSY B0, `(.L_x_66) ;  /* 0x0000005000007945 */ /* 0x000fe20003800000 */
[----:B------:R-:W-:Y:S02]  /*dc60*/  SHF.L.U32 R28, R31, 0x1f, RZ ;  /* 0x0000001f1f1c7819 */ /* 0x000fe400000006ff */
[----:B------:R-:W-:Y:S02]  /*dc70*/  SHF.R.S32.HI R24, RZ, 0x1f, R7 ;  /* 0x0000001fff187819 */ /* 0x000fe40000011407 */
[----:B------:R-:W0:Y:S02]  /*dc80*/  SYNCS.PHASECHK.TRANS64.TRYWAIT P0, [R0+URZ+0x29880], R28 ;  /* 0x0298801c000075a7 */ /* 0x000e24000800017f */
[----:B0-----:R-:W-:Y:S05]  /*dc90*/  @!P0 BRA `(.L_x_67) ;  /* 0x0000003000c48947 */ /* 0x001fea0003800000 */
.L_x_146:
[----:B------:R-:W-:Y:S05]  /*dca0*/  BSYNC B0 ;  /* 0x0000000000007941 */ /* 0x000fea0003800000 */
.L_x_66:
[----:B------:R-:W-:Y:S01]  /*dcb0*/  ULDC.64 UR4, c[0x0][0x328] ;  /* 0x0000ca0000047ab9 */ /* 0x000fe20000000a00 */
[----:B------:R-:W-:Y:S01]  /*dcc0*/  ULDC.64 UR6, c[0x0][0x338] ;  /* 0x0000ce0000067ab9 */ /* 0x000fe20000000a00 */
[----:B------:R-:W-:Y:S01]  /*dcd0*/  IMAD R8, R24, UR4, RZ ;  /* 0x0000000418087c24 */ /* 0x000fe2000f8e02ff */
[----:B------:R-:W1:Y:S01]  /*dce0*/  S2R R12, SR_TID.X ;  /* 0x00000000000c7919 */ /* 0x000e620000002100 */
[C---:B------:R-:W-:Y:S01]  /*dcf0*/  IMAD.WIDE.U32 R2, R7.reuse, UR4, RZ ;  /* 0x0000000407027c25 */ /* 0x040fe2000f8e00ff */
[----:B------:R-:W-:Y:S01]  /*dd00*/  ULDC.64 UR8, c[0x0][0x330] ;  /* 0x0000cc0000087ab9 */ /* 0x000fe20000000a00 */
[----:B------:R-:W-:Y:S01]  /*dd10*/  SHF.R.S32.HI R25, RZ, 0x1f, R5 ;  /* 0x0000001fff197819 */ /* 0x000fe20000011405 */
[----:B------:R-:W-:Y:S01]  /*dd20*/  ULDC.64 UR10, c[0x0][0x318] ;  /* 0x0000c600000a7ab9 */ /* 0x000fe20000000a00 */
[----:B------:R-:W-:Y:S01]  /*dd30*/  IMAD R8, R7, UR5, R8 ;  /* 0x0000000507087c24 */ /* 0x000fe2000f8e0208 */
[----:B-----5:R-:W-:Y:S01]  /*dd40*/  SHF.R.S32.HI R26, RZ, 0x1f, R4 ;  /* 0x0000001fff1a7819 */ /* 0x020fe20000011404 */
[----:B------:R-:W-:Y:S01]  /*dd50*/  IMAD R23, R32, UR8, RZ ;  /* 0x0000000820177c24 */ /* 0x000fe2000f8e02ff */
[C---:B------:R-:W-:Y:S01]  /*dd60*/  LOP3.LUT P3, RZ, R16.reuse, 0x10, RZ, 0xc0, !PT ;  /* 0x0000001010ff7812 */ /* 0x040fe2000786c0ff */
[----:B------:R-:W-:Y:S01]  /*dd70*/  IMAD R11, R25, UR4, RZ ;  /* 0x00000004190b7c24 */ /* 0x000fe2000f8e02ff */
[----:B------:R-:W-:Y:S01]  /*dd80*/  IADD3 R3, R3, R8, RZ ;  /* 0x0000000803037210 */ /* 0x000fe20007ffe0ff */
[----:B------:R-:W-:Y:S01]  /*dd90*/  IMAD R8, R27, UR6, RZ ;  /* 0x000000061b087c24 */ /* 0x000fe2000f8e02ff */
[----:B------:R-:W-:Y:S01]  /*dda0*/  LOP3.LUT P1, RZ, R16, 0x8, RZ, 0xc0, !PT ;  /* 0x0000000810ff7812 */ /* 0x000fe2000782c0ff */
[----:B------:R-:W-:-:S02]  /*ddb0*/  IMAD R23, R17, UR9, R23 ;  /* 0x0000000911177c24 */ /* 0x000fc4000f8e0217 */
[C---:B------:R-:W-:Y:S02]  /*ddc0*/  IMAD R8, R6.reuse, UR7, R8 ;  /* 0x0000000706087c24 */ /* 0x040fe4000f8e0208 */
[----:B------:R-:W-:-:S04]  /*ddd0*/  IMAD.WIDE.U32 R2, R6, UR6, R2 ;  /* 0x0000000606027c25 */ /* 0x000fc8000f8e0002 */
[----:B------:R-:W-:Y:S02]  /*dde0*/  IMAD.IADD R3, R3, 0x1, R8 ;  /* 0x0000000103037824 */ /* 0x000fe400078e0208 */
[----:B------:R-:W-:Y:S02]  /*ddf0*/  IMAD R11, R5, UR5, R11 ;  /* 0x00000005050b7c24 */ /* 0x000fe4000f8e020b */
[----:B------:R-:W-:-:S03]  /*de00*/  IMAD.WIDE.U32 R2, R17, UR8, R2 ;  /* 0x0000000811027c25 */ /* 0x000fc6000f8e0002 */
[----:B------:R-:W-:Y:S02]  /*de10*/  IADD3 R8, P0, R2, UR10, RZ ;  /* 0x0000000a02087c10 */ /* 0x000fe4000ff1e0ff */
[----:B-1----:R-:W-:Y:S02]  /*de20*/  LOP3.LUT R12, R12, 0x7f, RZ, 0xc0, !PT ;  /* 0x0000007f0c0c7812 */ /* 0x002fe400078ec0ff */
[----:B------:R-:W-:Y:S01]  /*de30*/  IADD3.X R9, R23, UR11, R3, P0, !PT ;  /* 0x0000000b17097c10 */ /* 0x000fe200087fe403 */
[----:B------:R-:W-:Y:S01]  /*de40*/  IMAD.WIDE.U32 R2, R5, UR4, RZ ;  /* 0x0000000405027c25 */ /* 0x000fe2000f8e00ff */
[----:B------:R-:W-:Y:S01]  /*de50*/  SHF.R.U32.HI R12, RZ, 0x5, R12 ;  /* 0x00000005ff0c7819 */ /* 0x000fe2000001160c */
[----:B------:R-:W-:Y:S02]  /*de60*/  UMOV UR4, 0xffffffff ;  /* 0xffffffff00047882 */ /* 0x000fe40000000000 */
[----:B------:R-:W-:Y:S02]  /*de70*/  IMAD.IADD R3, R3, 0x1, R11 ;  /* 0x0000000103037824 */ /* 0x000fe400078e020b */
[----:B------:R-:W-:-:S02]  /*de80*/  IMAD R11, R26, UR6, RZ ;  /* 0x000000061a0b7c24 */ /* 0x000fc4000f8e02ff */
[----:B------:R-:W-:-:S04]  /*de90*/  IMAD.WIDE.U32 R2, R4, UR6, R2 ;  /* 0x0000000604027c25 */ /* 0x000fc8000f8e0002 */
[----:B------:R-:W-:Y:S02]  /*dea0*/  IMAD R11, R4, UR7, R11 ;  /* 0x00000007040b7c24 */ /* 0x000fe4000f8e020b */
[----:B------:R-:W-:Y:S02]  /*deb0*/  IMAD.SHL.U32 R12, R12, 0x400, RZ ;  /* 0x000004000c0c7824 */ /* 0x000fe400078e00ff */
[----:B------:R-:W-:Y:S02]  /*dec0*/  IMAD.IADD R3, R3, 0x1, R11 ;  /* 0x0000000103037824 */ /* 0x000fe400078e020b */
[----:B------:R-:W-:Y:S02]  /*ded0*/  IMAD R20, R19, 0x5000, R12 ;  /* 0x0000500013147824 */ /* 0x000fe400078e020c */
[----:B------:R-:W-:-:S03]  /*dee0*/  IMAD.WIDE.U32 R2, R17, UR8, R2 ;  /* 0x0000000811027c25 */ /* 0x000fc6000f8e0002 */
[----:B------:R-:W-:-:S04]  /*def0*/  IADD3 R22, P0, R2, UR10, RZ ;  /* 0x0000000a02167c10 */ /* 0x000fc8000ff1e0ff */
[----:B------:R-:W-:Y:S01]  /*df00*/  IADD3.X R23, R23, UR11, R3, P0, !PT ;  /* 0x0000000b17177c10 */ /* 0x000fe200087fe403 */
[----:B------:R-:W-:Y:S08]  /*df10*/  BRA.DIV UR4, `(.L_x_68) ;  /* 0x0000003204387947 */ /* 0x000ff0000b800000 */
[----:B------:R-:W1:Y:S01]  /*df20*/  SHFL.IDX PT, R2, R8, RZ, 0x1c1f ;  /* 0x001c1fff08027589 */ /* 0x000e6200000e0000 */
[----:B------:R-:W-:-:S03]  /*df30*/  IADD3 R20, R20, UR41, R33 ;  /* 0x0000002914147c10 */ /* 0x000fc6000fffe021 */
[----:B------:R-:W2:Y:S02]  /*df40*/  SHFL.IDX PT, R3, R9, RZ, 0x1c1f ;  /* 0x001c1fff09037589 */ /* 0x000ea400000e0000 */
[----:B------:R-:W-:Y:S02]  /*df50*/  IMAD.IADD R21, R34, 0x1, R20 ;  /* 0x0000000122157824 */ /* 0x000fe400078e0214 */
[----:B------:R-:W-:Y:S01]  /*df60*/  SHFL.IDX PT, R23, R23, RZ, 0x1c1f ;  /* 0x001c1fff17177589 */ /* 0x000fe200000e0000 */
[----:B-1----:R-:W-:-:S05]  /*df70*/  IADD3 R2, P0, R35, R2, RZ ;  /* 0x0000000223027210 */ /* 0x002fca0007f1e0ff */
[----:B--2---:R-:W-:-:S05]  /*df80*/  IMAD.X R3, RZ, RZ, R3, P0 ;  /* 0x000000ffff037224 */ /* 0x004fca00000e0603 */
[----:B------:R-:W-:Y:S04]  /*df90*/  LDGSTS.E.BYPASS.LTC128B.128 [R20+0xa400], desc[UR48][R2.64], !P3 ;  /* 0x0a40000002147fae */ /* 0x000fe8000d901d70 */
[----:B------:R1:W-:Y:S04]  /*dfa0*/  LDGSTS.E.BYPASS.LTC128B.128 [R21+0xa400], desc[UR48][R2.64+0x40], !P1 ;  /* 0x0a40004002157fae */ /* 0x0003e8000c901d70 */
[----:B-1----:R-:W1:Y:S04]  /*dfb0*/  SHFL.IDX PT, R2, R8, 0x1, 0x1c1f ;  /* 0x003c1f0008027f89 */ /* 0x002e6800000e0000 */
[----:B------:R-:W2:Y:S01]  /*dfc0*/  SHFL.IDX PT, R3, R9, 0x1, 0x1c1f ;  /* 0x003c1f0009037f89 */ /* 0x000ea200000e0000 */
[----:B-1----:R-:W-:-:S04]  /*dfd0*/  IADD3 R2, P0, R35, R2, RZ ;  /* 0x0000000223027210 */ /* 0x002fc80007f1e0ff */
[----:B--2---:R-:W-:-:S05]  /*dfe0*/  IADD3.X R3, RZ, R3, RZ, P0, !PT ;  /* 0x00000003ff037210 */ /* 0x004fca00007fe4ff */
        /* <DEDUP_REMOVED lines=15> */
.L_x_158:
        /* <DEDUP_REMOVED lines=9> */
.L_x_69:
        /* <DEDUP_REMOVED lines=11> */
.L_x_70:
[----:B------:R2:W-:Y:S01]  /*e220*/  SYNCS.ARRIVE.TRANS64.A1T0 RZ, [R0+URZ+0x29870], RZ ;  /* 0x029870ff00ff79a7 */ /* 0x0005e2000810003f */
[----:B------:R-:W-:Y:S05]  /*e230*/  @!P3 BRA `(.L_x_71) ;  /* 0x000000000004b947 */ /* 0x000fea0003800000 */
[----:B------:R-:W-:Y:S01]  /*e240*/  BPT.TRAP 0x1 ;  /* 0x000000040000795c */ /* 0x000fe20000300000 */
.L_x_71:
[----:B------:R-:W3:Y:S01]  /*e250*/  SYNCS.PHASECHK.TRANS64.TRYWAIT P0, [R0+URZ+0x29840], R28 ;  /* 0x0298401c000075a7 */ /* 0x000ee2000800017f */
[----:B------:R-:W-:Y:S04]  /*e260*/  BSSY B0, `(.L_x_72) ;  /* 0x0000002000007945 */ /* 0x000fe80003800000 */
[----:B---3--:R-:W-:Y:S05]  /*e270*/  @!P0 BRA `(.L_x_73) ;  /* 0x0000003000d48947 */ /* 0x008fea0003800000 */
.L_x_159:
[----:B------:R-:W-:Y:S05]  /*e280*/  BSYNC B0 ;  /* 0x0000000000007941 */ /* 0x000fea0003800000 */
.L_x_72:
[----:B------:R-:W4:Y:S01]  /*e290*/  LDL R9, [R1+0x4] ;  /* 0x0000040001097983 */ /* 0x000f220000100800 */
[----:B------:R-:W-:Y:S01]  /*e2a0*/  ULDC.64 UR4, c[0x0][0x300] ;  /* 0x0000c00000047ab9 */ /* 0x000fe20000000a00 */
[----:B------:R-:W-:Y:S01]  /*e2b0*/  ULDC.64 UR6, c[0x0][0x310] ;  /* 0x0000c40000067ab9 */ /* 0x000fe20000000a00 */
[----:B------:R-:W-:Y:S01]  /*e2c0*/  IMAD R8, R24, UR4, RZ ;  /* 0x0000000418087c24 */ /* 0x000fe2000f8e02ff */
[----:B------:R-:W-:Y:S01]  /*e2d0*/  ULDC.64 UR8, c[0x0][0x308] ;  /* 0x0000c20000087ab9 */ /* 0x000fe20000000a00 */
[C---:B------:R-:W-:Y:S01]  /*e2e0*/  IMAD.WIDE.U32 R2, R7.reuse, UR4, RZ ;  /* 0x0000000407027c25 */ /* 0x040fe2000f8e00ff */
[----:B------:R-:W-:Y:S01]  /*e2f0*/  ULDC.64 UR10, c[0x0][0x2e8] ;  /* 0x0000ba00000a7ab9 */ /* 0x000fe20000000a00 */
[C---:B------:R-:W-:Y:S02]  /*e300*/  LOP3.LUT P4, RZ, R16.reuse, 0x4, RZ, 0xc0, !PT ;  /* 0x0000000410ff7812 */ /* 0x040fe4000788c0ff */
[----:B------:R-:W-:Y:S01]  /*e310*/  IMAD R8, R7, UR5, R8 ;  /* 0x0000000507087c24 */ /* 0x000fe2000f8e0208 */
[C---:B------:R-:W-:Y:S01]  /*e320*/  LOP3.LUT P3, RZ, R16.reuse, 0x2, RZ, 0xc0, !PT ;  /* 0x0000000210ff7812 */ /* 0x040fe2000786c0ff */
[----:B------:R-:W-:Y:S01]  /*e330*/  IMAD R27, R27, UR6, RZ ;  /* 0x000000061b1b7c24 */ /* 0x000fe2000f8e02ff */
[----:B------:R-:W-:Y:S01]  /*e340*/  LOP3.LUT P1, RZ, R16, 0x1, RZ, 0xc0, !PT ;  /* 0x0000000110ff7812 */ /* 0x000fe2000782c0ff */
[----:B------:R-:W-:-:S02]  /*e350*/  IMAD.IADD R3, R3, 0x1, R8 ;  /* 0x0000000103037824 */ /* 0x000fc400078e0208 */
[C---:B------:R-:W-:Y:S02]  /*e360*/  IMAD R27, R6.reuse, UR7, R27 ;  /* 0x00000007061b7c24 */ /* 0x040fe4000f8e021b */
[----:B------:R-:W-:-:S04]  /*e370*/  IMAD.WIDE.U32 R2, R6, UR6, R2 ;  /* 0x0000000606027c25 */ /* 0x000fc8000f8e0002 */
[----:B------:R-:W-:Y:S02]  /*e380*/  IMAD.IADD R3, R3, 0x1, R27 ;  /* 0x0000000103037824 */ /* 0x000fe400078e021b */
[----:B------:R-:W-:Y:S02]  /*e390*/  IMAD R20, R32, UR8, RZ ;  /* 0x0000000820147c24 */ /* 0x000fe4000f8e02ff */
[----:B------:R-:W-:-:S04]  /*e3a0*/  IMAD.WIDE.U32 R2, R17, UR8, R2 ;  /* 0x0000000811027c25 */ /* 0x000fc8000f8e0002 */
[----:B------:R-:W-:Y:S01]  /*e3b0*/  IMAD R20, R17, UR9, R20 ;  /* 0x0000000911147c24 */ /* 0x000fe2000f8e0214 */
[----:B------:R-:W-:Y:S01]  /*e3c0*/  IADD3 R6, P0, R2, UR10, RZ ;  /* 0x0000000a02067c10 */ /* 0x000fe2000ff1e0ff */
[----:B------:R-:W-:-:S03]  /*e3d0*/  IMAD R8, R25, UR4, RZ ;  /* 0x0000000419087c24 */ /* 0x000fc6000f8e02ff */
[----:B------:R-:W-:Y:S01]  /*e3e0*/  IADD3.X R7, R20, UR11, R3, P0, !PT ;  /* 0x0000000b14077c10 */ /* 0x000fe200087fe403 */
[C---:B------:R-:W-:Y:S02]  /*e3f0*/  IMAD R8, R5.reuse, UR5, R8 ;  /* 0x0000000505087c24 */ /* 0x040fe4000f8e0208 */
[----:B------:R-:W-:Y:S01]  /*e400*/  IMAD.WIDE.U32 R2, R5, UR4, RZ ;  /* 0x0000000405027c25 */ /* 0x000fe2000f8e00ff */
[----:B------:R-:W-:-:S03]  /*e410*/  UMOV UR4, 0xffffffff ;  /* 0xffffffff00047882 */ /* 0x000fc60000000000 */
[----:B------:R-:W-:Y:S01]  /*e420*/  IMAD R5, R26, UR6, RZ ;  /* 0x000000061a057c24 */ /* 0x000fe2000f8e02ff */
[----:B------:R-:W-:-:S03]  /*e430*/  IADD3 R3, R3, R8, RZ ;  /* 0x0000000803037210 */ /* 0x000fc60007ffe0ff */
[C---:B------:R-:W-:Y:S02]  /*e440*/  IMAD R5, R4.reuse, UR7, R5 ;  /* 0x0000000704057c24 */ /* 0x040fe4000f8e0205 */
[----:B------:R-:W-:-:S04]  /*e450*/  IMAD.WIDE.U32 R2, R4, UR6, R2 ;  /* 0x0000000604027c25 */ /* 0x000fc8000f8e0002 */
[----:B------:R-:W-:Y:S02]  /*e460*/  IMAD.IADD R3, R3, 0x1, R5 ;  /* 0x0000000103037824 */ /* 0x000fe400078e0205 */
[----:B------:R-:W-:-:S03]  /*e470*/  IMAD.WIDE.U32 R2, R17, UR8, R2 ;  /* 0x0000000811027c25 */ /* 0x000fc6000f8e0002 */
[----:B------:R-:W-:-:S04]  /*e480*/  IADD3 R8, P0, R2, UR10, RZ ;  /* 0x0000000a02087c10 */ /* 0x000fc8000ff1e0ff */
[----:B------:R-:W-:Y:S01]  /*e490*/  IADD3.X R20, R20, UR11, R3, P0, !PT ;  /* 0x0000000b14147c10 */ /* 0x000fe200087fe403 */
[----:B----4-:R-:W-:Y:S01]  /*e4a0*/  IMAD R9, R19, 0x7800, R9 ;  /* 0x0000780013097824 */ /* 0x010fe200078e0209 */
[----:B------:R-:W-:Y:S07]  /*e4b0*/  BRA.DIV UR4, `(.L_x_74) ;  /* 0x0000003204587947 */ /* 0x000fee000b800000 */
[----:B------:R-:W4:Y:S01]  /*e4c0*/  SHFL.IDX PT, R14, R6, RZ, 0x1c1f ;  /* 0x001c1fff060e7589 */ /* 0x000f2200000e0000 */
[----:B------:R-:W-:-:S03]  /*e4d0*/  VIADD R9, R9, UR41 ;  /* 0x0000002909097c36 */ /* 0x000fc60008000000 */
[----:B------:R-:W5:Y:S04]  /*e4e0*/  SHFL.IDX PT, R3, R7, RZ, 0x1c1f ;  /* 0x001c1fff07037589 */ /* 0x000f6800000e0000 */
[----:B------:R-:W-:Y:S04]  /*e4f0*/  SHFL.IDX PT, R5, R7, 0x2, 0x1c1f ;  /* 0x005c1f0007057f89 */ /* 0x000fe800000e0000 */
[----:B------:R-:W-:Y:S01]  /*e500*/  SHFL.IDX PT, R20, R20, RZ, 0x1c1f ;  /* 0x001c1fff14147589 */ /* 0x000fe200000e0000 */
[----:B----4-:R-:W-:-:S03]  /*e510*/  IADD3 R2, P0, R35, R14, RZ ;  /* 0x0000000e23027210 */ /* 0x010fc60007f1e0ff */
[----:B------:R-:W4:Y:S02]  /*e520*/  SHFL.IDX PT, R14, R6, 0x1, 0x1c1f ;  /* 0x003c1f00060e7f89 */ /* 0x000f2400000e0000 */
[----:B-----5:R-:W-:-:S05]  /*e530*/  IMAD.X R3, RZ, RZ, R3, P0 ;  /* 0x000000ffff037224 */ /* 0x020fca00000e0603 */
[----:B------:R-:W-:Y:S04]  /*e540*/  LDGSTS.E.BYPASS.LTC128B.128 [R9+0x1a400], desc[UR48][R2.64], !P4 ;  /* 0x1a40000002097fae */ /* 0x000fe8000e101d70 */
[----:B------:R-:W-:Y:S04]  /*e550*/  LDGSTS.E.BYPASS.LTC128B.128 [R9+0x1cc00], desc[UR48][R2.64+0x40], !P3 ;  /* 0x1cc0004002097fae */ /* 0x000fe8000d901d70 */
[----:B------:R5:W-:Y:S04]  /*e560*/  LDGSTS.E.BYPASS.LTC128B.128 [R9+0x1f400], desc[UR48][R2.64+0x80], !P1 ;  /* 0x1f40008002097fae */ /* 0x000be8000c901d70 */
[----:B-----5:R-:W5:Y:S01]  /*e570*/  SHFL.IDX PT, R3, R7, 0x1, 0x1c1f ;  /* 0x003c1f0007037f89 */ /* 0x020f6200000e0000 */
[----:B----4-:R-:W-:-:S03]  /*e580*/  IADD3 R2, P0, R35, R14, RZ ;  /* 0x0000000e23027210 */ /* 0x010fc60007f1e0ff */
[----:B------:R-:W4:Y:S04]  /*e590*/  SHFL.IDX PT, R14, R6, 0x2, 0x1c1f ;  /* 0x005c1f00060e7f89 */ /* 0x000f2800000e0000 */
[----:B------:R-:W-:Y:S01]  /*e5a0*/  SHFL.IDX PT, R7, R7, 0x3, 0x1c1f ;  /* 0x007c1f0007077f89 */ /* 0x000fe200000e0000 */
[----:B-----5:R-:W-:Y:S01]  /*e5b0*/  IMAD.X R3, RZ, RZ, R3, P0 ;  /* 0x000000ffff037224 */ /* 0x020fe200000e0603 */
[----:B----4-:R-:W-:-:S04]  /*e5c0*/  IADD3 R4, P0, R35, R14, RZ ;  /* 0x0000000e23047210 */ /* 0x010fc80007f1e0ff */
[----:B------:R-:W-:Y:S04]  /*e5d0*/  LDGSTS.E.BYPASS.LTC128B.128 [R9+0x1ac00], desc[UR48][R2.64], !P4 ;  /* 0x1ac0000002097fae */ /* 0x000fe8000e101d70 */
[----:B------:R-:W-:Y:S01]  /*e5e0*/  LDGSTS.E.BYPASS.LTC128B.128 [R9+0x1d400], desc[UR48][R2.64+0x40], !P3 ;  /* 0x1d40004002097fae */ /* 0x000fe2000d901d70 */
[----:B------:R-:W-:-:S03]  /*e5f0*/  IMAD.X R5, RZ, RZ, R5, P0 ;  /* 0x000000ffff057224 */ /* 0x000fc600000e0605 */
[----:B------:R4:W-:Y:S04]  /*e600*/  LDGSTS.E.BYPASS.LTC128B.128 [R9+0x1fc00], desc[UR48][R2.64+0x80], !P1 ;  /* 0x1fc0008002097fae */ /* 0x0009e8000c901d70 */
[----:B------:R0:W-:Y:S04]  /*e610*/  LDGSTS.E.BYPASS.LTC128B.128 [R9+0x1b400], desc[UR48][R4.64], !P4 ;  /* 0x1b40000004097fae */ /* 0x0001e8000e101d70 */
[----:B------:R0:W-:Y:S04]  /*e620*/  LDGSTS.E.BYPASS.LTC128B.128 [R9+0x1dc00], desc[UR48][R4.64+0x40], !P3 ;  /* 0x1dc0004004097fae */ /* 0x0001e8000d901d70 */
[----:B----4-:R-:W4:Y:S04]  /*e630*/  SHFL.IDX PT, R2, R6, 0x3, 0x1c1f ;  /* 0x007c1f0006027f89 */ /* 0x010f2800000e0000 */
[----:B------:R0:W-:Y:S04]  /*e640*/  LDGSTS.E.BYPASS.LTC128B.128 [R9+0x20400], desc[UR48][R4.64+0x80], !P1 ;  /* 0x2040008004097fae */ /* 0x0001e8000c901d70 */
[----:B------:R0:W0:Y:S01]  /*e650*/  SHFL.IDX PT, R14, R8, RZ, 0x1c1f ;  /* 0x001c1fff080e7589 */ /* 0x00002200000e0000 */
[----:B----4-:R-:W-:-:S05]  /*e660*/  IADD3 R2, P0, R35, R2, RZ ;  /* 0x0000000223027210 */ /* 0x010fca0007f1e0ff */
[----:B------:R-:W-:-:S05]  /*e670*/  IMAD.X R3, RZ, RZ, R7, P0 ;  /* 0x000000ffff037224 */ /* 0x000fca00000e0607 */
[----:B------:R4:W-:Y:S04]  /*e680*/  LDGSTS.E.BYPASS.LTC128B.128 [R9+0x1bc00], desc[UR48][R2.64], !P4 ;  /* 0x1bc0000002097fae */ /* 0x0009e8000e101d70 */
[----:B------:R4:W-:Y:S04]  /*e690*/  LDGSTS.E.BYPASS.LTC128B.128 [R9+0x1e400], desc[UR48][R2.64+0x40], !P3 ;  /* 0x1e40004002097fae */ /* 0x0009e8000d901d70 */
[----:B0-----:R4:W-:Y:S02]  /*e6a0*/  LDGSTS.E.BYPASS.LTC128B.128 [R9+0x20c00], desc[UR48][R2.64+0x80], !P1 ;  /* 0x20c0008002097fae */ /* 0x0019e4000c901d70 */
.L_x_171:
[----:B----4-:R-:W-:-:S04]  /*e6b0*/  IADD3 R2, P0, R35, R14, RZ ;  /* 0x0000000e23027210 */ /* 0x010fc80007f1e0ff */
[----:B------:R-:W-:Y:S02]  /*e6c0*/  IADD3.X R3, RZ, R20, RZ, P0, !PT ;  /* 0x00000014ff037210 */ /* 0x000fe400007fe4ff */
[----:B------:R-:W-:-:S03]  /*e6d0*/  PLOP3.LUT P0, PT, PT, PT, PT, 0x80, 0x0 ;  /* 0x000000000000781c */ /* 0x000fc60003f0f070 */
[----:B------:R-:W-:Y:S01]  /*e6e0*/  @!PT LDS RZ, [RZ] ;  /* 0x00000000fffff984 */ /* 0x000fe20000000800 */
[----:B------:R-:W-:Y:S01]  /*e6f0*/  @!PT LDS RZ, [RZ] ;  /* 0x00000000fffff984 */ /* 0x000fe20000000800 */
[----:B------:R-:W-:Y:S01]  /*e700*/  @!PT LDS RZ, [RZ] ;  /* 0x00000000fffff984 */ /* 0x000fe20000000800 */
[----:B------:R0:W-:Y:S04]  /*e710*/  LDGSTS.E.BYPASS.LTC128B.128 [R9+0x1c400], desc[UR48][R2.64], !P4 ;  /* 0x1c40000002097fae */ /* 0x0001e8000e101d70 */
[----:B------:R0:W-:Y:S04]  /*e720*/  LDGSTS.E.BYPASS.LTC128B.128 [R9+0x1ec00], desc[UR48][R2.64+0x40], !P3 ;  /* 0x1ec0004002097fae */ /* 0x0001e8000d901d70 */
[----:B------:R0:W-:Y:S01]  /*e730*/  LDGSTS.E.BYPASS.LTC128B.128 [R9+0x21400], desc[UR48][R2.64+0x80], !P1 ;  /* 0x2140008002097fae */ /* 0x0001e2000c901d70 */
[----:B------:R-:W-:Y:S01]  /*e740*/  NOP ;  /* 0x0000000000007918 */ /* 0x000fe20000000000 */
.L_x_75:
[----:B------:R-:W-:Y:S02]  /*e750*/  PLOP3.LUT P1, PT, P1, P0, PT, 0xa2, 0x0 ;  /* 0x000000000000781c */ /* 0x000fe40000f21472 */
[----:B------:R-:W-:-:S08]  /*e760*/  @P0 R2UR P1, UR4, R0 ;  /* 0x00000000000402ca */ /* 0x000fd00000020000 */
[----:B------:R-:W-:-:S05]  /*e770*/  @P0 PLOP3.LUT P0, PT, P1, PT, PT, 0x80, 0x0 ;  /* 0x000000000000081c */ /* 0x000fca0000f0f070 */
[----:B------:R-:W-:Y:S01]  /*e780*/  @!P1 SYNCS.ARRIVE.TRANS64.RED.A0T1 RZ, [UR4+0x29830], RZ ;  /* 0x029830ffffff99a7 */ /* 0x000fe20008200404 */
[----:B------:R-:W-:Y:S07]  /*e790*/  @!P1 ARRIVES.LDGSTSBAR.64.TRANSCNT [UR4+0x29830] ;  /* 0x02983000ff0099b0 */ /* 0x000fee0008000a84 */
[----:B------:R-:W-:Y:S05]  /*e7a0*/  @P0 BRA.U.ANY `(.L_x_75) ;  /* 0xfffffffd00e80947 */ /* 0x000fea000393ffff */
[----:B------:R-:W-:Y:S01]  /*e7b0*/  NOP ;  /* 0x0000000000007918 */ /* 0x000fe20000000000 */
[----:B0-----:R-:W-:-:S05]  /*e7c0*/  IMAD.U32 R2, RZ, RZ, UR46 ;  /* 0x0000002eff027e24 */ /* 0x001fca000f8e00ff */
[----:B------:R-:W-:-:S13]  /*e7d0*/  ISETP.NE.AND P3, PT, R2, 0x3, PT ;  /* 0x000000030200780c */ /* 0x000fda0003f65270 */
[----:B------:R-:W-:Y:S05]  /*e7e0*/  @!P3 BRA `(.L_x_76) ;  /* 0x000000000004b947 */ /* 0x000fea0003800000 */
[----:B------:R-:W-:Y:S01]  /*e7f0*/  BPT.TRAP 0x1 ;  /* 0x000000040000795c */ /* 0x000fe20000300000 */
.L_x_76:
[----:B------:R2:W-:Y:S02]  /*e800*/  SYNCS.ARRIVE.TRANS64.A1T0 RZ, [R0+URZ+0x29830], RZ ;  /* 0x029830ff00ff79a7 */ /* 0x0005e4000810003f */
[----:B--23--:R-:W-:-:S05]  /*e810*/  IMAD.U32 R0, RZ, RZ, UR47 ;  /* 0x0000002fff007e24 */ /* 0x00cfca000f8e00ff */
[----:B------:R-:W-:-:S13]  /*e820*/  ISETP.NE.AND P0, PT, R0, 0x3, PT ;  /* 0x000000030000780c */ /* 0x000fda0003f05270 */
[----:B------:R-:W-:Y:S05]  /*e830*/  @!P0 BRA `(.L_x_77) ;  /* 0x0000000000048947 */ /* 0x000fea0003800000 */
[----:B------:R-:W-:Y:S01]  /*e840*/  BPT.TRAP 0x1 ;  /* 0x000000040000795c */ /* 0x000fe20000300000 */
.L_x_77:
[----:B------:R-:W-:Y:S01]  /*e850*/  LOP3.LUT R3, R18, 0x1, RZ, 0x3c, !PT ;  /* 0x0000000112037812 */ /* 0x000fe200078e3cff */
[----:B------:R-:W-:Y:S01]  /*e860*/  BSSY B0, `(.L_x_78) ;  /* 0x0000005000007945 */ /* 0x000fe20003800000 */
[----:B------:R-:W-:Y:S02]  /*e870*/  LEA R0, R10, UR41, 0x3 ;  /* 0x000000290a007c11 */ /* 0x000fe4000f8e18ff */
[----:B------:R-:W-:-:S04]  /*e880*/  SHF.L.U32 R3, R3, 0x1f, RZ ;  /* 0x0000001f03037819 */ /* 0x000fc800000006ff */
[----:B------:R-:W0:Y:S02]  /*e890*/  SYNCS.PHASECHK.TRANS64.TRYWAIT P1, [R0+URZ+0x29870], R3 ;  /* 0x02987003000075a7 */ /* 0x000e24000802017f */
[----:B0-----:R-:W-:Y:S05]  /*e8a0*/  @!P1 BRA `(.L_x_79) ;  /* 0x0000003000cc9947 */ /* 0x001fea0003800000 */
.L_x_172:
[----:B------:R-:W-:Y:S05]  /*e8b0*/  BSYNC B0 ;  /* 0x0000000000007941 */ /* 0x000fea0003800000 */
.L_x_78:
[----:B------:R-:W-:-:S05]  /*e8c0*/  IMAD.U32 R2, RZ, RZ, UR46 ;  /* 0x0000002eff027e24 */ /* 0x000fca000f8e00ff */
[----:B------:R-:W-:-:S13]  /*e8d0*/  ISETP.NE.AND P1, PT, R2, 0x3, PT ;  /* 0x000000030200780c */ /* 0x000fda0003f25270 */
[----:B------:R-:W-:Y:S05]  /*e8e0*/  @!P1 BRA `(.L_x_80) ;  /* 0x0000000000049947 */ /* 0x000fea0003800000 */
[----:B------:R-:W-:Y:S01]  /*e8f0*/  BPT.TRAP 0x1 ;  /* 0x000000040000795c */ /* 0x000fe20000300000 */
.L_x_80:
[----:B0-----:R-:W-:Y:S01]  /*e900*/  SHF.L.U32 R3, R18, 0x1f, RZ ;  /* 0x0000001f12037819 */ /* 0x001fe200000006ff */
[----:B------:R-:W-:-:S03]  /*e910*/  IMAD R12, R10, 0x5000, RZ ;  /* 0x000050000a0c7824 */ /* 0x000fc600078e02ff */
[----:B------:R-:W0:Y:S02]  /*e920*/  SYNCS.PHASECHK.TRANS64.TRYWAIT P1, [R0+URZ+0x29860], R3 ;  /* 0x02986003000075a7 */ /* 0x000e24000802017f */
[----:B0-----:R-:W-:Y:S05]  /*e930*/  @!P1 BRA `(.L_x_81) ;  /* 0x0000003000bc9947 */ /* 0x001fea0003800000 */
.L_x_173:
[----:B------:R-:W0:Y:S04]  /*e940*/  LDL R2, [R1+0xc] ;  /* 0x00000c0001027983 */ /* 0x000e280000100800 */
[----:B------:R-:W2:Y:S04]  /*e950*/  LDL R10, [R1+0x10] ;  /* 0x00001000010a7983 */ /* 0x000ea80000100800 */
[----:B------:R-:W3:Y:S01]  /*e960*/  LDL R13, [R1+0x8] ;  /* 0x00000800010d7983 */ /* 0x000ee20000100800 */
[----:B------:R-:W-:Y:S05]  /*e970*/  WARPSYNC.ALL ;  /* 0x0000000000007948 */ /* 0x000fea0003800000 */
[----:B------:R-:W-:-:S04]  /*e980*/  MOV R24, UR46 ;  /* 0x0000002e00187c02 */ /* 0x000fc80008000f00 */
[----:B------:R-:W-:Y:S02]  /*e990*/  ISETP.NE.AND P1, PT, R24, 0x3, PT ;  /* 0x000000031800780c */ /* 0x000fe40003f25270 */
[----:B0-----:R-:W-:-:S05]  /*e9a0*/  LOP3.LUT R3, R12, R2, RZ, 0xfc, !PT ;  /* 0x000000020c037212 */ /* 0x001fca00078efcff */
[----:B------:R-:W0:Y:S01]  /*e9b0*/  LDSM.16.MT88.4 R4, [R3+UR41+0xa400] ;  /* 0x00a400290304783b */ /* 0x000e220008004200 */
[----:B------:R-:W-:Y:S01]  /*e9c0*/  VIADD R2, R3, UR41 ;  /* 0x0000002903027c36 */ /* 0x000fe20008000000 */
[----:B---3--:R-:W-:-:S03]  /*e9d0*/  LOP3.LUT R18, R12, R13, RZ, 0xfc, !PT ;  /* 0x0000000d0c127212 */ /* 0x008fc600078efcff */
[----:B--2---:R-:W-:Y:S02]  /*e9e0*/  IMAD.IADD R2, R10, 0x1, R2 ;  /* 0x000000010a027824 */ /* 0x004fe400078e0202 */
[----:B------:R-:W-:Y:S01]  /*e9f0*/  VIADD R18, R18, UR41 ;  /* 0x0000002912127c36 */ /* 0x000fe20008000000 */
[C-C-:B0-----:R-:W-:Y:S02]  /*ea00*/  PRMT R8, R4.reuse, 0x6420, R5.reuse ;  /* 0x0000642004087816 */ /* 0x141fe40000000005 */
[----:B------:R-:W-:Y:S02]  /*ea10*/  PRMT R9, R4, 0x7531, R5 ;  /* 0x0000753104097816 */ /* 0x000fe40000000005 */
[C-C-:B------:R-:W-:Y:S02]  /*ea20*/  PRMT R10, R6.reuse, 0x6420, R7.reuse ;  /* 0x00006420060a7816 */ /* 0x140fe40000000007 */
[----:B------:R-:W-:Y:S02]  /*ea30*/  PRMT R11, R6, 0x7531, R7 ;  /* 0x00007531060b7816 */ /* 0x000fe40000000007 */
[----:B------:R-:W0:Y:S04]  /*ea40*/  LDSM.16.MT88.4 R4, [R2+0xa400] ;  /* 0x00a400000204783b */ /* 0x000e280000004200 */
[----:B------:R-:W-:Y:S01]  /*ea50*/  STSM.16.M88.4 [R18+0x400], R8 ;  /* 0x0004000812007844 */ /* 0x000fe20000000200 */
[----:B0-----:R-:W-:-:S02]  /*ea60*/  PRMT R12, R4, 0x6420, R5 ;  /* 0x00006420040c7816 */ /* 0x001fc40000000005 */
[----:B------:R-:W-:Y:S02]  /*ea70*/  PRMT R13, R4, 0x7531, R5 ;  /* 0x00007531040d7816 */ /* 0x000fe40000000005 */
[C-C-:B------:R-:W-:Y:S02]  /*ea80*/  PRMT R14, R6.reuse, 0x6420, R7.reuse ;  /* 0x00006420060e7816 */ /* 0x140fe40000000007 */
[----:B------:R-:W-:-:S05]  /*ea90*/  PRMT R15, R6, 0x7531, R7 ;  /* 0x00007531060f7816 */ /* 0x000fca0000000007 */
[----:B------:R-:W-:Y:S04]  /*eaa0*/  STSM.16.M88.4 [R18+0xc00], R12 ;  /* 0x000c000c12007844 */ /* 0x000fe80000000200 */
[----:B------:R-:W0:Y:S02]  /*eab0*/  LDSM.16.MT88.4 R8, [R3+UR41+0xb400] ;  /* 0x00b400290308783b */ /* 0x000e240008004200 */
[C-C-:B0-----:R-:W-:Y:S02]  /*eac0*/  PRMT R4, R8.reuse, 0x6420, R9.reuse ;  /* 0x0000642008047816 */ /* 0x141fe40000000009 */
[----:B------:R-:W-:Y:S02]  /*ead0*/  PRMT R5, R8, 0x7531, R9 ;  /* 0x0000753108057816 */ /* 0x000fe40000000009 */
[----:B------:R-:W-:-:S02]  /*eae0*/  PRMT R6, R10, 0x6420, R11 ;  /* 0x000064200a067816 */ /* 0x000fc4000000000b */
[----:B------:R-:W-:Y:S02]  /*eaf0*/  PRMT R7, R10, 0x7531, R11 ;  /* 0x000075310a077816 */ /* 0x000fe4000000000b */
[----:B------:R-:W0:Y:S04]  /*eb00*/  LDSM.16.MT88.4 R8, [R2+0xb400] ;  /* 0x00b400000208783b */ /* 0x000e280000004200 */
[----:B------:R-:W-:Y:S01]  /*eb10*/  STSM.16.M88.4 [R18+0x1400], R4 ;  /* 0x0014000412007844 */ /* 0x000fe20000000200 */
[C-C-:B0-----:R-:W-:Y:S02]  /*eb20*/  PRMT R20, R8.reuse, 0x6420, R9.reuse ;  /* 0x0000642008147816 */ /* 0x141fe40000000009 */
[----:B------:R-:W-:Y:S02]  /*eb30*/  PRMT R21, R8, 0x7531, R9 ;  /* 0x0000753108157816 */ /* 0x000fe40000000009 */
[----:B-1----:R-:W-:-:S02]  /*eb40*/  PRMT R22, R10, 0x6420, R11 ;  /* 0x000064200a167816 */ /* 0x002fc4000000000b */
        /* <DEDUP_REMOVED lines=11> */
[----:B------:R-:W-:-:S02]  /*ec00*/  PRMT R14, R10, 0x6420, R11 ;  /* 0x000064200a0e7816 */ /* 0x000fc4000000000b */
        /* <DEDUP_REMOVED lines=8> */
[----:B------:R0:W-:Y:S02]  /*ec90*/  STSM.16.M88.4 [R18+0x3400], R4 ;  /* 0x0034000412007844 */ /* 0x0001e40000000200 */
[C-C-:B0-----:R-:W-:Y:S02]  /*eca0*/  PRMT R4, R8.reuse, 0x6420, R9.reuse ;  /* 0x0000642008047816 */ /* 0x141fe40000000009 */
[----:B------:R-:W-:-:S02]  /*ecb0*/  PRMT R5, R8, 0x7531, R9 ;  /* 0x0000753108057816 */ /* 0x000fc40000000009 */
[C-C-:B------:R-:W-:Y:S02]  /*ecc0*/  PRMT R6, R10.reuse, 0x6420, R11.reuse ;  /* 0x000064200a067816 */ /* 0x140fe4000000000b */
[----:B------:R-:W-:-:S05]  /*ecd0*/  PRMT R7, R10, 0x7531, R11 ;  /* 0x000075310a077816 */ /* 0x000fca000000000b */
[----:B------:R-:W-:Y:S04]  /*ece0*/  STSM.16.M88.4 [R18+0x3c00], R4 ;  /* 0x003c000412007844 */ /* 0x000fe80000000200 */
[----:B------:R-:W0:Y:S04]  /*ecf0*/  LDSM.16.MT88.4 R8, [R3+UR41+0xe400] ;  /* 0x00e400290308783b */ /* 0x000e280008004200 */
[----:B------:R-:W1:Y:S01]  /*ed00*/  LDSM.16.MT88.4 R12, [R2+0xe400] ;  /* 0x00e40000020c783b */ /* 0x000e620000004200 */
[C-C-:B0-----:R-:W-:Y:S02]  /*ed10*/  PRMT R20, R8.reuse, 0x6420, R9.reuse ;  /* 0x0000642008147816 */ /* 0x141fe40000000009 */
[----:B------:R-:W-:-:S02]  /*ed20*/  PRMT R21, R8, 0x7531, R9 ;  /* 0x0000753108157816 */ /* 0x000fc40000000009 */
[C-C-:B------:R-:W-:Y:S02]  /*ed30*/  PRMT R22, R10.reuse, 0x6420, R11.reuse ;  /* 0x000064200a167816 */ /* 0x140fe4000000000b */
[----:B------:R-:W-:Y:S02]  /*ed40*/  PRMT R23, R10, 0x7531, R11 ;  /* 0x000075310a177816 */ /* 0x000fe4000000000b */
[C-C-:B-1----:R-:W-:Y:S02]  /*ed50*/  PRMT R4, R12.reuse, 0x6420, R13.reuse ;  /* 0x000064200c047816 */ /* 0x142fe4000000000d */
[----:B------:R-:W-:Y:S01]  /*ed60*/  PRMT R5, R12, 0x7531, R13 ;  /* 0x000075310c057816 */ /* 0x000fe2000000000d */
[----:B------:R0:W-:Y:S01]  /*ed70*/  STSM.16.M88.4 [R18+0x4400], R20 ;  /* 0x0044001412007844 */ /* 0x0001e20000000200 */
[C-C-:B------:R-:W-:Y:S02]  /*ed80*/  PRMT R6, R14.reuse, 0x6420, R15.reuse ;  /* 0x000064200e067816 */ /* 0x140fe4000000000f */
[----:B------:R-:W-:-:S05]  /*ed90*/  PRMT R7, R14, 0x7531, R15 ;  /* 0x000075310e077816 */ /* 0x000fca000000000f */
[----:B------:R0:W-:Y:S01]  /*eda0*/  STSM.16.M88.4 [R18+0x4c00], R4 ;  /* 0x004c000412007844 */ /* 0x0001e20000000200 */
[----:B------:R-:W-:Y:S01]  /*edb0*/  @!PT LDS RZ, [RZ] ;  /* 0x00000000fffff984 */ /* 0x000fe20000000800 */
[----:B------:R-:W-:Y:S01]  /*edc0*/  @!PT LDS RZ, [RZ] ;  /* 0x00000000fffff984 */ /* 0x000fe20000000800 */
[----:B------:R-:W-:Y:S01]  /*edd0*/  @!PT LDS RZ, [RZ] ;  /* 0x00000000fffff984 */ /* 0x000fe20000000800 */
[----:B------:R-:W-:Y:S01]  /*ede0*/  @!PT LDS RZ, [RZ] ;  /* 0x00000000fffff984 */ /* 0x000fe20000000800 */
[----:B------:R1:W-:Y:S06]  /*edf0*/  MEMBAR.ALL.CTA ;  /* 0x0000000000007992 */ /* 0x0003ec0000008000 */
[----:B-1----:R-:W1:Y:S01]  /*ee00*/  FENCE.VIEW.ASYNC.S ;  /* 0x00000000000073c6 */ /* 0x002e620000000000 */
[----:B------:R-:W-:Y:S05]  /*ee10*/  @!P1 BRA `(.L_x_82) ;  /* 0x0000000000049947 */ /* 0x000fea0003800000 */
[----:B------:R-:W-:Y:S01]  /*ee20*/  BPT.TRAP 0x1 ;  /* 0x000000040000795c */ /* 0x000fe20000300000 */
.L_x_82:
[----:B-1----:R1:W-:Y:S01]  /*ee30*/  SYNCS.ARRIVE.TRANS64.A1T0 RZ, [R0+URZ+0x29850], RZ ;  /* 0x029850ff00ff79a7 */ /* 0x0023e2000810003f */
[----:B------:R-:W-:Y:S06]  /*ee40*/  BAR.SYNC.DEFER_BLOCKING 0x2, 0x80 ;  /* 0x0082000000007b1d */ /* 0x000fec0000010000 */
[----:B------:R-:W-:Y:S05]  /*ee50*/  @!P0 BRA `(.L_x_83) ;  /* 0x0000000000048947 */ /* 0x000fea0003800000 */
[----:B------:R-:W-:Y:S01]  /*ee60*/  BPT.TRAP 0x1 ;  /* 0x000000040000795c */ /* 0x000fe20000300000 */
.L_x_83:
[----:B-1----:R-:W-:Y:S02]  /*ee70*/  VIADD R0, R0, 0x29880 ;  /* 0x0002988000007836 */ /* 0x002fe40000000000 */
[----:B------:R-:W-:Y:S02]  /*ee80*/  IMAD.U32 R3, RZ, RZ, UR45 ;  /* 0x0000002dff037e24 */ /* 0x000fe4000f8e00ff */
[----:B0-----:R-:W-:Y:S02]  /*ee90*/  IMAD.MOV.U32 R18, RZ, RZ, R31 ;  /* 0x000000ffff127224 */ /* 0x001fe400078e001f */
[----:B------:R-:W-:Y:S01]  /*eea0*/  IMAD.MOV.U32 R10, RZ, RZ, R19 ;  /* 0x000000ffff0a7224 */ /* 0x000fe200078e0013 */
[----:B------:R-:W-:-:S04]  /*eeb0*/  PRMT R0, R3, 0x654, R0 ;  /* 0x0000065403007816 */ /* 0x000fc80000000000 */
[----:B------:R0:W-:Y:S01]  /*eec0*/  SYNCS.ARRIVE.TRANS64.RED.A1T0 RZ, [R0+URZ], RZ ;  /* 0x000000ff00ff79a7 */ /* 0x0001e2000810043f */
[----:B------:R-:W-:Y:S05]  /*eed0*/  @P2 BRA `(.L_x_84) ;  /* 0xffffffe8006c2947 */ /* 0x000fea000383ffff */
.L_x_64:
[----:B0-----:R-:W-:-:S05]  /*eee0*/  IMAD.U32 R0, RZ, RZ, UR47 ;  /* 0x0000002fff007e24 */ /* 0x001fca000f8e00ff */
[----:B------:R-:W-:-:S13]  /*eef0*/  ISETP.NE.AND P1, PT, R0, 0x3, PT ;  /* 0x000000030000780c */ /* 0x000fda0003f25270 */
[----:B------:R-:W-:Y:S05]  /*ef00*/  @!P1 BRA `(.L_x_85) ;  /* 0x0000000000049947 */ /* 0x000fea0003800000 */
[----:B------:R-:W-:Y:S01]  /*ef10*/  BPT.TRAP 0x1 ;  /* 0x000000040000795c */ /* 0x000fe20000300000 */
.L_x_85:
[----:B------:R-:W-:Y:S01]  /*ef20*/  LOP3.LUT R0, R31, 0x1, RZ, 0x3c, !PT ;  /* 0x000000011f007812 */ /* 0x000fe200078e3cff */
[----:B------:R-:W-:Y:S01]  /*ef30*/  BSSY B0, `(.L_x_86) ;  /* 0x0000005000007945 */ /* 0x000fe20003800000 */
[----:B------:R-:W-:Y:S02]  /*ef40*/  LEA R3, R19, UR41, 0x3 ;  /* 0x0000002913037c11 */ /* 0x000fe4000f8e18ff */
[----:B------:R-:W-:-:S04]  /*ef50*/  SHF.L.U32 R0, R0, 0x1f, RZ ;  /* 0x0000001f00007819 */ /* 0x000fc800000006ff */
[----:B------:R-:W0:Y:S02]  /*ef60*/  SYNCS.PHASECHK.TRANS64.TRYWAIT P0, [R3+URZ+0x29870], R0 ;  /* 0x02987000030075a7 */ /* 0x000e24000800017f */
[----:B0-----:R-:W-:Y:S05]  /*ef70*/  @!P0 BRA `(.L_x_87) ;  /* 0x0000002c00408947 */ /* 0x001fea0003800000 */
.L_x_174:
[----:B------:R-:W-:Y:S05]  /*ef80*/  BSYNC B0 ;  /* 0x0000000000007941 */ /* 0x000fea0003800000 */
.L_x_86:
[----:B------:R-:W-:-:S05]  /*ef90*/  IMAD.U32 R2, RZ, RZ, UR46 ;  /* 0x0000002eff027e24 */ /* 0x000fca000f8e00ff */
[----:B------:R-:W-:-:S13]  /*efa0*/  ISETP.NE.AND P0, PT, R2, 0x3, PT ;  /* 0x000000030200780c */ /* 0x000fda0003f05270 */
[----:B------:R-:W-:Y:S05]  /*efb0*/  @!P0 BRA `(.L_x_88) ;  /* 0x0000000000048947 */ /* 0x000fea0003800000 */
[----:B------:R-:W-:Y:S01]  /*efc0*/  BPT.TRAP 0x1 ;  /* 0x000000040000795c */ /* 0x000fe20000300000 */
.L_x_88:
[----:B0-----:R-:W-:Y:S01]  /*efd0*/  SHF.L.U32 R0, R31, 0x1f, RZ ;  /* 0x0000001f1f007819 */ /* 0x001fe200000006ff */
[----:B------:R-:W-:-:S03]  /*efe0*/  IMAD R14, R19, 0x5000, RZ ;  /* 0x00005000130e7824 */ /* 0x000fc600078e02ff */
[----:B------:R-:W0:Y:S02]  /*eff0*/  SYNCS.PHASECHK.TRANS64.TRYWAIT P0, [R3+URZ+0x29860], R0 ;  /* 0x02986000030075a7 */ /* 0x000e24000800017f */
[----:B0-----:R-:W-:Y:S05]  /*f000*/  @!P0 BRA `(.L_x_89) ;  /* 0x0000002c00308947 */ /* 0x001fea0003800000 */
.L_x_175:
[----:B------:R-:W0:Y:S04]  /*f010*/  LDL R2, [R1+0xc] ;  /* 0x00000c0001027983 */ /* 0x000e280000100800 */
[----:B------:R-:W2:Y:S04]  /*f020*/  LDL R4, [R1+0x10] ;  /* 0x0000100001047983 */ /* 0x000ea80000100800 */
[----:B------:R-:W3:Y:S01]  /*f030*/  LDL R15, [R1+0x8] ;  /* 0x00000800010f7983 */ /* 0x000ee20000100800 */
[----:B------:R-:W-:Y:S05]  /*f040*/  WARPSYNC.ALL ;  /* 0x0000000000007948 */ /* 0x000fea0003800000 */
[----:B------:R-:W-:-:S05]  /*f050*/  IMAD.U32 R18, RZ, RZ, UR46 ;  /* 0x0000002eff127e24 */ /* 0x000fca000f8e00ff */
[----:B------:R-:W-:Y:S02]  /*f060*/  ISETP.NE.AND P0, PT, R18, 0x3, PT ;  /* 0x000000031200780c */ /* 0x000fe40003f05270 */
[----:B0-----:R-:W-:-:S04]  /*f070*/  LOP3.LUT R0, R14, R2, RZ, 0xfc, !PT ;  /* 0x000000020e007212 */ /* 0x001fc800078efcff */
[----:B------:R-:W-:Y:S02]  /*f080*/  IADD3 R2, R0, UR41, RZ ;  /* 0x0000002900027c10 */ /* 0x000fe4000fffe0ff */
[----:B---3--:R-:W-:-:S03]  /*f090*/  LOP3.LUT R17, R14, R15, RZ, 0xfc, !PT ;  /* 0x0000000f0e117212 */ /* 0x008fc600078efcff */
[----:B--2---:R-:W-:Y:S02]  /*f0a0*/  IMAD.IADD R2, R4, 0x1, R2 ;  /* 0x0000000104027824 */ /* 0x004fe400078e0202 */
[----:B------:R-:W0:Y:S01]  /*f0b0*/  LDSM.16.MT88.4 R4, [R0+UR41+0xa400] ;  /* 0x00a400290004783b */ /* 0x000e220008004200 */
[----:B------:R-:W-:-:S03]  /*f0c0*/  VIADD R17, R17, UR41 ;  /* 0x0000002911117c36 */ /* 0x000fc60008000000 */
[----:B------:R-:W1:Y:S01]  /*f0d0*/  LDSM.16.MT88.4 R8, [R2+0xa400] ;  /* 0x00a400000208783b */ /* 0x000e620000004200 */
[C-C-:B0-----:R-:W-:Y:S02]  /*f0e0*/  PRMT R12, R4.reuse, 0x6420, R5.reuse ;  /* 0x00006420040c7816 */ /* 0x141fe40000000005 */
[----:B------:R-:W-:Y:S02]  /*f0f0*/  PRMT R13, R4, 0x7531, R5 ;  /* 0x00007531040d7816 */ /* 0x000fe40000000005 */
[C-C-:B------:R-:W-:Y:S02]  /*f100*/  PRMT R14, R6.reuse, 0x6420, R7.reuse ;  /* 0x00006420060e7816 */ /* 0x140fe40000000007 */
[----:B------:R-:W-:Y:S02]  /*f110*/  PRMT R15, R6, 0x7531, R7 ;  /* 0x00007531060f7816 */ /* 0x000fe40000000007 */
[C-C-:B-1----:R-:W-:Y:S02]  /*f120*/  PRMT R4, R8.reuse, 0x6420, R9.reuse ;  /* 0x0000642008047816 */ /* 0x142fe40000000009 */
[----:B------:R-:W-:Y:S01]  /*f130*/  PRMT R5, R8, 0x7531, R9 ;  /* 0x0000753108057816 */ /* 0x000fe20000000009 */
[----:B------:R-:W-:Y:S01]  /*f140*/  STSM.16.M88.4 [R17+0x400], R12 ;  /* 0x0004000c11007844 */ /* 0x000fe20000000200 */
[----:B------:R-:W-:-:S02]  /*f150*/  PRMT R6, R10, 0x6420, R11 ;  /* 0x000064200a067816 */ /* 0x000fc4000000000b */
        /* <DEDUP_REMOVED lines=10> */
[----:B------:R-:W-:Y:S01]  /*f200*/  STSM.16.M88.4 [R17+0x1400], R12 ;  /* 0x0014000c11007844 */ /* 0x000fe20000000200 */
        /* <DEDUP_REMOVED lines=47> */
.L_x_90:
[----:B-1----:R1:W-:Y:S01]  /*f500*/  SYNCS.ARRIVE.TRANS64.A1T0 RZ, [R3+URZ+0x29850], RZ ;  /* 0x029850ff03ff79a7 */ /* 0x0023e2000810003f */
[----:B------:R-:W-:Y:S06]  /*f510*/  BAR.SYNC.DEFER_BLOCKING 0x2, 0x80 ;  /* 0x0082000000007b1d */ /* 0x000fec0000010000 */
[----:B------:R-:W-:Y:S05]  /*f520*/  @!P1 BRA `(.L_x_91) ;  /* 0x0000000000049947 */ /* 0x000fea0003800000 */
[----:B------:R-:W-:Y:S01]  /*f530*/  BPT.TRAP 0x1 ;  /* 0x000000040000795c */ /* 0x000fe20000300000 */
.L_x_91:
[----:B0-----:R-:W0:Y:S01]  /*f540*/  LDC R4, c[0x0][0xc34] ;  /* 0x00030d00ff047b82 */ /* 0x001e220000000800 */
[----:B------:R-:W-:Y:S01]  /*f550*/  VIADD R19, R19, 0x1 ;  /* 0x0000000113137836 */ /* 0x000fe20000000000 */
[----:B------:R-:W-:Y:S01]  /*f560*/  UIADD3 UR38, UR50, UR38, URZ ;  /* 0x0000002632267290 */ /* 0x000fe2000fffe03f */
[----:B-1----:R-:W-:Y:S01]  /*f570*/  VIADD R3, R3, 0x29880 ;  /* 0x0002988003037836 */ /* 0x002fe20000000000 */
[----:B------:R-:W-:Y:S01]  /*f580*/  UIADD3 UR37, UR37, 0x1, URZ ;  /* 0x0000000125257890 */ /* 0x000fe2000fffe03f */
[----:B------:R-:W-:Y:S01]  /*f590*/  IMAD.U32 R2, RZ, RZ, UR45 ;  /* 0x0000002dff027e24 */ /* 0x000fe2000f8e00ff */
[----:B------:R-:W-:-:S04]  /*f5a0*/  ISETP.NE.AND P0, PT, R19, 0x2, PT ;  /* 0x000000021300780c */ /* 0x000fc80003f05270 */
[----:B------:R-:W-:Y:S02]  /*f5b0*/  SEL R19, R19, RZ, P0 ;  /* 0x000000ff13137207 */ /* 0x000fe40000000000 */
[----:B------:R-:W-:Y:S02]  /*f5c0*/  SEL R0, RZ, 0x1, P0 ;  /* 0x00000001ff007807 */ /* 0x000fe40000000000 */
[----:B------:R-:W-:Y:S02]  /*f5d0*/  PRMT R3, R2, 0x654, R3 ;  /* 0x0000065402037816 */ /* 0x000fe40000000003 */
[----:B------:R-:W-:Y:S02]  /*f5e0*/  LOP3.LUT R31, R31, R0, RZ, 0x3c, !PT ;  /* 0x000000001f1f7212 */ /* 0x000fe400078e3cff */
[----:B------:R1:W-:Y:S01]  /*f5f0*/  SYNCS.ARRIVE.TRANS64.RED.A1T0 RZ, [R3+URZ], RZ ;  /* 0x000000ff03ff79a7 */ /* 0x0003e2000810043f */
[----:B0-----:R-:W-:-:S13]  /*f600*/  ISETP.LE.AND P0, PT, R4, UR38, PT ;  /* 0x0000002604007c0c */ /* 0x001fda000bf03270 */
[----:B-1----:R-:W-:Y:S05]  /*f610*/  @!P0 BRA `(.L_x_92) ;  /* 0xffffffc000248947 */ /* 0x002fea000383ffff */
[----:B------:R-:W-:-:S12]  /*f620*/  ULOP3.LUT UR37, UR37, 0x1, URZ, 0xc, !UPT ;  /* 0x0000000125257892 */ /* 0x000fd8000f8e0c3f */
.L_x_40:
[----:B------:R-:W0:Y:S01]  /*f630*/  S2R R3, SR_CgaCtaId ;  /* 0x0000000000037919 */ /* 0x000e220000008800 */
[----:B------:R-:W-:Y:S02]  /*f640*/  MOV R0, 0x400 ;  /* 0x0000040000007802 */ /* 0x000fe40000000f00 */
[----:B------:R-:W-:Y:S02]  /*f650*/  MOV R2, UR37 ;  /* 0x0000002500027c02 */ /* 0x000fe40008000f00 */
[----:B0-----:R-:W-:Y:S02]  /*f660*/  LEA R4, R3, R0, 0x18 ;  /* 0x0000000003047211 */ /* 0x001fe400078ec0ff */
[----:B------:R-:W-:-:S04]  /*f670*/  SHF.L.U32 R0, R2, 0x1f, RZ ;  /* 0x0000001f02007819 */ /* 0x000fc800000006ff */
[----:B------:R-:W0:Y:S02]  /*f680*/  SYNCS.PHASECHK.TRANS64.TRYWAIT P0, [R4+URZ+0x29820], R0 ;  /* 0x02982000040075a7 */ /* 0x000e24000800017f */
[----:B0-----:R-:W-:Y:S05]  /*f690*/  @!P0 BRA `(.L_x_93) ;  /* 0x0000002400a08947 */ /* 0x001fea0003800000 */
.L_x_176:
[----:B------:R-:W1:Y:S02]  /*f6a0*/  S2R R2, SR_TID.X ;  /* 0x0000000000027919 */ /* 0x000e640000002100 */
[----:B-1----:R-:W-:-:S04]  /*f6b0*/  SHF.R.U32.HI R2, RZ, 0x5, R2 ;  /* 0x00000005ff027819 */ /* 0x002fc80000011602 */
[----:B------:R-:W-:-:S05]  /*f6c0*/  LOP3.LUT R2, R2, 0x3, RZ, 0xc0, !PT ;  /* 0x0000000302027812 */ /* 0x000fca00078ec0ff */
[----:B0-----:R-:W0:Y:S02]  /*f6d0*/  SHFL.IDX PT, R0, R2, RZ, 0x1f ;  /* 0x00001fff02007589 */ /* 0x001e2400000e0000 */
[----:B0-----:R-:W-:-:S13]  /*f6e0*/  ISETP.NE.AND P0, PT, R0, RZ, PT ;  /* 0x000000ff0000720c */ /* 0x001fda0003f05270 */
[----:B------:R-:W-:Y:S05]  /*f6f0*/  @P0 EXIT ;  /* 0x000000000000094d */ /* 0x000fea0003800000 */
[----:B------:R-:W-:Y:S01]  /*f700*/  ELECT P0, URZ, PT ;  /* 0x00000000003f782f */ /* 0x000fe20003800000 */
[----:B------:R-:W-:-:S12]  /*f710*/  BSSY B0, `(.L_x_94) ;  /* 0x0000028000007945 */ /* 0x000fd80003800000 */
[----:B------:R-:W-:Y:S05]  /*f720*/  @!P0 BRA `(.L_x_95) ;  /* 0x0000000000988947 */ /* 0x000fea0003800000 */
[----:B------:R-:W-:-:S06]  /*f730*/  ULOP3.LUT UR4, UR36, 0x2, URZ, 0xfc, !UPT ;  /* 0x0000000224047892 */ /* 0x000fcc000f8efc3f */
[----:B------:R-:W-:-:S05]  /*f740*/  IMAD.U32 R0, RZ, RZ, UR4 ;  /* 0x00000004ff007e24 */ /* 0x000fca000f8e00ff */
[----:B------:R-:W-:-:S13]  /*f750*/  ISETP.NE.AND P0, PT, R0, 0x3, PT ;  /* 0x000000030000780c */ /* 0x000fda0003f05270 */
[----:B------:R-:W-:Y:S05]  /*f760*/  @!P0 BRA `(.L_x_96) ;  /* 0x0000000000048947 */ /* 0x000fea0003800000 */
[----:B------:R-:W-:Y:S01]  /*f770*/  BPT.TRAP 0x1 ;  /* 0x000000040000795c */ /* 0x000fe20000300000 */
.L_x_96:
[----:B------:R-:W-:Y:S01]  /*f780*/  IMAD R3, R19, 0x8, R4 ;  /* 0x0000000813037824 */ /* 0x000fe200078e0204 */
[----:B------:R-:W-:Y:S01]  /*f790*/  SHF.L.U32 R2, R31, 0x1f, RZ ;  /* 0x0000001f1f027819 */ /* 0x000fe200000006ff */
[----:B------:R-:W-:-:S03]  /*f7a0*/  VIADD R19, R19, 0x1 ;  /* 0x0000000113137836 */ /* 0x000fc60000000000 */
[----:B------:R-:W0:Y:S02]  /*f7b0*/  SYNCS.PHASECHK.TRANS64.TRYWAIT P1, [R3+URZ+0x29840], R2 ;  /* 0x02984002030075a7 */ /* 0x000e24000802017f */
[----:B------:R-:W-:-:S04]  /*f7c0*/  ISETP.NE.AND P2, PT, R19, 0x2, PT ;  /* 0x000000021300780c */ /* 0x000fc80003f45270 */
[----:B------:R-:W-:Y:S01]  /*f7d0*/  SEL R0, RZ, 0x1, P2 ;  /* 0x00000001ff007807 */ /* 0x000fe20001000000 */
[----:B0-----:R-:W-:Y:S08]  /*f7e0*/  @!P1 BRA `(.L_x_97) ;  /* 0x0000002400609947 */ /* 0x001ff00003800000 */
.L_x_177:
[----:B------:R-:W-:Y:S02]  /*f7f0*/  SEL R19, R19, RZ, P2 ;  /* 0x000000ff13137207 */ /* 0x000fe40001000000 */
[----:B------:R-:W-:Y:S01]  /*f800*/  LOP3.LUT R0, R31, R0, RZ, 0x3c, !PT ;  /* 0x000000001f007212 */ /* 0x000fe200078e3cff */
[----:B------:R-:W-:Y:S06]  /*f810*/  @!P0 BRA `(.L_x_98) ;  /* 0x0000000000048947 */ /* 0x000fec0003800000 */
[----:B------:R-:W-:Y:S01]  /*f820*/  BPT.TRAP 0x1 ;  /* 0x000000040000795c */ /* 0x000fe20000300000 */
.L_x_98:
[----:B------:R-:W-:Y:S01]  /*f830*/  IMAD R19, R19, 0x8, R4 ;  /* 0x0000000813137824 */ /* 0x000fe200078e0204 */
[----:B------:R-:W-:-:S04]  /*f840*/  SHF.L.U32 R0, R0, 0x1f, RZ ;  /* 0x0000001f00007819 */ /* 0x000fc800000006ff */
[----:B------:R-:W1:Y:S02]  /*f850*/  SYNCS.PHASECHK.TRANS64.TRYWAIT P1, [R19+URZ+0x29840], R0 ;  /* 0x02984000130075a7 */ /* 0x000e64000802017f */
[----:B-1----:R-:W-:Y:S05]  /*f860*/  @!P1 BRA `(.L_x_99) ;  /* 0x0000002400549947 */ /* 0x002fea0003800000 */
.L_x_178:
[----:B------:R-:W-:Y:S05]  /*f870*/  @!P0 BRA `(.L_x_100) ;  /* 0x0000000000048947 */ /* 0x000fea0003800000 */
[----:B------:R-:W-:Y:S01]  /*f880*/  BPT.TRAP 0x1 ;  /* 0x000000040000795c */ /* 0x000fe20000300000 */
.L_x_100:
[----:B------:R-:W2:Y:S02]  /*f890*/  SYNCS.PHASECHK.TRANS64.TRYWAIT P1, [R3+URZ+0x29860], R2 ;  /* 0x02986002030075a7 */ /* 0x000ea4000802017f */
[----:B--2---:R-:W-:Y:S05]  /*f8a0*/  @!P1 BRA `(.L_x_101) ;  /* 0x0000002400589947 */ /* 0x004fea0003800000 */
.L_x_179:
[----:B------:R-:W-:Y:S05]  /*f8b0*/  @!P0 BRA `(.L_x_102) ;  /* 0x0000000000048947 */ /* 0x000fea0003800000 */
[----:B------:R-:W-:Y:S01]  /*f8c0*/  BPT.TRAP 0x1 ;  /* 0x000000040000795c */ /* 0x000fe20000300000 */
.L_x_102:
[----:B------:R-:W3:Y:S02]  /*f8d0*/  SYNCS.PHASECHK.TRANS64.TRYWAIT P1, [R19+URZ+0x29860], R0 ;  /* 0x02986000130075a7 */ /* 0x000ee4000802017f */
[----:B---3--:R-:W-:Y:S05]  /*f8e0*/  @!P1 BRA `(.L_x_103) ;  /* 0x00000024005c9947 */ /* 0x008fea0003800000 */
.L_x_180:
[----:B------:R-:W-:Y:S05]  /*f8f0*/  @!P0 BRA `(.L_x_104) ;  /* 0x0000000000048947 */ /* 0x000fea0003800000 */
[----:B------:R-:W-:Y:S01]  /*f900*/  BPT.TRAP 0x1 ;  /* 0x000000040000795c */ /* 0x000fe20000300000 */
.L_x_104:
[----:B------:R-:W4:Y:S02]  /*f910*/  SYNCS.PHASECHK.TRANS64.TRYWAIT P1, [R3+URZ+0x29880], R2 ;  /* 0x02988002030075a7 */ /* 0x000f24000802017f */
[----:B----4-:R-:W-:Y:S05]  /*f920*/  @!P1 BRA `(.L_x_105) ;  /* 0x0000002400609947 */ /* 0x010fea0003800000 */
.L_x_181:
[----:B------:R-:W-:Y:S05]  /*f930*/  @!P0 BRA `(.L_x_106) ;  /* 0x0000000000048947 */ /* 0x000fea0003800000 */
[----:B------:R-:W-:Y:S01]  /*f940*/  BPT.TRAP 0x1 ;  /* 0x000000040000795c */ /* 0x000fe20000300000 */
.L_x_106:
[----:B------:R0:W0:Y:S02]  /*f950*/  SYNCS.PHASECHK.TRANS64.TRYWAIT P0, [R19+URZ+0x29880], R0 ;  /* 0x02988000130075a7 */ /* 0x000024000800017f */
[----:B0-----:R-:W-:Y:S05]  /*f960*/  @!P0 NANOSLEEP.SYNCS 0x989680 ;  /* 0x009896800000895d */ /* 0x001fea0003900000 */
[----:B------:R-:W0:Y:S02]  /*f970*/  @!P0 SYNCS.PHASECHK.TRANS64 P0, [R19+URZ+0x29880], R0 ;  /* 0x02988000130085a7 */ /* 0x000e24000800007f */
[----:B0-----:R-:W-:Y:S05]  /*f980*/  @!P0 BRA `(.L_x_106) ;  /* 0xfffffffc00f08947 */ /* 0x001fea000383ffff */
.L_x_95:
[----:B------:R-:W-:Y:S05]  /*f990*/  BSYNC B0 ;  /* 0x0000000000007941 */ /* 0x000fea0003800000 */
.L_x_94:
[----:B------:R-:W-:Y:S05]  /*f9a0*/  EXIT ;  /* 0x000000000000794d */ /* 0x000fea0003800000 */
.L_x_8:
[----:B0-----:R-:W-:-:S04]  /*f9b0*/  IMAD.U32 R3, RZ, RZ, UR39 ;  /* 0x00000027ff037e24 */ /* 0x001fc8000f8e00ff */
[----:B------:R0:W1:Y:S03]  /*f9c0*/  SYNCS.PHASECHK.TRANS64.TRYWAIT P1, [R3+URZ+0x29800], R8 ;  /* 0x02980008030075a7 */ /* 0x000066000802017f */
[----:B-1----:R-:W-:Y:S05]  /*f9d0*/  @!P1 NANOSLEEP.SYNCS 0x989680 ;  /* 0x009896800000995d */ /* 0x002fea0003900000 */
[----:B------:R-:W1:Y:S02]  /*f9e0*/  @!P1 SYNCS.PHASECHK.TRANS64 P1, [R3+URZ+0x29800], R8 ;  /* 0x02980008030095a7 */ /* 0x000e64000802007f */
[----:B-1----:R-:W-:Y:S05]  /*f9f0*/  @!P1 BRA `(.L_x_8) ;  /* 0xfffffffc00ec9947 */ /* 0x002fea000383ffff */
[----:B------:R-:W-:Y:S05]  /*fa00*/  BRA `(.L_x_107) ;  /* 0xffffff1800807947 */ /* 0x000fea000383ffff */
.L_x_12:
[----:B-1----:R1:W2:Y:S02]  /*fa10*/  SYNCS.PHASECHK.TRANS64.TRYWAIT P1, [R3+URZ+0x29830], R4 ;  /* 0x02983004030075a7 */ /* 0x0022a4000802017f */
[----:B--2---:R-:W-:Y:S05]  /*fa20*/  @!P1 NANOSLEEP.SYNCS 0x989680 ;  /* 0x009896800000995d */ /* 0x004fea0003900000 */
[----:B------:R-:W2:Y:S02]  /*fa30*/  @!P1 SYNCS.PHASECHK.TRANS64 P1, [R3+URZ+0x29830], R4 ;  /* 0x02983004030095a7 */ /* 0x000ea4000802007f */
[----:B--2---:R-:W-:Y:S05]  /*fa40*/  @!P1 BRA `(.L_x_12) ;  /* 0xfffffffc00f09947 */ /* 0x004fea000383ffff */
[----:B------:R-:W-:Y:S05]  /*fa50*/  BRA `(.L_x_11) ;  /* 0xffffff1800a07947 */ /* 0x000fea000383ffff */
.L_x_18:
[----:B-1----:R-:W-:-:S04]  /*fa60*/  IMAD.U32 R8, RZ, RZ, UR6 ;  /* 0x00000006ff087e24 */ /* 0x002fc8000f8e00ff */
[----:B------:R1:W2:Y:S03]  /*fa70*/  SYNCS.PHASECHK.TRANS64.TRYWAIT P1, [R8+URZ+0x29830], R7 ;  /* 0x02983007080075a7 */ /* 0x0002a6000802017f */
[----:B--2---:R-:W-:Y:S05]  /*fa80*/  @!P1 NANOSLEEP.SYNCS 0x989680 ;  /* 0x009896800000995d */ /* 0x004fea0003900000 */
[----:B------:R-:W2:Y:S02]  /*fa90*/  @!P1 SYNCS.PHASECHK.TRANS64 P1, [R8+URZ+0x29830], R7 ;  /* 0x02983007080095a7 */ /* 0x000ea4000802007f */
[----:B--2---:R-:W-:Y:S05]  /*faa0*/  @!P1 BRA `(.L_x_18) ;  /* 0xfffffffc00ec9947 */ /* 0x004fea000383ffff */
[----:B------:R-:W-:Y:S05]  /*fab0*/  BRA `(.L_x_15) ;  /* 0xffffff5400f47947 */ /* 0x000fea000383ffff */
.L_x_22:
[----:B-1----:R-:W-:-:S04]  /*fac0*/  MOV R8, UR6 ;  /* 0x0000000600087c02 */ /* 0x002fc80008000f00 */
[----:B------:R1:W2:Y:S03]  /*fad0*/  SYNCS.PHASECHK.TRANS64.TRYWAIT P1, [R8+URZ+0x29850], R7 ;  /* 0x02985007080075a7 */ /* 0x0002a6000802017f */
[----:B--2---:R-:W-:Y:S05]  /*fae0*/  @!P1 NANOSLEEP.SYNCS 0x989680 ;  /* 0x009896800000995d */ /* 0x004fea0003900000 */
[----:B------:R-:W2:Y:S02]  /*faf0*/  @!P1 SYNCS.PHASECHK.TRANS64 P1, [R8+URZ+0x29850], R7 ;  /* 0x02985007080095a7 */ /* 0x000ea4000802007f */
[----:B--2---:R-:W-:Y:S05]  /*fb00*/  @!P1 BRA `(.L_x_22) ;  /* 0xfffffffc00ec9947 */ /* 0x004fea000383ffff */
[----:B------:R-:W-:Y:S05]  /*fb10*/  BRA `(.L_x_19) ;  /* 0xffffff6000f47947 */ /* 0x000fea000383ffff */
.L_x_29:
[----:B-1----:R-:W-:-:S04]  /*fb20*/  IMAD.U32 R3, RZ, RZ, UR4 ;  /* 0x00000004ff037e24 */ /* 0x002fc8000f8e00ff */
[----:B------:R1:W2:Y:S03]  /*fb30*/  SYNCS.PHASECHK.TRANS64.TRYWAIT P1, [R3+URZ+0x29850], R0 ;  /* 0x02985000030075a7 */ /* 0x0002a6000802017f */
[----:B--2---:R-:W-:Y:S05]  /*fb40*/  @!P1 NANOSLEEP.SYNCS 0x989680 ;  /* 0x009896800000995d */ /* 0x004fea0003900000 */
[----:B------:R-:W2:Y:S02]  /*fb50*/  @!P1 SYNCS.PHASECHK.TRANS64 P1, [R3+URZ+0x29850], R0 ;  /* 0x02985000030095a7 */ /* 0x000ea4000802007f */
[----:B--2---:R-:W-:Y:S05]  /*fb60*/  @!P1 BRA `(.L_x_29) ;  /* 0xfffffffc00ec9947 */ /* 0x004fea000383ffff */
[----:B------:R-:W-:Y:S05]  /*fb70*/  BRA `(.L_x_28) ;  /* 0xffffff8c004c7947 */ /* 0x000fea000383ffff */
.L_x_46:
[----:B------:R-:W3:Y:S01]  /*fb80*/  S2R R18, SR_TID.X ;  /* 0x0000000000127919 */ /* 0x000ee20000002100 */
[----:B------:R-:W-:Y:S02]  /*fb90*/  IMAD.MOV.U32 R12, RZ, RZ, RZ ;  /* 0x000000ffff0c7224 */ /* 0x000fe400078e00ff */
[----:B------:R-:W-:Y:S02]  /*fba0*/  IMAD.MOV.U32 R11, RZ, RZ, 0x1f ;  /* 0x0000001fff0b7424 */ /* 0x000fe400078e00ff */
[----:B------:R-:W-:Y:S01]  /*fbb0*/  IMAD.MOV.U32 R15, RZ, RZ, -0x1 ;  /* 0xffffffffff0f7424 */ /* 0x000fe200078e00ff */
[----:B---3--:R-:W-:-:S04]  /*fbc0*/  SHF.R.U32.HI R18, RZ, 0x5, R18 ;  /* 0x00000005ff127819 */ /* 0x008fc80000011612 */
[----:B------:R-:W-:-:S05]  /*fbd0*/  LOP3.LUT R18, R18, 0x3, RZ, 0xc0, !PT ;  /* 0x0000000312127812 */ /* 0x000fca00078ec0ff */
[----:B------:R-:W-:-:S07]  /*fbe0*/  IMAD.MOV.U32 R13, RZ, RZ, R18 ;  /* 0x000000ffff0d7224 */ /* 0x000fce00078e0012 */
[----:B012--5:R-:W-:Y:S05]  /*fbf0*/  WARPSYNC.COLLECTIVE R15, `(.L_x_108) ;  /* 0x000000000f087348 */ /* 0x027fea0003c00000 */
[----:B------:R3:W4:Y:S02]  /*fc00*/  SHFL.IDX P6, R14, R13, R12, R11 ;  /* 0x0000000c0d0e7389 */ /* 0x00072400000c000b */
[----:B012345:R-:W-:Y:S01]  /*fc10*/  ENDCOLLECTIVE ;  /* 0x000000000000791b */ /* 0x03ffe20003800000 */
.L_x_108:
[----:B------:R-:W-:Y:S05]  /*fc20*/  BRA `(.L_x_109) ;  /* 0xffffffc000747947 */ /* 0x000fea000383ffff */
.L_x_49:
[----:B0-----:R0:W1:Y:S02]  /*fc30*/  SYNCS.PHASECHK.TRANS64.TRYWAIT P0, [R0+URZ+0x29880], R26 ;  /* 0x0298801a000075a7 */ /* 0x001064000800017f */
[----:B-1----:R-:W-:Y:S05]  /*fc40*/  @!P0 NANOSLEEP.SYNCS 0x989680 ;  /* 0x009896800000895d */ /* 0x002fea0003900000 */
[----:B------:R-:W1:Y:S02]  /*fc50*/  @!P0 SYNCS.PHASECHK.TRANS64 P0, [R0+URZ+0x29880], R26 ;  /* 0x0298801a000085a7 */ /* 0x000e64000800007f */
[----:B-1----:R-:W-:Y:S05]  /*fc60*/  @!P0 BRA `(.L_x_49) ;  /* 0xfffffffc00f08947 */ /* 0x002fea000383ffff */
[----:B------:R-:W-:Y:S05]  /*fc70*/  BRA `(.L_x_110) ;  /* 0xffffffc400687947 */ /* 0x000fea000383ffff */
.L_x_50:
[----:B------:R-:W-:Y:S01]  /*fc80*/  BSSY B0, `(.L_x_111) ;  /* 0x0000008000007945 */ /* 0x000fe20003800000 */
[----:B------:R-:W-:Y:S01]  /*fc90*/  IMAD.MOV.U32 R13, RZ, RZ, R18 ;  /* 0x000000ffff0d7224 */ /* 0x000fe200078e0012 */
[----:B------:R-:W-:Y:S01]  /*fca0*/  MOV R12, RZ ;  /* 0x000000ff000c7202 */ /* 0x000fe20000000f00 */
[----:B------:R-:W-:Y:S02]  /*fcb0*/  IMAD.MOV.U32 R11, RZ, RZ, 0x1c1f ;  /* 0x00001c1fff0b7424 */ /* 0x000fe400078e00ff */
[----:B------:R-:W-:-:S07]  /*fcc0*/  IMAD.MOV.U32 R15, RZ, RZ, -0x1 ;  /* 0xffffffffff0f7424 */ /* 0x000fce00078e00ff */
[----:B0-----:R-:W-:Y:S05]  /*fcd0*/  WARPSYNC.COLLECTIVE R15, `(.L_x_112) ;  /* 0x000000000f087348 */ /* 0x001fea0003c00000 */
[----:B------:R1:W2:Y:S02]  /*fce0*/  SHFL.IDX P6, R14, R13, R12, R11 ;  /* 0x0000000c0d0e7389 */ /* 0x0002a400000c000b */
[----:B012---:R-:W-:Y:S01]  /*fcf0*/  ENDCOLLECTIVE ;  /* 0x000000000000791b */ /* 0x007fe20003800000 */
.L_x_112:
[----:B------:R-:W-:Y:S05]  /*fd00*/  BSYNC B0 ;  /* 0x0000000000007941 */ /* 0x000fea0003800000 */
.L_x_111:
[----:B------:R-:W-:Y:S01]  /*fd10*/  IMAD.MOV.U32 R13, RZ, RZ, R10 ;  /* 0x000000ffff0d7224 */ /* 0x000fe200078e000a */
[----:B------:R-:W-:Y:S01]  /*fd20*/  MOV R15, 0xffffffff ;  /* 0xffffffff000f7802 */ /* 0x000fe20000000f00 */
[----:B------:R-:W-:Y:S01]  /*fd30*/  IMAD.MOV.U32 R12, RZ, RZ, RZ ;  /* 0x000000ffff0c7224 */ /* 0x000fe200078e00ff */
[C---:B------:R-:W-:Y:S01]  /*fd40*/  LOP3.LUT P1, RZ, R16.reuse, 0x400000, RZ, 0xc0, !PT ;  /* 0x0040000010ff7812 */ /* 0x040fe2000782c0ff */
[----:B------:R-:W-:Y:S01]  /*fd50*/  IMAD.MOV.U32 R11, RZ, RZ, 0x1c1f ;  /* 0x00001c1fff0b7424 */ /* 0x000fe200078e00ff */
[----:B------:R-:W-:Y:S01]  /*fd60*/  LOP3.LUT P3, RZ, R16, 0x200000, RZ, 0xc0, !PT ;  /* 0x0020000010ff7812 */ /* 0x000fe2000786c0ff */
[----:B------:R-:W-:Y:S01]  /*fd70*/  IMAD.MOV.U32 R3, RZ, RZ, R14 ;  /* 0x000000ffff037224 */ /* 0x000fe200078e000e */
[----:B------:R-:W-:-:S11]  /*fd80*/  IADD3 R8, R8, UR41, R33 ;  /* 0x0000002908087c10 */ /* 0x000fd6000fffe021 */
[----:B------:R-:W-:Y:S05]  /*fd90*/  WARPSYNC.COLLECTIVE R15, `(.L_x_113) ;  /* 0x000000000f087348 */ /* 0x000fea0003c00000 */
[----:B------:R0:W1:Y:S02]  /*fda0*/  SHFL.IDX P6, R14, R13, R12, R11 ;  /* 0x0000000c0d0e7389 */ /* 0x00006400000c000b */
[----:B01----:R-:W-:Y:S01]  /*fdb0*/  ENDCOLLECTIVE ;  /* 0x000000000000791b */ /* 0x003fe20003800000 */
.L_x_113:
[----:B------:R-:W-:Y:S01]  /*fdc0*/  LOP3.LUT P2, RZ, R16, 0x100000, RZ, 0xc0, !PT ;  /* 0x0010000010ff7812 */ /* 0x000fe2000784c0ff */
[----:B------:R-:W-:Y:S01]  /*fdd0*/  IMAD.IADD R9, R34, 0x1, R8 ;  /* 0x0000000122097824 */ /* 0x000fe200078e0208 */
[----:B------:R-:W-:Y:S01]  /*fde0*/  LOP3.LUT P4, RZ, R16, 0x40000, RZ, 0xc0, !PT ;  /* 0x0004000010ff7812 */ /* 0x000fe2000788c0ff */
[----:B------:R-:W-:Y:S02]  /*fdf0*/  IMAD.MOV.U32 R13, RZ, RZ, R18 ;  /* 0x000000ffff0d7224 */ /* 0x000fe400078e0012 */
[----:B------:R-:W-:Y:S02]  /*fe00*/  IMAD.MOV.U32 R12, RZ, RZ, 0x1 ;  /* 0x00000001ff0c7424 */ /* 0x000fe400078e00ff */
[----:B------:R-:W-:-:S08]  /*fe10*/  IMAD.MOV.U32 R2, RZ, RZ, R14 ;  /* 0x000000ffff027224 */ /* 0x000fd000078e000e */
[----:B------:R-:W-:Y:S05]  /*fe20*/  WARPSYNC.COLLECTIVE R15, `(.L_x_114) ;  /* 0x000000000f087348 */ /* 0x000fea0003c00000 */
[----:B------:R0:W1:Y:S02]  /*fe30*/  SHFL.IDX P6, R14, R13, R12, R11 ;  /* 0x0000000c0d0e7389 */ /* 0x00006400000c000b */
[----:B01----:R-:W-:Y:S01]  /*fe40*/  ENDCOLLECTIVE ;  /* 0x000000000000791b */ /* 0x003fe20003800000 */
.L_x_114:
[----:B------:R-:W-:-:S05]  /*fe50*/  IADD3 R2, P0, R35, R2, RZ ;  /* 0x0000000223027210 */ /* 0x000fca0007f1e0ff */
[----:B------:R-:W-:-:S05]  /*fe60*/  IMAD.X R3, RZ, RZ, R3, P0 ;  /* 0x000000ffff037224 */ /* 0x000fca00000e0603 */
[----:B------:R-:W-:Y:S01]  /*fe70*/  @!PT LDS RZ, [RZ] ;  /* 0x00000000fffff984 */ /* 0x000fe20000000800 */
[----:B------:R-:W-:Y:S01]  /*fe80*/  @!PT LDS RZ, [RZ] ;  /* 0x00000000fffff984 */ /* 0x000fe20000000800 */
[----:B------:R-:W-:Y:S01]  /*fe90*/  @!PT LDS RZ, [RZ] ;  /* 0x00000000fffff984 */ /* 0x000fe20000000800 */
[----:B------:R-:W-:Y:S01]  /*fea0*/  LDGSTS.E.BYPASS.LTC128B.128 [R8+0xa400], desc[UR48][R2.64], !P1 ;  /* 0x0a40000002087fae */ /* 0x000fe2000c901d70 */
[----:B------:R-:W-:Y:S02]  /*feb0*/  MOV R13, R10 ;  /* 0x0000000a000d7202 */ /* 0x000fe40000000f00 */
[C---:B------:R-:W-:Y:S01]  /*fec0*/  LOP3.LUT P1, RZ, R16.reuse, 0x80000, RZ, 0xc0, !PT ;  /* 0x0008000010ff7812 */ /* 0x040fe2000782c0ff */
[----:B------:R0:W-:Y:S01]  /*fed0*/  LDGSTS.E.BYPASS.LTC128B.128 [R9+0xa400], desc[UR48][R2.64+0x40], !P3 ;  /* 0x0a40004002097fae */ /* 0x0001e2000d901d70 */
[----:B------:R-:W-:Y:S01]  /*fee0*/  LOP3.LUT P3, RZ, R16, 0x20000, RZ, 0xc0, !PT ;  /* 0x0002000010ff7812 */ /* 0x000fe2000786c0ff */
[----:B0-----:R-:W-:-:S12]  /*fef0*/  IMAD.MOV.U32 R3, RZ, RZ, R14 ;  /* 0x000000ffff037224 */ /* 0x001fd800078e000e */
[----:B------:R-:W-:Y:S05]  /*ff00*/  WARPSYNC.COLLECTIVE R15, `(.L_x_115) ;  /* 0x000000000f087348 */ /* 0x000fea0003c00000 */
[----:B------:R0:W1:Y:S02]  /*ff10*/  SHFL.IDX P6, R14, R13, R12, R11 ;  /* 0x0000000c0d0e7389 */ /* 0x00006400000c000b */
[----:B01----:R-:W-:Y:S01]  /*ff20*/  ENDCOLLECTIVE ;  /* 0x000000000000791b */ /* 0x003fe20003800000 */
.L_x_115:
[----:B------:R-:W-:Y:S02]  /*ff30*/  IMAD.MOV.U32 R13, RZ, RZ, R18 ;  /* 0x000000ffff0d7224 */ /* 0x000fe400078e0012 */
[----:B------:R-:W-:Y:S02]  /*ff40*/  IMAD.MOV.U32 R12, RZ, RZ, 0x2 ;  /* 0x00000002ff0c7424 */ /* 0x000fe400078e00ff */
[----:B------:R-:W-:-:S07]  /*ff50*/  IMAD.MOV.U32 R2, RZ, RZ, R14 ;  /* 0x000000ffff027224 */ /* 0x000fce00078e000e */
[----:B------:R-:W-:Y:S05]  /*ff60*/  WARPSYNC.COLLECTIVE R15, `(.L_x_116) ;  /* 0x000000000f087348 */ /* 0x000fea0003c00000 */
[----:B------:R0:W1:Y:S02]  /*ff70*/  SHFL.IDX P6, R14, R13, R12, R11 ;  /* 0x0000000c0d0e7389 */ /* 0x00006400000c000b */
[----:B01----:R-:W-:Y:S01]  /*ff80*/  ENDCOLLECTIVE ;  /* 0x000000000000791b */ /* 0x003fe20003800000 */
.L_x_116:
[----:B------:R-:W-:-:S05]  /*ff90*/  IADD3 R2, P0, R35, R2, RZ ;  /* 0x0000000223027210 */ /* 0x000fca0007f1e0ff */
[----:B------:R-:W-:-:S05]  /*ffa0*/  IMAD.X R3, RZ, RZ, R3, P0 ;  /* 0x000000ffff037224 */ /* 0x000fca00000e0603 */
[----:B------:R-:W-:Y:S01]  /*ffb0*/  @!PT LDS RZ, [RZ] ;  /* 0x00000000fffff984 */ /* 0x000fe20000000800 */
[----:B------:R-:W-:Y:S01]  /*ffc0*/  @!PT LDS RZ, [RZ] ;  /* 0x00000000fffff984 */ /* 0x000fe20000000800 */
[----:B------:R-:W-:Y:S01]  /*ffd0*/  @!PT LDS RZ, [RZ] ;  /* 0x00000000fffff984 */ /* 0x000fe20000000800 */
[----:B------:R-:W-:Y:S01]  /*ffe0*/  LDGSTS.E.BYPASS.LTC128B.128 [R8+0xb400], desc[UR48][R2.64], !P2 ;  /* 0x0b40000002087fae */ /* 0x000fe2000d101d70 */
[----:B------:R-:W-:Y:S01]  /*fff0*/  IMAD.MOV.U32 R13, RZ, RZ, R10 ;  /* 0x000000ffff0d7224 */ /* 0x000fe200078e000a */
[C---:B------:R-:W-:Y:S02]  /*10000*/  LOP3.LUT P2, RZ, R16.reuse, 0x10000, RZ, 0xc0, !PT ;  /* 0x0001000010ff7812 */ /* 0x040fe4000784c0ff */
[----:B------:R0:W-:Y:S01]  /*10010*/  LDGSTS.E.BYPASS.LTC128B.128 [R9+0xb400], desc[UR48][R2.64+0x40], !P1 ;  /* 0x0b40004002097fae */ /* 0x0001e2000c901d70 */
[----:B------:R-:W-:Y:S01]  /*10020*/  LOP3.LUT P1, RZ, R16, 0x8000, RZ, 0xc0, !PT ;  /* 0x0000800010ff7812 */ /* 0x000fe2000782c0ff */
[----:B0-----:R-:W-:-:S12]  /*10030*/  IMAD.MOV.U32 R3, RZ, RZ, R14 ;  /* 0x000000ffff037224 */ /* 0x001fd800078e000e */
[----:B------:R-:W-:Y:S05]  /*10040*/  WARPSYNC.COLLECTIVE R15, `(.L_x_117) ;  /* 0x000000000f087348 */ /* 0x000fea0003c00000 */
[----:B------:R0:W1:Y:S02]  /*10050*/  SHFL.IDX P6, R14, R13, R12, R11 ;  /* 0x0000000c0d0e7389 */ /* 0x00006400000c000b */
[----:B01----:R-:W-:Y:S01]  /*10060*/  ENDCOLLECTIVE ;  /* 0x000000000000791b */ /* 0x003fe20003800000 */
.L_x_117:
[----:B------:R-:W-:Y:S02]  /*10070*/  IMAD.MOV.U32 R13, RZ, RZ, R18 ;  /* 0x000000ffff0d7224 */ /* 0x000fe400078e0012 */
[----:B------:R-:W-:Y:S01]  /*10080*/  IMAD.MOV.U32 R12, RZ, RZ, 0x3 ;  /* 0x00000003ff0c7424 */ /* 0x000fe200078e00ff */
[----:B------:R-:W-:-:S07]  /*10090*/  MOV R2, R14 ;  /* 0x0000000e00027202 */ /* 0x000fce0000000f00 */
[----:B------:R-:W-:Y:S05]  /*100a0*/  WARPSYNC.COLLECTIVE R15, `(.L_x_118) ;  /* 0x000000000f087348 */ /* 0x000fea0003c00000 */
[----:B------:R0:W1:Y:S02]  /*100b0*/  SHFL.IDX P6, R14, R13, R12, R11 ;  /* 0x0000000c0d0e7389 */ /* 0x00006400000c000b */
[----:B01----:R-:W-:Y:S01]  /*100c0*/  ENDCOLLECTIVE ;  /* 0x000000000000791b */ /* 0x003fe20003800000 */
.L_x_118:
[----:B------:R-:W-:-:S05]  /*100d0*/  IADD3 R2, P0, R35, R2, RZ ;  /* 0x0000000223027210 */ /* 0x000fca0007f1e0ff */
[----:B------:R-:W-:-:S05]  /*100e0*/  IMAD.X R3, RZ, RZ, R3, P0 ;  /* 0x000000ffff037224 */ /* 0x000fca00000e0603 */
[----:B------:R-:W-:Y:S01]  /*100f0*/  @!PT LDS RZ, [RZ] ;  /* 0x00000000fffff984 */ /* 0x000fe20000000800 */
[----:B------:R-:W-:Y:S01]  /*10100*/  @!PT LDS RZ, [RZ] ;  /* 0x00000000fffff984 */ /* 0x000fe20000000800 */
[----:B------:R-:W-:Y:S01]  /*10110*/  @!PT LDS RZ, [RZ] ;  /* 0x00000000fffff984 */ /* 0x000fe20000000800 */
[----:B------:R0:W-:Y:S01]  /*10120*/  LDGSTS.E.BYPASS.LTC128B.128 [R8+0xc400], desc[UR48][R2.64], !P4 ;  /* 0x0c40000002087fae */ /* 0x0001e2000e101d70 */
[----:B------:R-:W-:-:S03]  /*10130*/  IMAD.MOV.U32 R13, RZ, RZ, R10 ;  /* 0x000000ffff0d7224 */ /* 0x000fc600078e000a */
[----:B------:R0:W-:Y:S01]  /*10140*/  LDGSTS.E.BYPASS.LTC128B.128 [R9+0xc400], desc[UR48][R2.64+0x40], !P3 ;  /* 0x0c40004002097fae */ /* 0x0001e2000d901d70 */
[----:B------:R-:W-:-:S07]  /*10150*/  IMAD.MOV.U32 R18, RZ, RZ, R14 ;  /* 0x000000ffff127224 */ /* 0x000fce00078e000e */
[----:B0-----:R-:W-:Y:S05]  /*10160*/  WARPSYNC.COLLECTIVE R15, `(.L_x_119) ;  /* 0x000000000f087348 */ /* 0x001fea0003c00000 */
[----:B------:R1:W2:Y:S02]  /*10170*/  SHFL.IDX P6, R14, R13, R12, R11 ;  /* 0x0000000c0d0e7389 */ /* 0x0002a400000c000b */
[----:B012---:R-:W-:Y:S01]  /*10180*/  ENDCOLLECTIVE ;  /* 0x000000000000791b */ /* 0x007fe20003800000 */
.L_x_119:
[----:B------:R-:W-:Y:S02]  /*10190*/  IMAD.MOV.U32 R13, RZ, RZ, R20 ;  /* 0x000000ffff0d7224 */ /* 0x000fe400078e0014 */
[----:B------:R-:W-:Y:S01]  /*101a0*/  IMAD.MOV.U32 R12, RZ, RZ, RZ ;  /* 0x000000ffff0c7224 */ /* 0x000fe200078e00ff */
[----:B------:R-:W-:-:S07]  /*101b0*/  MOV R2, R14 ;  /* 0x0000000e00027202 */ /* 0x000fce0000000f00 */
[----:B------:R-:W-:Y:S05]  /*101c0*/  WARPSYNC.COLLECTIVE R15, `(.L_x_120) ;  /* 0x000000000f087348 */ /* 0x000fea0003c00000 */
[----:B------:R0:W1:Y:S02]  /*101d0*/  SHFL.IDX P6, R14, R13, R12, R11 ;  /* 0x0000000c0d0e7389 */ /* 0x00006400000c000b */
[----:B01----:R-:W-:Y:S01]  /*101e0*/  ENDCOLLECTIVE ;  /* 0x000000000000791b */ /* 0x003fe20003800000 */
.L_x_120:
        /* <DEDUP_REMOVED lines=12> */
.L_x_121:
[----:B------:R-:W-:Y:S01]  /*102b0*/  MOV R2, R14 ;  /* 0x0000000e00027202 */ /* 0x000fe20000000f00 */
[----:B------:R-:W-:Y:S06]  /*102c0*/  BRA `(.L_x_122) ;  /* 0xffffffc4000c7947 */ /* 0x000fec000383ffff */
.L_x_55:
[----:B---3--:R3:W4:Y:S02]  /*102d0*/  SYNCS.PHASECHK.TRANS64.TRYWAIT P0, [R0+URZ+0x29840], R26 ;  /* 0x0298401a000075a7 */ /* 0x008724000800017f */
[----:B----4-:R-:W-:Y:S05]  /*102e0*/  @!P0 NANOSLEEP.SYNCS 0x989680 ;  /* 0x009896800000895d */ /* 0x010fea0003900000 */
[----:B------:R-:W4:Y:S02]  /*102f0*/  @!P0 SYNCS.PHASECHK.TRANS64 P0, [R0+URZ+0x29840], R26 ;  /* 0x0298401a000085a7 */ /* 0x000f24000800007f */
[----:B----4-:R-:W-:Y:S05]  /*10300*/  @!P0 BRA `(.L_x_55) ;  /* 0xfffffffc00f08947 */ /* 0x010fea000383ffff */
[----:B------:R-:W-:Y:S05]  /*10310*/  BRA `(.L_x_123) ;  /* 0xffffffc400687947 */ /* 0x000fea000383ffff */
.L_x_56:
[----:B------:R-:W-:Y:S01]  /*10320*/  BSSY B0, `(.L_x_124) ;  /* 0x0000008000007945 */ /* 0x000fe20003800000 */
[----:B------:R-:W-:Y:S02]  /*10330*/  IMAD.MOV.U32 R13, RZ, RZ, R7 ;  /* 0x000000ffff0d7224 */ /* 0x000fe400078e0007 */
[----:B------:R-:W-:Y:S02]  /*10340*/  IMAD.MOV.U32 R12, RZ, RZ, RZ ;  /* 0x000000ffff0c7224 */ /* 0x000fe400078e00ff */
[----:B------:R-:W-:Y:S02]  /*10350*/  IMAD.MOV.U32 R11, RZ, RZ, 0x1c1f ;  /* 0x00001c1fff0b7424 */ /* 0x000fe400078e00ff */
[----:B------:R-:W-:-:S07]  /*10360*/  IMAD.MOV.U32 R15, RZ, RZ, -0x1 ;  /* 0xffffffffff0f7424 */ /* 0x000fce00078e00ff */
[----:B-123-5:R-:W-:Y:S05]  /*10370*/  WARPSYNC.COLLECTIVE R15, `(.L_x_125) ;  /* 0x000000000f087348 */ /* 0x02efea0003c00000 */
[----:B------:R0:W4:Y:S02]  /*10380*/  SHFL.IDX P6, R14, R13, R12, R11 ;  /* 0x0000000c0d0e7389 */ /* 0x00012400000c000b */
[----:B012345:R-:W-:Y:S01]  /*10390*/  ENDCOLLECTIVE ;  /* 0x000000000000791b */ /* 0x03ffe20003800000 */
.L_x_125:
[----:B------:R-:W-:Y:S05]  /*103a0*/  BSYNC B0 ;  /* 0x0000000000007941 */ /* 0x000fea0003800000 */
.L_x_124:
[----:B------:R-:W-:Y:S01]  /*103b0*/  MOV R13, R6 ;  /* 0x00000006000d7202 */ /* 0x000fe20000000f00 */
[----:B------:R-:W-:Y:S01]  /*103c0*/  IMAD.MOV.U32 R12, RZ, RZ, RZ ;  /* 0x000000ffff0c7224 */ /* 0x000fe200078e00ff */
[----:B------:R-:W-:Y:S01]  /*103d0*/  ISETP.GE.AND P2, PT, R18, 0x1, PT ;  /* 0x000000011200780c */ /* 0x000fe20003f46270 */
[----:B------:R-:W-:Y:S01]  /*103e0*/  IMAD.MOV.U32 R11, RZ, RZ, 0x1c1f ;  /* 0x00001c1fff0b7424 */ /* 0x000fe200078e00ff */
[C---:B------:R-:W-:Y:S01]  /*103f0*/  LOP3.LUT P4, RZ, R16.reuse, 0x4, RZ, 0xc0, !PT ;  /* 0x0000000410ff7812 */ /* 0x040fe2000788c0ff */
[----:B------:R-:W-:Y:S01]  /*10400*/  IMAD.MOV.U32 R15, RZ, RZ, -0x1 ;  /* 0xffffffffff0f7424 */ /* 0x000fe200078e00ff */
[C---:B------:R-:W-:Y:S01]  /*10410*/  LOP3.LUT P3, RZ, R16.reuse, 0x2, RZ, 0xc0, !PT ;  /* 0x0000000210ff7812 */ /* 0x040fe2000786c0ff */
[----:B------:R-:W-:Y:S01]  /*10420*/  IMAD.MOV.U32 R2, RZ, RZ, R14 ;  /* 0x000000ffff027224 */ /* 0x000fe200078e000e */
[----:B------:R-:W-:-:S13]  /*10430*/  LOP3.LUT P1, RZ, R16, 0x1, RZ, 0xc0, !PT ;  /* 0x0000000110ff7812 */ /* 0x000fda000782c0ff */
[----:B------:R-:W-:Y:S05]  /*10440*/  WARPSYNC.COLLECTIVE R15, `(.L_x_126) ;  /* 0x000000000f087348 */ /* 0x000fea0003c00000 */
[----:B------:R0:W1:Y:S02]  /*10450*/  SHFL.IDX P6, R14, R13, R12, R11 ;  /* 0x0000000c0d0e7389 */ /* 0x00006400000c000b */
[----:B01----:R-:W-:Y:S01]  /*10460*/  ENDCOLLECTIVE ;  /* 0x000000000000791b */ /* 0x003fe20003800000 */
.L_x_126:
[----:B------:R-:W-:Y:S01]  /*10470*/  @P2 VIADD R23, R4, UR41 ;  /* 0x0000002904172c36 */ /* 0x000fe20008000000 */
[----:B------:R-:W-:Y:S01]  /*10480*/  MOV R13, R7 ;  /* 0x00000007000d7202 */ /* 0x000fe20000000f00 */
[----:B------:R-:W-:Y:S01]  /*10490*/  IMAD.MOV.U32 R12, RZ, RZ, 0x1 ;  /* 0x00000001ff0c7424 */ /* 0x000fe200078e00ff */
[----:B------:R-:W-:-:S13]  /*104a0*/  @P2 IADD3 R3, P0, R35, R14, RZ ;  /* 0x0000000e23032210 */ /* 0x000fda0007f1e0ff */
[----:B------:R-:W-:Y:S05]  /*104b0*/  WARPSYNC.COLLECTIVE R15, `(.L_x_127) ;  /* 0x000000000f087348 */ /* 0x000fea0003c00000 */
[----:B------:R0:W1:Y:S02]  /*104c0*/  SHFL.IDX P6, R14, R13, R12, R11 ;  /* 0x0000000c0d0e7389 */ /* 0x00006400000c000b */
[----:B01----:R-:W-:Y:S01]  /*104d0*/  ENDCOLLECTIVE ;  /* 0x000000000000791b */ /* 0x003fe20003800000 */
.L_x_127:
[----:B------:R-:W-:-:S05]  /*104e0*/  @P2 IMAD.X R2, RZ, RZ, R2, P0 ;  /* 0x000000ffff022224 */ /* 0x000fca00000e0602 */
[----:B------:R-:W-:-:S04]  /*104f0*/  @P2 LOP3.LUT R3, R3, R2, RZ, 0x3c, !PT ;  /* 0x0000000203032212 */ /* 0x000fc800078e3cff */
[----:B------:R-:W-:Y:S01]  /*10500*/  @P2 LOP3.LUT R2, R3, R2, RZ, 0x3c, !PT ;  /* 0x0000000203022212 */ /* 0x000fe200078e3cff */
[----:B------:R-:W-:-:S03]  /*10510*/  IMAD.MOV.U32 R13, RZ, RZ, R6 ;  /* 0x000000ffff0d7224 */ /* 0x000fc600078e0006 */
[----:B------:R-:W-:-:S05]  /*10520*/  @P2 LOP3.LUT R3, R3, R2, RZ, 0x3c, !PT ;  /* 0x0000000203032212 */ /* 0x000fca00078e3cff */
[----:B------:R-:W-:Y:S01]  /*10530*/  @!PT LDS RZ, [RZ] ;  /* 0x00000000fffff984 */ /* 0x000fe20000000800 */
[----:B------:R-:W-:Y:S01]  /*10540*/  @!PT LDS RZ, [RZ] ;  /* 0x00000000fffff984 */ /* 0x000fe20000000800 */
[----:B------:R-:W-:Y:S01]  /*10550*/  @!PT LDS RZ, [RZ] ;  /* 0x00000000fffff984 */ /* 0x000fe20000000800 */
[----:B------:R0:W-:Y:S01]  /*10560*/  @P2 LDGSTS.E.BYPASS.LTC128B.128 [R23+0x1a400], desc[UR48][R2.64], !P4 ;  /* 0x1a40000002172fae */ /* 0x0001e2000e101d70 */
[----:B------:R-:W-:-:S03]  /*10570*/  IMAD.MOV.U32 R8, RZ, RZ, R14 ;  /* 0x000000ffff087224 */ /* 0x000fc600078e000e */
[----:B------:R0:W-:Y:S04]  /*10580*/  @P2 LDGSTS.E.BYPASS.LTC128B.128 [R23+0x1cc00], desc[UR48][R2.64+0x40], !P3 ;  /* 0x1cc0004002172fae */ /* 0x0001e8000d901d70 */
[----:B0-----:R-:W-:Y:S05]  /*10590*/  WARPSYNC.COLLECTIVE R15, `(.L_x_128) ;  /* 0x000000000f087348 */ /* 0x001fea0003c00000 */
[----:B------:R1:W2:Y:S02]  /*105a0*/  SHFL.IDX P6, R14, R13, R12, R11 ;  /* 0x0000000c0d0e7389 */ /* 0x0002a400000c000b */
[----:B012---:R-:W-:Y:S01]  /*105b0*/  ENDCOLLECTIVE ;  /* 0x000000000000791b */ /* 0x007fe20003800000 */
.L_x_128:
[----:B------:R-:W-:Y:S01]  /*105c0*/  @!PT LDS RZ, [RZ] ;  /* 0x00000000fffff984 */ /* 0x000fe20000000800 */
[----:B------:R-:W-:Y:S01]  /*105d0*/  @!PT LDS RZ, [RZ] ;  /* 0x00000000fffff984 */ /* 0x000fe20000000800 */
[----:B------:R-:W-:Y:S01]  /*105e0*/  @!PT LDS RZ, [RZ] ;  /* 0x00000000fffff984 */ /* 0x000fe20000000800 */
[----:B------:R0:W-:Y:S01]  /*105f0*/  @P2 LDGSTS.E.BYPASS.LTC128B.128 [R23+0x1f400], desc[UR48][R2.64+0x80], !P1 ;  /* 0x1f40008002172fae */ /* 0x0001e2000c901d70 */
[----:B------:R-:W-:Y:S01]  /*10600*/  ISETP.GE.AND P2, PT, R18, 0x21, PT ;  /* 0x000000211200780c */ /* 0x000fe20003f46270 */
[----:B------:R-:W-:Y:S02]  /*10610*/  IMAD.MOV.U32 R13, RZ, RZ, R7 ;  /* 0x000000ffff0d7224 */ /* 0x000fe400078e0007 */
[----:B------:R-:W-:-:S10]  /*10620*/  IMAD.MOV.U32 R12, RZ, RZ, 0x2 ;  /* 0x00000002ff0c7424 */ /* 0x000fd400078e00ff */
[----:B------:R-:W-:Y:S01]  /*10630*/  @P2 VIADD R21, R4, UR41 ;  /* 0x0000002904152c36 */ /* 0x000fe20008000000 */
[----:B0-----:R-:W-:-:S13]  /*10640*/  @P2 IADD3 R10, P0, R35, R14, RZ ;  /* 0x0000000e230a2210 */ /* 0x001fda0007f1e0ff */
[----:B------:R-:W-:Y:S05]  /*10650*/  WARPSYNC.COLLECTIVE R15, `(.L_x_129) ;  /* 0x000000000f087348 */ /* 0x000fea0003c00000 */
[----:B------:R0:W1:Y:S02]  /*10660*/  SHFL.IDX P6, R14, R13, R12, R11 ;  /* 0x0000000c0d0e7389 */ /* 0x00006400000c000b */
[----:B01----:R-:W-:Y:S01]  /*10670*/  ENDCOLLECTIVE ;  /* 0x000000000000791b */ /* 0x003fe20003800000 */
.L_x_129:
[----:B------:R-:W-:Y:S01]  /*10680*/  @P2 MOV R2, R10 ;  /* 0x0000000a00022202 */ /* 0x000fe20000000f00 */
[----:B------:R-:W-:-:S04]  /*10690*/  @P2 IMAD.X R8, RZ, RZ, R8, P0 ;  /* 0x000000ffff082224 */ /* 0x000fc800000e0608 */
[----:B------:R-:W-:-:S05]  /*106a0*/  @P2 IMAD.MOV.U32 R3, RZ, RZ, R8 ;  /* 0x000000ffff032224 */ /* 0x000fca00078e0008 */
[----:B------:R-:W-:Y:S01]  /*106b0*/  @!PT LDS RZ, [RZ] ;  /* 0x00000000fffff984 */ /* 0x000fe20000000800 */
[----:B------:R-:W-:Y:S01]  /*106c0*/  @!PT LDS RZ, [RZ] ;  /* 0x00000000fffff984 */ /* 0x000fe20000000800 */
[----:B------:R-:W-:Y:S01]  /*106d0*/  @!PT LDS RZ, [RZ] ;  /* 0x00000000fffff984 */ /* 0x000fe20000000800 */
[----:B------:R-:W-:Y:S01]  /*106e0*/  @P2 LDGSTS.E.BYPASS.LTC128B.128 [R21+0x1ac00], desc[UR48][R2.64], !P4 ;  /* 0x1ac0000002152fae */ /* 0x000fe2000e101d70 */
[----:B------:R-:W-:-:S03]  /*106f0*/  IMAD.MOV.U32 R13, RZ, RZ, R6 ;  /* 0x000000ffff0d7224 */ /* 0x000fc600078e0006 */
[----:B------:R-:W-:Y:S04]  /*10700*/  @P2 LDGSTS.E.BYPASS.LTC128B.128 [R21+0x1d400], desc[UR48][R2.64+0x40], !P3 ;  /* 0x1d40004002152fae */ /* 0x000fe8000d901d70 */
[----:B------:R0:W-:Y:S01]  /*10710*/  @P2 LDGSTS.E.BYPASS.LTC128B.128 [R21+0x1fc00], desc[UR48][R2.64+0x80], !P1 ;  /* 0x1fc0008002152fae */ /* 0x0001e2000c901d70 */
[----:B------:R-:W-:Y:S01]  /*10720*/  ISETP.GE.AND P2, PT, R18, 0x41, PT ;  /* 0x000000411200780c */ /* 0x000fe20003f46270 */
[----:B0-----:R-:W-:-:S12]  /*10730*/  IMAD.MOV.U32 R2, RZ, RZ, R14 ;  /* 0x000000ffff027224 */ /* 0x001fd800078e000e */
[----:B------:R-:W-:Y:S05]  /*10740*/  WARPSYNC.COLLECTIVE R15, `(.L_x_130) ;  /* 0x000000000f087348 */ /* 0x000fea0003c00000 */
[----:B------:R0:W1:Y:S02]  /*10750*/  SHFL.IDX P6, R14, R13, R12, R11 ;  /* 0x0000000c0d0e7389 */ /* 0x00006400000c000b */
[----:B01----:R-:W-:Y:S01]  /*10760*/  ENDCOLLECTIVE ;  /* 0x000000000000791b */ /* 0x003fe20003800000 */
.L_x_130:
[----:B------:R-:W-:Y:S02]  /*10770*/  @P2 VIADD R23, R4, UR41 ;  /* 0x0000002904172c36 */ /* 0x000fe40008000000 */
[----:B------:R-:W-:Y:S01]  /*10780*/  IMAD.MOV.U32 R13, RZ, RZ, R7 ;  /* 0x000000ffff0d7224 */ /* 0x000fe200078e0007 */
[----:B------:R-:W-:-:S04]  /*10790*/  @P2 IADD3 R11, P0, R35, R14, RZ ;  /* 0x0000000e230b2210 */ /* 0x000fc80007f1e0ff */
[----:B------:R-:W-:Y:S01]  /*107a0*/  @P2 IADD3.X R12, RZ, R2, RZ, P0, !PT ;  /* 0x00000002ff0c2210 */ /* 0x000fe200007fe4ff */
[----:B------:R-:W-:Y:S01]  /*107b0*/  @P2 IMAD.MOV.U32 R2, RZ, RZ, R11 ;  /* 0x000000ffff022224 */ /* 0x000fe200078e000b */
[----:B------:R-:W-:-:S03]  /*107c0*/  MOV R11, 0x1c1f ;  /* 0x00001c1f000b7802 */ /* 0x000fc60000000f00 */
[----:B------:R-:W-:Y:S02]  /*107d0*/  @P2 IMAD.MOV.U32 R3, RZ, RZ, R12 ;  /* 0x000000ffff032224 */ /* 0x000fe400078e000c */
[----:B------:R-:W-:-:S03]  /*107e0*/  IMAD.MOV.U32 R12, RZ, RZ, 0x3 ;  /* 0x00000003ff0c7424 */ /* 0x000fc600078e00ff */
[----:B------:R-:W-:Y:S01]  /*107f0*/  @!PT LDS RZ, [RZ] ;  /* 0x00000000fffff984 */ /* 0x000fe20000000800 */
[----:B------:R-:W-:Y:S01]  /*10800*/  @!PT LDS RZ, [RZ] ;  /* 0x00000000fffff984 */ /* 0x000fe20000000800 */
[----:B------:R-:W-:Y:S01]  /*10810*/  @!PT LDS RZ, [RZ] ;  /* 0x00000000fffff984 */ /* 0x000fe20000000800 */
[----:B------:R0:W-:Y:S04]  /*10820*/  @P2 LDGSTS.E.BYPASS.LTC128B.128 [R23+0x1b400], desc[UR48][R2.64], !P4 ;  /* 0x1b40000002172fae */ /* 0x0001e8000e101d70 */
[----:B0-----:R-:W-:Y:S05]  /*10830*/  WARPSYNC.COLLECTIVE R15, `(.L_x_131) ;  /* 0x000000000f087348 */ /* 0x001fea0003c00000 */
[----:B------:R1:W2:Y:S02]  /*10840*/  SHFL.IDX P6, R14, R13, R12, R11 ;  /* 0x0000000c0d0e7389 */ /* 0x0002a400000c000b */
[----:B012---:R-:W-:Y:S01]  /*10850*/  ENDCOLLECTIVE ;  /* 0x000000000000791b */ /* 0x007fe20003800000 */
.L_x_131:
[----:B------:R-:W-:Y:S01]  /*10860*/  @!PT LDS RZ, [RZ] ;  /* 0x00000000fffff984 */ /* 0x000fe20000000800 */
[----:B------:R-:W-:Y:S01]  /*10870*/  @!PT LDS RZ, [RZ] ;  /* 0x00000000fffff984 */ /* 0x000fe20000000800 */
[----:B------:R-:W-:Y:S01]  /*10880*/  @!PT LDS RZ, [RZ] ;  /* 0x00000000fffff984 */ /* 0x000fe20000000800 */
[----:B------:R0:W-:Y:S04]  /*10890*/  @P2 LDGSTS.E.BYPASS.LTC128B.128 [R23+0x1dc00], desc[UR48][R2.64+0x40], !P3 ;  /* 0x1dc0004002172fae */ /* 0x0001e8000d901d70 */
[----:B------:R0:W-:Y:S01]  /*108a0*/  @P2 LDGSTS.E.BYPASS.LTC128B.128 [R23+0x20400], desc[UR48][R2.64+0x80], !P1 ;  /* 0x2040008002172fae */ /* 0x0001e2000c901d70 */
[----:B------:R-:W-:Y:S01]  /*108b0*/  ISETP.GE.AND P2, PT, R18, 0x61, PT ;  /* 0x000000611200780c */ /* 0x000fe20003f46270 */
[----:B------:R-:W-:-:S12]  /*108c0*/  IMAD.MOV.U32 R13, RZ, RZ, R6 ;  /* 0x000000ffff0d7224 */ /* 0x000fd800078e0006 */
[----:B------:R-:W-:Y:S02]  /*108d0*/  @P2 VIADD R25, R4, UR41 ;  /* 0x0000002904192c36 */ /* 0x000fe40008000000 */
[----:B0-----:R-:W-:-:S07]  /*108e0*/  IMAD.MOV.U32 R7, RZ, RZ, R14 ;  /* 0x000000ffff077224 */ /* 0x001fce00078e000e */
[----:B------:R-:W-:Y:S05]  /*108f0*/  WARPSYNC.COLLECTIVE R15, `(.L_x_132) ;  /* 0x000000000f087348 */ /* 0x000fea0003c00000 */
[----:B------:R0:W1:Y:S02]  /*10900*/  SHFL.IDX P6, R14, R13, R12, R11 ;  /* 0x0000000c0d0e7389 */ /* 0x00006400000c000b */
[----:B01----:R-:W-:Y:S01]  /*10910*/  ENDCOLLECTIVE ;  /* 0x000000000000791b */ /* 0x003fe20003800000 */
.L_x_132:
[----:B------:R-:W-:Y:S02]  /*10920*/  IMAD.MOV.U32 R13, RZ, RZ, R5 ;  /* 0x000000ffff0d7224 */ /* 0x000fe400078e0005 */
[----:B------:R-:W-:Y:S01]  /*10930*/  IMAD.MOV.U32 R12, RZ, RZ, RZ ;  /* 0x000000ffff0c7224 */ /* 0x000fe200078e00ff */
[----:B------:R-:W-:-:S13]  /*10940*/  @P2 IADD3 R6, P0, R35, R14, RZ ;  /* 0x0000000e23062210 */ /* 0x000fda0007f1e0ff */
[----:B------:R-:W-:Y:S05]  /*10950*/  WARPSYNC.COLLECTIVE R15, `(.L_x_133) ;  /* 0x000000000f087348 */ /* 0x000fea0003c00000 */
[----:B------:R0:W1:Y:S02]  /*10960*/  SHFL.IDX P6, R14, R13, R12, R11 ;  /* 0x0000000c0d0e7389 */ /* 0x00006400000c000b */
[----:B01----:R-:W-:Y:S01]  /*10970*/  ENDCOLLECTIVE ;  /* 0x000000000000791b */ /* 0x003fe20003800000 */
.L_x_133:
[----:B------:R-:W-:Y:S02]  /*10980*/  @P2 IMAD.X R7, RZ, RZ, R7, P0 ;  /* 0x000000ffff072224 */ /* 0x000fe400000e0607 */
[----:B------:R-:W-:-:S03]  /*10990*/  @P2 IMAD.MOV.U32 R2, RZ, RZ, R6 ;  /* 0x000000ffff022224 */ /* 0x000fc600078e0006 */
[----:B------:R-:W-:-:S05]  /*109a0*/  @P2 MOV R3, R7 ;  /* 0x0000000700032202 */ /* 0x000fca0000000f00 */
[----:B------:R-:W-:Y:S01]  /*109b0*/  @!PT LDS RZ, [RZ] ;  /* 0x00000000fffff984 */ /* 0x000fe20000000800 */
[----:B------:R-:W-:Y:S01]  /*109c0*/  @!PT LDS RZ, [RZ] ;  /* 0x00000000fffff984 */ /* 0x000fe20000000800 */
[----:B------:R-:W-:Y:S01]  /*109d0*/  @!PT LDS RZ, [RZ] ;  /* 0x00000000fffff984 */ /* 0x000fe20000000800 */
[----:B------:R0:W-:Y:S01]  /*109e0*/  @P2 LDGSTS.E.BYPASS.LTC128B.128 [R25+0x1bc00], desc[UR48][R2.64], !P4 ;  /* 0x1bc0000002192fae */ /* 0x0001e2000e101d70 */
[----:B------:R-:W-:-:S03]  /*109f0*/  IMAD.MOV.U32 R13, RZ, RZ, R9 ;  /* 0x000000ffff0d7224 */ /* 0x000fc600078e0009 */
[----:B------:R0:W-:Y:S04]  /*10a00*/  @P2 LDGSTS.E.BYPASS.LTC128B.128 [R25+0x1e400], desc[UR48][R2.64+0x40], !P3 ;  /* 0x1e40004002192fae */ /* 0x0001e8000d901d70 */
[----:B------:R0:W-:Y:S01]  /*10a10*/  @P2 LDGSTS.E.BYPASS.LTC128B.128 [R25+0x20c00], desc[UR48][R2.64+0x80], !P1 ;  /* 0x20c0008002192fae */ /* 0x0001e2000c901d70 */
[----:B------:R-:W-:-:S07]  /*10a20*/  IMAD.MOV.U32 R5, RZ, RZ, R14 ;  /* 0x000000ffff057224 */ /* 0x000fce00078e000e */
[----:B0-----:R-:W-:Y:S05]  /*10a30*/  WARPSYNC.COLLECTIVE R15, `(.L_x_134) ;  /* 0x000000000f087348 */ /* 0x001fea0003c00000 */
[----:B------:R1:W2:Y:S02]  /*10a40*/  SHFL.IDX P6, R14, R13, R12, R11 ;  /* 0x0000000c0d0e7389 */ /* 0x0002a400000c000b */
[----:B012---:R-:W-:Y:S01]  /*10a50*/  ENDCOLLECTIVE ;  /* 0x000000000000791b */ /* 0x007fe20003800000 */
.L_x_134:
[----:B------:R-:W-:Y:S05]  /*10a60*/  BRA `(.L_x_135) ;  /* 0xffffffc000e47947 */ /* 0x000fea000383ffff */
.L_x_62:
[----:B------:R-:W-:Y:S01]  /*10a70*/  IMAD.MOV.U32 R13, RZ, RZ, R4 ;  /* 0x000000ffff0d7224 */ /* 0x000fe200078e0004 */
[----:B------:R-:W-:Y:S01]  /*10a80*/  MOV R12, RZ ;  /* 0x000000ff000c7202 */ /* 0x000fe20000000f00 */
[----:B------:R-:W-:Y:S02]  /*10a90*/  IMAD.MOV.U32 R11, RZ, RZ, 0x1c1f ;  /* 0x00001c1fff0b7424 */ /* 0x000fe400078e00ff */
[----:B------:R-:W-:Y:S02]  /*10aa0*/  IMAD.MOV.U32 R15, RZ, RZ, -0x1 ;  /* 0xffffffffff0f7424 */ /* 0x000fe400078e00ff */
[----:B------:R-:W-:-:S07]  /*10ab0*/  IMAD.IADD R5, R10, 0x1, R5 ;  /* 0x000000010a057824 */ /* 0x000fce00078e0205 */
[----:B-----5:R-:W-:Y:S05]  /*10ac0*/  WARPSYNC.COLLECTIVE R15, `(.L_x_136) ;  /* 0x000000000f087348 */ /* 0x020fea0003c00000 */
[----:B------:R0:W1:Y:S02]  /*10ad0*/  SHFL.IDX P6, R14, R13, R12, R11 ;  /* 0x0000000c0d0e7389 */ /* 0x00006400000c000b */
[----:B01---5:R-:W-:Y:S01]  /*10ae0*/  ENDCOLLECTIVE ;  /* 0x000000000000791b */ /* 0x023fe20003800000 */
.L_x_136:
[C---:B------:R-:W-:Y:S01]  /*10af0*/  VIADD R6, R5.reuse, 0x20 ;  /* 0x0000002005067836 */ /* 0x040fe20000000000 */
[----:B------:R-:W-:Y:S01]  /*10b00*/  ISETP.GE.AND P0, PT, R5, UR40, PT ;  /* 0x0000002805007c0c */ /* 0x000fe2000bf06270 */
[----:B------:R-:W-:Y:S02]  /*10b10*/  IMAD.MOV.U32 R13, RZ, RZ, R0 ;  /* 0x000000ffff0d7224 */ /* 0x000fe400078e0000 */
[----:B------:R-:W-:-:S10]  /*10b20*/  IMAD.MOV.U32 R2, RZ, RZ, R14 ;  /* 0x000000ffff027224 */ /* 0x000fd400078e000e */
[----:B------:R-:W-:Y:S05]  /*10b30*/  WARPSYNC.COLLECTIVE R15, `(.L_x_137) ;  /* 0x000000000f087348 */ /* 0x000fea0003c00000 */
[----:B------:R0:W1:Y:S02]  /*10b40*/  SHFL.IDX P6, R14, R13, R12, R11 ;  /* 0x0000000c0d0e7389 */ /* 0x00006400000c000b */
[----:B01----:R-:W-:Y:S01]  /*10b50*/  ENDCOLLECTIVE ;  /* 0x000000000000791b */ /* 0x003fe20003800000 */
.L_x_137:
[----:B------:R-:W-:Y:S02]  /*10b60*/  IMAD.MOV.U32 R13, RZ, RZ, R4 ;  /* 0x000000ffff0d7224 */ /* 0x000fe400078e0004 */
[----:B------:R-:W-:Y:S01]  /*10b70*/  IMAD.MOV.U32 R12, RZ, RZ, 0x1 ;  /* 0x00000001ff0c7424 */ /* 0x000fe200078e00ff */
[----:B------:R-:W-:-:S04]  /*10b80*/  @!P0 IADD3 R14, P1, R35, R14, RZ ;  /* 0x0000000e230e8210 */ /* 0x000fc80007f3e0ff */
[----:B------:R-:W-:Y:S01]  /*10b90*/  @!P0 IADD3.X R3, RZ, R2, RZ, P1, !PT ;  /* 0x00000002ff038210 */ /* 0x000fe20000ffe4ff */
[----:B------:R-:W-:-:S08]  /*10ba0*/  @!P0 IMAD.MOV.U32 R2, RZ, RZ, R14 ;  /* 0x000000ffff028224 */ /* 0x000fd000078e000e */
[----:B------:R-:W-:Y:S05]  /*10bb0*/  WARPSYNC.COLLECTIVE R15, `(.L_x_138) ;  /* 0x000000000f087348 */ /* 0x000fea0003c00000 */
[----:B------:R0:W1:Y:S02]  /*10bc0*/  SHFL.IDX P6, R14, R13, R12, R11 ;  /* 0x0000000c0d0e7389 */ /* 0x00006400000c000b */
[----:B01----:R-:W-:Y:S01]  /*10bd0*/  ENDCOLLECTIVE ;  /* 0x000000000000791b */ /* 0x003fe20003800000 */
.L_x_138:
[----:B------:R-:W-:Y:S01]  /*10be0*/  @!PT LDS RZ, [RZ] ;  /* 0x00000000fffff984 */ /* 0x000fe20000000800 */
[----:B------:R-:W-:Y:S01]  /*10bf0*/  @!PT LDS RZ, [RZ] ;  /* 0x00000000fffff984 */ /* 0x000fe20000000800 */
[----:B------:R-:W-:Y:S01]  /*10c00*/  @!PT LDS RZ, [RZ] ;  /* 0x00000000fffff984 */ /* 0x000fe20000000800 */
[----:B------:R0:W-:Y:S04]  /*10c10*/  @!P0 LDGSTS.E.BYPASS.LTC128B.128 [R8+0x14400], desc[UR48][R2.64], !P3 ;  /* 0x1440000002088fae */ /* 0x0001e8000d901d70 */
[----:B------:R0:W-:Y:S04]  /*10c20*/  @!P0 LDGSTS.E.BYPASS.LTC128B.128 [R8+0x16400], desc[UR48][R2.64+0x40], !P4 ;  /* 0x1640004002088fae */ /* 0x0001e8000e101d70 */
[----:B------:R0:W-:Y:S01]  /*10c30*/  @!P0 LDGSTS.E.BYPASS.LTC128B.128 [R8+0x18400], desc[UR48][R2.64+0x80], !P5 ;  /* 0x1840008002088fae */ /* 0x0001e2000e901d70 */
[----:B------:R-:W-:Y:S02]  /*10c40*/  ISETP.GE.AND P0, PT, R6, UR40, PT ;  /* 0x0000002806007c0c */ /* 0x000fe4000bf06270 */
[----:B------:R-:W-:Y:S01]  /*10c50*/  MOV R13, R0 ;  /* 0x00000000000d7202 */ /* 0x000fe20000000f00 */
[----:B------:R-:W-:-:S10]  /*10c60*/  IMAD.MOV.U32 R6, RZ, RZ, R14 ;  /* 0x000000ffff067224 */ /* 0x000fd400078e000e */
[----:B0-----:R-:W-:Y:S05]  /*10c70*/  WARPSYNC.COLLECTIVE R15, `(.L_x_139) ;  /* 0x000000000f087348 */ /* 0x001fea0003c00000 */
[----:B------:R1:W2:Y:S02]  /*10c80*/  SHFL.IDX P6, R14, R13, R12, R11 ;  /* 0x0000000c0d0e7389 */ /* 0x0002a400000c000b */
[----:B012---:R-:W-:Y:S01]  /*10c90*/  ENDCOLLECTIVE ;  /* 0x000000000000791b */ /* 0x007fe20003800000 */
.L_x_139:
[----:B------:R-:W-:Y:S01]  /*10ca0*/  IMAD.MOV.U32 R13, RZ, RZ, R4 ;  /* 0x000000ffff0d7224 */ /* 0x000fe200078e0004 */
[----:B------:R-:W-:Y:S02]  /*10cb0*/  MOV R12, 0x2 ;  /* 0x00000002000c7802 */ /* 0x000fe40000000f00 */
[----:B------:R-:W-:-:S05]  /*10cc0*/  @!P0 IADD3 R14, P1, R35, R14, RZ ;  /* 0x0000000e230e8210 */ /* 0x000fca0007f3e0ff */
[----:B------:R-:W-:-:S08]  /*10cd0*/  @!P0 IMAD.MOV.U32 R2, RZ, RZ, R14 ;  /* 0x000000ffff028224 */ /* 0x000fd000078e000e */
[----:B------:R-:W-:Y:S05]  /*10ce0*/  WARPSYNC.COLLECTIVE R15, `(.L_x_140) ;  /* 0x000000000f087348 */ /* 0x000fea0003c00000 */
[----:B------:R0:W1:Y:S02]  /*10cf0*/  SHFL.IDX P6, R14, R13, R12, R11 ;  /* 0x0000000c0d0e7389 */ /* 0x00006400000c000b */
[----:B01----:R-:W-:Y:S01]  /*10d00*/  ENDCOLLECTIVE ;  /* 0x000000000000791b */ /* 0x003fe20003800000 */
.L_x_140:
[----:B------:R-:W-:Y:S02]  /*10d10*/  @!P0 IMAD.X R7, RZ, RZ, R6, P1 ;  /* 0x000000ffff078224 */ /* 0x000fe400008e0606 */
[----:B------:R-:W-:Y:S02]  /*10d20*/  VIADD R6, R5, 0x40 ;  /* 0x0000004005067836 */ /* 0x000fe40000000000 */
[----:B------:R-:W-:-:S05]  /*10d30*/  @!P0 IMAD.MOV.U32 R3, RZ, RZ, R7 ;  /* 0x000000ffff038224 */ /* 0x000fca00078e0007 */
[----:B------:R-:W-:Y:S01]  /*10d40*/  @!PT LDS RZ, [RZ] ;  /* 0x00000000fffff984 */ /* 0x000fe20000000800 */
[----:B------:R-:W-:Y:S01]  /*10d50*/  @!PT LDS RZ, [RZ] ;  /* 0x00000000fffff984 */ /* 0x000fe20000000800 */
[----:B------:R-:W-:Y:S01]  /*10d60*/  @!PT LDS RZ, [RZ] ;  /* 0x00000000fffff984 */ /* 0x000fe20000000800 */
[----:B------:R0:W-:Y:S01]  /*10d70*/  @!P0 LDGSTS.E.BYPASS.LTC128B.128 [R8+0x14c00], desc[UR48][R2.64], !P3 ;  /* 0x14c0000002088fae */ /* 0x0001e2000d901d70 */
[----:B------:R-:W-:-:S03]  /*10d80*/  IMAD.MOV.U32 R13, RZ, RZ, R0 ;  /* 0x000000ffff0d7224 */ /* 0x000fc600078e0000 */
[----:B------:R0:W-:Y:S04]  /*10d90*/  @!P0 LDGSTS.E.BYPASS.LTC128B.128 [R8+0x16c00], desc[UR48][R2.64+0x40], !P4 ;  /* 0x16c0004002088fae */ /* 0x0001e8000e101d70 */
[----:B------:R0:W-:Y:S01]  /*10da0*/  @!P0 LDGSTS.E.BYPASS.LTC128B.128 [R8+0x18c00], desc[UR48][R2.64+0x80], !P5 ;  /* 0x18c0008002088fae */ /* 0x0001e2000e901d70 */
[----:B------:R-:W-:Y:S01]  /*10db0*/  ISETP.GE.AND P0, PT, R6, UR40, PT ;  /* 0x0000002806007c0c */ /* 0x000fe2000bf06270 */
[----:B------:R-:W-:-:S12]  /*10dc0*/  IMAD.MOV.U32 R6, RZ, RZ, R14 ;  /* 0x000000ffff067224 */ /* 0x000fd800078e000e */
[----:B0-----:R-:W-:Y:S05]  /*10dd0*/  WARPSYNC.COLLECTIVE R15, `(.L_x_141) ;  /* 0x000000000f087348 */ /* 0x001fea0003c00000 */
[----:B------:R1:W2:Y:S02]  /*10de0*/  SHFL.IDX P6, R14, R13, R12, R11 ;  /* 0x0000000c0d0e7389 */ /* 0x0002a400000c000b */
[----:B012---:R-:W-:Y:S01]  /*10df0*/  ENDCOLLECTIVE ;  /* 0x000000000000791b */ /* 0x007fe20003800000 */
.L_x_141:
[----:B------:R-:W-:Y:S01]  /*10e00*/  MOV R13, R4 ;  /* 0x00000004000d7202 */ /* 0x000fe20000000f00 */
[----:B------:R-:W-:Y:S01]  /*10e10*/  IMAD.MOV.U32 R12, RZ, RZ, 0x3 ;  /* 0x00000003ff0c7424 */ /* 0x000fe200078e00ff */
[----:B------:R-:W-:-:S05]  /*10e20*/  @!P0 IADD3 R14, P1, R35, R14, RZ ;  /* 0x0000000e230e8210 */ /* 0x000fca0007f3e0ff */
[----:B------:R-:W-:-:S08]  /*10e30*/  @!P0 IMAD.MOV.U32 R2, RZ, RZ, R14 ;  /* 0x000000ffff028224 */ /* 0x000fd000078e000e */
[----:B------:R-:W-:Y:S05]  /*10e40*/  WARPSYNC.COLLECTIVE R15, `(.L_x_142) ;  /* 0x000000000f087348 */ /* 0x000fea0003c00000 */
[----:B------:R0:W1:Y:S02]  /*10e50*/  SHFL.IDX P6, R14, R13, R12, R11 ;  /* 0x0000000c0d0e7389 */ /* 0x00006400000c000b */
[----:B01----:R-:W-:Y:S01]  /*10e60*/  ENDCOLLECTIVE ;  /* 0x000000000000791b */ /* 0x003fe20003800000 */
.L_x_142:
[----:B------:R-:W-:-:S04]  /*10e70*/  @!P0 IMAD.X R7, RZ, RZ, R6, P1 ;  /* 0x000000ffff078224 */ /* 0x000fc800008e0606 */
        /* <DEDUP_REMOVED lines=8> */
[----:B------:R-:W-:-:S07]  /*10f00*/  IMAD.MOV.U32 R6, RZ, RZ, R14 ;  /* 0x000000ffff067224 */ /* 0x000fce00078e000e */
[----:B0-----:R-:W-:Y:S05]  /*10f10*/  WARPSYNC.COLLECTIVE R15, `(.L_x_143) ;  /* 0x000000000f087348 */ /* 0x001fea0003c00000 */
[----:B------:R1:W2:Y:S02]  /*10f20*/  SHFL.IDX P6, R14, R13, R12, R11 ;  /* 0x0000000c0d0e7389 */ /* 0x0002a400000c000b */
[----:B012---:R-:W-:Y:S01]  /*10f30*/  ENDCOLLECTIVE ;  /* 0x000000000000791b */ /* 0x007fe20003800000 */
.L_x_143:
[----:B------:R-:W-:Y:S05]  /*10f40*/  BRA `(.L_x_144) ;  /* 0xffffffc400e87947 */ /* 0x000fea000383ffff */
.L_x_63:
[----:B0-----:R-:W-:-:S04]  /*10f50*/  IMAD.U32 R3, RZ, RZ, UR41 ;  /* 0x00000029ff037e24 */ /* 0x001fc8000f8e00ff */
[----:B------:R0:W1:Y:S03]  /*10f60*/  SYNCS.PHASECHK.TRANS64.TRYWAIT P0, [R3+URZ+0x29820], R0 ;  /* 0x02982000030075a7 */ /* 0x000066000800017f */
[----:B-1----:R-:W-:Y:S05]  /*10f70*/  @!P0 NANOSLEEP.SYNCS 0x989680 ;  /* 0x009896800000895d */ /* 0x002fea0003900000 */
[----:B------:R-:W1:Y:S02]  /*10f80*/  @!P0 SYNCS.PHASECHK.TRANS64 P0, [R3+URZ+0x29820], R0 ;  /* 0x02982000030085a7 */ /* 0x000e64000800007f */
[----:B-1----:R-:W-:Y:S05]  /*10f90*/  @!P0 BRA `(.L_x_63) ;  /* 0xfffffffc00ec8947 */ /* 0x002fea000383ffff */
[----:B------:R-:W-:Y:S05]  /*10fa0*/  BRA `(.L_x_145) ;  /* 0xffffffc800207947 */ /* 0x000fea000383ffff */
.L_x_67:
[----:B0-----:R0:W1:Y:S02]  /*10fb0*/  SYNCS.PHASECHK.TRANS64.TRYWAIT P0, [R0+URZ+0x29880], R28 ;  /* 0x0298801c000075a7 */ /* 0x001064000800017f */
[----:B-1----:R-:W-:Y:S05]  /*10fc0*/  @!P0 NANOSLEEP.SYNCS 0x989680 ;  /* 0x009896800000895d */ /* 0x002fea0003900000 */
[----:B------:R-:W1:Y:S02]  /*10fd0*/  @!P0 SYNCS.PHASECHK.TRANS64 P0, [R0+URZ+0x29880], R28 ;  /* 0x0298801c000085a7 */ /* 0x000e64000800007f */
[----:B-1----:R-:W-:Y:S05]  /*10fe0*/  @!P0 BRA `(.L_x_67) ;  /* 0xfffffffc00f08947 */ /* 0x002fea000383ffff */
[----:B------:R-:W-:Y:S05]  /*10ff0*/  BRA `(.L_x_146) ;  /* 0xffffffcc00287947 */ /* 0x000fea000383ffff */
.L_x_68:
        /* <DEDUP_REMOVED lines=8> */
.L_x_148:
[----:B------:R-:W-:Y:S05]  /*11080*/  BSYNC B0 ;  /* 0x0000000000007941 */ /* 0x000fea0003800000 */
.L_x_147:
[----:B------:R-:W-:Y:S01]  /*11090*/  IMAD.MOV.U32 R13, RZ, RZ, R8 ;  /* 0x000000ffff0d7224 */ /* 0x000fe200078e0008 */
[----:B------:R-:W-:Y:S01]  /*110a0*/  MOV R11, 0x1c1f ;  /* 0x00001c1f000b7802 */ /* 0x000fe20000000f00 */
[----:B------:R-:W-:Y:S01]  /*110b0*/  IMAD.MOV.U32 R12, RZ, RZ, RZ ;  /* 0x000000ffff0c7224 */ /* 0x000fe200078e00ff */
[----:B------:R-:W-:Y:S01]  /*110c0*/  IADD3 R20, R20, UR41, R33 ;  /* 0x0000002914147c10 */ /* 0x000fe2000fffe021 */
[----:B------:R-:W-:Y:S02]  /*110d0*/  IMAD.MOV.U32 R15, RZ, RZ, -0x1 ;  /* 0xffffffffff0f7424 */ /* 0x000fe400078e00ff */
[----:B------:R-:W-:Y:S02]  /*110e0*/  IMAD.MOV.U32 R3, RZ, RZ, R14 ;  /* 0x000000ffff037224 */ /* 0x000fe400078e000e */
[----:B------:R-:W-:-:S07]  /*110f0*/  IMAD.IADD R21, R34, 0x1, R20 ;  /* 0x0000000122157824 */ /* 0x000fce00078e0214 */
[----:B------:R-:W-:Y:S05]  /*11100*/  WARPSYNC.COLLECTIVE R15, `(.L_x_149) ;  /* 0x000000000f087348 */ /* 0x000fea0003c00000 */
[----:B------:R0:W1:Y:S02]  /*11110*/  SHFL.IDX P6, R14, R13, R12, R11 ;  /* 0x0000000c0d0e7389 */ /* 0x00006400000c000b */
[----:B01----:R-:W-:Y:S01]  /*11120*/  ENDCOLLECTIVE ;  /* 0x000000000000791b */ /* 0x003fe20003800000 */
.L_x_149:
[----:B------:R-:W-:Y:S01]  /*11130*/  IMAD.MOV.U32 R13, RZ, RZ, R9 ;  /* 0x000000ffff0d7224 */ /* 0x000fe200078e0009 */
[----:B------:R-:W-:Y:S01]  /*11140*/  MOV R12, 0x1 ;  /* 0x00000001000c7802 */ /* 0x000fe20000000f00 */
[----:B------:R-:W-:-:S07]  /*11150*/  IMAD.MOV.U32 R2, RZ, RZ, R14 ;  /* 0x000000ffff027224 */ /* 0x000fce00078e000e */
[----:B------:R-:W-:Y:S05]  /*11160*/  WARPSYNC.COLLECTIVE R15, `(.L_x_150) ;  /* 0x000000000f087348 */ /* 0x000fea0003c00000 */
[----:B------:R0:W1:Y:S02]  /*11170*/  SHFL.IDX P6, R14, R13, R12, R11 ;  /* 0x0000000c0d0e7389 */ /* 0x00006400000c000b */
[----:B01----:R-:W-:Y:S01]  /*11180*/  ENDCOLLECTIVE ;  /* 0x000000000000791b */ /* 0x003fe20003800000 */
.L_x_150:
[----:B------:R-:W-:-:S05]  /*11190*/  IADD3 R2, P0, R35, R2, RZ ;  /* 0x0000000223027210 */ /* 0x000fca0007f1e0ff */
[----:B------:R-:W-:-:S05]  /*111a0*/  IMAD.X R3, RZ, RZ, R3, P0 ;  /* 0x000000ffff037224 */ /* 0x000fca00000e0603 */
[----:B------:R-:W-:Y:S01]  /*111b0*/  @!PT LDS RZ, [RZ] ;  /* 0x00000000fffff984 */ /* 0x000fe20000000800 */
[----:B------:R-:W-:Y:S01]  /*111c0*/  @!PT LDS RZ, [RZ] ;  /* 0x00000000fffff984 */ /* 0x000fe20000000800 */
[----:B------:R-:W-:Y:S01]  /*111d0*/  @!PT LDS RZ, [RZ] ;  /* 0x00000000fffff984 */ /* 0x000fe20000000800 */
[----:B------:R-:W-:Y:S01]  /*111e0*/  LDGSTS.E.BYPASS.LTC128B.128 [R20+0xa400], desc[UR48][R2.64], !P3 ;  /* 0x0a40000002147fae */ /* 0x000fe2000d901d70 */
[----:B------:R-:W-:-:S03]  /*111f0*/  IMAD.MOV.U32 R13, RZ, RZ, R8 ;  /* 0x000000ffff0d7224 */ /* 0x000fc600078e0008 */
[----:B------:R0:W-:Y:S02]  /*11200*/  LDGSTS.E.BYPASS.LTC128B.128 [R21+0xa400], desc[UR48][R2.64+0x40], !P1 ;  /* 0x0a40004002157fae */ /* 0x0001e4000c901d70 */
[----:B0-----:R-:W-:-:S07]  /*11210*/  IMAD.MOV.U32 R3, RZ, RZ, R14 ;  /* 0x000000ffff037224 */ /* 0x001fce00078e000e */
[----:B------:R-:W-:Y:S05]  /*11220*/  WARPSYNC.COLLECTIVE R15, `(.L_x_151) ;  /* 0x000000000f087348 */ /* 0x000fea0003c00000 */
[----:B------:R0:W1:Y:S02]  /*11230*/  SHFL.IDX P6, R14, R13, R12, R11 ;  /* 0x0000000c0d0e7389 */ /* 0x00006400000c000b */
[----:B01----:R-:W-:Y:S01]  /*11240*/  ENDCOLLECTIVE ;  /* 0x000000000000791b */ /* 0x003fe20003800000 */
.L_x_151:
[----:B------:R-:W-:Y:S01]  /*11250*/  IMAD.MOV.U32 R13, RZ, RZ, R9 ;  /* 0x000000ffff0d7224 */ /* 0x000fe200078e0009 */
[----:B------:R-:W-:Y:S01]  /*11260*/  MOV R12, 0x2 ;  /* 0x00000002000c7802 */ /* 0x000fe20000000f00 */
[----:B------:R-:W-:-:S07]  /*11270*/  IMAD.MOV.U32 R2, RZ, RZ, R14 ;  /* 0x000000ffff027224 */ /* 0x000fce00078e000e */
[----:B------:R-:W-:Y:S05]  /*11280*/  WARPSYNC.COLLECTIVE R15, `(.L_x_152) ;  /* 0x000000000f087348 */ /* 0x000fea0003c00000 */
[----:B------:R0:W1:Y:S02]  /*11290*/  SHFL.IDX P6, R14, R13, R12, R11 ;  /* 0x0000000c0d0e7389 */ /* 0x00006400000c000b */
[----:B01----:R-:W-:Y:S01]  /*112a0*/  ENDCOLLECTIVE ;  /* 0x000000000000791b */ /* 0x003fe20003800000 */
.L_x_152:
        /* <DEDUP_REMOVED lines=12> */
.L_x_153:
[----:B------:R-:W-:Y:S01]  /*11370*/  IMAD.MOV.U32 R13, RZ, RZ, R9 ;  /* 0x000000ffff0d7224 */ /* 0x000fe200078e0009 */
[----:B------:R-:W-:Y:S01]  /*11380*/  MOV R12, 0x3 ;  /* 0x00000003000c7802 */ /* 0x000fe20000000f00 */
[----:B------:R-:W-:-:S07]  /*11390*/  IMAD.MOV.U32 R2, RZ, RZ, R14 ;  /* 0x000000ffff027224 */ /* 0x000fce00078e000e */
[----:B------:R-:W-:Y:S05]  /*113a0*/  WARPSYNC.COLLECTIVE R15, `(.L_x_154) ;  /* 0x000000000f087348 */ /* 0x000fea0003c00000 */
[----:B------:R0:W1:Y:S02]  /*113b0*/  SHFL.IDX P6, R14, R13, R12, R11 ;  /* 0x0000000c0d0e7389 */ /* 0x00006400000c000b */
[----:B01----:R-:W-:Y:S01]  /*113c0*/  ENDCOLLECTIVE ;  /* 0x000000000000791b */ /* 0x003fe20003800000 */
.L_x_154:
        /* <DEDUP_REMOVED lines=12> */
.L_x_155:
[----:B------:R-:W-:Y:S01]  /*11490*/  IMAD.MOV.U32 R13, RZ, RZ, R23 ;  /* 0x000000ffff0d7224 */ /* 0x000fe200078e0017 */
[----:B------:R-:W-:Y:S01]  /*114a0*/  MOV R12, RZ ;  /* 0x000000ff000c7202 */ /* 0x000fe20000000f00 */
[----:B------:R-:W-:-:S07]  /*114b0*/  IMAD.MOV.U32 R2, RZ, RZ, R14 ;  /* 0x000000ffff027224 */ /* 0x000fce00078e000e */
[----:B------:R-:W-:Y:S05]  /*114c0*/  WARPSYNC.COLLECTIVE R15, `(.L_x_156) ;  /* 0x000000000f087348 */ /* 0x000fea0003c00000 */
[----:B------:R0:W1:Y:S02]  /*114d0*/  SHFL.IDX P6, R14, R13, R12, R11 ;  /* 0x0000000c0d0e7389 */ /* 0x00006400000c000b */
[----:B01----:R-:W-:Y:S01]  /*114e0*/  ENDCOLLECTIVE ;  /* 0x000000000000791b */ /* 0x003fe20003800000 */
.L_x_156:
        /* <DEDUP_REMOVED lines=12> */
.L_x_157:
[----:B------:R-:W-:Y:S01]  /*115b0*/  IMAD.MOV.U32 R2, RZ, RZ, R14 ;  /* 0x000000ffff027224 */ /* 0x000fe200078e000e */
[----:B------:R-:W-:Y:S06]  /*115c0*/  BRA `(.L_x_158) ;  /* 0xffffffc800c47947 */ /* 0x000fec000383ffff */
.L_x_73:
[----:B---3--:R3:W4:Y:S02]  /*115d0*/  SYNCS.PHASECHK.TRANS64.TRYWAIT P0, [R0+URZ+0x29840], R28 ;  /* 0x0298401c000075a7 */ /* 0x008724000800017f */
[----:B----4-:R-:W-:Y:S05]  /*115e0*/  @!P0 NANOSLEEP.SYNCS 0x989680 ;  /* 0x009896800000895d */ /* 0x010fea0003900000 */
[----:B------:R-:W4:Y:S02]  /*115f0*/  @!P0 SYNCS.PHASECHK.TRANS64 P0, [R0+URZ+0x29840], R28 ;  /* 0x0298401c000085a7 */ /* 0x000f24000800007f */
[----:B----4-:R-:W-:Y:S05]  /*11600*/  @!P0 BRA `(.L_x_73) ;  /* 0xfffffffc00f08947 */ /* 0x010fea000383ffff */
[----:B------:R-:W-:Y:S05]  /*11610*/  BRA `(.L_x_159) ;  /* 0xffffffcc00187947 */ /* 0x000fea000383ffff */
.L_x_74:
[----:B------:R-:W-:Y:S01]  /*11620*/  BSSY B0, `(.L_x_160) ;  /* 0x0000008000007945 */ /* 0x000fe20003800000 */
[----:B------:R-:W-:Y:S01]  /*11630*/  IMAD.MOV.U32 R13, RZ, RZ, R7 ;  /* 0x000000ffff0d7224 */ /* 0x000fe200078e0007 */
[----:B------:R-:W-:Y:S01]  /*11640*/  MOV R11, 0x1c1f ;  /* 0x00001c1f000b7802 */ /* 0x000fe20000000f00 */
[----:B------:R-:W-:Y:S02]  /*11650*/  IMAD.MOV.U32 R12, RZ, RZ, RZ ;  /* 0x000000ffff0c7224 */ /* 0x000fe400078e00ff */
[----:B------:R-:W-:-:S07]  /*11660*/  IMAD.MOV.U32 R15, RZ, RZ, -0x1 ;  /* 0xffffffffff0f7424 */ /* 0x000fce00078e00ff */
[----:B0123--:R-:W-:Y:S05]  /*11670*/  WARPSYNC.COLLECTIVE R15, `(.L_x_161) ;  /* 0x000000000f087348 */ /* 0x00ffea0003c00000 */
[----:B------:R4:W0:Y:S02]  /*11680*/  SHFL.IDX P6, R14, R13, R12, R11 ;  /* 0x0000000c0d0e7389 */ /* 0x00082400000c000b */
[----:B01234-:R-:W-:Y:S01]  /*11690*/  ENDCOLLECTIVE ;  /* 0x000000000000791b */ /* 0x01ffe20003800000 */
.L_x_161:
[----:B------:R-:W-:Y:S05]  /*116a0*/  BSYNC B0 ;  /* 0x0000000000007941 */ /* 0x000fea0003800000 */
.L_x_160:
[----:B------:R-:W-:Y:S01]  /*116b0*/  IMAD.MOV.U32 R13, RZ, RZ, R6 ;  /* 0x000000ffff0d7224 */ /* 0x000fe200078e0006 */
[----:B------:R-:W-:Y:S01]  /*116c0*/  MOV R15, 0xffffffff ;  /* 0xffffffff000f7802 */ /* 0x000fe20000000f00 */
[----:B------:R-:W-:Y:S02]  /*116d0*/  IMAD.MOV.U32 R12, RZ, RZ, RZ ;  /* 0x000000ffff0c7224 */ /* 0x000fe400078e00ff */
[----:B------:R-:W-:Y:S02]  /*116e0*/  IMAD.MOV.U32 R11, RZ, RZ, 0x1c1f ;  /* 0x00001c1fff0b7424 */ /* 0x000fe400078e00ff */
[----:B------:R-:W-:Y:S02]  /*116f0*/  IMAD.MOV.U32 R3, RZ, RZ, R14 ;  /* 0x000000ffff037224 */ /* 0x000fe400078e000e */
[----:B------:R-:W-:-:S07]  /*11700*/  VIADD R9, R9, UR41 ;  /* 0x0000002909097c36 */ /* 0x000fce0008000000 */
[----:B------:R-:W-:Y:S05]  /*11710*/  WARPSYNC.COLLECTIVE R15, `(.L_x_162) ;  /* 0x000000000f087348 */ /* 0x000fea0003c00000 */
[----:B------:R0:W1:Y:S02]  /*11720*/  SHFL.IDX P6, R14, R13, R12, R11 ;  /* 0x0000000c0d0e7389 */ /* 0x00006400000c000b */
[----:B01----:R-:W-:Y:S01]  /*11730*/  ENDCOLLECTIVE ;  /* 0x000000000000791b */ /* 0x003fe20003800000 */
.L_x_162:
[----:B------:R-:W-:Y:S02]  /*11740*/  IMAD.MOV.U32 R13, RZ, RZ, R7 ;  /* 0x000000ffff0d7224 */ /* 0x000fe400078e0007 */
[----:B------:R-:W-:Y:S01]  /*11750*/  IMAD.MOV.U32 R12, RZ, RZ, 0x1 ;  /* 0x00000001ff0c7424 */ /* 0x000fe200078e00ff */
[----:B------:R-:W-:-:S13]  /*11760*/  IADD3 R2, P0, R35, R14, RZ ;  /* 0x0000000e23027210 */ /* 0x000fda0007f1e0ff */
[----:B------:R-:W-:Y:S05]  /*11770*/  WARPSYNC.COLLECTIVE R15, `(.L_x_163) ;  /* 0x000000000f087348 */ /* 0x000fea0003c00000 */
[----:B------:R0:W1:Y:S02]  /*11780*/  SHFL.IDX P6, R14, R13, R12, R11 ;  /* 0x0000000c0d0e7389 */ /* 0x00006400000c000b */
[----:B01----:R-:W-:Y:S01]  /*11790*/  ENDCOLLECTIVE ;  /* 0x000000000000791b */ /* 0x003fe20003800000 */
.L_x_163:
[----:B------:R-:W-:-:S05]  /*117a0*/  IMAD.X R3, RZ, RZ, R3, P0 ;  /* 0x000000ffff037224 */ /* 0x000fca00000e0603 */
[----:B------:R-:W-:Y:S01]  /*117b0*/  @!PT LDS RZ, [RZ] ;  /* 0x00000000fffff984 */ /* 0x000fe20000000800 */
[----:B------:R-:W-:Y:S01]  /*117c0*/  @!PT LDS RZ, [RZ] ;  /* 0x00000000fffff984 */ /* 0x000fe20000000800 */
[----:B------:R-:W-:Y:S01]  /*117d0*/  @!PT LDS RZ, [RZ] ;  /* 0x00000000fffff984 */ /* 0x000fe20000000800 */
[----:B------:R-:W-:Y:S04]  /*117e0*/  LDGSTS.E.BYPASS.LTC128B.128 [R9+0x1a400], desc[UR48][R2.64], !P4 ;  /* 0x1a40000002097fae */ /* 0x000fe8000e101d70 */
[----:B------:R-:W-:Y:S01]  /*117f0*/  LDGSTS.E.BYPASS.LTC128B.128 [R9+0x1cc00], desc[UR48][R2.64+0x40], !P3 ;  /* 0x1cc0004002097fae */ /* 0x000fe2000d901d70 */
[----:B------:R-:W-:-:S03]  /*11800*/  MOV R13, R6 ;  /* 0x00000006000d7202 */ /* 0x000fc60000000f00 */
[----:B------:R0:W-:Y:S02]  /*11810*/  LDGSTS.E.BYPASS.LTC128B.128 [R9+0x1f400], desc[UR48][R2.64+0x80], !P1 ;  /* 0x1f40008002097fae */ /* 0x0001e4000c901d70 */
[----:B0-----:R-:W-:-:S07]  /*11820*/  IMAD.MOV.U32 R3, RZ, RZ, R14 ;  /* 0x000000ffff037224 */ /* 0x001fce00078e000e */
[----:B------:R-:W-:Y:S05]  /*11830*/  WARPSYNC.COLLECTIVE R15, `(.L_x_164) ;  /* 0x000000000f087348 */ /* 0x000fea0003c00000 */
[----:B------:R0:W1:Y:S02]  /*11840*/  SHFL.IDX P6, R14, R13, R12, R11 ;  /* 0x0000000c0d0e7389 */ /* 0x00006400000c000b */
[----:B01----:R-:W-:Y:S01]  /*11850*/  ENDCOLLECTIVE ;  /* 0x000000000000791b */ /* 0x003fe20003800000 */
.L_x_164:
[----:B------:R-:W-:Y:S02]  /*11860*/  IMAD.MOV.U32 R13, RZ, RZ, R7 ;  /* 0x000000ffff0d7224 */ /* 0x000fe400078e0007 */
[----:B------:R-:W-:Y:S01]  /*11870*/  IMAD.MOV.U32 R12, RZ, RZ, 0x2 ;  /* 0x00000002ff0c7424 */ /* 0x000fe200078e00ff */
[----:B------:R-:W-:-:S13]  /*11880*/  IADD3 R2, P0, R35, R14, RZ ;  /* 0x0000000e23027210 */ /* 0x000fda0007f1e0ff */
[----:B------:R-:W-:Y:S05]  /*11890*/  WARPSYNC.COLLECTIVE R15, `(.L_x_165) ;  /* 0x000000000f087348 */ /* 0x000fea0003c00000 */
[----:B------:R0:W1:Y:S02]  /*118a0*/  SHFL.IDX P6, R14, R13, R12, R11 ;  /* 0x0000000c0d0e7389 */ /* 0x00006400000c000b */
[----:B01----:R-:W-:Y:S01]  /*118b0*/  ENDCOLLECTIVE ;  /* 0x000000000000791b */ /* 0x003fe20003800000 */
.L_x_165:
[----:B------:R-:W-:-:S05]  /*118c0*/  IMAD.X R3, RZ, RZ, R3, P0 ;  /* 0x000000ffff037224 */ /* 0x000fca00000e0603 */
[----:B------:R-:W-:Y:S01]  /*118d0*/  @!PT LDS RZ, [RZ] ;  /* 0x00000000fffff984 */ /* 0x000fe20000000800 */
[----:B------:R-:W-:Y:S01]  /*118e0*/  @!PT LDS RZ, [RZ] ;  /* 0x00000000fffff984 */ /* 0x000fe20000000800 */
[----:B------:R-:W-:Y:S01]  /*118f0*/  @!PT LDS RZ, [RZ] ;  /* 0x00000000fffff984 */ /* 0x000fe20000000800 */
[----:B------:R0:W-:Y:S04]  /*11900*/  LDGSTS.E.BYPASS.LTC128B.128 [R9+0x1ac00], desc[UR48][R2.64], !P4 ;  /* 0x1ac0000002097fae */ /* 0x0001e8000e101d70 */
[----:B------:R0:W-:Y:S01]  /*11910*/  LDGSTS.E.BYPASS.LTC128B.128 [R9+0x1d400], desc[UR48][R2.64+0x40], !P3 ;  /* 0x1d40004002097fae */ /* 0x0001e2000d901d70 */
[----:B------:R-:W-:-:S03]  /*11920*/  IMAD.MOV.U32 R13, RZ, RZ, R6 ;  /* 0x000000ffff0d7224 */ /* 0x000fc600078e0006 */
[----:B------:R0:W-:Y:S01]  /*11930*/  LDGSTS.E.BYPASS.LTC128B.128 [R9+0x1fc00], desc[UR48][R2.64+0x80], !P1 ;  /* 0x1fc0008002097fae */ /* 0x0001e2000c901d70 */
[----:B------:R-:W-:-:S07]  /*11940*/  IMAD.MOV.U32 R5, RZ, RZ, R14 ;  /* 0x000000ffff057224 */ /* 0x000fce00078e000e */
[----:B0-----:R-:W-:Y:S05]  /*11950*/  WARPSYNC.COLLECTIVE R15, `(.L_x_166) ;  /* 0x000000000f087348 */ /* 0x001fea0003c00000 */
[----:B------:R1:W2:Y:S02]  /*11960*/  SHFL.IDX P6, R14, R13, R12, R11 ;  /* 0x0000000c0d0e7389 */ /* 0x0002a400000c000b */
[----:B012---:R-:W-:Y:S01]  /*11970*/  ENDCOLLECTIVE ;  /* 0x000000000000791b */ /* 0x007fe20003800000 */
.L_x_166:
[----:B------:R-:W-:Y:S02]  /*11980*/  IMAD.MOV.U32 R13, RZ, RZ, R7 ;  /* 0x000000ffff0d7224 */ /* 0x000fe400078e0007 */
[----:B------:R-:W-:Y:S01]  /*11990*/  IMAD.MOV.U32 R12, RZ, RZ, 0x3 ;  /* 0x00000003ff0c7424 */ /* 0x000fe200078e00ff */
[----:B------:R-:W-:-:S13]  /*119a0*/  IADD3 R2, P0, R35, R14, RZ ;  /* 0x0000000e23027210 */ /* 0x000fda0007f1e0ff */
[----:B------:R-:W-:Y:S05]  /*119b0*/  WARPSYNC.COLLECTIVE R15, `(.L_x_167) ;  /* 0x000000000f087348 */ /* 0x000fea0003c00000 */
[----:B------:R0:W1:Y:S02]  /*119c0*/  SHFL.IDX P6, R14, R13, R12, R11 ;  /* 0x0000000c0d0e7389 */ /* 0x00006400000c000b */
[----:B01----:R-:W-:Y:S01]  /*119d0*/  ENDCOLLECTIVE ;  /* 0x000000000000791b */ /* 0x003fe20003800000 */
.L_x_167:
[----:B------:R-:W-:-:S05]  /*119e0*/  IADD3.X R3, RZ, R5, RZ, P0, !PT ;  /* 0x00000005ff037210 */ /* 0x000fca00007fe4ff */
        /* <DEDUP_REMOVED lines=11> */
.L_x_168:
[----:B------:R-:W-:Y:S02]  /*11aa0*/  IMAD.MOV.U32 R13, RZ, RZ, R20 ;  /* 0x000000ffff0d7224 */ /* 0x000fe400078e0014 */
[----:B------:R-:W-:Y:S02]  /*11ab0*/  IMAD.MOV.U32 R12, RZ, RZ, RZ ;  /* 0x000000ffff0c7224 */ /* 0x000fe400078e00ff */
[----:B------:R-:W-:-:S07]  /*11ac0*/  IMAD.MOV.U32 R2, RZ, RZ, R14 ;  /* 0x000000ffff027224 */ /* 0x000fce00078e000e */
[----:B------:R-:W-:Y:S05]  /*11ad0*/  WARPSYNC.COLLECTIVE R15, `(.L_x_169) ;  /* 0x000000000f087348 */ /* 0x000fea0003c00000 */
[----:B------:R0:W1:Y:S02]  /*11ae0*/  SHFL.IDX P6, R14, R13, R12, R11 ;  /* 0x0000000c0d0e7389 */ /* 0x00006400000c000b */
[----:B01----:R-:W-:Y:S01]  /*11af0*/  ENDCOLLECTIVE ;  /* 0x000000000000791b */ /* 0x003fe20003800000 */
.L_x_169:
[----:B------:R-:W-:-:S04]  /*11b00*/  IADD3 R2, P0, R35, R2, RZ ;  /* 0x0000000223027210 */ /* 0x000fc80007f1e0ff */
[----:B------:R-:W-:-:S05]  /*11b10*/  IADD3.X R3, RZ, R7, RZ, P0, !PT ;  /* 0x00000007ff037210 */ /* 0x000fca00007fe4ff */
[----:B------:R-:W-:Y:S01]  /*11b20*/  @!PT LDS RZ, [RZ] ;  /* 0x00000000fffff984 */ /* 0x000fe20000000800 */
[----:B------:R-:W-:Y:S01]  /*11b30*/  @!PT LDS RZ, [RZ] ;  /* 0x00000000fffff984 */ /* 0x000fe20000000800 */
[----:B------:R-:W-:Y:S01]  /*11b40*/  @!PT LDS RZ, [RZ] ;  /* 0x00000000fffff984 */ /* 0x000fe20000000800 */
[----:B------:R0:W-:Y:S01]  /*11b50*/  LDGSTS.E.BYPASS.LTC128B.128 [R9+0x1bc00], desc[UR48][R2.64], !P4 ;  /* 0x1bc0000002097fae */ /* 0x0001e2000e101d70 */
[----:B------:R-:W-:-:S03]  /*11b60*/  IMAD.MOV.U32 R13, RZ, RZ, R8 ;  /* 0x000000ffff0d7224 */ /* 0x000fc600078e0008 */
[----:B------:R0:W-:Y:S04]  /*11b70*/  LDGSTS.E.BYPASS.LTC128B.128 [R9+0x1e400], desc[UR48][R2.64+0x40], !P3 ;  /* 0x1e40004002097fae */ /* 0x0001e8000d901d70 */
[----:B------:R0:W-:Y:S01]  /*11b80*/  LDGSTS.E.BYPASS.LTC128B.128 [R9+0x20c00], desc[UR48][R2.64+0x80], !P1 ;  /* 0x20c0008002097fae */ /* 0x0001e2000c901d70 */
[----:B------:R-:W-:-:S07]  /*11b90*/  IMAD.MOV.U32 R20, RZ, RZ, R14 ;  /* 0x000000ffff147224 */ /* 0x000fce00078e000e */
[----:B0-----:R-:W-:Y:S05]  /*11ba0*/  WARPSYNC.COLLECTIVE R15, `(.L_x_170) ;  /* 0x000000000f087348 */ /* 0x001fea0003c00000 */
[----:B------:R1:W2:Y:S02]  /*11bb0*/  SHFL.IDX P6, R14, R13, R12, R11 ;  /* 0x0000000c0d0e7389 */ /* 0x0002a400000c000b */
[----:B012---:R-:W-:Y:S01]  /*11bc0*/  ENDCOLLECTIVE ;  /* 0x000000000000791b */ /* 0x007fe20003800000 */
.L_x_170:
[----:B------:R-:W-:Y:S05]  /*11bd0*/  BRA `(.L_x_171) ;  /* 0xffffffc800b47947 */ /* 0x000fea000383ffff */
.L_x_79:
[----:B0-----:R0:W2:Y:S02]  /*11be0*/  SYNCS.PHASECHK.TRANS64.TRYWAIT P1, [R0+URZ+0x29870], R3 ;  /* 0x02987003000075a7 */ /* 0x0010a4000802017f */
[----:B--2---:R-:W-:Y:S05]  /*11bf0*/  @!P1 NANOSLEEP.SYNCS 0x989680 ;  /* 0x009896800000995d */ /* 0x004fea0003900000 */
[----:B------:R-:W2:Y:S02]  /*11c00*/  @!P1 SYNCS.PHASECHK.TRANS64 P1, [R0+URZ+0x29870], R3 ;  /* 0x02987003000095a7 */ /* 0x000ea4000802007f */
[----:B--2---:R-:W-:Y:S05]  /*11c10*/  @!P1 BRA `(.L_x_79) ;  /* 0xfffffffc00f09947 */ /* 0x004fea000383ffff */
[----:B------:R-:W-:Y:S05]  /*11c20*/  BRA `(.L_x_172) ;  /* 0xffffffcc00207947 */ /* 0x000fea000383ffff */
.L_x_81:
[----:B0-----:R0:W2:Y:S02]  /*11c30*/  SYNCS.PHASECHK.TRANS64.TRYWAIT P1, [R0+URZ+0x29860], R3 ;  /* 0x02986003000075a7 */ /* 0x0010a4000802017f */
[----:B--2---:R-:W-:Y:S05]  /*11c40*/  @!P1 NANOSLEEP.SYNCS 0x989680 ;  /* 0x009896800000995d */ /* 0x004fea0003900000 */
[----:B------:R-:W2:Y:S02]  /*11c50*/  @!P1 SYNCS.PHASECHK.TRANS64 P1, [R0+URZ+0x29860], R3 ;  /* 0x02986003000095a7 */ /* 0x000ea4000802007f */
[----:B--2---:R-:W-:Y:S05]  /*11c60*/  @!P1 BRA `(.L_x_81) ;  /* 0xfffffffc00f09947 */ /* 0x004fea000383ffff */
[----:B------:R-:W-:Y:S05]  /*11c70*/  BRA `(.L_x_173) ;  /* 0xffffffcc00307947 */ /* 0x000fea000383ffff */
.L_x_87:
[----:B0-----:R0:W1:Y:S02]  /*11c80*/  SYNCS.PHASECHK.TRANS64.TRYWAIT P0, [R3+URZ+0x29870], R0 ;  /* 0x02987000030075a7 */ /* 0x001064000800017f */
[----:B-1----:R-:W-:Y:S05]  /*11c90*/  @!P0 NANOSLEEP.SYNCS 0x989680 ;  /* 0x009896800000895d */ /* 0x002fea0003900000 */
[----:B------:R-:W1:Y:S02]  /*11ca0*/  @!P0 SYNCS.PHASECHK.TRANS64 P0, [R3+URZ+0x29870], R0 ;  /* 0x02987000030085a7 */ /* 0x000e64000800007f */
[----:B-1----:R-:W-:Y:S05]  /*11cb0*/  @!P0 BRA `(.L_x_87) ;  /* 0xfffffffc00f08947 */ /* 0x002fea000383ffff */
[----:B------:R-:W-:Y:S05]  /*11cc0*/  BRA `(.L_x_174) ;  /* 0xffffffd000ac7947 */ /* 0x000fea000383ffff */
.L_x_89:
[----:B0-----:R0:W1:Y:S02]  /*11cd0*/  SYNCS.PHASECHK.TRANS64.TRYWAIT P0, [R3+URZ+0x29860], R0 ;  /* 0x02986000030075a7 */ /* 0x001064000800017f */
[----:B-1----:R-:W-:Y:S05]  /*11ce0*/  @!P0 NANOSLEEP.SYNCS 0x989680 ;  /* 0x009896800000895d */ /* 0x002fea0003900000 */
[----:B------:R-:W1:Y:S02]  /*11cf0*/  @!P0 SYNCS.PHASECHK.TRANS64 P0, [R3+URZ+0x29860], R0 ;  /* 0x02986000030085a7 */ /* 0x000e64000800007f */
[----:B-1----:R-:W-:Y:S05]  /*11d00*/  @!P0 BRA `(.L_x_89) ;  /* 0xfffffffc00f08947 */ /* 0x002fea000383ffff */
[----:B------:R-:W-:Y:S05]  /*11d10*/  BRA `(.L_x_175) ;  /* 0xffffffd000bc7947 */ /* 0x000fea000383ffff */
.L_x_93:
[----:B0-----:R0:W1:Y:S02]  /*11d20*/  SYNCS.PHASECHK.TRANS64.TRYWAIT P0, [R4+URZ+0x29820], R0 ;  /* 0x02982000040075a7 */ /* 0x001064000800017f */
[----:B-1----:R-:W-:Y:S05]  /*11d30*/  @!P0 NANOSLEEP.SYNCS 0x989680 ;  /* 0x009896800000895d */ /* 0x002fea0003900000 */
[----:B------:R-:W1:Y:S02]  /*11d40*/  @!P0 SYNCS.PHASECHK.TRANS64 P0, [R4+URZ+0x29820], R0 ;  /* 0x02982000040085a7 */ /* 0x000e64000800007f */
[----:B-1----:R-:W-:Y:S05]  /*11d50*/  @!P0 BRA `(.L_x_93) ;  /* 0xfffffffc00f08947 */ /* 0x002fea000383ffff */
[----:B------:R-:W-:Y:S05]  /*11d60*/  BRA `(.L_x_176) ;  /* 0xffffffd8004c7947 */ /* 0x000fea000383ffff */
.L_x_97:
[----:B0-----:R0:W1:Y:S02]  /*11d70*/  SYNCS.PHASECHK.TRANS64.TRYWAIT P1, [R3+URZ+0x29840], R2 ;  /* 0x02984002030075a7 */ /* 0x001064000802017f */
[----:B-1----:R-:W-:Y:S05]  /*11d80*/  @!P1 NANOSLEEP.SYNCS 0x989680 ;  /* 0x009896800000995d */ /* 0x002fea0003900000 */
[----:B------:R-:W1:Y:S02]  /*11d90*/  @!P1 SYNCS.PHASECHK.TRANS64 P1, [R3+URZ+0x29840], R2 ;  /* 0x02984002030095a7 */ /* 0x000e64000802007f */
[----:B-1----:R-:W-:Y:S05]  /*11da0*/  @!P1 BRA `(.L_x_97) ;  /* 0xfffffffc00f09947 */ /* 0x002fea000383ffff */
[----:B------:R-:W-:Y:S05]  /*11db0*/  BRA `(.L_x_177) ;  /* 0xffffffd8008c7947 */ /* 0x000fea000383ffff */
.L_x_99:
[----:B-1----:R1:W2:Y:S02]  /*11dc0*/  SYNCS.PHASECHK.TRANS64.TRYWAIT P1, [R19+URZ+0x29840], R0 ;  /* 0x02984000130075a7 */ /* 0x0022a4000802017f */
[----:B--2---:R-:W-:Y:S05]  /*11dd0*/  @!P1 NANOSLEEP.SYNCS 0x989680 ;  /* 0x009896800000995d */ /* 0x004fea0003900000 */
[----:B------:R-:W2:Y:S02]  /*11de0*/  @!P1 SYNCS.PHASECHK.TRANS64 P1, [R19+URZ+0x29840], R0 ;  /* 0x02984000130095a7 */ /* 0x000ea4000802007f */
[----:B--2---:R-:W-:Y:S05]  /*11df0*/  @!P1 BRA `(.L_x_99) ;  /* 0xfffffffc00f09947 */ /* 0x004fea000383ffff */
[----:B------:R-:W-:Y:S05]  /*11e00*/  BRA `(.L_x_178) ;  /* 0xffffffd800987947 */ /* 0x000fea000383ffff */
.L_x_101:
[----:B--2---:R2:W3:Y:S02]  /*11e10*/  SYNCS.PHASECHK.TRANS64.TRYWAIT P1, [R3+URZ+0x29860], R2 ;  /* 0x02986002030075a7 */ /* 0x0044e4000802017f */
[----:B---3--:R-:W-:Y:S05]  /*11e20*/  @!P1 NANOSLEEP.SYNCS 0x989680 ;  /* 0x009896800000995d */ /* 0x008fea0003900000 */
[----:B------:R-:W3:Y:S02]  /*11e30*/  @!P1 SYNCS.PHASECHK.TRANS64 P1, [R3+URZ+0x29860], R2 ;  /* 0x02986002030095a7 */ /* 0x000ee4000802007f */
[----:B---3--:R-:W-:Y:S05]  /*11e40*/  @!P1 BRA `(.L_x_101) ;  /* 0xfffffffc00f09947 */ /* 0x008fea000383ffff */
[----:B------:R-:W-:Y:S05]  /*11e50*/  BRA `(.L_x_179) ;  /* 0xffffffd800947947 */ /* 0x000fea000383ffff */
.L_x_103:
[----:B---3--:R3:W4:Y:S02]  /*11e60*/  SYNCS.PHASECHK.TRANS64.TRYWAIT P1, [R19+URZ+0x29860], R0 ;  /* 0x02986000130075a7 */ /* 0x008724000802017f */
[----:B----4-:R-:W-:Y:S05]  /*11e70*/  @!P1 NANOSLEEP.SYNCS 0x989680 ;  /* 0x009896800000995d */ /* 0x010fea0003900000 */
[----:B------:R-:W4:Y:S02]  /*11e80*/  @!P1 SYNCS.PHASECHK.TRANS64 P1, [R19+URZ+0x29860], R0 ;  /* 0x02986000130095a7 */ /* 0x000f24000802007f */
[----:B----4-:R-:W-:Y:S05]  /*11e90*/  @!P1 BRA `(.L_x_103) ;  /* 0xfffffffc00f09947 */ /* 0x010fea000383ffff */
[----:B------:R-:W-:Y:S05]  /*11ea0*/  BRA `(.L_x_180) ;  /* 0xffffffd800907947 */ /* 0x000fea000383ffff */
.L_x_105:
[----:B----4-:R4:W0:Y:S02]  /*11eb0*/  SYNCS.PHASECHK.TRANS64.TRYWAIT P1, [R3+URZ+0x29880], R2 ;  /* 0x02988002030075a7 */ /* 0x010824000802017f */
[----:B0-----:R-:W-:Y:S05]  /*11ec0*/  @!P1 NANOSLEEP.SYNCS 0x989680 ;  /* 0x009896800000995d */ /* 0x001fea0003900000 */
[----:B------:R-:W0:Y:S02]  /*11ed0*/  @!P1 SYNCS.PHASECHK.TRANS64 P1, [R3+URZ+0x29880], R2 ;  /* 0x02988002030095a7 */ /* 0x000e24000802007f */
[----:B0-----:R-:W-:Y:S05]  /*11ee0*/  @!P1 BRA `(.L_x_105) ;  /* 0xfffffffc00f09947 */ /* 0x001fea000383ffff */
[----:B------:R-:W-:Y:S05]  /*11ef0*/  BRA `(.L_x_181) ;  /* 0xffffffd8008c7947 */ /* 0x000fea000383ffff */
.L_x_182:
[----:B------:R-:W-:-:S00]  /*11f00*/  BRA `(.L_x_182) ;  /* 0xfffffffc00fc7947 */ /* 0x000fc0000383ffff */
[----:B------:R-:W-:-:S00]  /*11f10*/  NOP ;  /* 0x0000000000007918 */ /* 0x000fc00000000000 */
        /* <DEDUP_REMOVED lines=14> */
.L_x_3190:


//--------------------- .text._ZN7cutlass13device_kernelIN5flash11enable_sm90INS1_16FlashAttnFwdSm90INS1_25CollectiveMainloopFwdSm90ILi2EN4cute5tupleIJNS5_1CILi1EEES8_S8_EEENS6_IJNS7_ILi128EEENS7_ILi160EEENS7_ILi192EEEEEELi128ENS_12float_e4m3_tEfNS_4arch4Sm90ELb0ELb0ELb1ELb1ELb1ELb0ELb0ELb1ELb1ELb1ELb0ELb0EEENS1_21CollectiveEpilogueFwdINS6_IJSA_SA_SB_EEES9_NS_10bfloat16_tESG_Li256ELb1ELb1ELb0ELb1EEENS1_36VarlenDynamicPersistentTileSchedulerILi128ELi160ELi256ELi128ELb0ELb1ELb1ELb0ELb1ELb1EEEEEEEEEvNT_6ParamsE --------------------------
	.section	.text._ZN7cutlass13device_kernelIN5flash11enable_sm90INS1_16FlashAttnFwdSm90INS1_25CollectiveMainloopFwdSm90ILi2EN4cute5tupleIJNS5_1CILi1EEES8_S8_EEENS6_IJNS7_ILi128EEENS7_ILi160EEENS7_ILi192EEEEEELi128ENS_12float_e4m3_tEfNS_4arch4Sm90ELb0ELb0ELb1ELb1ELb1ELb0ELb0ELb1ELb1ELb1ELb0ELb0EEENS1_21CollectiveEpilogueFwdINS6_IJSA_SA_SB_EEES9_NS_10bfloat16_tESG_Li256ELb1ELb1ELb0ELb1EEENS1_36VarlenDynamicPersistentTileSchedulerILi128ELi160ELi256ELi128ELb0ELb1ELb1ELb0ELb1ELb1EEEEEEEEEvNT_6ParamsE,"ax",@progbits
	.align	128
.text._ZN7cutlass13device_kernelIN5flash11enable_sm90INS1_16FlashAttnFwdSm90INS1_25CollectiveMainloopFwdSm90ILi2EN4cute5tupleIJNS5_1CILi1EEES8_S8_EEENS6_IJNS7_ILi128EEENS7_ILi160EEENS7_ILi192EEEEEELi128ENS_12float_e4m3_tEfNS_4arch4Sm90ELb0ELb0ELb1ELb1ELb1ELb0ELb0ELb1ELb1ELb1ELb0ELb0EEENS1_21CollectiveEpilogueFwdINS6_IJSA_SA_SB_EEES9_NS_10bfloat16_tESG_Li256ELb1ELb1ELb0ELb1EEENS1_36VarlenDynamicPersistentTileSchedulerILi128ELi160ELi256ELi128ELb0ELb1ELb1ELb0ELb1ELb1EEEEEEEEEvNT_6ParamsE:
        .type           _ZN7cutlass13device_kernelIN5flash11enable_sm90INS1_16FlashAttnFwdSm90INS1_25CollectiveMainloopFwdSm90ILi2EN4cute5tupleIJNS5_1CILi1EEES8_S8_EEENS6_IJNS7_ILi128EEENS7_ILi160EEENS7_ILi192EEEEEELi128ENS_12float_e4m3_tEfNS_4arch4Sm90ELb0ELb0ELb1ELb1ELb1ELb0ELb0ELb1ELb1ELb1ELb0ELb0EEENS1_21CollectiveEpilogueFwdINS6_IJSA_SA_SB_EEES9_NS_10bfloat16_tESG_Li256ELb1ELb1ELb0ELb1EEENS1_36VarlenDynamicPersistentTileSchedulerILi128ELi160ELi256ELi128ELb0ELb1ELb1ELb0ELb1ELb1EEEEEEEEEvNT_6ParamsE,@function
        .size           _ZN7cutlass13device_kernelIN5flash11enable_sm90INS1_16FlashAttnFwdSm90INS1_25CollectiveMainloopFwdSm90ILi2EN4cute5tupleIJNS5_1CILi1EEES8_S8_EEENS6_IJNS7_ILi128EEENS7_ILi160EEENS7_ILi192EEEEEELi128ENS_12float_e4m3_tEfNS_4arch4Sm90ELb0ELb0ELb1ELb1ELb1ELb0ELb0ELb1ELb1ELb1ELb0ELb0EEENS1_21CollectiveEpilogueFwdINS6_IJSA_SA_SB_EEES9_NS_10bfloat16_tESG_Li256ELb1ELb1ELb0ELb1EEENS1_36VarlenDynamicPersistentTileSchedulerILi128ELi160ELi256ELi128ELb0ELb1ELb1ELb0ELb1ELb1EEEEEEEEEvNT_6ParamsE,(.L_x_3191 - _ZN7cutlass13device_kernelIN5flash11enable_sm90INS1_16FlashAttnFwdSm90INS1_25CollectiveMainloopFwdSm90ILi2EN4cute5tupleIJNS5_1CILi1EEES8_S8_EEENS6_IJNS7_ILi128EEENS7_ILi160EEENS7_ILi192EEEEEELi128ENS_12float_e4m3_tEfNS_4arch4Sm90ELb0ELb0ELb1ELb1ELb1ELb0ELb0ELb1ELb1ELb1ELb0ELb0EEENS1_21CollectiveEpilogueFwdINS6_IJSA_SA_SB_EEES9_NS_10bfloat16_tESG_Li256ELb1ELb1ELb0ELb1EEENS1_36VarlenDynamicPersistentTileSchedulerILi128ELi160ELi256ELi128ELb0ELb1ELb1ELb0ELb1ELb1EEEEEEEEEvNT_6ParamsE)
        .other          _ZN7cutlass13device_kernelIN5flash11enable_sm90INS1_16FlashAttnFwdSm90INS1_25CollectiveMainloopFwdSm90ILi2EN4cute5tupleIJNS5_1CILi1EEES8_S8_EEENS6_IJNS7_ILi128EEENS7_ILi160EEENS7_ILi192EEEEEELi128ENS_12float_e4m3_tEfNS_4arch4Sm90ELb0ELb0ELb1ELb1ELb1ELb0ELb0ELb1ELb1ELb1ELb0ELb0EEENS1_21CollectiveEpilogueFwdINS6_IJSA_SA_SB_EEES9_NS_10bfloat16_tESG_Li256ELb1ELb1ELb0ELb1EEENS1_36VarlenDynamicPersistentTileSchedulerILi128ELi160ELi256ELi128ELb0ELb1ELb1ELb0ELb1ELb1EEEEEEEEEvNT_6ParamsE,@"STO_CUDA_ENTRY STV_DEFAULT"
_ZN7cutlass13device_kernelIN5flash11enable_sm90INS1_16FlashAttnFwdSm90INS1_25CollectiveMainloopFwdSm90ILi2EN4cute5tupleIJNS5_1CILi1EEES8_S8_EEENS6_IJNS7_ILi128EEENS7_ILi160EEENS7_ILi192EEEEEELi128ENS_12float_e4m3_tEfNS_4arch4Sm90ELb0ELb0ELb1ELb1ELb1ELb0ELb0ELb1ELb1ELb1ELb0ELb0EEENS1_21CollectiveEpilogueFwdINS6_IJSA_SA_SB_EEES9_NS_10bfloat16_tESG_Li256ELb1ELb1ELb0ELb1EEENS1_36VarlenDynamicPersistentTileSchedulerILi128ELi160ELi256ELi128ELb0ELb1ELb1ELb0ELb1ELb1EEEEEEEEEvNT_6ParamsE:
        /* <DEDUP_REMOVED lines=45> */
.L_x_183:
        /* <DEDUP_REMOVED lines=22> */
.L_x_184:
        /* <DEDUP_REMOVED lines=18> */
.L_x_185:
        /* <DEDUP_REMOVED lines=22> */
.L_x_186:
[----:B------:R-:W5:Y:S01]  /*06b0*/  SHFL.IDX PT, R3, R0, RZ, 0x1f ;  /* 0x00001fff00037589 */ /* 0x000f6200000e0000 */
[----:B------:R-:W-:Y:S01]  /*06c0*/  R2UR UR9, R4 ;  /* 0x00000000040972ca */ /* 0x000fe200000e0000 */
[----:B------:R-:W-:Y:S01]  /*06d0*/  NOP ;  /* 0x0000000000007918 */ /* 0x000fe20000000000 */
[----:B------:R-:W0:Y:S01]  /*06e0*/  S2R R2, SR_CgaCtaId ;  /* 0x0000000000027919 */ /* 0x000e220000008800 */
        /* <DEDUP_REMOVED lines=20> */
.L_x_187:
        /* <DEDUP_REMOVED lines=8> */
.L_x_189:
[----:B------:R-:W-:-:S08]  /*08b0*/  NOP ;  /* 0x0000000000007918 */ /* 0x000fd00000000000 */
[----:B------:R-:W0:Y:S02]  /*08c0*/  USETMAXREG.TRY_ALLOC.CTAPOOL UP0, 0xe8 ;  /* 0x000000e8000079c8 */ /* 0x000e240008000600 */
[----:B0-----:R-:W-:-:S13]  /*08d0*/  PLOP3.LUT P0, PT, PT, PT, UP0, 0x80, 0x0 ;  /* 0x000000000000781c */ /* 0x001fda0003f0f008 */
[----:B------:R-:W-:Y:S05]  /*08e0*/  @!P0 BRA `(.L_x_189) ;  /* 0xfffffffc00f08947 */ /* 0x000fea000383ffff */
[----:B------:R-:W0:Y:S01]  /*08f0*/  S2R R2, SR_TID.X ;  /* 0x0000000000027919 */ /* 0x000e220000002100 */
[----:B------:R-:W1:Y:S01]  /*0900*/  S2UR UR5, SR_CgaCtaId ;  /* 0x00000000000579c3 */ /* 0x000e620000008800 */
[----:B------:R-:W-:-:S07]  /*0910*/  UMOV UR4, 0x400 ;  /* 0x0000040000047882 */ /* 0x000fce0000000000 */
[----:B------:R-:W-:Y:S06]  /*0920*/  BAR.ARV 0x8, 0x180 ;  /* 0x0206000000007b1d */ /* 0x000fec0000002000 */
[----:B-1----:R-:W-:Y:S01]  /*0930*/  ULEA UR4, UR5, UR4, 0x18 ;  /* 0x0000000405047291 */ /* 0x002fe2000f8ec03f */
[----:B0-----:R-:W-:-:S04]  /*0940*/  LOP3.LUT R0, R2, 0xffffff80, RZ, 0xc0, !PT ;  /* 0xffffff8002007812 */ /* 0x001fc800078ec0ff */
[----:B------:R-:W-:-:S13]  /*0950*/  ISETP.NE.AND P0, PT, R0, 0x80, PT ;  /* 0x000000800000780c */ /* 0x000fda0003f05270 */
[----:B------:R-:W-:Y:S08]  /*0960*/  @!P0 BAR.ARV 0x9, 0x100 ;  /* 0x0244000000008b1d */ /* 0x000ff00000002000 */
[----:B------:R-:W-:Y:S06]  /*0970*/  BAR.SYNC.DEFER_BLOCKING 0x5, 0x180 ;  /* 0x0146000000007b1d */ /* 0x000fec0000010000 */
[----:B------:R-:W0:Y:S01]  /*0980*/  LDS.128 R48, [UR4+0x298d0] ;  /* 0x0298d004ff307984 */ /* 0x000e220008000c00 */
[----:B------:R-:W-:Y:S01]  /*0990*/  ULDC UR4, c[0x0][0xc3c] ;  /* 0x00030f0000047ab9 */ /* 0x000fe20000000800 */
[----:B------:R-:W-:Y:S06]  /*09a0*/  BAR.ARV 0x4, 0x180 ;  /* 0x0106000000007b1d */ /* 0x000fec0000002000 */
[----:B0-----:R-:W-:-:S13]  /*09b0*/  ISETP.GE.AND P0, PT, R51, UR4, PT ;  /* 0x0000000433007c0c */ /* 0x001fda000bf06270 */
[----:B------:R-:W-:Y:S05]  /*09c0*/  @P0 EXIT ;  /* 0x000000000000094d */ /* 0x000fea0003800000 */
[----:B------:R-:W-:Y:S01]  /*09d0*/  VIADD R194, R2, 0xffffff80 ;  /* 0xffffff8002c27836 */ /* 0x000fe20000000000 */
[----:B------:R-:W-:Y:S01]  /*09e0*/  R2UR UR5, R49 ;  /* 0x00000000310572ca */ /* 0x000fe200000e0000 */
[----:B------:R-:W-:Y:S01]  /*09f0*/  ULOP3.LUT UR45, UR36, 0x1, URZ, 0xfc, !UPT ;  /* 0x00000001242d7892 */ /* 0x000fe2000f8efc3f */
[----:B------:R-:W-:Y:S01]  /*0a00*/  R2UR UR46, R50 ;  /* 0x00000000322e72ca */ /* 0x000fe200000e0000 */
[----:B------:R-:W-:Y:S01]  /*0a10*/  UMOV UR44, URZ ;  /* 0x0000003f002c7c82 */ /* 0x000fe20008000000 */
[----:B------:R-:W-:Y:S01]  /*0a20*/  SHF.R.S32.HI R3, RZ, 0x1f, R194 ;  /* 0x0000001fff037819 */ /* 0x000fe200000114c2 */
[----:B------:R-:W-:Y:S01]  /*0a30*/  UMOV UR43, URZ ;  /* 0x0000003f002b7c82 */ /* 0x000fe20008000000 */
[----:B------:R-:W-:Y:S01]  /*0a40*/  MOV R169, 0xfffffffe ;  /* 0xfffffffe00a97802 */ /* 0x000fe20000000f00 */
[----:B------:R-:W-:Y:S01]  /*0a50*/  UMOV UR42, URZ ;  /* 0x0000003f002a7c82 */ /* 0x000fe20008000000 */
[CC--:B------:R-:W-:Y:S02]  /*0a60*/  LEA.HI R2, R3.reuse, R194.reuse, RZ, 0x4 ;  /* 0x000000c203027211 */ /* 0x0c0fe400078f20ff */
[----:B------:R-:W-:-:S02]  /*0a70*/  LEA.HI R4, R3, R194, RZ, 0x5 ;  /* 0x000000c203047211 */ /* 0x000fc400078f28ff */
[----:B------:R-:W-:Y:S02]  /*0a80*/  LEA.HI R0, R3, R194, RZ, 0x7 ;  /* 0x000000c203007211 */ /* 0x000fe400078f38ff */
[----:B------:R-:W-:Y:S01]  /*0a90*/  SHF.R.S32.HI R7, RZ, 0x4, R2 ;  /* 0x00000004ff077819 */ /* 0x000fe20000011402 */
[----:B------:R-:W-:Y:S01]  /*0aa0*/  IMAD.SHL.U32 R4, R4, 0x20, RZ ;  /* 0x0000002004047824 */ /* 0x000fe200078e00ff */
[----:B------:R-:W-:Y:S02]  /*0ab0*/  LOP3.LUT R19, R0, 0xffffff80, RZ, 0xc0, !PT ;  /* 0xffffff8000137812 */ /* 0x000fe400078ec0ff */
[C---:B------:R-:W-:Y:S02]  /*0ac0*/  LOP3.LUT R5, R2.reuse, 0x3fffff0, RZ, 0xc0, !PT ;  /* 0x03fffff002057812 */ /* 0x040fe400078ec0ff */
[----:B------:R-:W-:Y:S01]  /*0ad0*/  LEA.HI R2, R2, R7, RZ, 0x1 ;  /* 0x0000000702027211 */ /* 0x000fe200078f08ff */
[----:B------:R-:W-:Y:S01]  /*0ae0*/  IMAD.IADD R19, R194, 0x1, -R19 ;  /* 0x00000001c2137824 */ /* 0x000fe200078e0a13 */
[----:B------:R-:W-:Y:S01]  /*0af0*/  LOP3.LUT R4, R4, 0xfffffc00, RZ, 0xc0, !PT ;  /* 0xfffffc0004047812 */ /* 0x000fe200078ec0ff */
[----:B------:R-:W-:Y:S01]  /*0b00*/  IMAD.IADD R5, R194, 0x1, -R5 ;  /* 0x00000001c2057824 */ /* 0x000fe200078e0a05 */
[----:B------:R-:W-:-:S02]  /*0b10*/  LOP3.LUT R2, R2, 0x1ffffffe, RZ, 0xc0, !PT ;  /* 0x1ffffffe02027812 */ /* 0x000fc400078ec0ff */
[----:B------:R-:W-:Y:S01]  /*0b20*/  SHF.R.S32.HI R6, RZ, 0x1f, R19 ;  /* 0x0000001fff067819 */ /* 0x000fe20000011413 */
[----:B------:R-:W-:Y:S01]  /*0b30*/  IMAD R5, R5, 0x40, R4 ;  /* 0x0000004005057824 */ /* 0x000fe200078e0204 */
[-C--:B------:R-:W-:Y:S01]  /*0b40*/  LEA.HI R4, R3, R194.reuse, RZ, 0x2 ;  /* 0x000000c203047211 */ /* 0x080fe200078f10ff */
[----:B------:R-:W-:Y:S01]  /*0b50*/  IMAD.IADD R2, R7, 0x1, -R2 ;  /* 0x0000000107027824 */ /* 0x000fe200078e0a02 */
[----:B------:R-:W-:Y:S02]  /*0b60*/  LEA.HI R8, R6, R19, RZ, 0x2 ;  /* 0x0000001306087211 */ /* 0x000fe400078f10ff */
[----:B------:R-:W-:Y:S01]  /*0b70*/  LEA.HI R3, R3, R194, RZ, 0x3 ;  /* 0x000000c203037211 */ /* 0x000fe200078f18ff */
[----:B------:R-:W-:Y:S01]  /*0b80*/  IMAD R171, R2, 0x8, R5 ;  /* 0x0000000802ab7824 */ /* 0x000fe200078e0205 */
[----:B------:R-:W-:Y:S02]  /*0b90*/  LOP3.LUT R5, R4, 0xfffffffc, RZ, 0xc0, !PT ;  /* 0xfffffffc04057812 */ /* 0x000fe400078ec0ff */
[----:B------:R-:W-:-:S02]  /*0ba0*/  SHF.R.S32.HI R9, RZ, 0x2, R8 ;  /* 0x00000002ff097819 */ /* 0x000fc40000011408 */
[----:B------:R-:W-:Y:S01]  /*0bb0*/  SHF.R.S32.HI R10, RZ, 0x1f, R8 ;  /* 0x0000001fff0a7819 */ /* 0x000fe20000011408 */
[----:B------:R-:W-:Y:S01]  /*0bc0*/  IMAD.IADD R5, R194, 0x1, -R5 ;  /* 0x00000001c2057824 */ /* 0x000fe200078e0a05 */
[----:B------:R-:W-:Y:S02]  /*0bd0*/  SHF.R.S32.HI R23, RZ, 0x7, R0 ;  /* 0x00000007ff177819 */ /* 0x000fe40000011400 */
[----:B------:R-:W-:Y:S02]  /*0be0*/  LEA.HI R10, R10, R9, RZ, 0x3 ;  /* 0x000000090a0a7211 */ /* 0x000fe400078f18ff */
[----:B------:R-:W-:Y:S02]  /*0bf0*/  LEA.HI R2, R5, R5, RZ, 0x1 ;  /* 0x0000000505027211 */ /* 0x000fe400078f08ff */
[----:B------:R-:W-:Y:S02]  /*0c00*/  LOP3.LUT R10, R10, 0xfffffff8, RZ, 0xc0, !PT ;  /* 0xfffffff80a0a7812 */ /* 0x000fe400078ec0ff */
[----:B------:R-:W-:-:S02]  /*0c10*/  LOP3.LUT R17, R3, 0xfffffff8, RZ, 0xc0, !PT ;  /* 0xfffffff803117812 */ /* 0x000fc400078ec0ff */
[----:B------:R-:W-:Y:S01]  /*0c20*/  LEA.HI R6, R6, R19, RZ, 0x5 ;  /* 0x0000001306067211 */ /* 0x000fe200078f28ff */
[----:B------:R-:W-:Y:S01]  /*0c30*/  IMAD.IADD R9, R9, 0x1, -R10 ;  /* 0x0000000109097824 */ /* 0x000fe200078e0a0a */
[----:B------:R-:W-:Y:S01]  /*0c40*/  LEA.HI R0, R0, R23, RZ, 0x1 ;  /* 0x0000001700007211 */ /* 0x000fe200078f08ff */
[----:B------:R-:W-:Y:S01]  /*0c50*/  IMAD.IADD R17, R194, 0x1, -R17 ;  /* 0x00000001c2117824 */ /* 0x000fe200078e0a11 */
[----:B------:R-:W-:Y:S02]  /*0c60*/  LOP3.LUT R2, R2, 0x1ffffffe, RZ, 0xc0, !PT ;  /* 0x1ffffffe02027812 */ /* 0x000fe400078ec0ff */
[----:B------:R-:W-:Y:S02]  /*0c70*/  SHF.R.S32.HI R6, RZ, 0x5, R6 ;  /* 0x00000005ff067819 */ /* 0x000fe40000011406 */
[----:B------:R-:W-:Y:S01]  /*0c80*/  LOP3.LUT R0, R0, 0x3fffffe, RZ, 0xc0, !PT ;  /* 0x03fffffe00007812 */ /* 0x000fe200078ec0ff */
[----:B------:R-:W-:Y:S01]  /*0c90*/  IMAD.IADD R5, R5, 0x1, -R2 ;  /* 0x0000000105057824 */ /* 0x000fe200078e0a02 */
[----:B------:R-:W-:Y:S01]  /*0ca0*/  LOP3.LUT R8, R8, 0x7ffffffc, RZ, 0xc0, !PT ;  /* 0x7ffffffc08087812 */ /* 0x000fe200078ec0ff */
[----:B------:R-:W-:Y:S01]  /*0cb0*/  IMAD R9, R6, 0x10, R9 ;  /* 0x0000001006097824 */ /* 0x000fe200078e0209 */
[----:B------:R-:W-:Y:S01]  /*0cc0*/  SHF.R.S32.HI R18, RZ, 0x3, R3 ;  /* 0x00000003ff127819 */ /* 0x000fe20000011403 */
[----:B------:R-:W-:-:S02]  /*0cd0*/  IMAD.IADD R0, R23, 0x1, -R0 ;  /* 0x0000000117007824 */ /* 0x000fc400078e0a00 */
[----:B------:R-:W-:Y:S02]  /*0ce0*/  IMAD.SHL.U32 R2, R17, 0x8, RZ ;  /* 0x0000000811027824 */ /* 0x000fe400078e00ff */
[----:B------:R-:W-:Y:S02]  /*0cf0*/  IMAD R168, R0, 0x40, R9 ;  /* 0x0000004000a87824 */ /* 0x000fe400078e0209 */
[----:B------:R-:W-:Y:S01]  /*0d00*/  VIADD R16, R2, 0x40 ;  /* 0x0000004002107836 */ /* 0x000fe20000000000 */
[----:B------:R-:W-:Y:S01]  /*0d10*/  SHF.R.S32.HI R193, RZ, 0x1f, R2 ;  /* 0x0000001fffc17819 */ /* 0x000fe20000011402 */
[----:B------:R-:W-:Y:S01]  /*0d20*/  IMAD.IADD R8, R19, 0x1, -R8 ;  /* 0x0000000113087824 */ /* 0x000fe200078e0a08 */
[----:B------:R-:W-:Y:S02]  /*0d30*/  LEA R170, R5, R168, 0x3 ;  /* 0x000000a805aa7211 */ /* 0x000fe400078e18ff */
[----:B------:R-:W-:Y:S01]  /*0d40*/  SHF.R.S32.HI R192, RZ, 0x1f, R16 ;  /* 0x0000001fffc07819 */ /* 0x000fe20000011410 */
[----:B------:R-:W-:-:S07]  /*0d50*/  IMAD R169, R8, R169, 0xa0 ;  /* 0x000000a008a97424 */ /* 0x000fce00078e02a9 */
.L_x_235:
[----:B012-4-:R-:W0:Y:S01]  /*0d60*/  LDC.64 R4, c[0x0][0xc88] ;  /* 0x00032200ff047b82 */ /* 0x017e220000000a00 */
[----:B------:R-:W-:Y:S01]  /*0d70*/  ULDC.64 UR6, c[0x0][0xa28] ;  /* 0x00028a0000067ab9 */ /* 0x000fe20000000a00 */
[----:B------:R-:W-:Y:S01]  /*0d80*/  ULDC.64 UR8, c[0x0][0xa20] ;  /* 0x0002880000087ab9 */ /* 0x000fe20000000a00 */
[----:B------:R-:W-:Y:S01]  /*0d90*/  ULDC UR4, c[0x0][0x424] ;  /* 0x0001090000047ab9 */ /* 0x000fe20000000800 */
[----:B0-----:R-:W-:-:S06]  /*0da0*/  IMAD.WIDE R4, R51, 0x4, R4 ;  /* 0x0000000433047825 */ /* 0x001fcc00078e0204 */
[----:B------:R-:W2:Y:S01]  /*0db0*/  LDG.E R4, desc[UR52][R4.64] ;  /* 0x0000003404047981 */ /* 0x000ea2000c1e1900 */
[----:B------:R-:W-:Y:S02]  /*0dc0*/  UISETP.NE.U32.AND UP0, UPT, UR6, URZ, UPT ;  /* 0x0000003f0600728c */ /* 0x000fe4000bf05070 */
[----:B------:R-:W-:Y:S02]  /*0dd0*/  UISETP.NE.U32.AND UP1, UPT, UR8, URZ, UPT ;  /* 0x0000003f0800728c */ /* 0x000fe4000bf25070 */
[----:B------:R-:W-:Y:S02]  /*0de0*/  UISETP.NE.AND.EX UP0, UPT, UR7, URZ, UPT, UP0 ;  /* 0x0000003f0700728c */ /* 0x000fe4000bf05300 */
[----:B------:R-:W-:-:S04]  /*0df0*/  UISETP.NE.AND.EX UP1, UPT, UR9, URZ, UPT, UP1 ;  /* 0x0000003f0900728c */ /* 0x000fc8000bf25310 */
[----:B------:R-:W-:Y:S02]  /*0e00*/  PLOP3.LUT P0, PT, PT, PT, UP0, 0x80, 0x0 ;  /* 0x000000000000781c */ /* 0x000fe40003f0f008 */
[----:B------:R-:W-:Y:S02]  /*0e10*/  PLOP3.LUT P1, PT, PT, PT, UP1, 0x80, 0x0 ;  /* 0x000000000000781c */ /* 0x000fe40003f2f018 */
[----:B--2---:R-:W-:-:S13]  /*0e20*/  R2UR UR37, R4 ;  /* 0x00000000042572ca */ /* 0x004fda00000e0000 */
[----:B------:R-:W-:Y:S02]  /*0e30*/  USHF.R.S32.HI UR38, URZ, 0x1f, UR37 ;  /* 0x0000001f3f267899 */ /* 0x000fe40008011425 */
[----:B------:R-:W-:Y:S02]  /*0e40*/  @UP0 ULEA UR6, UP2, UR37, UR6, 0x2 ;  /* 0x0000000625060291 */ /* 0x000fe4000f84103f */
[----:B------:R-:W-:Y:S02]  /*0e50*/  @UP1 ULEA UR8, UP3, UR37, UR8, 0x2 ;  /* 0x0000000825081291 */ /* 0x000fe4000f86103f */
[----:B------:R-:W-:Y:S02]  /*0e60*/  @UP0 ULEA.HI.X UR7, UR37, UR7, UR38, 0x2, UP2 ;  /* 0x0000000725070291 */ /* 0x000fe400090f1426 */
[----:B------:R-:W-:Y:S01]  /*0e70*/  @UP1 ULEA.HI.X UR9, UR37, UR9, UR38, 0x2, UP3 ;  /* 0x0000000925091291 */ /* 0x000fe200098f1426 */
[----:B------:R-:W-:Y:S02]  /*0e80*/  IMAD.U32 R4, RZ, RZ, UR6 ;  /* 0x00000006ff047e24 */ /* 0x000fe4000f8e00ff */
[----:B------:R-:W-:-:S02]  /*0e90*/  IMAD.U32 R6, RZ, RZ, UR8 ;  /* 0x00000008ff067e24 */ /* 0x000fc4000f8e00ff */
[----:B------:R-:W-:Y:S01]  /*0ea0*/  IMAD.U32 R5, RZ, RZ, UR7 ;  /* 0x00000007ff057e24 */ /* 0x000fe2000f8e00ff */
[----:B------:R-:W-:Y:S01]  /*0eb0*/  ULDC.64 UR6, c[0x0][0x418] ;  /* 0x0001060000067ab9 */ /* 0x000fe20000000a00 */
[----:B---3--:R-:W-:-:S03]  /*0ec0*/  IMAD.U32 R7, RZ, RZ, UR9 ;  /* 0x00000009ff077e24 */ /* 0x008fc6000f8e00ff */
[----:B------:R-:W2:Y:S04]  /*0ed0*/  @P0 LDG.E R4, desc[UR52][R4.64] ;  /* 0x0000003404040981 */ /* 0x000ea8000c1e1900 */
[----:B------:R-:W3:Y:S01]  /*0ee0*/  @P1 LDG.E R6, desc[UR52][R6.64] ;  /* 0x0000003406061981 */ /* 0x000ee2000c1e1900 */
[----:B------:R-:W-:Y:S01]  /*0ef0*/  UISETP.NE.U32.AND UP0, UPT, UR6, URZ, UPT ;  /* 0x0000003f0600728c */ /* 0x000fe2000bf05070 */
[----:B------:R-:W-:Y:S01]  /*0f00*/  IMAD.MOV.U32 R0, RZ, RZ, RZ ;  /* 0x000000ffff007224 */ /* 0x000fe200078e00ff */
[----:B------:R-:W-:Y:S01]  /*0f10*/  UMOV UR50, URZ ;  /* 0x0000003f00327c82 */ /* 0x000fe20008000000 */
[----:B------:R-:W-:Y:S01]  /*0f20*/  ULDC UR6, c[0x0][0x2f0] ;  /* 0x0000bc0000067ab9 */ /* 0x000fe20000000800 */
[----:B------:R-:W-:Y:S01]  /*0f30*/  UISETP.NE.AND.EX UP0, UPT, UR7, URZ, UPT, UP0 ;  /* 0x0000003f0700728c */ /* 0x000fe2000bf05300 */
[----:B------:R-:W-:Y:S01]  /*0f40*/  IMAD.MOV.U32 R3, RZ, RZ, RZ ;  /* 0x000000ffff037224 */ /* 0x000fe200078e00ff */
[----:B------:R-:W-:Y:S01]  /*0f50*/  UMOV UR39, UR5 ;  /* 0x0000000500277c82 */ /* 0x000fe20008000000 */
[----:B------:R-:W-:Y:S01]  /*0f60*/  IMAD.MOV.U32 R87, RZ, RZ, RZ ;  /* 0x000000ffff577224 */ /* 0x000fe200078e00ff */
[----:B------:R-:W-:Y:S01]  /*0f70*/  USEL UR4, UR4, 0x1, UP0 ;  /* 0x0000000104047887 */ /* 0x000fe20008000000 */
[----:B-----5:R-:W-:-:S02]  /*0f80*/  CS2R R8, SRZ ;  /* 0x0000000000087805 */ /* 0x020fc4000001ff00 */
[----:B------:R-:W-:Y:S02]  /*0f90*/  CS2R R10, SRZ ;  /* 0x00000000000a7805 */ /* 0x000fe4000001ff00 */
[----:B------:R-:W-:Y:S01]  /*0fa0*/  CS2R R12, SRZ ;  /* 0x00000000000c7805 */ /* 0x000fe2000001ff00 */
[----:B------:R-:W-:Y:S01]  /*0fb0*/  UIMAD UR4, UR4, UR6, URZ ;  /* 0x00000006040472a4 */ /* 0x000fe2000f8e023f */
        /* <DEDUP_REMOVED lines=18> */
[----:B------:R-:W-:Y:S01]  /*10e0*/  IMAD.MOV.U32 R60, RZ, RZ, RZ ;  /* 0x000000ffff3c7224 */ /* 0x000fe200078e00ff */
[----:B------:R-:W-:Y:S01]  /*10f0*/  CS2R R92, SRZ ;  /* 0x00000000005c7805 */ /* 0x000fe2000001ff00 */
[----:B------:R-:W-:Y:S01]  /*1100*/  IMAD.MOV.U32 R64, RZ, RZ, RZ ;  /* 0x000000ffff407224 */ /* 0x000fe200078e00ff */
[----:B--2---:R-:W-:Y:S02]  /*1110*/  @P0 R2UR UR50, R4 ;  /* 0x00000000043202ca */ /* 0x004fe400000e0000 */
[----:B------:R-:W-:Y:S02]  /*1120*/  PLOP3.LUT P0, PT, PT, PT, PT, 0x80, 0x0 ;  /* 0x000000000000781c */ /* 0x000fe40003f0f070 */
[----:B---3--:R-:W-:Y:S01]  /*1130*/  @P1 R2UR UR4, R6 ;  /* 0x00000000060412ca */ /* 0x008fe200000e0000 */
[----:B------:R-:W-:-:S14]  /*1140*/  @P1 BRA `(.L_x_190) ;  /* 0x0000000000341947 */ /* 0x000fdc0003800000 */
[----:B------:R-:W-:Y:S02]  /*1150*/  ULDC.64 UR6, c[0x0][0xa08] ;  /* 0x0002820000067ab9 */ /* 0x000fe40000000a00 */
[----:B------:R-:W-:-:S04]  /*1160*/  ISETP.NE.U32.AND P1, PT, RZ, UR6, PT ;  /* 0x00000006ff007c0c */ /* 0x000fc8000bf25070 */
[----:B------:R-:W-:-:S13]  /*1170*/  ISETP.NE.AND.EX P1, PT, RZ, UR7, PT, P1 ;  /* 0x00000007ff007c0c */ /* 0x000fda000bf25310 */
[----:B------:R-:W-:Y:S05]  /*1180*/  @!P1 BRA `(.L_x_190) ;  /* 0x0000000000249947 */ /* 0x000fea0003800000 */
[----:B------:R-:W-:Y:S02]  /*1190*/  ULDC.64 UR4, c[0x0][0xa08] ;  /* 0x0002820000047ab9 */ /* 0x000fe40000000a00 */
[----:B------:R-:W-:-:S06]  /*11a0*/  UIMAD.WIDE UR4, UR37, 0x4, UR4 ;  /* 0x00000004250478a5 */ /* 0x000fcc000f8e0204 */
[----:B------:R-:W-:Y:S01]  /*11b0*/  MOV R4, UR4 ;  /* 0x0000000400047c02 */ /* 0x000fe20008000f00 */
[----:B------:R-:W-:-:S05]  /*11c0*/  IMAD.U32 R5, RZ, RZ, UR5 ;  /* 0x00000005ff057e24 */ /* 0x000fca000f8e00ff */
[----:B------:R-:W2:Y:S04]  /*11d0*/  LDG.E R7, desc[UR52][R4.64] ;  /* 0x0000003404077981 */ /* 0x000ea8000c1e1900 */
[----:B------:R-:W3:Y:S01]  /*11e0*/  LDG.E R6, desc[UR52][R4.64+0x4] ;  /* 0x0000043404067981 */ /* 0x000ee2000c1e1900 */
[----:B--2---:R-:W-:Y:S02]  /*11f0*/  R2UR UR4, R7 ;  /* 0x00000000070472ca */ /* 0x004fe400000e0000 */
[----:B---3--:R-:W-:-:S13]  /*1200*/  R2UR UR5, R6 ;  /* 0x00000000060572ca */ /* 0x008fda00000e0000 */
[----:B------:R-:W-:-:S12]  /*1210*/  UIADD3 UR4, -UR4, UR5, URZ ;  /* 0x0000000504047290 */ /* 0x000fd8000fffe13f */
.L_x_190:
[----:B------:R-:W-:Y:S01]  /*1220*/  UIADD3 UR50, -UR50, UR4, URZ ;  /* 0x0000000432327290 */ /* 0x000fe2000fffe13f */
[----:B------:R-:W-:Y:S01]  /*1230*/  IMAD.MOV.U32 R5, RZ, RZ, RZ ;  /* 0x000000ffff057224 */ /* 0x000fe200078e00ff */
[----:B------:R-:W-:Y:S01]  /*1240*/  UMOV UR40, UR46 ;  /* 0x0000002e00287c82 */ /* 0x000fe20008000000 */
[----:B------:R-:W-:Y:S01]  /*1250*/  IMAD.MOV.U32 R61, RZ, RZ, RZ ;  /* 0x000000ffff3d7224 */ /* 0x000fe200078e00ff */
[----:B------:R-:W-:Y:S01]  /*1260*/  UISETP.GE.AND UP0, UPT, UR50, 0x1, UPT ;  /* 0x000000013200788c */ /* 0x000fe2000bf06270 */
[----:B------:R-:W-:Y:S01]  /*1270*/  CS2R R68, SRZ ;  /* 0x0000000000447805 */ /* 0x000fe2000001ff00 */
[----:B------:R-:W-:Y:S01]  /*1280*/  UIADD3 UR4, UR50, 0x9f, URZ ;  /* 0x0000009f32047890 */ /* 0x000fe2000fffe03f */
[----:B------:R-:W-:Y:S01]  /*1290*/  CS2R R94, SRZ ;  /* 0x00000000005e7805 */ /* 0x000fe2000001ff00 */
[----:B------:R-:W-:Y:S01]  /*12a0*/  IMAD.MOV.U32 R65, RZ, RZ, RZ ;  /* 0x000000ffff417224 */ /* 0x000fe200078e00ff */
[----:B------:R-:W-:Y:S02]  /*12b0*/  CS2R R72, SRZ ;  /* 0x0000000000487805 */ /* 0x000fe4000001ff00 */
[----:B------:R-:W-:Y:S01]  /*12c0*/  PLOP3.LUT P1, PT, PT, PT, UP0, 0x80, 0x0 ;  /* 0x000000000000781c */ /* 0x000fe20003f2f008 */
[----:B------:R-:W-:Y:S01]  /*12d0*/  UIMAD.WIDE UR4, UR4, 0x66666667, URZ ;  /* 0x66666667040478a5 */ /* 0x000fe2000f8e023f */
[----:B------:R-:W-:Y:S01]  /*12e0*/  CS2R R96, SRZ ;  /* 0x0000000000607805 */ /* 0x000fe2000001ff00 */
[----:B------:R-:W-:Y:S01]  /*12f0*/  IMAD.MOV.U32 R76, RZ, RZ, RZ ;  /* 0x000000ffff4c7224 */ /* 0x000fe200078e00ff */
[----:B------:R-:W-:Y:S01]  /*1300*/  CS2R R98, SRZ ;  /* 0x0000000000627805 */ /* 0x000fe2000001ff00 */
[----:B------:R-:W-:Y:S01]  /*1310*/  USHF.R.U32.HI UR49, URZ, 0x1f, UR5 ;  /* 0x0000001f3f317899 */ /* 0x000fe20008011605 */
[----:B------:R-:W-:Y:S01]  /*1320*/  IMAD.MOV.U32 R80, RZ, RZ, RZ ;  /* 0x000000ffff507224 */ /* 0x000fe200078e00ff */
[----:B------:R-:W-:-:S02]  /*1330*/  CS2R R100, SRZ ;  /* 0x0000000000647805 */ /* 0x000fc4000001ff00 */
[----:B------:R-:W-:-:S04]  /*1340*/  ULEA.HI.SX32 UR49, UR5, UR49, 0x1a ;  /* 0x0000003105317291 */ /* 0x000fc8000f8fd23f */
[----:B------:R-:W-:Y:S08]  /*1350*/  @!P1 BRA `(.L_x_191) ;  /* 0x0000008400309947 */ /* 0x000ff00003800000 */
[----:B------:R-:W0:Y:S01]  /*1360*/  SHFL.IDX PT, R0, R23, RZ, 0x1f ;  /* 0x00001fff17007589 */ /* 0x000e2200000e0000 */
[----:B------:R-:W1:Y:S01]  /*1370*/  S2UR UR48, SR_CgaCtaId ;  /* 0x00000000003079c3 */ /* 0x000e620000008800 */
[----:B------:R-:W-:Y:S01]  /*1380*/  UMOV UR47, 0x400 ;  /* 0x00000400002f7882 */ /* 0x000fe20000000000 */
[----:B0-----:R-:W-:Y:S01]  /*1390*/  R2UR UR41, R0 ;  /* 0x00000000002972ca */ /* 0x001fe200000e0000 */
[----:B-1----:R-:W-:-:S04]  /*13a0*/  ULEA UR47, UR48, UR47, 0x18 ;  /* 0x0000002f302f7291 */ /* 0x002fc8000f8ec03f */
[----:B------:R-:W-:-:S04]  /*13b0*/  UIADD3 UR5, UR47, 0x14400, URZ ;  /* 0x000144002f057890 */ /* 0x000fc8000fffe03f */
[----:B------:R-:W-:-:S04]  /*13c0*/  ULOP3.LUT UP0, URZ, UR5, 0x9f, URZ, 0xc0, !UPT ;  /* 0x0000009f053f7892 */ /* 0x000fc8000f80c03f */
[----:B------:R-:W-:Y:S02]  /*13d0*/  ULEA.HI UR4, UR41, UR41, URZ, 0x1 ;  /* 0x0000002929047291 */ /* 0x000fe4000f8f083f */
[----:B------:R-:W-:Y:S02]  /*13e0*/  PLOP3.LUT P0, PT, PT, PT, UP0, 0x80, 0x0 ;  /* 0x000000000000781c */ /* 0x000fe40003f0f008 */
[----:B------:R-:W-:-:S04]  /*13f0*/  ULOP3.LUT UR4, UR4, 0x3e, URZ, 0xc0, !UPT ;  /* 0x0000003e04047892 */ /* 0x000fc8000f8ec03f */
[----:B------:R-:W-:-:S04]  /*1400*/  UIADD3 UR4, UR41, -UR4, URZ ;  /* 0x8000000429047290 */ /* 0x000fc8000fffe03f */
[----:B------:R-:W-:-:S04]  /*1410*/  ULEA UR4, UR4, UR5, 0xc ;  /* 0x0000000504047291 */ /* 0x000fc8000f8e603f */
[----:B------:R-:W-:-:S04]  /*1420*/  USHF.R.U32.HI UR4, URZ, 0x4, UR4 ;  /* 0x000000043f047899 */ /* 0x000fc80008011604 */
[----:B------:R-:W-:Y:S01]  /*1430*/  ULOP3.LUT UR51, UR4, 0x3fff, URZ, 0xc0, !UPT ;  /* 0x00003fff04337892 */ /* 0x000fe2000f8ec03f */
[----:B------:R-:W-:Y:S11]  /*1440*/  @!P0 BRA `(.L_x_192) ;  /* 0x0000000000408947 */ /* 0x000ff60003800000 */
[----:B------:R-:W-:Y:S01]  /*1450*/  MOV R0, 0x0 ;  /* 0x0000000000007802 */ /* 0x000fe20000000f00 */
[----:B------:R-:W-:Y:S01]  /*1460*/  ULDC.64 UR4, c[0x4][0xc8] ;  /* 0x0100320000047ab9 */ /* 0x000fe20000000a00 */
[----:B------:R-:W-:Y:S01]  /*1470*/  ULDC.64 UR6, c[0x4][0x38] ;  /* 0x01000e0000067ab9 */ /* 0x000fe20000000a00 */
[----:B------:R-:W-:Y:S01]  /*1480*/  IMAD.U32 R4, RZ, RZ, UR4 ;  /* 0x00000004ff047e24 */ /* 0x000fe2000f8e00ff */
[----:B------:R0:W1:Y:S01]  /*1490*/  LDC.64 R14, c[0x4][R0] ;  /* 0x01000000000e7b82 */ /* 0x0000620000000a00 */
[----:B------:R-:W-:Y:S01]  /*14a0*/  IMAD.U32 R5, RZ, RZ, UR5 ;  /* 0x00000005ff057e24 */ /* 0x000fe2000f8e00ff */
[----:B------:R-:W-:Y:S01]  /*14b0*/  ULDC.64 UR4, c[0x4][0xd0] ;  /* 0x0100340000047ab9 */ /* 0x000fe20000000a00 */
[----:B------:R-:W-:Y:S01]  /*14c0*/  IMAD.U32 R10, RZ, RZ, UR6 ;  /* 0x00000006ff0a7e24 */ /* 0x000fe2000f8e00ff */
[----:B------:R-:W-:Y:S01]  /*14d0*/  MOV R7, UR5 ;  /* 0x0000000500077c02 */ /* 0x000fe20008000f00 */
[----:B------:R-:W-:Y:S02]  /*14e0*/  IMAD.U32 R6, RZ, RZ, UR4 ;  /* 0x00000004ff067e24 */ /* 0x000fe4000f8e00ff */
[----:B------:R-:W-:-:S02]  /*14f0*/  IMAD.U32 R11, RZ, RZ, UR7 ;  /* 0x00000007ff0b7e24 */ /* 0x000fc4000f8e00ff */
[----:B------:R-:W-:Y:S02]  /*1500*/  IMAD.MOV.U32 R8, RZ, RZ, 0x70 ;  /* 0x00000070ff087424 */ /* 0x000fe400078e00ff */
[----:B------:R-:W-:Y:S02]  /*1510*/  IMAD.MOV.U32 R12, RZ, RZ, 0x1 ;  /* 0x00000001ff0c7424 */ /* 0x000fe400078e00ff */
[----:B0-----:R-:W-:-:S07]  /*1520*/  IMAD.MOV.U32 R13, RZ, RZ, RZ ;  /* 0x000000ffff0d7224 */ /* 0x001fce00078e00ff */
[----:B------:R-:W-:-:S07]  /*1530*/  LEPC R20, `(.L_x_192) ;  /* 0x000000001014794e */ /* 0x000fce0000000000 */
[----:B-1----:R-:W-:Y:S05]  /*1540*/  CALL.ABS.NOINC R14 ;  /* 0x000000000e007343 */ /* 0x002fea0003c00000 */
.L_x_192:
        /* <DEDUP_REMOVED lines=10> */
[----:B------:R-:W-:Y:S02]  /*15f0*/  @UP0 ULDC.64 UR16, c[0x0][0x9a8] ;  /* 0x00026a0000100ab9 */ /* 0x000fe40000000a00 */
[----:B------:R-:W-:Y:S01]  /*1600*/  @UP1 ULDC.64 UR14, c[0x0][0x9b8] ;  /* 0x00026e00000e1ab9 */ /* 0x000fe20000000a00 */
[----:B------:R-:W-:Y:S02]  /*1610*/  @UP0 UIMAD UR8, UR38, UR16, URZ ;  /* 0x00000010260802a4 */ /* 0x000fe4000f8e023f */
[----:B------:R-:W-:Y:S02]  /*1620*/  @UP1 UIMAD UR9, UR38, UR14, URZ ;  /* 0x0000000e260912a4 */ /* 0x000fe4000f8e023f */
        /* <DEDUP_REMOVED lines=23> */
[----:B------:R-:W-:-:S02]  /*17a0*/  MOV R6, UR4 ;  /* 0x0000000400067c02 */ /* 0x000fc40008000f00 */
[----:B------:R-:W-:Y:S02]  /*17b0*/  IMAD.U32 R5, RZ, RZ, UR7 ;  /* 0x00000007ff057e24 */ /* 0x000fe4000f8e00ff */
[----:B------:R-:W-:-:S03]  /*17c0*/  IMAD.U32 R7, RZ, RZ, UR5 ;  /* 0x00000005ff077e24 */ /* 0x000fc6000f8e00ff */
[----:B------:R-:W2:Y:S04]  /*17d0*/  @P0 LDG.E R3, desc[UR52][R4.64] ;  /* 0x0000003404030981 */ /* 0x000ea8000c1e1900 */
[----:B------:R-:W2:Y:S01]  /*17e0*/  @P1 LDG.E R0, desc[UR52][R6.64] ;  /* 0x0000003406001981 */ /* 0x000ea2000c1e1900 */
[----:B------:R-:W-:Y:S01]  /*17f0*/  ULEA.HI UR4, UR44, UR44, URZ, 0x1 ;  /* 0x0000002c2c047291 */ /* 0x000fe2000f8f083f */
[----:B------:R-:W-:-:S03]  /*1800*/  IMAD.U32 R9, RZ, RZ, UR45 ;  /* 0x0000002dff097e24 */ /* 0x000fc6000f8e00ff */
[----:B------:R-:W-:Y:S02]  /*1810*/  ULOP3.LUT UR4, UR4, 0xfffffffe, URZ, 0xc0, !UPT ;  /* 0xfffffffe04047892 */ /* 0x000fe4000f8ec03f */
[----:B------:R-:W-:Y:S02]  /*1820*/  ISETP.NE.AND P0, PT, R9, 0x3, PT ;  /* 0x000000030900780c */ /* 0x000fe40003f05270 */
[----:B------:R-:W-:-:S06]  /*1830*/  UIADD3 UR4, UR44, -UR4, URZ ;  /* 0x800000042c047290 */ /* 0x000fcc000fffe03f */
[----:B------:R-:W-:Y:S01]  /*1840*/  IMAD.U32 R8, RZ, RZ, UR4 ;  /* 0x00000004ff087e24 */ /* 0x000fe2000f8e00ff */
[----:B------:R-:W-:-:S04]  /*1850*/  ULDC UR4, c[0x0][0x9d8] ;  /* 0x0002760000047ab9 */ /* 0x000fc80000000800 */
[----:B------:R-:W-:-:S04]  /*1860*/  SHF.L.U32 R8, R8, 0x1f, RZ ;  /* 0x0000001f08087819 */ /* 0x000fc800000006ff */
[----:B------:R-:W0:Y:S01]  /*1870*/  SYNCS.PHASECHK.TRANS64.TRYWAIT P1, [UR47+0x29800], R8 ;  /* 0x02980008ff0075a7 */ /* 0x000e22000802016f */
[----:B--2---:R-:W-:-:S04]  /*1880*/  FMUL.FTZ R0, R3, R0 ;  /* 0x0000000003007220 */ /* 0x004fc80000410000 */
[----:B------:R-:W-:Y:S01]  /*1890*/  FMUL.FTZ R0, R0, UR4 ;  /* 0x0000000400007c20 */ /* 0x000fe20008410000 */
[----:B0-----:R-:W-:Y:S06]  /*18a0*/  @!P1 BRA `(.L_x_193) ;  /* 0x0000010c00349947 */ /* 0x001fec0003800000 */
.L_x_339:
[----:B------:R-:W-:Y:S05]  /*18b0*/  @!P0 BRA `(.L_x_194) ;  /* 0x0000000000048947 */ /* 0x000fea0003800000 */
[----:B------:R-:W-:Y:S01]  /*18c0*/  BPT.TRAP 0x1 ;  /* 0x000000040000795c */ /* 0x000fe20000300000 */
.L_x_194:
[----:B0-----:R-:W-:Y:S02]  /*18d0*/  IMAD.U32 R3, RZ, RZ, UR42 ;  /* 0x0000002aff037e24 */ /* 0x001fe4000f8e00ff */
[----:B------:R-:W-:-:S03]  /*18e0*/  IMAD.U32 R4, RZ, RZ, UR43 ;  /* 0x0000002bff047e24 */ /* 0x000fc6000f8e00ff */
[----:B------:R-:W-:Y:S02]  /*18f0*/  LEA R3, R3, UR47, 0x3 ;  /* 0x0000002f03037c11 */ /* 0x000fe4000f8e18ff */
[----:B------:R-:W-:-:S04]  /*1900*/  SHF.L.U32 R4, R4, 0x1f, RZ ;  /* 0x0000001f04047819 */ /* 0x000fc800000006ff */
[----:B------:R0:W1:Y:S01]  /*1910*/  SYNCS.PHASECHK.TRANS64.TRYWAIT P1, [R3+URZ+0x29830], R4 ;  /* 0x02983004030075a7 */ /* 0x000062000802017f */
[----:B------:R-:W-:Y:S05]  /*1920*/  @!P0 BRA `(.L_x_195) ;  /* 0x0000000000048947 */ /* 0x000fea0003800000 */
[----:B------:R-:W-:Y:S01]  /*1930*/  BPT.TRAP 0x1 ;  /* 0x000000040000795c */ /* 0x000fe20000300000 */
.L_x_195:
[----:B------:R-:W-:Y:S01]  /*1940*/  IMAD.MOV.U32 R87, RZ, RZ, RZ ;  /* 0x000000ffff577224 */ /* 0x000fe200078e00ff */
[----:B-1----:R-:W-:Y:S06]  /*1950*/  @P1 BRA `(.L_x_196) ;  /* 0x0000000000081947 */ /* 0x002fec0003800000 */
[----:B------:R-:W1:Y:S02]  /*1960*/  SYNCS.PHASECHK.TRANS64.TRYWAIT P1, [R3+URZ+0x29830], R4 ;  /* 0x02983004030075a7 */ /* 0x000e64000802017f */
[----:B-1----:R-:W-:Y:S05]  /*1970*/  @!P1 BRA `(.L_x_197) ;  /* 0x0000010c00189947 */ /* 0x002fea0003800000 */
.L_x_196:
        /* <DEDUP_REMOVED lines=11> */
[----:B------:R-:W-:Y:S01]  /*1a30*/  UMOV UR4, UR24 ;  /* 0x0000001800047c82 */ /* 0x000fe20008000000 */
[----:B------:R-:W-:Y:S02]  /*1a40*/  UMOV UR7, 0x80000020 ;  /* 0x8000002000077882 */ /* 0x000fe40000000000 */
        /* <DEDUP_REMOVED lines=191> */
.L_x_198:
[C---:B------:R-:W-:Y:S01]  /*2640*/  FMUL.FTZ R10, R0.reuse, R106 ;  /* 0x0000006a000a7220 */ /* 0x040fe20000410000 */
[C---:B------:R-:W-:Y:S01]  /*2650*/  FMUL.FTZ R11, R0.reuse, R107 ;  /* 0x0000006b000b7220 */ /* 0x040fe20000410000 */
[C---:B------:R-:W-:Y:S01]  /*2660*/  FMUL.FTZ R14, R0.reuse, R110 ;  /* 0x0000006e000e7220 */ /* 0x040fe20000410000 */
[C---:B------:R-:W-:Y:S01]  /*2670*/  FMUL.FTZ R24, R0.reuse, R24 ;  /* 0x0000001800187220 */ /* 0x040fe20000410000 */
[C---:B------:R-:W-:Y:S01]  /*2680*/  FMUL.FTZ R21, R0.reuse, R111 ;  /* 0x0000006f00157220 */ /* 0x040fe20000410000 */
[C---:B------:R-:W-:Y:S01]  /*2690*/  FMUL.FTZ R8, R0.reuse, R113 ;  /* 0x0000007100087220 */ /* 0x040fe20000410000 */
[----:B------:R-:W-:Y:S01]  /*26a0*/  MUFU.TANH R10, R10 ;  /* 0x0000000a000a7308 */ /* 0x000fe20000002400 */
[----:B------:R-:W-:Y:S02]  /*26b0*/  IMAD.U32 R123, RZ, RZ, UR49 ;  /* 0x00000031ff7b7e24 */ /* 0x000fe4000f8e00ff */
[C---:B------:R-:W-:Y:S01]  /*26c0*/  FMUL.FTZ R75, R0.reuse, R114 ;  /* 0x00000072004b7220 */ /* 0x040fe20000410000 */
[C---:B------:R-:W-:Y:S01]  /*26d0*/  FMUL.FTZ R5, R0.reuse, R104 ;  /* 0x0000006800057220 */ /* 0x040fe20000410000 */
[C---:B------:R-:W-:Y:S01]  /*26e0*/  FMUL.FTZ R74, R0.reuse, R115 ;  /* 0x00000073004a7220 */ /* 0x040fe20000410000 */
[C---:B------:R-:W-:Y:S01]  /*26f0*/  FMUL.FTZ R84, R0.reuse, R58 ;  /* 0x0000003a00547220 */ /* 0x040fe20000410000 */
[C---:B01----:R-:W-:Y:S01]  /*2700*/  FMUL.FTZ R4, R0.reuse, R105 ;  /* 0x0000006900047220 */ /* 0x043fe20000410000 */
        /* <DEDUP_REMOVED lines=18> */
[----:B-1----:R-:W-:-:S02]  /*2830*/  VIADD R24, R169, UR50 ;  /* 0x00000032a9187c36 */ /* 0x002fc40008000000 */
[C---:B------:R-:W-:Y:S01]  /*2840*/  FMUL.FTZ R98, R0.reuse, R98 ;  /* 0x0000006200627220 */ /* 0x040fe20000410000 */
[C---:B------:R-:W-:Y:S01]  /*2850*/  FMUL.FTZ R15, R0.reuse, R89 ;  /* 0x00000059000f7220 */ /* 0x040fe20000410000 */
[C---:B------:R-:W-:Y:S01]  /*2860*/  FMUL.FTZ R63, R0.reuse, R63 ;  /* 0x0000003f003f7220 */ /* 0x040fe20000410000 */
[----:B------:R-:W-:Y:S02]  /*2870*/  IMAD R123, R123, -0xa0, R24 ;  /* 0xffffff607b7b7824 */ /* 0x000fe400078e0218 */
[C---:B------:R-:W-:Y:S01]  /*2880*/  FMUL.FTZ R30, R0.reuse, R30 ;  /* 0x0000001e001e7220 */ /* 0x040fe20000410000 */
[C---:B------:R-:W-:Y:S01]  /*2890*/  FMUL.FTZ R73, R0.reuse, R92 ;  /* 0x0000005c00497220 */ /* 0x040fe20000410000 */
[----:B------:R-:W1:Y:S01]  /*28a0*/  MUFU.TANH R21, R21 ;  /* 0x0000001500157308 */ /* 0x000e620000002400 */
[C---:B------:R-:W-:Y:S01]  /*28b0*/  FMUL.FTZ R99, R0.reuse, R99 ;  /* 0x0000006300637220 */ /* 0x040fe20000410000 */
[C---:B------:R-:W-:Y:S01]  /*28c0*/  ISETP.GT.AND P4, PT, R123.reuse, RZ, PT ;  /* 0x000000ff7b00720c */ /* 0x040fe20003f84270 */
[C---:B------:R-:W-:Y:S01]  /*28d0*/  FMUL.FTZ R67, R0.reuse, R67 ;  /* 0x0000004300437220 */ /* 0x040fe20000410000 */
[C---:B------:R-:W-:Y:S01]  /*28e0*/  ISETP.GT.AND P3, PT, R123.reuse, 0x1, PT ;  /* 0x000000017b00780c */ /* 0x040fe20003f64270 */
[C---:B------:R-:W-:Y:S01]  /*28f0*/  FMUL.FTZ R102, R0.reuse, R102 ;  /* 0x0000006600667220 */ /* 0x040fe20000410000 */
[----:B------:R-:W-:Y:S01]  /*2900*/  ISETP.GT.AND P2, PT, R123, 0x8, PT ;  /* 0x000000087b00780c */ /* 0x000fe20003f44270 */
[C---:B------:R-:W-:Y:S01]  /*2910*/  FMUL.FTZ R77, R0.reuse, R96 ;  /* 0x00000060004d7220 */ /* 0x040fe20000410000 */
[----:B------:R-:W3:Y:S01]  /*2920*/  MUFU.TANH R75, R75 ;  /* 0x0000004b004b7308 */ /* 0x000ee20000002400 */
[----:B0-----:R-:W-:Y:S01]  /*2930*/  FSEL R11, R11, -INF , P3 ;  /* 0xff8000000b0b7808 */ /* 0x001fe20001800000 */
[C---:B------:R-:W-:Y:S01]  /*2940*/  FMUL.FTZ R103, R0.reuse, R103 ;  /* 0x0000006700677220 */ /* 0x040fe20000410000 */
[C---:B------:R-:W-:Y:S01]  /*2950*/  ISETP.GT.AND P1, PT, R123.reuse, 0x9, PT ;  /* 0x000000097b00780c */ /* 0x040fe20003f24270 */
[----:B------:R-:W-:Y:S01]  /*2960*/  FMUL.FTZ R34, R0, R34 ;  /* 0x0000002200227220 */ /* 0x000fe20000410000 */
[----:B--2---:R-:W-:Y:S01]  /*2970*/  FSEL R88, R14, -INF , P2 ;  /* 0xff8000000e587808 */ /* 0x004fe20001000000 */
[C---:B------:R-:W-:Y:S01]  /*2980*/  FMUL.FTZ R72, R0.reuse, R93 ;  /* 0x0000005d00487220 */ /* 0x040fe20000410000 */
[----:B------:R-:W-:Y:S01]  /*2990*/  ISETP.GT.AND P6, PT, R123, 0x10, PT ;  /* 0x000000107b00780c */ /* 0x000fe20003fc4270 */
[----:B------:R-:W0:Y:S01]  /*29a0*/  MUFU.TANH R5, R5 ;  /* 0x0000000500057308 */ /* 0x000e220000002400 */
[----:B-1----:R-:W-:Y:S01]  /*29b0*/  FSEL R90, R21, -INF , P1 ;  /* 0xff800000155a7808 */ /* 0x002fe20000800000 */
[C---:B------:R-:W-:Y:S01]  /*29c0*/  FMUL.FTZ R38, R0.reuse, R38 ;  /* 0x0000002600267220 */ /* 0x040fe20000410000 */
[----:B------:R-:W-:Y:S01]  /*29d0*/  ISETP.GT.AND P5, PT, R123, 0x11, PT ;  /* 0x000000117b00780c */ /* 0x000fe20003fa4270 */
[C---:B------:R-:W-:Y:S01]  /*29e0*/  FMUL.FTZ R58, R0.reuse, R60 ;  /* 0x0000003c003a7220 */ /* 0x040fe20000410000 */
[C---:B------:R-:W-:Y:S01]  /*29f0*/  FMUL.FTZ R60, R0.reuse, R65 ;  /* 0x00000041003c7220 */ /* 0x040fe20000410000 */
[C---:B------:R-:W-:Y:S01]  /*2a00*/  FMUL.FTZ R55, R0.reuse, R55 ;  /* 0x0000003700377220 */ /* 0x040fe20000410000 */
[C---:B------:R-:W-:Y:S01]  /*2a10*/  FMUL.FTZ R76, R0.reuse, R97 ;  /* 0x00000061004c7220 */ /* 0x040fe20000410000 */
[----:B------:R-:W1:Y:S01]  /*2a20*/  MUFU.TANH R74, R74 ;  /* 0x0000004a004a7308 */ /* 0x000e620000002400 */
[----:B---3--:R-:W-:Y:S01]  /*2a30*/  FSEL R75, R75, -INF , P6 ;  /* 0xff8000004b4b7808 */ /* 0x008fe20003000000 */
        /* <DEDUP_REMOVED lines=14> */
[----:B------:R-:W3:Y:S01]  /*2b20*/  MUFU.TANH R4, R4 ;  /* 0x0000000400047308 */ /* 0x000ee20000002400 */
[----:B--2---:R-:W-:Y:S01]  /*2b30*/  FSEL R84, R10, -INF , P4 ;  /* 0xff8000000a547808 */ /* 0x004fe20002000000 */
[C---:B------:R-:W-:Y:S01]  /*2b40*/  FMUL.FTZ R57, R0.reuse, R57 ;  /* 0x0000003900397220 */ /* 0x040fe20000410000 */
[----:B0-----:R-:W-:Y:S01]  /*2b50*/  FSEL R10, R5, -INF , P4 ;  /* 0xff800000050a7808 */ /* 0x001fe20002000000 */
[C---:B------:R-:W-:Y:S01]  /*2b60*/  FMUL.FTZ R70, R0.reuse, R70 ;  /* 0x0000004600467220 */ /* 0x040fe20000410000 */
[C---:B------:R-:W-:Y:S01]  /*2b70*/  ISETP.GT.AND P4, PT, R123.reuse, 0x18, PT ;  /* 0x000000187b00780c */ /* 0x040fe20003f84270 */
[----:B------:R-:W-:Y:S01]  /*2b80*/  FMUL.FTZ R47, R0, R47 ;  /* 0x0000002f002f7220 */ /* 0x000fe20000410000 */
[----:B-1----:R-:W-:Y:S01]  /*2b90*/  FSEL R21, R74, -INF , P5 ;  /* 0xff8000004a157808 */ /* 0x002fe20002800000 */
[----:B------:R-:W0:Y:S01]  /*2ba0*/  MUFU.TANH R79, R79 ;  /* 0x0000004f004f7308 */ /* 0x000e220000002400 */
        /* <DEDUP_REMOVED lines=8> */
[----:B---3--:R-:W-:Y:S01]  /*2c30*/  FSEL R4, R4, -INF , P3 ;  /* 0xff80000004047808 */ /* 0x008fe20001800000 */
[C---:B------:R-:W-:Y:S01]  /*2c40*/  FMUL.FTZ R41, R0.reuse, R41 ;  /* 0x0000002900297220 */ /* 0x040fe20000410000 */
[----:B------:R-:W-:Y:S01]  /*2c50*/  ISETP.GT.AND P3, PT, R123, 0x19, PT ;  /* 0x000000197b00780c */ /* 0x000fe20003f64270 */
[C---:B------:R-:W-:Y:S01]  /*2c60*/  FMUL.FTZ R54, R0.reuse, R54 ;  /* 0x0000003600367220 */ /* 0x040fe20000410000 */
[C---:B------:R-:W-:Y:S01]  /*2c70*/  FMUL.FTZ R31, R0.reuse, R31 ;  /* 0x0000001f001f7220 */ /* 0x040fe20000410000 */
[C---:B------:R-:W-:Y:S01]  /*2c80*/  FMUL.FTZ R52, R0.reuse, R52 ;  /* 0x0000003400347220 */ /* 0x040fe20000410000 */
[----:B------:R-:W-:Y:S01]  /*2c90*/  FMUL.FTZ R39, R0, R39 ;  /* 0x0000002700277220 */ /* 0x000fe20000410000 */
[----:B------:R-:W2:Y:S01]  /*2ca0*/  MUFU.TANH R6, R6 ;  /* 0x0000000600067308 */ /* 0x000ea20000002400 */
[----:B-1----:R-:W-:Y:S01]  /*2cb0*/  FMNMX.FTZ R25, R84, R11, !PT ;  /* 0x0000000b54197209 */ /* 0x002fe20007810000 */
[----:B------:R-:W-:Y:S01]  /*2cc0*/  ULDC UR6, c[0x0][0x988] ;  /* 0x0002620000067ab9 */ /* 0x000fe20000000800 */
[----:B0-----:R-:W-:Y:S01]  /*2cd0*/  FSEL R79, R79, -INF , P4 ;  /* 0xff8000004f4f7808 */ /* 0x001fe20002000000 */
[----:B------:R-:W-:Y:S01]  /*2ce0*/  FMUL.FTZ R28, R0, R28 ;  /* 0x0000001c001c7220 */ /* 0x000fe20000410000 */
[----:B------:R-:W-:Y:S01]  /*2cf0*/  FMNMX.FTZ R25, R88, R25, !PT ;  /* 0x0000001958197209 */ /* 0x000fe20007810000 */
[----:B------:R-:W-:Y:S01]  /*2d00*/  FMUL.FTZ R36, R0, R36 ;  /* 0x0000002400247220 */ /* 0x000fe20000410000 */
[----:B------:R-:W-:Y:S01]  /*2d10*/  P2R R120, PR, RZ, 0x1 ;  /* 0x00000001ff787803 */ /* 0x000fe20000000000 */
[----:B------:R-:W-:Y:S01]  /*2d20*/  MUFU.TANH R78, R78 ;  /* 0x0000004e004e7308 */ /* 0x000fe20000002400 */
[----:B------:R-:W-:Y:S01]  /*2d30*/  FMNMX.FTZ R24, R90, R25, !PT ;  /* 0x000000195a187209 */ /* 0x000fe20007810000 */
[C---:B------:R-:W-:Y:S01]  /*2d40*/  FMUL.FTZ R33, R0.reuse, R33 ;  /* 0x0000002100217220 */ /* 0x040fe20000410000 */
[C---:B------:R-:W-:Y:S01]  /*2d50*/  FMUL.FTZ R29, R0.reuse, R29 ;  /* 0x0000001d001d7220 */ /* 0x040fe20000410000 */
[C---:B------:R-:W-:Y:S01]  /*2d60*/  FMUL.FTZ R37, R0.reuse, R37 ;  /* 0x0000002500257220 */ /* 0x040fe20000410000 */
[----:B------:R-:W-:Y:S01]  /*2d70*/  FMNMX.FTZ R24, R75, R24, !PT ;  /* 0x000000184b187209 */ /* 0x000fe20007810000 */
[----:B------:R-:W-:Y:S01]  /*2d80*/  FMUL.FTZ R32, R0, R32 ;  /* 0x0000002000207220 */ /* 0x000fe20000410000 */
[----:B------:R-:W-:Y:S01]  /*2d90*/  UISETP.GE.AND UP0, UPT, UR50, 0xa1, UPT ;  /* 0x000000a13200788c */ /* 0x000fe2000bf06270 */
[----:B------:R-:W-:Y:S01]  /*2da0*/  MUFU.TANH R7, R7 ;  /* 0x0000000700077308 */ /* 0x000fe20000002400 */
[----:B------:R-:W-:-:S02]  /*2db0*/  FMNMX.FTZ R24, R21, R24, !PT ;  /* 0x0000001815187209 */ /* 0x000fc40007810000 */
[----:B--2---:R-:W-:Y:S02]  /*2dc0*/  FSEL R6, R6, -INF , P2 ;  /* 0xff80000006067808 */ /* 0x004fe40001000000 */
[----:B------:R-:W-:-:S03]  /*2dd0*/  ISETP.GT.AND P2, PT, R123, 0x20, PT ;  /* 0x000000207b00780c */ /* 0x000fc60003f44270 */
[----:B------:R-:W-:Y:S08]  /*2de0*/  MUFU.TANH R83, R83 ;  /* 0x0000005300537308 */ /* 0x000ff00000002400 */
[----:B------:R-:W-:Y:S08]  /*2df0*/  MUFU.TANH R9, R9 ;  /* 0x0000000900097308 */ /* 0x000ff00000002400 */
[----:B------:R-:W-:Y:S08]  /*2e00*/  MUFU.TANH R82, R82 ;  /* 0x0000005200527308 */ /* 0x000ff00000002400 */
[----:B------:R-:W0:Y:S08]  /*2e10*/  MUFU.TANH R8, R8 ;  /* 0x0000000800087308 */ /* 0x000e300000002400 */
[----:B------:R-:W-:Y:S08]  /*2e20*/  MUFU.TANH R94, R94 ;  /* 0x0000005e005e7308 */ /* 0x000ff00000002400 */
[----:B------:R-:W1:Y:S01]  /*2e30*/  MUFU.TANH R12, R12 ;  /* 0x0000000c000c7308 */ /* 0x000e620000002400 */
[----:B0-----:R-:W-:-:S02]  /*2e40*/  FSEL R8, R8, -INF , P5 ;  /* 0xff80000008087808 */ /* 0x001fc40002800000 */
[----:B------:R-:W-:-:S05]  /*2e50*/  ISETP.GT.AND P5, PT, R123, 0x29, PT ;  /* 0x000000297b00780c */ /* 0x000fca0003fa4270 */
[----:B------:R-:W0:Y:S08]  /*2e60*/  MUFU.TANH R95, R95 ;  /* 0x0000005f005f7308 */ /* 0x000e300000002400 */
[----:B------:R2:W-:Y:S01]  /*2e70*/  MUFU.TANH R89, R85 ;  /* 0x0000005500597308 */ /* 0x0005e20000002400 */
[----:B-1----:R-:W-:Y:S02]  /*2e80*/  FSEL R12, R12, -INF , P4 ;  /* 0xff8000000c0c7808 */ /* 0x002fe40002000000 */
[----:B------:R-:W-:-:S05]  /*2e90*/  ISETP.GT.AND P4, PT, R123, 0x30, PT ;  /* 0x000000307b00780c */ /* 0x000fca0003f84270 */
[----:B------:R1:W-:Y:S01]  /*2ea0*/  MUFU.TANH R115, R26 ;  /* 0x0000001a00737308 */ /* 0x0003e20000002400 */
[----:B--2---:R-:W-:-:S07]  /*2eb0*/  FSEL R85, R78, -INF , P3 ;  /* 0xff8000004e557808 */ /* 0x004fce0001800000 */
[----:B------:R-:W-:Y:S01]  /*2ec0*/  MUFU.TANH R13, R13 ;  /* 0x0000000d000d7308 */ /* 0x000fe20000002400 */
[----:B-1----:R-:W-:Y:S02]  /*2ed0*/  FMNMX.FTZ R26, R79, R24, !PT ;  /* 0x000000184f1a7209 */ /* 0x002fe40007810000 */
[----:B------:R-:W-:Y:S02]  /*2ee0*/  FSEL R24, R7, -INF , P1 ;  /* 0xff80000007187808 */ /* 0x000fe40000800000 */
[----:B------:R-:W-:-:S03]  /*2ef0*/  ISETP.GT.AND P1, PT, R123, 0x21, PT ;  /* 0x000000217b00780c */ /* 0x000fc60003f24270 */
[----:B------:R1:W-:Y:S08]  /*2f00*/  MUFU.TANH R92, R63 ;  /* 0x0000003f005c7308 */ /* 0x0003f00000002400 */
[----:B------:R-:W2:Y:S01]  /*2f10*/  MUFU.TANH R98, R98 ;  /* 0x0000006200627308 */ /* 0x000ea20000002400 */
[----:B-1----:R-:W-:Y:S01]  /*2f20*/  FMUL.FTZ R63, R0, R69 ;  /* 0x00000045003f7220 */ /* 0x002fe20000410000 */
[----:B------:R-:W-:-:S02]  /*2f30*/  FSEL R69, R83, -INF , P2 ;  /* 0xff80000053457808 */ /* 0x000fc40001000000 */
[----:B0-----:R-:W-:-:S04]  /*2f40*/  FSEL R83, R95, -INF , P5 ;  /* 0xff8000005f537808 */ /* 0x001fc80002800000 */
[----:B------:R0:W-:Y:S08]  /*2f50*/  MUFU.TANH R117, R30 ;  /* 0x0000001e00757308 */ /* 0x0001f00000002400 */
[----:B------:R-:W1:Y:S01]  /*2f60*/  MUFU.TANH R20, R20 ;  /* 0x0000001400147308 */ /* 0x000e620000002400 */
[----:B0-----:R-:W-:Y:S02]  /*2f70*/  FMNMX.FTZ R30, R85, R26, !PT ;  /* 0x0000001a551e7209 */ /* 0x001fe40007810000 */
[----:B------:R-:W-:-:S02]  /*2f80*/  FSEL R26, R9, -INF , P6 ;  /* 0xff800000091a7808 */ /* 0x000fc40003000000 */
[----:B------:R-:W-:Y:S02]  /*2f90*/  ISETP.GT.AND P6, PT, R123, 0x28, PT ;  /* 0x000000287b00780c */ /* 0x000fe40003fc4270 */
[----:B------:R-:W-:Y:S01]  /*2fa0*/  FMNMX.FTZ R30, R69, R30, !PT ;  /* 0x0000001e451e7209 */ /* 0x000fe20007810000 */
[----:B------:R-:W-:Y:S01]  /*2fb0*/  MUFU.TANH R99, R99 ;  /* 0x0000006300637308 */ /* 0x000fe20000002400 */
[----:B------:R-:W-:Y:S02]  /*2fc0*/  FSEL R25, R94, -INF , P6 ;  /* 0xff8000005e197808 */ /* 0x000fe40003000000 */
[----:B--2---:R-:W-:-:S05]  /*2fd0*/  FSEL R65, R98, -INF , P4 ;  /* 0xff80000062417808 */ /* 0x004fca0002000000 */
[----:B------:R0:W-:Y:S08]  /*2fe0*/  MUFU.TANH R96, R67 ;  /* 0x0000004300607308 */ /* 0x0001f00000002400 */
[----:B------:R-:W2:Y:S01]  /*2ff0*/  MUFU.TANH R15, R15 ;  /* 0x0000000f000f7308 */ /* 0x000ea20000002400 */
[----:B0-----:R-:W-:-:S04]  /*3000*/  FSEL R67, R82, -INF , P1 ;  /* 0xff80000052437808 */ /* 0x001fc80000800000 */
[----:B------:R-:W-:-:S03]  /*3010*/  FMNMX.FTZ R30, R67, R30, !PT ;  /* 0x0000001e431e7209 */ /* 0x000fc60007810000 */
[----:B------:R-:W-:Y:S08]  /*3020*/  MUFU.TANH R102, R102 ;  /* 0x0000006600667308 */ /* 0x000ff00000002400 */
[----:B------:R-:W-:Y:S08]  /*3030*/  MUFU.TANH R73, R73 ;  /* 0x0000004900497308 */ /* 0x000ff00000002400 */
[----:B------:R-:W-:Y:S08]  /*3040*/  MUFU.TANH R103, R103 ;  /* 0x0000006700677308 */ /* 0x000ff00000002400 */
[----:B------:R0:W-:Y:S08]  /*3050*/  MUFU.TANH R119, R34 ;  /* 0x0000002200777308 */ /* 0x0001f00000002400 */
[----:B------:R-:W3:Y:S01]  /*3060*/  MUFU.TANH R72, R72 ;  /* 0x0000004800487308 */ /* 0x000ee20000002400 */
[----:B0-----:R-:W-:-:S02]  /*3070*/  FMNMX.FTZ R34, R25, R30, !PT ;  /* 0x0000001e19227209 */ /* 0x001fc40007810000 */
[----:B------:R-:W-:Y:S01]  /*3080*/  FSEL R30, R13, -INF , P3 ;  /* 0xff8000000d1e7808 */ /* 0x000fe20001800000 */
[----:B------:R-:W-:Y:S01]  /*3090*/  IMAD.U32 R13, RZ, RZ, UR6 ;  /* 0x00000006ff0d7e24 */ /* 0x000fe2000f8e00ff */
[----:B------:R-:W-:Y:S02]  /*30a0*/  ISETP.GT.AND P3, PT, R123, 0x31, PT ;  /* 0x000000317b00780c */ /* 0x000fe40003f64270 */
[----:B------:R-:W-:Y:S01]  /*30b0*/  R2UR UR6, R3 ;  /* 0x00000000030672ca */ /* 0x000fe200000e0000 */
[----:B------:R0:W-:Y:S08]  /*30c0*/  MUFU.TANH R122, R38 ;  /* 0x00000026007a7308 */ /* 0x0001f00000002400 */
[----:B------:R-:W-:Y:S01]  /*30d0*/  MUFU.TANH R77, R77 ;  /* 0x0000004d004d7308 */ /* 0x000fe20000002400 */
[----:B0-----:R-:W-:-:S02]  /*30e0*/  FMNMX.FTZ R38, R83, R34, !PT ;  /* 0x0000002253267209 */ /* 0x001fc40007810000 */
[----:B-1----:R-:W-:Y:S01]  /*30f0*/  FSEL R34, R20, -INF , P2 ;  /* 0xff80000014227808 */ /* 0x002fe20001000000 */
[----:B------:R-:W-:Y:S01]  /*3100*/  UIADD3 UR6, UR6, 0x29840, URZ ;  /* 0x0002984006067890 */ /* 0x000fe2000fffe03f */
[----:B------:R-:W-:Y:S02]  /*3110*/  ISETP.GT.AND P2, PT, R123, 0x38, PT ;  /* 0x000000387b00780c */ /* 0x000fe40003f44270 */
[----:B------:R-:W-:Y:S01]  /*3120*/  FMNMX.FTZ R20, R65, R38, !PT ;  /* 0x0000002641147209 */ /* 0x000fe20007810000 */
[----:B------:R0:W-:Y:S01]  /*3130*/  MUFU.TANH R112, R55 ;  /* 0x0000003700707308 */ /* 0x0001e20000002400 */
[----:B--2---:R-:W-:Y:S01]  /*3140*/  FSEL R38, R15, -INF , P1 ;  /* 0xff8000000f267808 */ /* 0x004fe20000800000 */
[----:B------:R-:W-:Y:S01]  /*3150*/  UPRMT UR6, UR48, 0x654, UR6 ;  /* 0x0000065430067896 */ /* 0x000fe20008000006 */
[----:B------:R-:W-:Y:S02]  /*3160*/  ISETP.GT.AND P1, PT, R123, 0x39, PT ;  /* 0x000000397b00780c */ /* 0x000fe40003f24270 */
[----:B---3--:R-:W-:-:S02]  /*3170*/  FSEL R72, R72, -INF , P5 ;  /* 0xff80000048487808 */ /* 0x008fc40002800000 */
[----:B------:R-:W-:Y:S01]  /*3180*/  ISETP.GT.AND P5, PT, R123, 0x41, PT ;  /* 0x000000417b00780c */ /* 0x000fe20003fa4270 */
[----:B------:R-:W1:Y:S01]  /*3190*/  MUFU.TANH R76, R76 ;  /* 0x0000004c004c7308 */ /* 0x000e620000002400 */
[----:B0-----:R-:W-:Y:S02]  /*31a0*/  FSEL R55, R99, -INF , P3 ;  /* 0xff80000063377808 */ /* 0x001fe40001800000 */
[----:B------:R-:W-:Y:S02]  /*31b0*/  SYNCS.ARRIVE.TRANS64.RED.A1T0 RZ, [UR6], RZ ;  /* 0x000000ffffff79a7 */ /* 0x000fe40008100406 */
[----:B------:R-:W-:-:S03]  /*31c0*/  FMNMX.FTZ R20, R55, R20, !PT ;  /* 0x0000001437147209 */ /* 0x000fc60007810000 */
[----:B------:R0:W-:Y:S08]  /*31d0*/  MUFU.TANH R91, R62 ;  /* 0x0000003e005b7308 */ /* 0x0001f00000002400 */
[----:B------:R2:W-:Y:S01]  /*31e0*/  MUFU.TANH R116, R27 ;  /* 0x0000001b00747308 */ /* 0x0005e20000002400 */
[----:B-1----:R-:W-:Y:S01]  /*31f0*/  FSEL R76, R76, -INF , P3 ;  /* 0xff8000004c4c7808 */ /* 0x002fe20001800000 */
[----:B0-----:R-:W-:Y:S01]  /*3200*/  FMUL.FTZ R62, R0, R68 ;  /* 0x00000044003e7220 */ /* 0x001fe20000410000 */
[----:B------:R-:W-:-:S05]  /*3210*/  ISETP.GT.AND P3, PT, R123, 0x49, PT ;  /* 0x000000497b00780c */ /* 0x000fca0003f64270 */
[----:B------:R-:W0:Y:S01]  /*3220*/  MUFU.TANH R81, R81 ;  /* 0x0000005100517308 */ /* 0x000e220000002400 */
[----:B--2---:R-:W-:-:S04]  /*3230*/  FSEL R27, R102, -INF , P2 ;  /* 0xff800000661b7808 */ /* 0x004fc80001000000 */
[----:B------:R-:W-:-:S03]  /*3240*/  FMNMX.FTZ R20, R27, R20, !PT ;  /* 0x000000141b147209 */ /* 0x000fc60007810000 */
[----:B------:R1:W-:Y:S08]  /*3250*/  MUFU.TANH R100, R40 ;  /* 0x0000002800647308 */ /* 0x0003f00000002400 */
[----:B------:R-:W2:Y:S01]  /*3260*/  MUFU.TANH R80, R80 ;  /* 0x0000005000507308 */ /* 0x000ea20000002400 */
[----:B-1----:R-:W-:Y:S02]  /*3270*/  FSEL R40, R73, -INF , P6 ;  /* 0xff80000049287808 */ /* 0x002fe40003000000 */
[----:B------:R-:W-:-:S02]  /*3280*/  ISETP.GT.AND P6, PT, R123, 0x40, PT ;  /* 0x000000407b00780c */ /* 0x000fc40003fc4270 */
[----:B------:R-:W-:-:S03]  /*3290*/  FSEL R73, R103, -INF , P1 ;  /* 0xff80000067497808 */ /* 0x000fc60000800000 */
[----:B------:R1:W-:Y:S01]  /*32a0*/  MUFU.TANH R93, R66 ;  /* 0x00000042005d7308 */ /* 0x0003e20000002400 */
[----:B------:R-:W-:-:S07]  /*32b0*/  FMNMX.FTZ R20, R73, R20, !PT ;  /* 0x0000001449147209 */ /* 0x000fce0007810000 */
[----:B------:R3:W-:Y:S01]  /*32c0*/  MUFU.TANH R110, R53 ;  /* 0x00000035006e7308 */ /* 0x0007e20000002400 */
[----:B-1----:R-:W-:Y:S01]  /*32d0*/  FMUL.FTZ R66, R0, R44 ;  /* 0x0000002c00427220 */ /* 0x002fe20000410000 */
[----:B0-----:R-:W-:Y:S02]  /*32e0*/  FSEL R44, R81, -INF , P2 ;  /* 0xff800000512c7808 */ /* 0x001fe40001000000 */
[C---:B------:R-:W-:Y:S02]  /*32f0*/  ISETP.GT.AND P2, PT, R123.reuse, 0x50, PT ;  /* 0x000000507b00780c */ /* 0x040fe40003f44270 */
[----:B--2---:R-:W-:Y:S02]  /*3300*/  FSEL R80, R80, -INF , P1 ;  /* 0xff80000050507808 */ /* 0x004fe40000800000 */
[----:B------:R-:W0:Y:S01]  /*3310*/  MUFU.TANH R56, R56 ;  /* 0x0000003800387308 */ /* 0x000e220000002400 */
[----:B---3--:R-:W-:Y:S02]  /*3320*/  FSEL R53, R86, -INF , P6 ;  /* 0xff80000056357808 */ /* 0x008fe40003000000 */
[----:B------:R-:W-:-:S02]  /*3330*/  ISETP.GT.AND P1, PT, R123, 0x51, PT ;  /* 0x000000517b00780c */ /* 0x000fc40003f24270 */
[----:B------:R-:W-:Y:S02]  /*3340*/  FMNMX.FTZ R20, R53, R20, !PT ;  /* 0x0000001435147209 */ /* 0x000fe40007810000 */
[----:B------:R-:W-:Y:S01]  /*3350*/  FSEL R45, R96, -INF , P1 ;  /* 0xff800000602d7808 */ /* 0x000fe20000800000 */
[----:B------:R1:W-:Y:S08]  /*3360*/  MUFU.TANH R97, R42 ;  /* 0x0000002a00617308 */ /* 0x0003f00000002400 */
[----:B------:R2:W-:Y:S01]  /*3370*/  MUFU.TANH R108, R51 ;  /* 0x00000033006c7308 */ /* 0x0005e20000002400 */
[----:B-1----:R-:W-:-:S02]  /*3380*/  FSEL R42, R77, -INF , P4 ;  /* 0xff8000004d2a7808 */ /* 0x002fc40002000000 */
[C---:B------:R-:W-:Y:S02]  /*3390*/  ISETP.GT.AND P4, PT, R123.reuse, 0x48, PT ;  /* 0x000000487b00780c */ /* 0x040fe40003f84270 */
[----:B0-----:R-:W-:Y:S02]  /*33a0*/  FSEL R56, R56, -INF , P6 ;  /* 0xff80000038387808 */ /* 0x001fe40003000000 */
[----:B------:R-:W-:Y:S01]  /*33b0*/  ISETP.GT.AND P6, PT, R123, 0x58, PT ;  /* 0x000000587b00780c */ /* 0x000fe20003fc4270 */
[----:B------:R-:W-:Y:S01]  /*33c0*/  MUFU.TANH R57, R57 ;  /* 0x0000003900397308 */ /* 0x000fe20000002400 */
[----:B--2---:R-:W-:-:S04]  /*33d0*/  FSEL R51, R89, -INF , P5 ;  /* 0xff80000059337808 */ /* 0x004fc80002800000 */
[----:B------:R-:W-:-:S03]  /*33e0*/  FMNMX.FTZ R20, R51, R20, !PT ;  /* 0x0000001433147209 */ /* 0x000fc60007810000 */
[----:B------:R-:W-:Y:S08]  /*33f0*/  MUFU.TANH R70, R70 ;  /* 0x0000004600467308 */ /* 0x000ff00000002400 */
[----:B------:R0:W-:Y:S08]  /*3400*/  MUFU.TANH R104, R47 ;  /* 0x0000002f00687308 */ /* 0x0001f00000002400 */
[----:B------:R-:W1:Y:S01]  /*3410*/  MUFU.TANH R58, R58 ;  /* 0x0000003a003a7308 */ /* 0x000e620000002400 */
[----:B0-----:R-:W-:-:S04]  /*3420*/  FSEL R47, R91, -INF , P4 ;  /* 0xff8000005b2f7808 */ /* 0x001fc80002000000 */
[----:B------:R-:W-:-:S03]  /*3430*/  FMNMX.FTZ R20, R47, R20, !PT ;  /* 0x000000142f147209 */ /* 0x000fc60007810000 */
[----:B------:R0:W-:Y:S08]  /*3440*/  MUFU.TANH R68, R71 ;  /* 0x0000004700447308 */ /* 0x0001f00000002400 */
[----:B------:R-:W-:Y:S01]  /*3450*/  MUFU.TANH R59, R59 ;  /* 0x0000003b003b7308 */ /* 0x000fe20000002400 */
[----:B0-----:R-:W-:Y:S02]  /*3460*/  FSEL R71, R92, -INF , P3 ;  /* 0xff8000005c477808 */ /* 0x001fe40001800000 */
[----:B-1----:R-:W-:-:S02]  /*3470*/  FSEL R58, R58, -INF , P4 ;  /* 0xff8000003a3a7808 */ /* 0x002fc40002000000 */
[----:B------:R-:W-:Y:S02]  /*3480*/  FMNMX.FTZ R20, R71, R20, !PT ;  /* 0x0000001447147209 */ /* 0x000fe40007810000 */
[----:B------:R-:W-:Y:S01]  /*3490*/  ISETP.GT.AND P4, PT, R123, 0x60, PT ;  /* 0x000000607b00780c */ /* 0x000fe20003f84270 */
[----:B------:R0:W-:Y:S08]  /*34a0*/  MUFU.TANH R106, R49 ;  /* 0x00000031006a7308 */ /* 0x0001f00000002400 */
[----:B------:R-:W-:Y:S01]  /*34b0*/  MUFU.TANH R61, R61 ;  /* 0x0000003d003d7308 */ /* 0x000fe20000002400 */
[----:B0-----:R-:W-:-:S04]  /*34c0*/  FSEL R49, R93, -INF , P2 ;  /* 0xff8000005d317808 */ /* 0x001fc80001000000 */
[----:B------:R-:W-:-:S03]  /*34d0*/  FMNMX.FTZ R20, R49, R20, !PT ;  /* 0x0000001431147209 */ /* 0x000fc60007810000 */
[----:B------:R-:W0:Y:S01]  /*34e0*/  MUFU.TANH R60, R60 ;  /* 0x0000003c003c7308 */ /* 0x000e220000002400 */
[----:B------:R-:W-:-:S07]  /*34f0*/  FMNMX.FTZ R20, R45, R20, !PT ;  /* 0x000000142d147209 */ /* 0x000fce0007810000 */
[----:B------:R1:W-:Y:S08]  /*3500*/  MUFU.TANH R101, R46 ;  /* 0x0000002e00657308 */ /* 0x0003f00000002400 */
[----:B------:R2:W-:Y:S01]  /*3510*/  MUFU.TANH R121, R35 ;  /* 0x0000002300797308 */ /* 0x0005e20000002400 */
[----:B-1----:R-:W-:Y:S02]  /*3520*/  FSEL R46, R57, -INF , P5 ;  /* 0xff800000392e7808 */ /* 0x002fe40002800000 */
[----:B------:R-:W-:-:S02]  /*3530*/  ISETP.GT.AND P5, PT, R123, 0x59, PT ;  /* 0x000000597b00780c */ /* 0x000fc40003fa4270 */
[----:B0-----:R-:W-:Y:S02]  /*3540*/  FSEL R60, R60, -INF , P1 ;  /* 0xff8000003c3c7808 */ /* 0x001fe40000800000 */
[----:B------:R-:W-:Y:S01]  /*3550*/  FSEL R94, R68, -INF , P5 ;  /* 0xff800000445e7808 */ /* 0x000fe20002800000 */
[----:B------:R-:W0:Y:S01]  /*3560*/  MUFU.TANH R62, R62 ;  /* 0x0000003e003e7308 */ /* 0x000e220000002400 */
[----:B--2---:R-:W-:Y:S02]  /*3570*/  FSEL R35, R70, -INF , P6 ;  /* 0xff80000046237808 */ /* 0x004fe40003000000 */
[----:B------:R-:W-:Y:S02]  /*3580*/  ISETP.GT.AND P1, PT, R123, 0x69, PT ;  /* 0x000000697b00780c */ /* 0x000fe40003f24270 */
[----:B------:R-:W-:Y:S02]  /*3590*/  FMNMX.FTZ R5, R35, R20, !PT ;  /* 0x0000001423057209 */ /* 0x000fe40007810000 */
[----:B------:R-:W-:Y:S01]  /*35a0*/  FSEL R20, R97, -INF , P4 ;  /* 0xff80000061147808 */ /* 0x000fe20002000000 */
[----:B------:R-:W-:Y:S01]  /*35b0*/  MUFU.TANH R63, R63 ;  /* 0x0000003f003f7308 */ /* 0x000fe20000002400 */
[----:B------:R-:W-:-:S04]  /*35c0*/  FMNMX.FTZ R5, R94, R5, !PT ;  /* 0x000000055e057209 */ /* 0x000fc80007810000 */
[----:B------:R-:W-:-:S03]  /*35d0*/  FMNMX.FTZ R5, R20, R5, !PT ;  /* 0x0000000514057209 */ /* 0x000fc60007810000 */
[----:B------:R1:W-:Y:S01]  /*35e0*/  MUFU.TANH R105, R48 ;  /* 0x0000003000697308 */ /* 0x0003e20000002400 */
[----:B0-----:R-:W-:Y:S02]  /*35f0*/  FSEL R62, R62, -INF , P6 ;  /* 0xff8000003e3e7808 */ /* 0x001fe40003000000 */
[----:B------:R-:W-:-:S05]  /*3600*/  ISETP.GT.AND P6, PT, R123, 0x70, PT ;  /* 0x000000707b00780c */ /* 0x000fca0003fc4270 */
[----:B------:R0:W-:Y:S01]  /*3610*/  MUFU.TANH R107, R50 ;  /* 0x00000032006b7308 */ /* 0x0001e20000002400 */
[----:B-1----:R-:W-:Y:S02]  /*3620*/  FSEL R48, R59, -INF , P3 ;  /* 0xff8000003b307808 */ /* 0x002fe40001800000 */
[----:B------:R-:W-:-:S04]  /*3630*/  ISETP.GT.AND P3, PT, R123, 0x61, PT ;  /* 0x000000617b00780c */ /* 0x000fc80003f64270 */
[----:B------:R-:W-:Y:S01]  /*3640*/  FSEL R86, R100, -INF , P3 ;  /* 0xff80000064567808 */ /* 0x000fe20001800000 */
[----:B------:R-:W1:Y:S01]  /*3650*/  MUFU.TANH R64, R64 ;  /* 0x0000004000407308 */ /* 0x000e620000002400 */
[----:B0-----:R-:W-:Y:S02]  /*3660*/  FSEL R50, R61, -INF , P2 ;  /* 0xff8000003d327808 */ /* 0x001fe40001000000 */
[----:B------:R-:W-:Y:S02]  /*3670*/  ISETP.GT.AND P2, PT, R123, 0x68, PT ;  /* 0x000000687b00780c */ /* 0x000fe40003f44270 */
[----:B------:R-:W-:Y:S02]  /*3680*/  FMNMX.FTZ R5, R86, R5, !PT ;  /* 0x0000000556057209 */ /* 0x000fe40007810000 */
[----:B------:R-:W-:Y:S01]  /*3690*/  FSEL R92, R101, -INF , P2 ;  /* 0xff800000655c7808 */ /* 0x000fe20001000000 */
[----:B------:R-:W-:Y:S08]  /*36a0*/  MUFU.TANH R41, R41 ;  /* 0x0000002900297308 */ /* 0x000ff00000002400 */
[----:B------:R0:W-:Y:S01]  /*36b0*/  MUFU.TANH R111, R54 ;  /* 0x00000036006f7308 */ /* 0x0001e20000002400 */
[----:B-1----:R-:W-:-:S02]  /*36c0*/  FSEL R64, R64, -INF , P4 ;  /* 0xff80000040407808 */ /* 0x002fc40002000000 */
[----:B------:R-:W-:-:S05]  /*36d0*/  ISETP.GT.AND P4, PT, R123, 0x78, PT ;  /* 0x000000787b00780c */ /* 0x000fca0003f84270 */
[----:B------:R-:W1:Y:S01]  /*36e0*/  MUFU.TANH R66, R66 ;  /* 0x0000004200427308 */ /* 0x000e620000002400 */
[----:B0-----:R-:W-:-:S07]  /*36f0*/  FMNMX.FTZ R54, R92, R5, !PT ;  /* 0x000000055c367209 */ /* 0x001fce0007810000 */
[----:B------:R0:W-:Y:S08]  /*3700*/  MUFU.TANH R118, R31 ;  /* 0x0000001f00767308 */ /* 0x0001f00000002400 */
[----:B------:R-:W2:Y:S01]  /*3710*/  MUFU.TANH R43, R43 ;  /* 0x0000002b002b7308 */ /* 0x000ea20000002400 */
[----:B0-----:R-:W-:Y:S02]  /*3720*/  FSEL R31, R104, -INF , P1 ;  /* 0xff800000681f7808 */ /* 0x001fe40000800000 */
[----:B-1----:R-:W-:-:S02]  /*3730*/  FSEL R66, R66, -INF , P2 ;  /* 0xff80000042427808 */ /* 0x002fc40001000000 */
[----:B------:R-:W-:Y:S02]  /*3740*/  FMNMX.FTZ R54, R31, R54, !PT ;  /* 0x000000361f367209 */ /* 0x000fe40007810000 */
[----:B------:R-:W-:Y:S01]  /*3750*/  ISETP.GT.AND P2, PT, R123, 0x80, PT ;  /* 0x000000807b00780c */ /* 0x000fe20003f44270 */
[----:B------:R0:W1:Y:S08]  /*3760*/  MUFU.TANH R109, R52 ;  /* 0x00000034006d7308 */ /* 0x0000700000002400 */
[----:B------:R3:W4:Y:S01]  /*3770*/  MUFU.TANH R14, R39 ;  /* 0x00000027000e7308 */ /* 0x0007220000002400 */
[----:B0-----:R-:W-:-:S02]  /*3780*/  FSEL R52, R63, -INF , P5 ;  /* 0xff8000003f347808 */ /* 0x001fc40002800000 */
[----:B------:R-:W-:-:S04]  /*3790*/  ISETP.GT.AND P5, PT, R123, 0x71, PT ;  /* 0x000000717b00780c */ /* 0x000fc80003fa4270 */
[----:B------:R-:W-:Y:S01]  /*37a0*/  FSEL R57, R108, -INF , P5 ;  /* 0xff8000006c397808 */ /* 0x000fe20002800000 */
[----:B------:R-:W-:Y:S01]  /*37b0*/  MUFU.TANH R124, R37 ;  /* 0x00000025007c7308 */ /* 0x000fe20000002400 */
[----:B---3--:R-:W-:-:S04]  /*37c0*/  FSEL R39, R107, -INF , P6 ;  /* 0xff8000006b277808 */ /* 0x008fc80003000000 */
[----:B------:R-:W-:Y:S02]  /*37d0*/  FMNMX.FTZ R68, R39, R54, !PT ;  /* 0x0000003627447209 */ /* 0x000fe40007810000 */
[----:B------:R-:W-:Y:S02]  /*37e0*/  FSEL R54, R41, -INF , P3 ;  /* 0xff80000029367808 */ /* 0x000fe40001800000 */
[----:B------:R-:W-:Y:S02]  /*37f0*/  ISETP.GT.AND P3, PT, R123, 0x79, PT ;  /* 0x000000797b00780c */ /* 0x000fe40003f64270 */
[----:B------:R-:W-:Y:S02]  /*3800*/  FSEL R41, R111, -INF , P4 ;  /* 0xff8000006f297808 */ /* 0x000fe40002000000 */
[----:B------:R-:W-:Y:S02]  /*3810*/  FMNMX.FTZ R68, R57, R68, !PT ;  /* 0x0000004439447209 */ /* 0x000fe40007810000 */
[----:B------:R-:W-:-:S02]  /*3820*/  FSEL R59, R112, -INF , P3 ;  /* 0xff800000703b7808 */ /* 0x000fc40001800000 */
[----:B------:R-:W-:Y:S02]  /*3830*/  FMNMX.FTZ R70, R41, R68, !PT ;  /* 0x0000004429467209 */ /* 0x000fe40007810000 */
[----:B--2---:R-:W-:Y:S02]  /*3840*/  FSEL R68, R43, -INF , P1 ;  /* 0xff8000002b447808 */ /* 0x004fe40000800000 */
[----:B------:R-:W-:Y:S02]  /*3850*/  ISETP.GT.AND P1, PT, R123, 0x81, PT ;  /* 0x000000817b00780c */ /* 0x000fe40003f24270 */
[----:B------:R-:W-:Y:S02]  /*3860*/  FSEL R43, R115, -INF , P2 ;  /* 0xff800000732b7808 */ /* 0x000fe40001000000 */
[----:B------:R-:W-:Y:S02]  /*3870*/  FMNMX.FTZ R74, R59, R70, !PT ;  /* 0x000000463b4a7209 */ /* 0x000fe40007810000 */
[----:B------:R-:W-:-:S02]  /*3880*/  FSEL R70, R105, -INF , P6 ;  /* 0xff80000069467808 */ /* 0x000fc40003000000 */
[----:B------:R-:W-:Y:S02]  /*3890*/  ISETP.GT.AND P6, PT, R123, 0x88, PT ;  /* 0x000000887b00780c */ /* 0x000fe40003fc4270 */
[----:B------:R-:W-:Y:S02]  /*38a0*/  FSEL R61, R116, -INF , P1 ;  /* 0xff800000743d7808 */ /* 0x000fe40000800000 */
[----:B------:R-:W-:Y:S01]  /*38b0*/  FMNMX.FTZ R78, R43, R74, !PT ;  /* 0x0000004a2b4e7209 */ /* 0x000fe20007810000 */
[----:B------:R-:W0:Y:S01]  /*38c0*/  MUFU.TANH R116, R29 ;  /* 0x0000001d00747308 */ /* 0x000e220000002400 */
[----:B------:R-:W-:Y:S02]  /*38d0*/  FSEL R74, R106, -INF , P5 ;  /* 0xff8000006a4a7808 */ /* 0x000fe40002800000 */
[----:B------:R-:W-:Y:S02]  /*38e0*/  ISETP.GT.AND P5, PT, R123, 0x89, PT ;  /* 0x000000897b00780c */ /* 0x000fe40003fa4270 */
[----:B------:R-:W-:-:S02]  /*38f0*/  FSEL R63, R117, -INF , P6 ;  /* 0xff800000753f7808 */ /* 0x000fc40003000000 */
[----:B------:R-:W-:Y:S02]  /*3900*/  FMNMX.FTZ R82, R61, R78, !PT ;  /* 0x0000004e3d527209 */ /* 0x000fe40007810000 */
[----:B-1----:R-:W-:Y:S02]  /*3910*/  FSEL R78, R109, -INF , P4 ;  /* 0xff8000006d4e7808 */ /* 0x002fe40002000000 */
[----:B------:R-:W-:Y:S02]  /*3920*/  ISETP.GT.AND P4, PT, R123, 0x90, PT ;  /* 0x000000907b00780c */ /* 0x000fe40003f84270 */
[----:B------:R-:W-:Y:S02]  /*3930*/  FSEL R77, R118, -INF , P5 ;  /* 0xff800000764d7808 */ /* 0x000fe40002800000 */
[----:B------:R-:W-:Y:S01]  /*3940*/  FMNMX.FTZ R96, R63, R82, !PT ;  /* 0x000000523f607209 */ /* 0x000fe20007810000 */
[----:B------:R-:W1:Y:S01]  /*3950*/  MUFU.TANH R118, R32 ;  /* 0x0000002000767308 */ /* 0x000e620000002400 */
[----:B------:R-:W-:-:S02]  /*3960*/  FSEL R82, R110, -INF , P3 ;  /* 0xff8000006e527808 */ /* 0x000fc40001800000 */
[----:B------:R-:W-:Y:S02]  /*3970*/  ISETP.GT.AND P3, PT, R123, 0x91, PT ;  /* 0x000000917b00780c */ /* 0x000fe40003f64270 */
[----:B------:R-:W-:Y:S02]  /*3980*/  FSEL R81, R119, -INF , P4 ;  /* 0xff80000077517808 */ /* 0x000fe40002000000 */
[----:B------:R-:W-:Y:S02]  /*3990*/  FMNMX.FTZ R98, R77, R96, !PT ;  /* 0x000000604d627209 */ /* 0x000fe40007810000 */
[----:B------:R-:W-:Y:S02]  /*39a0*/  FSEL R96, R113, -INF , P2 ;  /* 0xff80000071607808 */ /* 0x000fe40001000000 */
[----:B------:R-:W-:Y:S02]  /*39b0*/  ISETP.GT.AND P2, PT, R123, 0x98, PT ;  /* 0x000000987b00780c */ /* 0x000fe40003f44270 */
[----:B------:R-:W-:-:S02]  /*39c0*/  FSEL R89, R121, -INF , P3 ;  /* 0xff80000079597808 */ /* 0x000fc40001800000 */
[----:B------:R-:W-:Y:S02]  /*39d0*/  FMNMX.FTZ R100, R81, R98, !PT ;  /* 0x0000006251647209 */ /* 0x000fe40007810000 */
[----:B------:R-:W-:Y:S02]  /*39e0*/  FSEL R98, R114, -INF , P1 ;  /* 0xff80000072627808 */ /* 0x000fe40000800000 */
[----:B------:R-:W-:Y:S01]  /*39f0*/  ISETP.GT.AND P1, PT, R123, 0x99, PT ;  /* 0x000000997b00780c */ /* 0x000fe20003f24270 */
[----:B------:R-:W2:Y:S01]  /*3a00*/  MUFU.TANH R114, R28 ;  /* 0x0000001c00727308 */ /* 0x000ea20000002400 */
[----:B------:R-:W-:Y:S02]  /*3a10*/  FSEL R91, R122, -INF , P2 ;  /* 0xff8000007a5b7808 */ /* 0x000fe40001000000 */
[----:B------:R-:W-:Y:S02]  /*3a20*/  FMNMX.FTZ R102, R89, R100, !PT ;  /* 0x0000006459667209 */ /* 0x000fe40007810000 */
[----:B----4-:R-:W-:-:S02]  /*3a30*/  FSEL R100, R14, -INF , P1 ;  /* 0xff8000000e647808 */ /* 0x010fc40000800000 */
[----:B------:R-:W-:Y:S01]  /*3a40*/  FMNMX.FTZ R5, R91, R102, !PT ;  /* 0x000000665b057209 */ /* 0x000fe20007810000 */
[----:B------:R-:W3:Y:S01]  /*3a50*/  MUFU.TANH R122, R36 ;  /* 0x00000024007a7308 */ /* 0x000ee20000002400 */
[----:B0-----:R-:W-:Y:S02]  /*3a60*/  FSEL R116, R116, -INF , P5 ;  /* 0xff80000074747808 */ /* 0x001fe40002800000 */
[----:B------:R-:W-:Y:S02]  /*3a70*/  FMNMX.FTZ R5, R100, R5, !PT ;  /* 0x0000000564057209 */ /* 0x000fe40007810000 */
[----:B-1----:R-:W-:Y:S02]  /*3a80*/  FSEL R118, R118, -INF , P4 ;  /* 0xff80000076767808 */ /* 0x002fe40002000000 */
[----:B------:R-:W-:Y:S01]  /*3a90*/  FSEL R124, R124, -INF , P1 ;  /* 0xff8000007c7c7808 */ /* 0x000fe20000800000 */
[----:B------:R-:W0:Y:S01]  /*3aa0*/  SHFL.BFLY PT, R14, R5, 0x2, 0x1f ;  /* 0x0c401f00050e7f89 */ /* 0x000e2200000e0000 */
[----:B--2---:R-:W-:-:S02]  /*3ab0*/  FSEL R114, R114, -INF , P6 ;  /* 0xff80000072727808 */ /* 0x004fc40003000000 */
[----:B---3--:R-:W-:Y:S02]  /*3ac0*/  FSEL R122, R122, -INF , P2 ;  /* 0xff8000007a7a7808 */ /* 0x008fe40001000000 */
[----:B0-----:R-:W-:-:S05]  /*3ad0*/  FMNMX.FTZ R7, R5, R14, !PT ;  /* 0x0000000e05077209 */ /* 0x001fca0007810000 */
[----:B------:R-:W0:Y:S02]  /*3ae0*/  SHFL.BFLY PT, R14, R7, 0x1, 0x1f ;  /* 0x0c201f00070e7f89 */ /* 0x000e2400000e0000 */
        /* <DEDUP_REMOVED lines=21> */
[-CC-:B------:R-:W-:Y:S01]  /*3c40*/  FFMA.FTZ R5, R84, R13.reuse, -R102.reuse ;  /* 0x0000000d54057223 */ /* 0x180fe20000010866 */
[----:B-1----:R-:W-:Y:S01]  /*3c50*/  FSEL R120, R120, -INF , P3 ;  /* 0xff80000078787808 */ /* 0x002fe20001800000 */
[--C-:B------:R-:W-:Y:S01]  /*3c60*/  FFMA.FTZ R69, R69, R13, -R102.reuse ;  /* 0x0000000d45457223 */ /* 0x100fe20000010866 */
[----:B------:R-:W-:Y:S01]  /*3c70*/  FMNMX.FTZ R15, R8, R15, !PT ;  /* 0x0000000f080f7209 */ /* 0x000fe20007810000 */
[----:B------:R-:W-:Y:S01]  /*3c80*/  MUFU.EX2 R28, R28 ;  /* 0x0000001c001c7308 */ /* 0x000fe20000000800 */
[----:B------:R-:W-:-:S01]  /*3c90*/  FFMA.FTZ R32, R90, R13, -R102 ;  /* 0x0000000d5a207223 */ /* 0x000fc20000010866 */
[--C-:B------:R-:W-:Y:S01]  /*3ca0*/  FFMA.FTZ R9, R75, R13, -R102.reuse ;  /* 0x0000000d4b097223 */ /* 0x100fe20000010866 */
[----:B------:R-:W-:Y:S01]  /*3cb0*/  FMNMX.FTZ R21, R12, R15, !PT ;  /* 0x0000000f0c157209 */ /* 0x000fe20007810000 */
[-CC-:B------:R-:W-:Y:S01]  /*3cc0*/  FFMA.FTZ R104, R55, R13.reuse, -R102.reuse ;  /* 0x0000000d37687223 */ /* 0x180fe20000010866 */
[----:B------:R-:W-:-:S01]  /*3cd0*/  FFMA.FTZ R126, R57, R13, -R102 ;  /* 0x0000000d397e7223 */ /* 0x000fc20000010866 */
[--C-:B------:R-:W-:Y:S01]  /*3ce0*/  FFMA.FTZ R79, R79, R13, -R102.reuse ;  /* 0x0000000d4f4f7223 */ /* 0x100fe20000010866 */
[----:B------:R-:W-:Y:S01]  /*3cf0*/  FMNMX.FTZ R21, R30, R21, !PT ;  /* 0x000000151e157209 */ /* 0x000fe20007810000 */
[----:B------:R-:W0:Y:S01]  /*3d00*/  MUFU.EX2 R5, R5 ;  /* 0x0000000500057308 */ /* 0x000e220000000800 */
[----:B------:R-:W-:-:S01]  /*3d10*/  FFMA.FTZ R84, R85, R13, -R102 ;  /* 0x0000000d55547223 */ /* 0x000fc20000010866 */
[--C-:B------:R-:W-:Y:S01]  /*3d20*/  FFMA.FTZ R90, R83, R13, -R102.reuse ;  /* 0x0000000d535a7223 */ /* 0x100fe20000010866 */
[----:B------:R-:W-:Y:S01]  /*3d30*/  FMNMX.FTZ R21, R34, R21, !PT ;  /* 0x0000001522157209 */ /* 0x000fe20007810000 */
[-CC-:B------:R-:W-:Y:S01]  /*3d40*/  FFMA.FTZ R110, R71, R13.reuse, -R102.reuse ;  /* 0x0000000d476e7223 */ /* 0x180fe20000010866 */
[----:B------:R-:W-:-:S01]  /*3d50*/  FFMA.FTZ R65, R65, R13, -R102 ;  /* 0x0000000d41417223 */ /* 0x000fc20000010866 */
[--C-:B------:R-:W-:Y:S01]  /*3d60*/  FFMA.FTZ R106, R73, R13, -R102.reuse ;  /* 0x0000000d496a7223 */ /* 0x100fe20000010866 */
[----:B------:R-:W-:Y:S01]  /*3d70*/  FMNMX.FTZ R21, R38, R21, !PT ;  /* 0x0000001526157209 */ /* 0x000fe20007810000 */
[----:B------:R-:W1:Y:S01]  /*3d80*/  MUFU.EX2 R7, R7 ;  /* 0x0000000700077308 */ /* 0x000e620000000800 */
[----:B------:R-:W-:-:S01]  /*3d90*/  FFMA.FTZ R128, R59, R13, -R102 ;  /* 0x0000000d3b807223 */ /* 0x000fc20000010866 */
[--C-:B------:R-:W-:Y:S01]  /*3da0*/  FFMA.FTZ R27, R27, R13, -R102.reuse ;  /* 0x0000000d1b1b7223 */ /* 0x100fe20000010866 */
[----:B------:R-:W-:Y:S01]  /*3db0*/  FMNMX.FTZ R25, R40, R21, !PT ;  /* 0x0000001528197209 */ /* 0x000fe20007810000 */
[-CC-:B------:R-:W-:Y:S01]  /*3dc0*/  FFMA.FTZ R130, R61, R13.reuse, -R102.reuse ;  /* 0x0000000d3d827223 */ /* 0x180fe20000010866 */
[----:B------:R-:W-:-:S01]  /*3dd0*/  FFMA.FTZ R132, R77, R13, -R102 ;  /* 0x0000000d4d847223 */ /* 0x000fc20000010866 */
[--C-:B------:R-:W-:Y:S01]  /*3de0*/  FFMA.FTZ R35, R35, R13, -R102.reuse ;  /* 0x0000000d23237223 */ /* 0x100fe20000010866 */
[----:B------:R-:W-:Y:S01]  /*3df0*/  FMNMX.FTZ R25, R72, R25, !PT ;  /* 0x0000001948197209 */ /* 0x000fe20007810000 */
[----:B------:R2:W-:Y:S01]  /*3e00*/  MUFU.EX2 R21, R33 ;  /* 0x0000002100157308 */ /* 0x0005e20000000800 */
[----:B------:R-:W-:-:S01]  /*3e10*/  FFMA.FTZ R94, R94, R13, -R102 ;  /* 0x0000000d5e5e7223 */ /* 0x000fc20000010866 */
[--C-:B------:R-:W-:Y:S01]  /*3e20*/  FFMA.FTZ R86, R86, R13, -R102.reuse ;  /* 0x0000000d56567223 */ /* 0x100fe20000010866 */
[----:B------:R-:W-:Y:S01]  /*3e30*/  FMNMX.FTZ R25, R42, R25, !PT ;  /* 0x000000192a197209 */ /* 0x000fe20007810000 */
[-CC-:B------:R-:W-:Y:S01]  /*3e40*/  FFMA.FTZ R134, R89, R13.reuse, -R102.reuse ;  /* 0x0000000d59867223 */ /* 0x180fe20000010866 */
[----:B------:R-:W-:-:S02]  /*3e50*/  FFMA.FTZ R100, R100, R13, -R102 ;  /* 0x0000000d64647223 */ /* 0x000fc40000010866 */
[----:B------:R-:W-:Y:S01]  /*3e60*/  FMNMX.FTZ R25, R76, R25, !PT ;  /* 0x000000194c197209 */ /* 0x000fe20007810000 */
[----:B------:R-:W-:Y:S03]  /*3e70*/  MUFU.EX2 R15, R69 ;  /* 0x00000045000f7308 */ /* 0x000fe60000000800 */
[----:B------:R-:W-:-:S04]  /*3e80*/  FMNMX.FTZ R29, R44, R25, !PT ;  /* 0x000000192c1d7209 */ /* 0x000fc80007810000 */
        /* <DEDUP_REMOVED lines=11> */
[----:B--2---:R-:W-:-:S04]  /*3f40*/  FMNMX.FTZ R33, R62, R29, !PT ;  /* 0x0000001d3e217209 */ /* 0x004fc80007810000 */
        /* <DEDUP_REMOVED lines=13> */
[----:B------:R2:W-:Y:S03]  /*4020*/  MUFU.EX2 R37, R49 ;  /* 0x0000003100257308 */ /* 0x0005e60000000800 */
        /* <DEDUP_REMOVED lines=11> */
[----:B------:R-:W-:Y:S01]  /*40e0*/  MUFU.EX2 R27, R27 ;  /* 0x0000001b001b7308 */ /* 0x000fe20000000800 */
[----:B------:R-:W-:-:S01]  /*40f0*/  FFMA.FTZ R47, R92, R13, -R102 ;  /* 0x0000000d5c2f7223 */ /* 0x000fc20000010866 */
[-CC-:B------:R-:W-:Y:S01]  /*4100*/  FFMA.FTZ R92, R31, R13.reuse, -R102.reuse ;  /* 0x0000000d1f5c7223 */ /* 0x180fe20000010866 */
[----:B------:R-:W-:-:S01]  /*4110*/  FFMA.FTZ R31, R39, R13, -R102 ;  /* 0x0000000d271f7223 */ /* 0x000fc20000010866 */
[----:B--2---:R-:W2:Y:S01]  /*4120*/  SHFL.BFLY PT, R49, R20, 0x2, 0x1f ;  /* 0x0c401f0014317f89 */ /* 0x004ea200000e0000 */
[----:B------:R-:W-:-:S01]  /*4130*/  FFMA.FTZ R39, R41, R13, -R102 ;  /* 0x0000000d29277223 */ /* 0x000fc20000010866 */
[-CC-:B------:R-:W-:Y:S01]  /*4140*/  FFMA.FTZ R41, R43, R13.reuse, -R102.reuse ;  /* 0x0000000d2b297223 */ /* 0x180fe20000010866 */
[----:B------:R-:W-:-:S01]  /*4150*/  FFMA.FTZ R43, R63, R13, -R102 ;  /* 0x0000000d3f2b7223 */ /* 0x000fc20000010866 */
[----:B------:R-:W-:Y:S08]  /*4160*/  MUFU.EX2 R106, R106 ;  /* 0x0000006a006a7308 */ /* 0x000ff00000000800 */
[----:B------:R-:W-:Y:S08]  /*4170*/  MUFU.EX2 R108, R108 ;  /* 0x0000006c006c7308 */ /* 0x000ff00000000800 */
[----:B------:R-:W-:Y:S01]  /*4180*/  MUFU.EX2 R110, R110 ;  /* 0x0000006e006e7308 */ /* 0x000fe20000000800 */
[----:B--2---:R-:W-:-:S07]  /*4190*/  FMNMX.FTZ R49, R20, R49, !PT ;  /* 0x0000003114317209 */ /* 0x004fce0007810000 */
[----:B------:R-:W-:Y:S01]  /*41a0*/  MUFU.EX2 R112, R112 ;  /* 0x0000007000707308 */ /* 0x000fe20000000800 */
[----:B------:R-:W2:Y:S07]  /*41b0*/  SHFL.BFLY PT, R20, R49, 0x1, 0x1f ;  /* 0x0c201f0031147f89 */ /* 0x000eae00000e0000 */
[----:B------:R-:W-:Y:S08]  /*41c0*/  MUFU.EX2 R35, R35 ;  /* 0x0000002300237308 */ /* 0x000ff00000000800 */
[----:B------:R-:W-:Y:S08]  /*41d0*/  MUFU.EX2 R94, R94 ;  /* 0x0000005e005e7308 */ /* 0x000ff00000000800 */
[----:B------:R-:W-:Y:S01]  /*41e0*/  MUFU.EX2 R45, R45 ;  /* 0x0000002d002d7308 */ /* 0x000fe20000000800 */
[----:B--2---:R-:W-:Y:S01]  /*41f0*/  FMNMX.FTZ R20, R49, R20, !PT ;  /* 0x0000001431147209 */ /* 0x004fe20007810000 */
[----:B------:R-:W-:-:S03]  /*4200*/  FFMA.FTZ R49, R81, R13, -R102 ;  /* 0x0000000d51317223 */ /* 0x000fc60000010866 */
[C---:B------:R-:W-:Y:S01]  /*4210*/  FSETP.NEU.FTZ.AND P1, PT, R20.reuse, -INF , PT ;  /* 0xff8000001400780b */ /* 0x040fe20003f3d000 */
[----:B------:R-:W-:-:S02]  /*4220*/  FFMA.FTZ R51, R20, R13, -8 ;  /* 0xc100000014337423 */ /* 0x000fc4000001000d */
[----:B------:R-:W-:Y:S03]  /*4230*/  MUFU.EX2 R86, R86 ;  /* 0x0000005600567308 */ /* 0x000fe60000000800 */
[----:B------:R-:W-:Y:S01]  /*4240*/  FSEL R67, R51, RZ, P1 ;  /* 0x000000ff33437208 */ /* 0x000fe20000800000 */
        /* <DEDUP_REMOVED lines=10> */
[----:B------:R-:W-:Y:S01]  /*42f0*/  FFMA.FTZ R12, R12, R13, -R67 ;  /* 0x0000000d0c0c7223 */ /* 0x000fe20000010843 */
[----:B0-----:R-:W-:-:S01]  /*4300*/  FADD.FTZ R38, R5, R28 ;  /* 0x0000001c05267221 */ /* 0x001fc20000010000 */
[-CC-:B------:R-:W-:Y:S01]  /*4310*/  FFMA.FTZ R30, R30, R13.reuse, -R67.reuse ;  /* 0x0000000d1e1e7223 */ /* 0x180fe20000010843 */
[----:B------:R-:W-:-:S01]  /*4320*/  FFMA.FTZ R40, R40, R13, -R67 ;  /* 0x0000000d28287223 */ /* 0x000fc20000010843 */
[----:B------:R-:W-:Y:S01]  /*4330*/  FFMA.FTZ R72, R72, R13, -R67 ;  /* 0x0000000d48487223 */ /* 0x000fe20000010843 */
[----:B-1----:R-:W-:-:S01]  /*4340*/  FADD.FTZ R83, R7, R38 ;  /* 0x0000002607537221 */ /* 0x002fc20000010000 */
[----:B------:R-:W0:Y:S01]  /*4350*/  MUFU.EX2 R53, R53 ;  /* 0x0000003500357308 */ /* 0x000e220000000800 */
[----:B------:R-:W-:-:S01]  /*4360*/  FFMA.FTZ R8, R42, R13, -R67 ;  /* 0x0000000d2a087223 */ /* 0x000fc20000010843 */
        /* <DEDUP_REMOVED lines=11> */
[----:B---3--:R-:W-:-:S01]  /*4420*/  FFMA.FTZ R65, R54, R13, -R67 ;  /* 0x0000000d36417223 */ /* 0x008fc20000010843 */
[-CC-:B------:R-:W-:Y:S01]  /*4430*/  FFMA.FTZ R66, R66, R13.reuse, -R67.reuse ;  /* 0x0000000d42427223 */ /* 0x180fe20000010843 */
[----:B------:R-:W-:-:S01]  /*4440*/  FFMA.FTZ R68, R68, R13, -R67 ;  /* 0x0000000d44447223 */ /* 0x000fc20000010843 */
[----:B------:R3:W4:Y:S01]  /*4450*/  MUFU.EX2 R136, R24 ;  /* 0x0000001800887308 */ /* 0x0007220000000800 */
[----:B-1----:R-:W-:-:S01]  /*4460*/  FFMA.FTZ R6, R34, R13, -R67 ;  /* 0x0000000d22067223 */ /* 0x002fc20000010843 */
[----:B0-----:R-:W-:Y:S01]  /*4470*/  FADD.FTZ R34, R10, R53 ;  /* 0x000000350a227221 */ /* 0x001fe20000010000 */
[----:B------:R-:W-:-:S01]  /*4480*/  FFMA.FTZ R70, R70, R13, -R67 ;  /* 0x0000000d46467223 */ /* 0x000fc20000010843 */
[-CC-:B------:R-:W-:Y:S01]  /*4490*/  FFMA.FTZ R74, R74, R13.reuse, -R67.reuse ;  /* 0x0000000d4a4a7223 */ /* 0x180fe20000010843 */
[----:B------:R-:W-:-:S01]  /*44a0*/  FFMA.FTZ R78, R78, R13, -R67 ;  /* 0x0000000d4e4e7223 */ /* 0x000fc20000010843 */
[-CC-:B------:R-:W-:Y:S01]  /*44b0*/  FFMA.FTZ R82, R82, R13.reuse, -R67.reuse ;  /* 0x0000000d52527223 */ /* 0x180fe20000010843 */
[----:B------:R-:W-:-:S01]  /*44c0*/  FFMA.FTZ R96, R96, R13, -R67 ;  /* 0x0000000d60607223 */ /* 0x000fc20000010843 */
[----:B------:R-:W0:Y:S01]  /*44d0*/  MUFU.EX2 R4, R4 ;  /* 0x0000000400047308 */ /* 0x000e220000000800 */
[----:B--2---:R-:W-:-:S01]  /*44e0*/  FADD.FTZ R81, R69, R34 ;  /* 0x0000002245517221 */ /* 0x004fc20000010000 */
[----:B------:R-:W-:Y:S01]  /*44f0*/  FADD.FTZ R34, R32, R83 ;  /* 0x0000005320227221 */ /* 0x000fe20000010000 */
[----:B---3--:R-:W-:-:S01]  /*4500*/  FFMA.FTZ R24, R50, R13, -R67 ;  /* 0x0000000d32187223 */ /* 0x008fc20000010843 */
[-CC-:B------:R-:W-:Y:S01]  /*4510*/  FFMA.FTZ R98, R98, R13.reuse, -R67.reuse ;  /* 0x0000000d62627223 */ /* 0x180fe20000010843 */
[----:B------:R-:W-:-:S01]  /*4520*/  FFMA.FTZ R114, R114, R13, -R67 ;  /* 0x0000000d72727223 */ /* 0x000fc20000010843 */
[----:B------:R-:W-:Y:S01]  /*4530*/  FADD.FTZ R83, R9, R34 ;  /* 0x0000002209537221 */ /* 0x000fe20000010000 */
[----:B------:R-:W-:-:S01]  /*4540*/  FFMA.FTZ R116, R116, R13, -R67 ;  /* 0x0000000d74747223 */ /* 0x000fc20000010843 */
[----:B------:R-:W1:Y:S01]  /*4550*/  MUFU.EX2 R55, R55 ;  /* 0x0000003700377308 */ /* 0x000e620000000800 */
[----:B----4-:R-:W-:-:S01]  /*4560*/  FADD.FTZ R81, R136, R81 ;  /* 0x0000005188517221 */ /* 0x010fc20000010000 */
[----:B------:R-:W-:Y:S01]  /*4570*/  FADD.FTZ R38, R36, R83 ;  /* 0x0000005324267221 */ /* 0x000fe20000010000 */
[----:B------:R-:W-:Y:S01]  /*4580*/  F2FP.SATFINITE.E4M3.F32.PACK_AB_MERGE_C R69, R136, R69, RZ ;  /* 0x000000458845723e */ /* 0x000fe200048070ff */
[-CC-:B------:R-:W-:Y:S01]  /*4590*/  FFMA.FTZ R118, R118, R13.reuse, -R67.reuse ;  /* 0x0000000d76767223 */ /* 0x180fe20000010843 */
[----:B------:R-:W-:-:S01]  /*45a0*/  FFMA.FTZ R120, R120, R13, -R67 ;  /* 0x0000000d78787223 */ /* 0x000fc20000010843 */
[----:B------:R-:W-:Y:S01]  /*45b0*/  FFMA.FTZ R122, R122, R13, -R67 ;  /* 0x0000000d7a7a7223 */ /* 0x000fe20000010843 */
[----:B------:R-:W-:Y:S01]  /*45c0*/  F2FP.SATFINITE.E4M3.F32.PACK_AB_MERGE_C R172, R53, R10, R69 ;  /* 0x0000000a35ac723e */ /* 0x000fe20004807045 */
[----:B------:R2:W3:Y:S01]  /*45d0*/  MUFU.EX2 R71, R12 ;  /* 0x0000000c00477308 */ /* 0x0004e20000000800 */
[----:B0-----:R-:W-:-:S01]  /*45e0*/  FADD.FTZ R34, R4, R81 ;  /* 0x0000005104227221 */ /* 0x001fc20000010000 */
[----:B------:R-:W-:Y:S01]  /*45f0*/  FADD.FTZ R81, R11, R38 ;  /* 0x000000260b517221 */ /* 0x000fe20000010000 */
[-C--:B------:R-:W-:Y:S01]  /*4600*/  MOV R76, R87.reuse ;  /* 0x00000057004c7202 */ /* 0x080fe20000000f00 */
[--C-:B------:R-:W-:Y:S01]  /*4610*/  IMAD.MOV.U32 R69, RZ, RZ, R87.reuse ;  /* 0x000000ffff457224 */ /* 0x100fe200078e0057 */
[----:B------:R-:W-:Y:S01]  /*4620*/  MOV R46, R87 ;  /* 0x00000057002e7202 */ /* 0x000fe20000000f00 */
[----:B------:R-:W-:-:S02]  /*4630*/  IMAD.MOV.U32 R64, RZ, RZ, R87 ;  /* 0x000000ffff407224 */ /* 0x000fc400078e0057 */
[----:B------:R-:W0:Y:S01]  /*4640*/  MUFU.EX2 R30, R30 ;  /* 0x0000001e001e7308 */ /* 0x000e220000000800 */
[----:B-1----:R-:W-:-:S01]  /*4650*/  FADD.FTZ R34, R55, R34 ;  /* 0x0000002237227221 */ /* 0x002fc20000010000 */
[-CC-:B--2---:R-:W-:Y:S01]  /*4660*/  FFMA.FTZ R12, R56, R13.reuse, -R67.reuse ;  /* 0x0000000d380c7223 */ /* 0x184fe20000010843 */
[----:B------:R-:W-:-:S01]  /*4670*/  FFMA.FTZ R67, R124, R13, -R67 ;  /* 0x0000000d7c437223 */ /* 0x000fc20000010843 */
[--C-:B------:R-:W-:Y:S01]  /*4680*/  IMAD.MOV.U32 R60, RZ, RZ, R87.reuse ;  /* 0x000000ffff3c7224 */ /* 0x100fe200078e0057 */
[----:B------:R-:W-:Y:S01]  /*4690*/  MOV R56, R87 ;  /* 0x0000005700387202 */ /* 0x000fe20000000f00 */
[----:B------:R-:W-:Y:S02]  /*46a0*/  IMAD.MOV.U32 R54, RZ, RZ, R87 ;  /* 0x000000ffff367224 */ /* 0x000fe400078e0057 */
[----:B------:R-:W1:Y:S01]  /*46b0*/  MUFU.EX2 R6, R6 ;  /* 0x0000000600067308 */ /* 0x000e620000000800 */
[----:B---3--:R-:W-:-:S01]  /*46c0*/  FADD.FTZ R3, R71, R34 ;  /* 0x0000002247037221 */ /* 0x008fc20000010000 */
[C---:B------:R-:W-:Y:S01]  /*46d0*/  FADD.FTZ R34, R84.reuse, R81 ;  /* 0x0000005154227221 */ /* 0x040fe20000010000 */
[----:B------:R-:W-:Y:S01]  /*46e0*/  F2FP.SATFINITE.E4M3.F32.PACK_AB_MERGE_C R84, R84, R11, RZ ;  /* 0x0000000b5454723e */ /* 0x000fe200048070ff */
[----:B------:R-:W-:-:S02]  /*46f0*/  IMAD.MOV.U32 R53, RZ, RZ, R87 ;  /* 0x000000ffff357224 */ /* 0x000fc400078e0057 */
[----:B------:R-:W-:-:S01]  /*4700*/  FADD.FTZ R83, R15, R34 ;  /* 0x000000220f537221 */ /* 0x000fc20000010000 */
[----:B------:R-:W-:Y:S01]  /*4710*/  F2FP.SATFINITE.E4M3.F32.PACK_AB_MERGE_C R175, R36, R9, R84 ;  /* 0x0000000924af723e */ /* 0x000fe20004807054 */
[----:B------:R-:W2:Y:S01]  /*4720*/  MUFU.EX2 R57, R57 ;  /* 0x0000003900397308 */ /* 0x000ea20000000800 */
[----:B0-----:R-:W-:-:S01]  /*4730*/  FADD.FTZ R81, R30, R3 ;  /* 0x000000031e517221 */ /* 0x001fc20000010000 */
[----:B------:R-:W-:Y:S01]  /*4740*/  FADD.FTZ R38, R88, R83 ;  /* 0x0000005358267221 */ /* 0x000fe20000010000 */
[----:B------:R-:W-:Y:S01]  /*4750*/  F2FP.SATFINITE.E4M3.F32.PACK_AB_MERGE_C R71, R30, R71, RZ ;  /* 0x000000471e47723e */ /* 0x000fe200048070ff */
[----:B------:R-:W-:Y:S01]  /*4760*/  IMAD.MOV.U32 R84, RZ, RZ, R87 ;  /* 0x000000ffff547224 */ /* 0x000fe200078e0057 */
[----:B------:R-:W-:Y:S01]  /*4770*/  MOV R36, R87 ;  /* 0x0000005700247202 */ /* 0x000fe20000000f00 */
[----:B------:R-:W-:Y:S01]  /*4780*/  FADD.FTZ R83, R21, R38 ;  /* 0x0000002615537221 */ /* 0x000fe20000010000 */
[----:B------:R-:W-:Y:S01]  /*4790*/  F2FP.SATFINITE.E4M3.F32.PACK_AB_MERGE_C R174, R55, R4, R71 ;  /* 0x0000000437ae723e */ /* 0x000fe20004807047 */
[----:B------:R-:W0:Y:S01]  /*47a0*/  MUFU.EX2 R40, R40 ;  /* 0x0000002800287308 */ /* 0x000e220000000800 */
[----:B-1----:R-:W-:-:S01]  /*47b0*/  FADD.FTZ R34, R6, R81 ;  /* 0x0000005106227221 */ /* 0x002fc20000010000 */
[C---:B------:R-:W-:Y:S01]  /*47c0*/  FADD.FTZ R38, R90.reuse, R83 ;  /* 0x000000535a267221 */ /* 0x040fe20000010000 */
[----:B------:R-:W-:Y:S01]  /*47d0*/  F2FP.SATFINITE.E4M3.F32.PACK_AB_MERGE_C R90, R90, R21, RZ ;  /* 0x000000155a5a723e */ /* 0x000fe200048070ff */
[----:B------:R-:W-:-:S02]  /*47e0*/  IMAD.MOV.U32 R71, RZ, RZ, R87 ;  /* 0x000000ffff477224 */ /* 0x000fc400078e0057 */
[----:B------:R-:W-:-:S01]  /*47f0*/  FADD.FTZ R85, R25, R38 ;  /* 0x0000002619557221 */ /* 0x000fc20000010000 */
[----:B------:R-:W-:Y:S01]  /*4800*/  F2FP.SATFINITE.E4M3.F32.PACK_AB_MERGE_C R177, R88, R15, R90 ;  /* 0x0000000f58b1723e */ /* 0x000fe2000480705a */
[----:B------:R1:W3:Y:S01]  /*4810*/  MUFU.EX2 R73, R72 ;  /* 0x0000004800497308 */ /* 0x0002e20000000800 */
[----:B--2---:R-:W-:-:S01]  /*4820*/  FADD.FTZ R81, R57, R34 ;  /* 0x0000002239517221 */ /* 0x004fc20000010000 */
[----:B------:R-:W-:Y:S01]  /*4830*/  FADD.FTZ R38, R104, R85 ;  /* 0x0000005568267221 */ /* 0x000fe20000010000 */
[--C-:B------:R-:W-:Y:S02]  /*4840*/  IMAD.MOV.U32 R55, RZ, RZ, R87.reuse ;  /* 0x000000ffff377224 */ /* 0x100fe400078e0057 */
[----:B------:R-:W-:Y:S02]  /*4850*/  IMAD.MOV.U32 R50, RZ, RZ, R87 ;  /* 0x000000ffff327224 */ /* 0x000fe400078e0057 */
[----:B------:R-:W-:-:S01]  /*4860*/  FADD.FTZ R85, R27, R38 ;  /* 0x000000261b557221 */ /* 0x000fc20000010000 */
[----:B------:R-:W-:Y:S01]  /*4870*/  F2FP.SATFINITE.E4M3.F32.PACK_AB_MERGE_C R38, R32, R7, RZ ;  /* 0x000000072026723e */ /* 0x000fe200048070ff */
[----:B------:R-:W2:Y:S01]  /*4880*/  MUFU.EX2 R8, R8 ;  /* 0x0000000800087308 */ /* 0x000ea20000000800 */
[----:B0-----:R-:W-:-:S01]  /*4890*/  FADD.FTZ R34, R40, R81 ;  /* 0x0000005128227221 */ /* 0x001fc20000010000 */
[C---:B------:R-:W-:Y:S01]  /*48a0*/  FADD.FTZ R32, R106.reuse, R85 ;  /* 0x000000556a207221 */ /* 0x040fe20000010000 */
[----:B------:R-:W-:Y:S01]  /*48b0*/  F2FP.SATFINITE.E4M3.F32.PACK_AB_MERGE_C R106, R106, R27, RZ ;  /* 0x0000001b6a6a723e */ /* 0x000fe200048070ff */
[--C-:B------:R-:W-:Y:S01]  /*48c0*/  IMAD.MOV.U32 R85, RZ, RZ, R87.reuse ;  /* 0x000000ffff557224 */ /* 0x100fe200078e0057 */
[----:B------:R-:W-:Y:S01]  /*48d0*/  F2FP.SATFINITE.E4M3.F32.PACK_AB_MERGE_C R173, R28, R5, R38 ;  /* 0x000000051cad723e */ /* 0x000fe20004807026 */
[----:B-1----:R-:W-:Y:S01]  /*48e0*/  IMAD.MOV.U32 R72, RZ, RZ, R87 ;  /* 0x000000ffff487224 */ /* 0x002fe200078e0057 */
[----:B------:R-:W-:Y:S01]  /*48f0*/  F2FP.SATFINITE.E4M3.F32.PACK_AB_MERGE_C R179, R104, R25, R106 ;  /* 0x0000001968b3723e */ /* 0x000fe2000480706a */
[----:B------:R-:W0:Y:S01]  /*4900*/  MUFU.EX2 R59, R59 ;  /* 0x0000003b003b7308 */ /* 0x000e220000000800 */
[----:B---3--:R-:W-:-:S01]  /*4910*/  FADD.FTZ R83, R73, R34 ;  /* 0x0000002249537221 */ /* 0x008fc20000010000 */
[----:B------:R-:W-:Y:S01]  /*4920*/  F2FP.SATFINITE.E4M3.F32.PACK_AB_MERGE_C R40, R73, R40, RZ ;  /* 0x000000284928723e */ /* 0x000fe200048070ff */
[----:B------:R-:W-:-:S02]  /*4930*/  IMAD.MOV.U32 R73, RZ, RZ, R87 ;  /* 0x000000ffff497224 */ /* 0x000fc400078e0057 */
[--C-:B------:R-:W-:Y:S01]  /*4940*/  IMAD.MOV.U32 R42, RZ, RZ, R87.reuse ;  /* 0x000000ffff2a7224 */ /* 0x100fe200078e0057 */
[----:B------:R-:W-:Y:S01]  /*4950*/  F2FP.SATFINITE.E4M3.F32.PACK_AB_MERGE_C R176, R57, R6, R40 ;  /* 0x0000000639b0723e */ /* 0x000fe20004807028 */
[----:B------:R-:W-:Y:S01]  /*4960*/  IMAD.MOV.U32 R57, RZ, RZ, R87 ;  /* 0x000000ffff397224 */ /* 0x000fe200078e0057 */
[----:B------:R-:W1:Y:S01]  /*4970*/  MUFU.EX2 R44, R44 ;  /* 0x0000002c002c7308 */ /* 0x000e620000000800 */
[----:B--2---:R-:W-:-:S01]  /*4980*/  FADD.FTZ R34, R8, R83 ;  /* 0x0000005308227221 */ /* 0x004fc20000010000 */
[--C-:B------:R-:W-:Y:S02]  /*4990*/  IMAD.MOV.U32 R40, RZ, RZ, R87.reuse ;  /* 0x000000ffff287224 */ /* 0x100fe400078e0057 */
[--C-:B------:R-:W-:Y:S02]  /*49a0*/  IMAD.MOV.U32 R38, RZ, RZ, R87.reuse ;  /* 0x000000ffff267224 */ /* 0x100fe400078e0057 */
[----:B------:R-:W-:Y:S02]  /*49b0*/  IMAD.MOV.U32 R25, RZ, RZ, R87 ;  /* 0x000000ffff197224 */ /* 0x000fe400078e0057 */
[----:B------:R2:W3:Y:S01]  /*49c0*/  MUFU.EX2 R75, R80 ;  /* 0x00000050004b7308 */ /* 0x0004e20000000800 */
[----:B0-----:R-:W-:-:S07]  /*49d0*/  FADD.FTZ R83, R59, R34 ;  /* 0x000000223b537221 */ /* 0x001fce0000010000 */
[----:B------:R-:W0:Y:S01]  /*49e0*/  MUFU.EX2 R12, R12 ;  /* 0x0000000c000c7308 */ /* 0x000e220000000800 */
[----:B-1----:R-:W-:-:S01]  /*49f0*/  FADD.FTZ R34, R44, R83 ;  /* 0x000000532c227221 */ /* 0x002fc20000010000 */
[----:B------:R-:W-:Y:S01]  /*4a00*/  FADD.FTZ R83, R29, R32 ;  /* 0x000000201d537221 */ /* 0x000fe20000010000 */
[----:B--2---:R-:W-:-:S05]  /*4a10*/  IMAD.MOV.U32 R80, RZ, RZ, R87 ;  /* 0x000000ffff507224 */ /* 0x004fca00078e0057 */
        /* <DEDUP_REMOVED lines=36> */
[----:B------:R-:W-:Y:S02]  /*4c60*/  IMAD.MOV.U32 R58, RZ, RZ, R87 ;  /* 0x000000ffff3a7224 */ /* 0x000fe400078e0057 */
[----:B------:R-:W-:-:S01]  /*4c70*/  FADD.FTZ R94, R94, R21 ;  /* 0x000000155e5e7221 */ /* 0x000fc20000010000 */
[----:B------:R-:W-:Y:S01]  /*4c80*/  F2FP.SATFINITE.E4M3.F32.PACK_AB_MERGE_C R183, R112, R37, R35 ;  /* 0x0000002570b7723e */ /* 0x000fe20004807023 */
[----:B------:R1:W3:Y:S01]  /*4c90*/  MUFU.EX2 R79, R52 ;  /* 0x00000034004f7308 */ /* 0x0002e20000000800 */
[----:B0-----:R-:W-:-:S01]  /*4ca0*/  FADD.FTZ R5, R63, R30 ;  /* 0x0000001e3f057221 */ /* 0x001fc20000010000 */
[----:B------:R-:W-:Y:S01]  /*4cb0*/  FADD.FTZ R9, R45, R94 ;  /* 0x0000005e2d097221 */ /* 0x000fe20000010000 */
[----:B------:R-:W-:-:S02]  /*4cc0*/  IMAD.MOV.U32 R37, RZ, RZ, R87 ;  /* 0x000000ffff257224 */ /* 0x000fc400078e0057 */
[----:B------:R-:W-:Y:S02]  /*4cd0*/  IMAD.MOV.U32 R35, RZ, RZ, R87 ;  /* 0x000000ffff237224 */ /* 0x000fe400078e0057 */
[----:B------:R-:W-:-:S01]  /*4ce0*/  FADD.FTZ R30, R86, R9 ;  /* 0x00000009561e7221 */ /* 0x000fc20000010000 */
[----:B------:R-:W-:Y:S01]  /*4cf0*/  IMAD.MOV.U32 R32, RZ, RZ, R87 ;  /* 0x000000ffff207224 */ /* 0x000fe200078e0057 */
        /* <DEDUP_REMOVED lines=11> */
[--C-:B------:R-:W-:Y:S02]  /*4db0*/  IMAD.MOV.U32 R62, RZ, RZ, R87.reuse ;  /* 0x000000ffff3e7224 */ /* 0x100fe400078e0057 */
[----:B------:R-:W-:Y:S02]  /*4dc0*/  IMAD.MOV.U32 R24, RZ, RZ, R87 ;  /* 0x000000ffff187224 */ /* 0x000fe400078e0057 */
[----:B------:R-:W0:Y:S01]  /*4dd0*/  MUFU.EX2 R66, R66 ;  /* 0x0000004200427308 */ /* 0x000e220000000800 */
[----:B-1----:R-:W-:-:S07]  /*4de0*/  FADD.FTZ R9, R65, R28 ;  /* 0x0000001c41097221 */ /* 0x002fce0000010000 */
[----:B------:R-:W1:Y:S01]  /*4df0*/  MUFU.EX2 R92, R92 ;  /* 0x0000005c005c7308 */ /* 0x000e620000000800 */
[----:B--2---:R-:W-:-:S07]  /*4e00*/  FADD.FTZ R15, R47, R30 ;  /* 0x0000001e2f0f7221 */ /* 0x004fce0000010000 */
[----:B------:R2:W3:Y:S01]  /*4e10*/  MUFU.EX2 R3, R68 ;  /* 0x0000004400037308 */ /* 0x0004e20000000800 */
[----:B0-----:R-:W-:-:S07]  /*4e20*/  FADD.FTZ R28, R66, R9 ;  /* 0x00000009421c7221 */ /* 0x001fce0000010000 */
[----:B------:R-:W0:Y:S01]  /*4e30*/  MUFU.EX2 R31, R31 ;  /* 0x0000001f001f7308 */ /* 0x000e220000000800 */
[C---:B-1----:R-:W-:Y:S01]  /*4e40*/  F2FP.SATFINITE.E4M3.F32.PACK_AB_MERGE_C R47, R92.reuse, R47, RZ ;  /* 0x0000002f5c2f723e */ /* 0x042fe200048070ff */
[----:B------:R-:W-:Y:S01]  /*4e50*/  FADD.FTZ R92, R92, R15 ;  /* 0x0000000f5c5c7221 */ /* 0x000fe20000010000 */
[----:B--2---:R-:W-:Y:S02]  /*4e60*/  IMAD.MOV.U32 R68, RZ, RZ, R87 ;  /* 0x000000ffff447224 */ /* 0x004fe400078e0057 */
[----:B------:R-:W-:Y:S01]  /*4e70*/  F2FP.SATFINITE.E4M3.F32.PACK_AB_MERGE_C R185, R86, R45, R47 ;  /* 0x0000002d56b9723e */ /* 0x000fe2000480702f */
[----:B------:R-:W-:Y:S01]  /*4e80*/  IMAD.MOV.U32 R47, RZ, RZ, R87 ;  /* 0x000000ffff2f7224 */ /* 0x000fe200078e0057 */
[----:B------:R-:W-:Y:S01]  /*4e90*/  MOV R86, R87 ;  /* 0x0000005700567202 */ /* 0x000fe20000000f00 */
[----:B------:R-:W1:Y:S01]  /*4ea0*/  MUFU.EX2 R70, R70 ;  /* 0x0000004600467308 */ /* 0x000e620000000800 */
[----:B---3--:R-:W-:-:S01]  /*4eb0*/  FADD.FTZ R9, R3, R28 ;  /* 0x0000001c03097221 */ /* 0x008fc20000010000 */
[----:B------:R-:W-:Y:S01]  /*4ec0*/  F2FP.SATFINITE.E4M3.F32.PACK_AB_MERGE_C R66, R3, R66, RZ ;  /* 0x000000420342723e */ /* 0x000fe200048070ff */
[----:B------:R-:W-:-:S03]  /*4ed0*/  IMAD.MOV.U32 R45, RZ, RZ, R87 ;  /* 0x000000ffff2d7224 */ /* 0x000fc600078e0057 */
[----:B------:R-:W-:Y:S01]  /*4ee0*/  F2FP.SATFINITE.E4M3.F32.PACK_AB_MERGE_C R184, R65, R26, R66 ;  /* 0x0000001a41b8723e */ /* 0x000fe20004807042 */
[----:B------:R-:W-:Y:S01]  /*4ef0*/  IMAD.MOV.U32 R65, RZ, RZ, R87 ;  /* 0x000000ffff417224 */ /* 0x000fe200078e0057 */
[----:B------:R-:W2:Y:S01]  /*4f00*/  MUFU.EX2 R126, R126 ;  /* 0x0000007e007e7308 */ /* 0x000ea20000000800 */
[----:B0-----:R-:W-:-:S01]  /*4f10*/  FADD.FTZ R15, R31, R92 ;  /* 0x0000005c1f0f7221 */ /* 0x001fc20000010000 */
[-C--:B------:R-:W-:Y:S02]  /*4f20*/  MOV R66, R87.reuse ;  /* 0x0000005700427202 */ /* 0x080fe40000000f00 */
[----:B------:R-:W-:-:S04]  /*4f30*/  MOV R26, R87 ;  /* 0x00000057001a7202 */ /* 0x000fc80000000f00 */
[----:B------:R0:W3:Y:S01]  /*4f40*/  MUFU.EX2 R81, R74 ;  /* 0x0000004a00517308 */ /* 0x0000e20000000800 */
[----:B-1----:R-:W-:-:S07]  /*4f50*/  FADD.FTZ R28, R70, R9 ;  /* 0x00000009461c7221 */ /* 0x002fce0000010000 */
[----:B------:R-:W-:Y:S01]  /*4f60*/  MUFU.EX2 R39, R39 ;  /* 0x0000002700277308 */ /* 0x000fe20000000800 */
[----:B--2---:R-:W-:-:S01]  /*4f70*/  FADD.FTZ R30, R126, R15 ;  /* 0x0000000f7e1e7221 */ /* 0x004fc20000010000 */
[----:B0-----:R-:W-:-:S06]  /*4f80*/  IMAD.MOV.U32 R74, RZ, RZ, R87 ;  /* 0x000000ffff4a7224 */ /* 0x001fcc00078e0057 */
[----:B------:R-:W0:Y:S01]  /*4f90*/  MUFU.EX2 R128, R128 ;  /* 0x0000008000807308 */ /* 0x000e220000000800 */
[----:B---3--:R-:W-:-:S01]  /*4fa0*/  FADD.FTZ R9, R81, R28 ;  /* 0x0000001c51097221 */ /* 0x008fc20000010000 */
[----:B------:R-:W-:-:S06]  /*4fb0*/  IMAD.MOV.U32 R28, RZ, RZ, R87 ;  /* 0x000000ffff1c7224 */ /* 0x000fcc00078e0057 */
[----:B------:R-:W1:Y:S08]  /*4fc0*/  MUFU.EX2 R78, R78 ;  /* 0x0000004e004e7308 */ /* 0x000e700000000800 */
[----:B------:R2:W3:Y:S01]  /*4fd0*/  MUFU.EX2 R7, R82 ;  /* 0x0000005200077308 */ /* 0x0004e20000000800 */
        /* <DEDUP_REMOVED lines=8> */
[--C-:B--2---:R-:W-:Y:S02]  /*5060*/  IMAD.MOV.U32 R82, RZ, RZ, R87.reuse ;  /* 0x000000ffff527224 */ /* 0x104fe400078e0057 */
[----:B------:R-:W-:-:S04]  /*5070*/  IMAD.MOV.U32 R31, RZ, RZ, R87 ;  /* 0x000000ffff1f7224 */ /* 0x000fc800078e0057 */
        /* <DEDUP_REMOVED lines=86> */
[----:B------:R-:W-:Y:S01]  /*55e0*/  UMOV UR50, UR43 ;  /* 0x0000002b00327c82 */ /* 0x000fe20008000000 */
[----:B------:R-:W-:-:S10]  /*55f0*/  UMOV UR48, UR42 ;  /* 0x0000002a00307c82 */ /* 0x000fd40008000000 */
.L_x_210:
[----:B------:R-:W-:Y:S01]  /*5600*/  ISETP.NE.AND P2, PT, RZ, UR41, PT ;  /* 0x00000029ff007c0c */ /* 0x000fe2000bf45270 */
[----:B------:R-:W-:-:S04]  /*5610*/  UISETP.NE.AND UP0, UPT, UR48, 0x1, UPT ;  /* 0x000000013000788c */ /* 0x000fc8000bf05270 */
[----:B------:R-:W-:-:S04]  /*5620*/  USEL UR43, URZ, 0x1, UP0 ;  /* 0x000000013f2b7887 */ /* 0x000fc80008000000 */
[----:B------:R-:W-:-:S04]  /*5630*/  ULOP3.LUT UR43, UR50, UR43, URZ, 0x3c, !UPT ;  /* 0x0000002b322b7292 */ /* 0x000fc8000f8e3c3f */
[----:B------:R-:W-:Y:S08]  /*5640*/  @P2 BRA `(.L_x_200) ;  /* 0x0000000000442947 */ /* 0x000ff00003800000 */
[----:B------:R-:W-:Y:S05]  /*5650*/  @!P0 BRA `(.L_x_201) ;  /* 0x0000000000048947 */ /* 0x000fea0003800000 */
[----:B------:R-:W-:Y:S01]  /*5660*/  BPT.TRAP 0x1 ;  /* 0x000000040000795c */ /* 0x000fe20000300000 */
.L_x_201:
[----:B------:R-:W0:Y:S01]  /*5670*/  S2UR UR10, SR_CgaCtaId ;  /* 0x00000000000a79c3 */ /* 0x000e220000008800 */
[----:B------:R-:W-:Y:S01]  /*5680*/  UIADD3 UR6, UR48, 0x1, URZ ;  /* 0x0000000130067890 */ /* 0x000fe2000fffe03f */
[----:B------:R-:W-:Y:S01]  /*5690*/  IMAD.U32 R7, RZ, RZ, UR43 ;  /* 0x0000002bff077e24 */ /* 0x000fe2000f8e00ff */
[----:B------:R-:W-:Y:S02]  /*56a0*/  UMOV UR7, 0x400 ;  /* 0x0000040000077882 */ /* 0x000fe40000000000 */
[----:B------:R-:W-:Y:S02]  /*56b0*/  UISETP.NE.AND UP0, UPT, UR6, 0x2, UPT ;  /* 0x000000020600788c */ /* 0x000fe4000bf05270 */
[----:B------:R-:W-:Y:S02]  /*56c0*/  SHF.L.U32 R7, R7, 0x1f, RZ ;  /* 0x0000001f07077819 */ /* 0x000fe400000006ff */
[----:B------:R-:W-:Y:S02]  /*56d0*/  USEL UR6, UR6, URZ, UP0 ;  /* 0x0000003f06067287 */ /* 0x000fe40008000000 */
[----:B0-----:R-:W-:-:S04]  /*56e0*/  ULEA UR7, UR10, UR7, 0x18 ;  /* 0x000000070a077291 */ /* 0x001fc8000f8ec03f */
[----:B------:R-:W-:-:S09]  /*56f0*/  ULEA UR6, UR6, UR7, 0x3 ;  /* 0x0000000706067291 */ /* 0x000fd2000f8e183f */
[----:B------:R0:W1:Y:S01]  /*5700*/  SYNCS.PHASECHK.TRANS64.TRYWAIT P1, [UR6+0x29830], R7 ;  /* 0x02983007ff0075a7 */ /* 0x0000620008020146 */
[----:B------:R-:W-:Y:S05]  /*5710*/  @!P0 BRA `(.L_x_202) ;  /* 0x0000000000048947 */ /* 0x000fea0003800000 */
[----:B------:R-:W-:Y:S01]  /*5720*/  BPT.TRAP 0x1 ;  /* 0x000000040000795c */ /* 0x000fe20000300000 */
.L_x_202:
[----:B-1----:R-:W-:Y:S05]  /*5730*/  @P1 BRA `(.L_x_200) ;  /* 0x0000000000081947 */ /* 0x002fea0003800000 */
[----:B------:R-:W1:Y:S02]  /*5740*/  SYNCS.PHASECHK.TRANS64.TRYWAIT P1, [UR6+0x29830], R7 ;  /* 0x02983007ff0075a7 */ /* 0x000e640008020146 */
[----:B-1----:R-:W-:Y:S05]  /*5750*/  @!P1 BRA `(.L_x_203) ;  /* 0x000000cc00b49947 */ /* 0x002fea0003800000 */
.L_x_200:
        /* <DEDUP_REMOVED lines=189> */
.L_x_205:
[----:B------:R-:W0:Y:S01]  /*6330*/  S2UR UR7, SR_CgaCtaId ;  /* 0x00000000000779c3 */ /* 0x000e220000008800 */
[----:B------:R-:W-:Y:S01]  /*6340*/  UMOV UR6, 0x400 ;  /* 0x0000040000067882 */ /* 0x000fe20000000000 */
[----:B------:R-:W-:-:S05]  /*6350*/  IMAD.U32 R7, RZ, RZ, UR50 ;  /* 0x00000032ff077e24 */ /* 0x000fca000f8e00ff */
[----:B------:R-:W-:Y:S01]  /*6360*/  SHF.L.U32 R7, R7, 0x1f, RZ ;  /* 0x0000001f07077819 */ /* 0x000fe200000006ff */
[----:B0-----:R-:W-:-:S04]  /*6370*/  ULEA UR6, UR7, UR6, 0x18 ;  /* 0x0000000607067291 */ /* 0x001fc8000f8ec03f */
[----:B------:R-:W-:-:S09]  /*6380*/  ULEA UR6, UR48, UR6, 0x3 ;  /* 0x0000000630067291 */ /* 0x000fd2000f8e183f */
[----:B------:R0:W1:Y:S01]  /*6390*/  SYNCS.PHASECHK.TRANS64.TRYWAIT P1, [UR6+0x29850], R7 ;  /* 0x02985007ff0075a7 */ /* 0x0000620008020146 */
[----:B------:R-:W-:Y:S05]  /*63a0*/  @!P0 BRA `(.L_x_206) ;  /* 0x0000000000048947 */ /* 0x000fea0003800000 */
[----:B------:R-:W-:Y:S01]  /*63b0*/  BPT.TRAP 0x1 ;  /* 0x000000040000795c */ /* 0x000fe20000300000 */
.L_x_206:
[----:B-1----:R-:W-:Y:S05]  /*63c0*/  @P1 BRA `(.L_x_204) ;  /* 0x0000000000081947 */ /* 0x002fea0003800000 */
[----:B------:R-:W1:Y:S02]  /*63d0*/  SYNCS.PHASECHK.TRANS64.TRYWAIT P1, [UR6+0x29850], R7 ;  /* 0x02985007ff0075a7 */ /* 0x000e640008020146 */
[----:B-1----:R-:W-:Y:S05]  /*63e0*/  @!P1 BRA `(.L_x_207) ;  /* 0x000000c000a89947 */ /* 0x002fea0003800000 */
.L_x_204:
[----:B------:R-:W2:Y:S01]  /*63f0*/  S2UR UR11, SR_CgaCtaId ;  /* 0x00000000000b79c3 */ /* 0x000ea20000008800 */
[----:B------:R-:W-:Y:S01]  /*6400*/  UMOV UR6, 0x400 ;  /* 0x0000040000067882 */ /* 0x000fe20000000000 */
[----:B------:R-:W-:Y:S01]  /*6410*/  WARPGROUP.ARRIVE ;  /* 0x00000000000079c5 */ /* 0x000fe20000000000 */
[----:B------:R-:W-:Y:S01]  /*6420*/  UMOV UR7, 0xc0000010 ;  /* 0xc000001000077882 */ /* 0x000fe20000000000 */
[----:B01----:R-:W-:Y:S01]  /*6430*/  IADD3 R7, -R22, 0xb, RZ ;  /* 0x0000000b16077810 */ /* 0x003fe20007ffe1ff */
[----:B--2---:R-:W-:-:S04]  /*6440*/  ULEA UR14, UR11, UR6, 0x18 ;  /* 0x000000060b0e7291 */ /* 0x004fc8000f8ec03f */
[----:B------:R-:W-:-:S04]  /*6450*/  UIADD3 UR6, UR14, 0x400, URZ ;  /* 0x000004000e067890 */ /* 0x000fc8000fffe03f */
        /* <DEDUP_REMOVED lines=30> */
.L_x_208:
        /* <DEDUP_REMOVED lines=275> */
[----:B------:R-:W-:-:S01]  /*7770*/  FFMA.FTZ R12, R12, R13, -R101 ;  /* 0x0000000d0c0c7223 */ /* 0x000fc20000010865 */
[-CC-:B------:R-:W-:Y:S01]  /*7780*/  FFMA.FTZ R103, R148, R13.reuse, -R117.reuse ;  /* 0x0000000d94677223 */ /* 0x180fe20000010875 */
[----:B------:R-:W-:-:S01]  /*7790*/  FFMA.FTZ R148, R188, R13, -R117 ;  /* 0x0000000dbc947223 */ /* 0x000fc20000010875 */
[-CC-:B------:R-:W-:Y:S01]  /*77a0*/  FFMA.FTZ R91, R162, R13.reuse, -R117.reuse ;  /* 0x0000000da25b7223 */ /* 0x180fe20000010875 */
[----:B------:R-:W-:-:S01]  /*77b0*/  FFMA.FTZ R188, R109, R13, -R117 ;  /* 0x0000000d6dbc7223 */ /* 0x000fc20000010875 */
[-C--:B------:R-:W-:Y:S01]  /*77c0*/  FFMA.FTZ R109, R154, R13.reuse, -R101 ;  /* 0x0000000d9a6d7223 */ /* 0x080fe20000010865 */
[----:B------:R-:W-:-:S01]  /*77d0*/  FFMA.FTZ R160, R164, R13, -R117 ;  /* 0x0000000da4a07223 */ /* 0x000fc20000010875 */
[----:B------:R-:W-:Y:S01]  /*77e0*/  MUFU.EX2 R3, R3 ;  /* 0x0000000300037308 */ /* 0x000fe20000000800 */
[----:B------:R-:W-:-:S01]  /*77f0*/  FFMA.FTZ R97, R144, R13, -R117 ;  /* 0x0000000d90617223 */ /* 0x000fc20000010875 */
[-C--:B------:R-:W-:Y:S01]  /*7800*/  FFMA.FTZ R144, R184, R13.reuse, -R117 ;  /* 0x0000000db8907223 */ /* 0x080fe20000010875 */
[----:B------:R-:W-:-:S01]  /*7810*/  FFMA.FTZ R154, R156, R13, -R101 ;  /* 0x0000000d9c9a7223 */ /* 0x000fc20000010865 */
[-CC-:B------:R-:W-:Y:S01]  /*7820*/  FFMA.FTZ R184, R105, R13.reuse, -R117.reuse ;  /* 0x0000000d69b87223 */ /* 0x180fe20000010875 */
[----:B------:R-:W-:-:S01]  /*7830*/  FFMA.FTZ R105, R107, R13, -R117 ;  /* 0x0000000d6b697223 */ /* 0x000fc20000010875 */
[-CC-:B0-----:R-:W-:Y:S01]  /*7840*/  FFMA.FTZ R93, R166, R13.reuse, -R117.reuse ;  /* 0x0000000da65d7223 */ /* 0x181fe20000010875 */
        /* <DEDUP_REMOVED lines=11> */
[-C--:B------:R-:W-:Y:S01]  /*7900*/  FFMA.FTZ R113, R140, R13.reuse, -R101 ;  /* 0x0000000d8c717223 */ /* 0x080fe20000010865 */
[----:B------:R-:W-:-:S01]  /*7910*/  FFMA.FTZ R164, R182, R13, -R117 ;  /* 0x0000000db6a47223 */ /* 0x000fc20000010875 */
[-C--:B------:R-:W-:Y:S01]  /*7920*/  FFMA.FTZ R138, R142, R13.reuse, -R101 ;  /* 0x0000000d8e8a7223 */ /* 0x080fe20000010865 */
        /* <DEDUP_REMOVED lines=17> */
[-C--:B------:R-:W-:Y:S01]  /*7a40*/  FFMA.FTZ R99, R99, R13.reuse, -R117 ;  /* 0x0000000d63637223 */ /* 0x080fe20000010875 */
        /* <DEDUP_REMOVED lines=182> */
.L_x_209:
        /* <DEDUP_REMOVED lines=15> */
[----:B------:R-:W-:Y:S01]  /*86a0*/  F2FP.SATFINITE.E4M3.F32.PACK_AB_MERGE_C R119, R120, R115, R119 ;  /* 0x000000737877723e */ /* 0x000fe20004807077 */
[----:B------:R-:W-:Y:S01]  /*86b0*/  FMUL.FTZ R25, R25, R5 ;  /* 0x0000000519197220 */ /* 0x000fe20000410000 */
[----:B------:R-:W-:Y:S01]  /*86c0*/  F2FP.SATFINITE.E4M3.F32.PACK_AB_MERGE_C R127, R176, R125, R127 ;  /* 0x0000007db07f723e */ /* 0x000fe2000480707f */
[----:B------:R-:W-:Y:S01]  /*86d0*/  SYNCS.ARRIVE.TRANS64.RED.A1T0 RZ, [UR6], RZ ;  /* 0x000000ffffff79a7 */ /* 0x000fe20008100406 */
        /* <DEDUP_REMOVED lines=97> */
[----:B------:R-:W-:Y:S02]  /*8cf0*/  F2FP.SATFINITE.E4M3.F32.PACK_AB_MERGE_C R191, R98, R90, R101 ;  /* 0x0000005a62bf723e */ /* 0x000fe40004807065 */
[----:B------:R-:W-:Y:S01]  /*8d00*/  MOV R176, R95 ;  /* 0x0000005f00b07202 */ /* 0x000fe20000000f00 */
[----:B------:R-:W-:Y:S06]  /*8d10*/  @P1 BRA `(.L_x_210) ;  /* 0xffffffc800381947 */ /* 0x000fec000383ffff */
.L_x_199:
[----:B------:R-:W-:Y:S06]  /*8d20*/  BAR.ARV 0x8, 0x180 ;  /* 0x0206000000007b1d */ /* 0x000fec0000002000 */
[----:B------:R-:W-:Y:S05]  /*8d30*/  @!P0 BRA `(.L_x_211) ;  /* 0x0000000000048947 */ /* 0x000fea0003800000 */
[----:B------:R-:W-:Y:S01]  /*8d40*/  BPT.TRAP 0x1 ;  /* 0x000000040000795c */ /* 0x000fe20000300000 */
.L_x_211:
        /* <DEDUP_REMOVED lines=9> */
.L_x_212:
[----:B-1----:R-:W-:Y:S05]  /*8de0*/  @P1 BRA `(.L_x_213) ;  /* 0x0000000000081947 */ /* 0x002fea0003800000 */
[----:B------:R-:W1:Y:S02]  /*8df0*/  SYNCS.PHASECHK.TRANS64.TRYWAIT P1, [UR9+0x29850], R0 ;  /* 0x02985000ff0075a7 */ /* 0x000e640008020149 */
[----:B-1----:R-:W-:Y:S05]  /*8e00*/  @!P1 BRA `(.L_x_214) ;  /* 0x0000009800389947 */ /* 0x002fea0003800000 */
.L_x_213:
[----:B------:R-:W-:Y:S01]  /*8e10*/  UIADD3 UR4, UR4, 0x400, URZ ;  /* 0x0000040004047890 */ /* 0x000fe2000fffe03f */
[----:B------:R-:W-:Y:S01]  /*8e20*/  WARPGROUP.ARRIVE ;  /* 0x00000000000079c5 */ /* 0x000fe20000000000 */
[----:B------:R-:W-:Y:S01]  /*8e30*/  UMOV UR7, 0xc0000010 ;  /* 0xc000001000077882 */ /* 0x000fe20000000000 */
[----:B------:R-:W-:Y:S01]  /*8e40*/  ULDC.64 UR10, c[0x0][0x9a0] ;  /* 0x00026800000a7ab9 */ /* 0x000fe20000000a00 */
[----:B------:R-:W-:Y:S01]  /*8e50*/  USHF.R.U32.HI UR4, URZ, 0x4, UR4 ;  /* 0x000000043f047899 */ /* 0x000fe20008011604 */
[----:B------:R-:W-:Y:S01]  /*8e60*/  IMAD.MOV.U32 R5, RZ, RZ, 0x3f800000 ;  /* 0x3f800000ff057424 */ /* 0x000fe200078e00ff */
[----:B------:R-:W-:Y:S02]  /*8e70*/  UISETP.NE.U32.AND UP0, UPT, UR10, URZ, UPT ;  /* 0x0000003f0a00728c */ /* 0x000fe4000bf05070 */
[----:B------:R-:W-:Y:S02]  /*8e80*/  ULOP3.LUT UR4, UR4, 0x3fff, URZ, 0xc0, !UPT ;  /* 0x00003fff04047892 */ /* 0x000fe4000f8ec03f */
[----:B------:R-:W-:-:S02]  /*8e90*/  UISETP.NE.AND.EX UP0, UPT, UR11, URZ, UPT, UP0 ;  /* 0x0000003f0b00728c */ /* 0x000fc4000bf05300 */
[----:B------:R-:W-:-:S04]  /*8ea0*/  ULOP3.LUT UR4, UR4, 0x10000, URZ, 0xfc, !UPT ;  /* 0x0001000004047892 */ /* 0x000fc8000f8efc3f */
[----:B------:R-:W-:Y:S01]  /*8eb0*/  UIMAD UR8, UR42, 0x500, UR4 ;  /* 0x000005002a0878a4 */ /* 0x000fe2000f8e0204 */
[----:B------:R-:W-:-:S03]  /*8ec0*/  PLOP3.LUT P1, PT, PT, PT, UP0, 0x80, 0x0 ;  /* 0x000000000000781c */ /* 0x000fc60003f2f008 */
[----:B------:R-:W-:Y:S01]  /*8ed0*/  UIADD3 UR4, UR8, 0x100, URZ ;  /* 0x0000010008047890 */ /* 0x000fe2000fffe03f */
[----:B------:R-:W-:Y:S02]  /*8ee0*/  @UP0 ULDC.64 UR12, c[0x0][0x9c8] ;  /* 0x00027200000c0ab9 */ /* 0x000fe40000000a00 */
[----:B------:R-:W-:-:S06]  /*8ef0*/  UMOV UR6, UR8 ;  /* 0x0000000800067c82 */ /* 0x000fcc0008000000 */
[----:B------:R-:W-:Y:S01]  /*8f00*/  QGMMA.64x128x32.F32.E4M3.E4M3 R24, R172, gdesc[UR4], R24, gsb0 ;  /* 0x01e00004ac187df3 */ /* 0x000fe20008000818 */
[----:B------:R-:W-:Y:S01]  /*8f10*/  UMOV UR7, 0xc0000010 ;  /* 0xc000001000077882 */ /* 0x000fe20000000000 */
[----:B------:R-:W-:Y:S01]  /*8f20*/  UMOV UR6, UR4 ;  /* 0x0000000400067c82 */ /* 0x000fe20008000000 */
[----:B------:R-:W-:Y:S01]  /*8f30*/  @UP0 UIMAD.WIDE.U32 UR4, UR37, UR12, URZ ;  /* 0x0000000c250402a5 */ /* 0x000fe2000f8e003f */
[----:B------:R-:W-:Y:S02]  /*8f40*/  WARPGROUP.DEPBAR.LE gsb0, 0x0 ;  /* 0x00008000000079c5 */ /* 0x000fe40000010000 */
[----:B------:R-:W-:-:S06]  /*8f50*/  WARPGROUP.ARRIVE ;  /* 0x00000000000079c5 */ /* 0x000fcc0000000000 */
[----:B------:R-:W-:Y:S01]  /*8f60*/  QGMMA.64x128x32.F32.E4M3.E4M3 R24, R176, gdesc[UR4], R24, gsb0 ;  /* 0x01e00004b0187df3 */ /* 0x000fe20008000818 */
[----:B------:R-:W-:Y:S02]  /*8f70*/  @UP0 UIMAD UR6, UR38, UR12, URZ ;  /* 0x0000000c260602a4 */ /* 0x000fe4000f8e023f */
[----:B------:R-:W-:Y:S02]  /*8f80*/  @UP0 USHF.R.S32.HI UR7, URZ, 0x1f, UR46 ;  /* 0x0000001f3f070899 */ /* 0x000fe4000801142e */
[----:B------:R-:W-:-:S03]  /*8f90*/  @UP0 UIMAD UR6, UR37, UR13, UR6 ;  /* 0x0000000d250602a4 */ /* 0x000fc6000f8e0206 */
[----:B------:R-:W-:Y:S01]  /*8fa0*/  @UP0 ULDC.64 UR12, c[0x0][0x9d0] ;  /* 0x00027400000c0ab9 */ /* 0x000fe20000000a00 */
[----:B------:R-:W-:Y:S02]  /*8fb0*/  @UP0 UIADD3 UR5, UR5, UR6, URZ ;  /* 0x0000000605050290 */ /* 0x000fe4000fffe03f */
[----:B------:R-:W-:Y:S02]  /*8fc0*/  @UP0 UIMAD UR6, UR7, UR12, URZ ;  /* 0x0000000c070602a4 */ /* 0x000fe4000f8e023f */
[----:B------:R-:W-:Y:S02]  /*8fd0*/  @UP0 UIMAD.WIDE.U32 UR4, UR46, UR12, UR4 ;  /* 0x0000000c2e0402a5 */ /* 0x000fe4000f8e0004 */
[----:B------:R-:W-:-:S04]  /*8fe0*/  @UP0 UIMAD UR6, UR46, UR13, UR6 ;  /* 0x0000000d2e0602a4 */ /* 0x000fc8000f8e0206 */
[----:B------:R-:W-:Y:S02]  /*8ff0*/  @UP0 UIADD3 UR5, UR5, UR6, URZ ;  /* 0x0000000605050290 */ /* 0x000fe4000fffe03f */
[----:B------:R-:W-:-:S04]  /*9000*/  @UP0 ULEA UR6, UP1, UR4, UR10, 0x2 ;  /* 0x0000000a04060291 */ /* 0x000fc8000f82103f */
[----:B------:R-:W-:Y:S02]  /*9010*/  @UP0 ULEA.HI.X UR7, UR4, UR11, UR5, 0x2, UP1 ;  /* 0x0000000b04070291 */ /* 0x000fe400088f1405 */
[----:B------:R-:W-:Y:S01]  /*9020*/  UIADD3 UR4, UR8, 0x200, URZ ;  /* 0x0000020008047890 */ /* 0x000fe2000fffe03f */
[----:B------:R-:W-:-:S03]  /*9030*/  IMAD.U32 R8, RZ, RZ, UR6 ;  /* 0x00000006ff087e24 */ /* 0x000fc6000f8e00ff */
[----:B------:R-:W-:Y:S01]  /*9040*/  IMAD.U32 R9, RZ, RZ, UR7 ;  /* 0x00000007ff097e24 */ /* 0x000fe2000f8e00ff */
[----:B------:R-:W-:Y:S02]  /*9050*/  UMOV UR7, 0xc0000010 ;  /* 0xc000001000077882 */ /* 0x000fe40000000000 */
[----:B------:R-:W-:Y:S02]  /*9060*/  UMOV UR6, UR4 ;  /* 0x0000000400067c82 */ /* 0x000fe40008000000 */
[----:B------:R2:W3:Y:S01]  /*9070*/  @P1 LDG.E R5, desc[UR52][R8.64] ;  /* 0x0000003408051981 */ /* 0x0004e2000c1e1900 */
[----:B------:R-:W-:Y:S01]  /*9080*/  UIADD3 UR4, UR8, 0x300, URZ ;  /* 0x0000030008047890 */ /* 0x000fe2000fffe03f */
[----:B------:R-:W-:Y:S02]  /*9090*/  WARPGROUP.DEPBAR.LE gsb0, 0x0 ;  /* 0x00008000000079c5 */ /* 0x000fe40000010000 */
[----:B------:R-:W-:-:S06]  /*90a0*/  WARPGROUP.ARRIVE ;  /* 0x00000000000079c5 */ /* 0x000fcc0000000000 */
[----:B------:R-:W-:Y:S01]  /*90b0*/  QGMMA.64x128x32.F32.E4M3.E4M3 R24, R180, gdesc[UR4], R24, gsb0 ;  /* 0x01e00004b4187df3 */ /* 0x000fe20008000818 */
[----:B------:R-:W-:Y:S01]  /*90c0*/  UMOV UR6, UR4 ;  /* 0x0000000400067c82 */ /* 0x000fe20008000000 */
[----:B------:R-:W-:Y:S01]  /*90d0*/  UMOV UR7, 0xc0000010 ;  /* 0xc000001000077882 */ /* 0x000fe20000000000 */
[----:B------:R-:W-:Y:S01]  /*90e0*/  UIADD3 UR8, UR8, 0x400, URZ ;  /* 0x0000040008087890 */ /* 0x000fe2000fffe03f */
[----:B-1----:R-:W1:Y:S04]  /*90f0*/  SHFL.BFLY PT, R3, R4, 0x2, 0x1f ;  /* 0x0c401f0004037f89 */ /* 0x002e6800000e0000 */
[----:B------:R-:W4:Y:S01]  /*9100*/  SHFL.BFLY PT, R7, R6, 0x2, 0x1f ;  /* 0x0c401f0006077f89 */ /* 0x000f2200000e0000 */
[----:B------:R-:W-:Y:S02]  /*9110*/  WARPGROUP.DEPBAR.LE gsb0, 0x0 ;  /* 0x00008000000079c5 */ /* 0x000fe40000010000 */
[----:B------:R-:W-:-:S06]  /*9120*/  WARPGROUP.ARRIVE ;  /* 0x00000000000079c5 */ /* 0x000fcc0000000000 */
[----:B------:R-:W-:Y:S01]  /*9130*/  QGMMA.64x128x32.F32.E4M3.E4M3 R24, R184, gdesc[UR4], R24, gsb0 ;  /* 0x01e00004b8187df3 */ /* 0x000fe20008000818 */
[----:B------:R-:W-:Y:S01]  /*9140*/  UMOV UR6, UR8 ;  /* 0x0000000800067c82 */ /* 0x000fe20008000000 */
        /* <DEDUP_REMOVED lines=22> */
[C---:B------:R-:W-:Y:S01]  /*92b0*/  @P2 FMUL.FTZ R7, R13.reuse, 0.69314718246459960938 ;  /* 0x3f3172180d072820 */ /* 0x040fe20000410000 */
[----:B0-----:R-:W-:Y:S01]  /*92c0*/  @P2 FMUL.FTZ R6, R6, 0.69314718246459960938 ;  /* 0x3f31721806062820 */ /* 0x001fe20000410000 */
[----:B------:R-:W-:Y:S01]  /*92d0*/  @P3 FMUL.FTZ R88, R13, 0.69314718246459960938 ;  /* 0x3f3172180d583820 */ /* 0x000fe20000410000 */
[----:B------:R-:W-:Y:S01]  /*92e0*/  IMAD.MOV.U32 R3, RZ, RZ, -0x800000 ;  /* 0xff800000ff037424 */ /* 0x000fe200078e00ff */
[----:B------:R-:W-:Y:S01]  /*92f0*/  MOV R0, 0xff800000 ;  /* 0xff80000000007802 */ /* 0x000fe20000000f00 */
[----:B------:R-:W-:Y:S01]  /*9300*/  @P2 FFMA.FTZ R3, R7, R20, R6 ;  /* 0x0000001407032223 */ /* 0x000fe20000010006 */
[----:B-1----:R-:W-:Y:S01]  /*9310*/  @P3 FMUL.FTZ R9, R9, 0.69314718246459960938 ;  /* 0x3f31721809093820 */ /* 0x002fe20000410000 */
[----:B---3--:R-:W-:-:S03]  /*9320*/  FMUL.FTZ R4, R4, R5 ;  /* 0x0000000504047220 */ /* 0x008fc60000410000 */
[----:B------:R-:W-:Y:S01]  /*9330*/  @P3 FFMA.FTZ R0, R88, R14, R9 ;  /* 0x0000000e58003223 */ /* 0x000fe20000010009 */
[----:B--2---:R-:W-:Y:S01]  /*9340*/  FMUL.FTZ R6, R8, R5 ;  /* 0x0000000508067220 */ /* 0x004fe20000410000 */
[----:B------:R-:W-:Y:S02]  /*9350*/  WARPGROUP.DEPBAR.LE gsb0, 0x0 ;  /* 0x00008000000079c5 */ /* 0x000fe40000010000 */
[----:B------:R-:W-:Y:S05]  /*9360*/  @!P0 BRA `(.L_x_215) ;  /* 0x0000000000048947 */ /* 0x000fea0003800000 */
[----:B------:R-:W-:Y:S01]  /*9370*/  BPT.TRAP 0x1 ;  /* 0x000000040000795c */ /* 0x000fe20000300000 */
.L_x_215:
[----:B------:R-:W-:Y:S01]  /*9380*/  UIADD3 UR4, UR9, 0x29860, URZ ;  /* 0x0002986009047890 */ /* 0x000fe2000fffe03f */
[-C--:B------:R-:W-:Y:S01]  /*9390*/  FMUL.FTZ R101, R24, R4.reuse ;  /* 0x0000000418657220 */ /* 0x080fe20000410000 */
[----:B------:R-:W-:Y:S01]  /*93a0*/  UIADD3 UR42, UR42, 0x1, URZ ;  /* 0x000000012a2a7890 */ /* 0x000fe2000fffe03f */
[-C--:B------:R-:W-:Y:S01]  /*93b0*/  FMUL.FTZ R100, R28, R4.reuse ;  /* 0x000000041c647220 */ /* 0x080fe20000410000 */
[----:B------:R-:W-:Y:S01]  /*93c0*/  UPRMT UR4, UR14, 0x654, UR4 ;  /* 0x000006540e047896 */ /* 0x000fe20008000004 */
[-C--:B------:R-:W-:Y:S01]  /*93d0*/  FMUL.FTZ R98, R29, R4.reuse ;  /* 0x000000041d627220 */ /* 0x080fe20000410000 */
[----:B------:R-:W-:Y:S01]  /*93e0*/  UISETP.NE.AND UP0, UPT, UR42, 0x2, UPT ;  /* 0x000000022a00788c */ /* 0x000fe2000bf05270 */
        /* <DEDUP_REMOVED lines=21> */
[----:B------:R-:W-:Y:S01]  /*9540*/  SYNCS.ARRIVE.TRANS64.RED.A1T0 RZ, [UR4], RZ ;  /* 0x000000ffffff79a7 */ /* 0x000fe20008100404 */
        /* <DEDUP_REMOVED lines=14> */
[----:B------:R-:W-:Y:S01]  /*9630*/  USEL UR4, URZ, 0x1, UP0 ;  /* 0x000000013f047887 */ /* 0x000fe20008000000 */
        /* <DEDUP_REMOVED lines=21> */
[----:B------:R-:W-:Y:S01]  /*9790*/  PLOP3.LUT P0, PT, PT, PT, PT, 0x8, 0x0 ;  /* 0x000000000000781c */ /* 0x000fe20003f0e170 */
[-C--:B------:R-:W-:Y:S01]  /*97a0*/  FMUL.FTZ R15, R79, R6.reuse ;  /* 0x000000064f0f7220 */ /* 0x080fe20000410000 */
[-C--:B------:R-:W-:Y:S01]  /*97b0*/  FMUL.FTZ R12, R82, R6.reuse ;  /* 0x00000006520c7220 */ /* 0x080fe20000410000 */
[-C--:B------:R-:W-:Y:S01]  /*97c0*/  FMUL.FTZ R8, R83, R6.reuse ;  /* 0x0000000653087220 */ /* 0x080fe20000410000 */
[-C--:B------:R-:W-:Y:S01]  /*97d0*/  FMUL.FTZ R11, R86, R6.reuse ;  /* 0x00000006560b7220 */ /* 0x080fe20000410000 */
[----:B------:R-:W-:Y:S01]  /*97e0*/  FMUL.FTZ R87, R87, R6 ;  /* 0x0000000657577220 */ /* 0x000fe20000410000 */
[----:B------:R-:W-:-:S02]  /*97f0*/  UIADD3 UR44, UR44, 0x1, URZ ;  /* 0x000000012c2c7890 */ /* 0x000fc4000fffe03f */
[----:B------:R-:W-:Y:S02]  /*9800*/  USEL UR42, UR42, URZ, UP0 ;  /* 0x0000003f2a2a7287 */ /* 0x000fe40008000000 */
[----:B------:R-:W-:-:S12]  /*9810*/  ULOP3.LUT UR43, UR43, UR4, URZ, 0x3c, !UPT ;  /* 0x000000042b2b7292 */ /* 0x000fd8000f8e3c3f */
.L_x_191:
[----:B------:R-:W0:Y:S01]  /*9820*/  S2R R7, SR_CgaCtaId ;  /* 0x0000000000077919 */ /* 0x000e220000008800 */
[----:B------:R-:W-:Y:S01]  /*9830*/  MOV R4, 0x400 ;  /* 0x0000040000047802 */ /* 0x000fe20000000f00 */
[----:B------:R-:W-:Y:S01]  /*9840*/  BSSY B0, `(.L_x_216) ;  /* 0x000027d000007945 */ /* 0x000fe20003800000 */
[----:B------:R-:W-:Y:S02]  /*9850*/  BAR.SYNC.DEFER_BLOCKING 0x5, 0x180 ;  /* 0x0146000000007b1d */ /* 0x000fe40000010000 */
[----:B0-----:R-:W-:-:S05]  /*9860*/  LEA R4, R7, R4, 0x18 ;  /* 0x0000000407047211 */ /* 0x001fca00078ec0ff */
[----:B------:R-:W0:Y:S02]  /*9870*/  LDS.128 R48, [R4+0x298d0] ;  /* 0x0298d00004307984 */ /* 0x000e240000000c00 */
[----:B0-----:R-:W-:Y:S02]  /*9880*/  R2UR UR5, R49 ;  /* 0x00000000310572ca */ /* 0x001fe400000e0000 */
[----:B------:R-:W-:Y:S01]  /*9890*/  R2UR UR46, R50 ;  /* 0x00000000322e72ca */ /* 0x000fe200000e0000 */
[----:B------:R-:W-:Y:S06]  /*98a0*/  BAR.ARV 0x4, 0x180 ;  /* 0x0106000000007b1d */ /* 0x000fec0000002000 */
[----:B------:R-:W-:Y:S08]  /*98b0*/  @P0 BRA `(.L_x_217) ;  /* 0x0000001800ec0947 */ /* 0x000ff00003800000 */
[----:B------:R-:W0:Y:S01]  /*98c0*/  S2R R54, SR_TID.X ;  /* 0x0000000000367919 */ /* 0x000e220000002100 */
[----:B------:R-:W-:Y:S01]  /*98d0*/  ULDC.64 UR6, c[0x4][0x40] ;  /* 0x0100100000067ab9 */ /* 0x000fe20000000a00 */
[----:B0-----:R-:W-:-:S05]  /*98e0*/  IMAD.SHL.U32 R6, R54, 0x4, RZ ;  /* 0x0000000436067824 */ /* 0x001fca00078e00ff */
[----:B------:R-:W-:-:S04]  /*98f0*/  LOP3.LUT R6, R6, 0xc, RZ, 0xc0, !PT ;  /* 0x0000000c06067812 */ /* 0x000fc800078ec0ff */
[----:B------:R-:W-:-:S05]  /*9900*/  IADD3 R6, P0, R6, UR6, RZ ;  /* 0x0000000606067c10 */ /* 0x000fca000ff1e0ff */
[----:B------:R-:W-:Y:S01]  /*9910*/  IMAD.X R7, RZ, RZ, UR7, P0 ;  /* 0x00000007ff077e24 */ /* 0x000fe200080e06ff */
[----:B------:R-:W-:Y:S01]  /*9920*/  F2FP.BF16.F32.PACK_AB R30, R27, R30 ;  /* 0x0000001e1b1e723e */ /* 0x000fe200000010ff */
[----:B------:R-:W-:-:S03]  /*9930*/  ULDC.64 UR6, c[0x0][0xc00] ;  /* 0x0003000000067ab9 */ /* 0x000fc60000000a00 */
[----:B------:R0:W2:Y:S01]  /*9940*/  LDG.E.CONSTANT R48, desc[UR52][R6.64] ;  /* 0x0000003406307981 */ /* 0x0000a2000c1e9900 */
[----:B------:R-:W-:Y:S01]  /*9950*/  F2FP.BF16.F32.PACK_AB R11, R11, R12 ;  /* 0x0000000c0b0b723e */ /* 0x000fe200000010ff */
[----:B------:R-:W-:Y:S01]  /*9960*/  UISETP.NE.U32.AND UP0, UPT, UR6, URZ, UPT ;  /* 0x0000003f0600728c */ /* 0x000fe2000bf05070 */
[----:B------:R-:W-:Y:S01]  /*9970*/  F2FP.BF16.F32.PACK_AB R5, R92, R5 ;  /* 0x000000055c05723e */ /* 0x000fe200000010ff */
[----:B------:R-:W1:Y:S01]  /*9980*/  S2R R27, SR_SWINHI ;  /* 0x00000000001b7919 */ /* 0x000e620000002f00 */
[----:B------:R-:W-:Y:S01]  /*9990*/  F2FP.BF16.F32.PACK_AB R90, R90, R93 ;  /* 0x0000005d5a5a723e */ /* 0x000fe200000010ff */
[----:B------:R-:W-:Y:S01]  /*99a0*/  USHF.L.U32 UR8, UR37, 0x2, URZ ;  /* 0x0000000225087899 */ /* 0x000fe2000800063f */
[----:B------:R-:W-:Y:S01]  /*99b0*/  F2FP.BF16.F32.PACK_AB R10, R9, R10 ;  /* 0x0000000a090a723e */ /* 0x000fe200000010ff */
[----:B------:R-:W-:Y:S01]  /*99c0*/  UISETP.NE.AND.EX UP0, UPT, UR7, URZ, UPT, UP0 ;  /* 0x0000003f0700728c */ /* 0x000fe2000bf05300 */
[----:B------:R-:W-:Y:S01]  /*99d0*/  F2FP.BF16.F32.PACK_AB R12, R87, R8 ;  /* 0x00000008570c723e */ /* 0x000fe200000010ff */
[----:B------:R-:W-:Y:S01]  /*99e0*/  USHF.L.U64.HI UR9, UR37, 0x2, UR38 ;  /* 0x0000000225097899 */ /* 0x000fe20008010226 */
[----:B0-----:R-:W-:Y:S01]  /*99f0*/  LOP3.LUT P0, R6, R54, 0x3, RZ, 0xc0, !PT ;  /* 0x0000000336067812 */ /* 0x001fe2000780c0ff */
[----:B------:R-:W-:Y:S01]  /*9a00*/  UIADD3 UR4, UP1, UR8, UR6, URZ ;  /* 0x0000000608047290 */ /* 0x000fe2000ff3e03f */
[----:B------:R-:W-:-:S02]  /*9a10*/  F2FP.BF16.F32.PACK_AB R46, R43, R46 ;  /* 0x0000002e2b2e723e */ /* 0x000fc400000010ff */
[----:B------:R-:W-:Y:S01]  /*9a20*/  ISETP.EQ.OR P0, PT, R6, 0x3, !P0 ;  /* 0x000000030600780c */ /* 0x000fe20004702670 */
[----:B------:R-:W-:Y:S01]  /*9a30*/  UIADD3.X UR6, UR9, UR7, URZ, UP1, !UPT ;  /* 0x0000000709067290 */ /* 0x000fe20008ffe43f */
[----:B------:R-:W-:Y:S02]  /*9a40*/  F2FP.BF16.F32.PACK_AB R57, R57, R64 ;  /* 0x000000403939723e */ /* 0x000fe400000010ff */
[----:B------:R-:W-:Y:S02]  /*9a50*/  F2FP.BF16.F32.PACK_AB R60, R53, R60 ;  /* 0x0000003c353c723e */ /* 0x000fe400000010ff */
[----:B------:R-:W-:Y:S02]  /*9a60*/  SEL R43, R5, R90, P0 ;  /* 0x0000005a052b7207 */ /* 0x000fe40000000000 */
[----:B------:R-:W-:Y:S02]  /*9a70*/  F2FP.BF16.F32.PACK_AB R89, R52, R89 ;  /* 0x000000593459723e */ /* 0x000fe400000010ff */
[----:B------:R-:W-:-:S02]  /*9a80*/  SEL R90, R90, R5, P0 ;  /* 0x000000055a5a7207 */ /* 0x000fc40000000000 */
[----:B------:R-:W-:Y:S02]  /*9a90*/  F2FP.BF16.F32.PACK_AB R47, R47, R56 ;  /* 0x000000382f2f723e */ /* 0x000fe400000010ff */
[----:B------:R-:W-:Y:S02]  /*9aa0*/  F2FP.BF16.F32.PACK_AB R13, R13, R14 ;  /* 0x0000000e0d0d723e */ /* 0x000fe400000010ff */
[----:B------:R-:W-:Y:S02]  /*9ab0*/  SEL R63, R11, R12, P0 ;  /* 0x0000000c0b3f7207 */ /* 0x000fe40000000000 */
[----:B------:R-:W-:Y:S02]  /*9ac0*/  SEL R52, R12, R11, P0 ;  /* 0x0000000b0c347207 */ /* 0x000fe40000000000 */
[----:B------:R-:W-:Y:S02]  /*9ad0*/  F2FP.BF16.F32.PACK_AB R73, R73, R80 ;  /* 0x000000504949723e */ /* 0x000fe400000010ff */
[----:B------:R-:W-:-:S02]  /*9ae0*/  MOV R6, R4 ;  /* 0x0000000400067202 */ /* 0x000fc40000000f00 */
[----:B-1----:R-:W-:Y:S02]  /*9af0*/  MOV R7, R27 ;  /* 0x0000001b00077202 */ /* 0x002fe40000000f00 */
[----:B------:R-:W-:Y:S02]  /*9b00*/  F2FP.BF16.F32.PACK_AB R76, R69, R76 ;  /* 0x0000004c454c723e */ /* 0x000fe400000010ff */
[----:B------:R-:W-:Y:S01]  /*9b10*/  F2FP.BF16.F32.PACK_AB R65, R65, R72 ;  /* 0x000000484141723e */ /* 0x000fe200000010ff */
[----:B------:R-:W-:Y:S01]  /*9b20*/  IMAD.WIDE R8, R171, 0x2, R6 ;  /* 0x00000002ab087825 */ /* 0x000fe200078e0206 */
[----:B------:R-:W-:Y:S02]  /*9b30*/  F2FP.BF16.F32.PACK_AB R68, R61, R68 ;  /* 0x000000443d44723e */ /* 0x000fe400000010ff */
[----:B------:R-:W-:Y:S02]  /*9b40*/  F2FP.BF16.F32.PACK_AB R39, R39, R42 ;  /* 0x0000002a2727723e */ /* 0x000fe400000010ff */
[----:B------:R-:W-:-:S02]  /*9b50*/  LOP3.LUT R5, R8, 0x380, RZ, 0xc0, !PT ;  /* 0x0000038008057812 */ /* 0x000fc400078ec0ff */
[----:B------:R-:W-:Y:S02]  /*9b60*/  IADD3 R12, P6, R8, 0x20, RZ ;  /* 0x00000020080c7810 */ /* 0x000fe40007fde0ff */
[----:B------:R-:W-:Y:S02]  /*9b70*/  F2FP.BF16.F32.PACK_AB R38, R35, R38 ;  /* 0x000000262326723e */ /* 0x000fe400000010ff */
[----:B------:R-:W-:Y:S02]  /*9b80*/  SEL R61, R57, R60, P0 ;  /* 0x0000003c393d7207 */ /* 0x000fe40000000000 */
[----:B------:R-:W-:Y:S02]  /*9b90*/  F2FP.BF16.F32.PACK_AB R31, R31, R34 ;  /* 0x000000221f1f723e */ /* 0x000fe400000010ff */
[----:B------:R-:W-:Y:S02]  /*9ba0*/  SEL R60, R60, R57, P0 ;  /* 0x000000393c3c7207 */ /* 0x000fe40000000000 */
[----:B------:R-:W-:-:S02]  /*9bb0*/  F2FP.BF16.F32.PACK_AB R44, R44, R45 ;  /* 0x0000002d2c2c723e */ /* 0x000fc400000010ff */
[----:B------:R-:W-:Y:S02]  /*9bc0*/  F2FP.BF16.F32.PACK_AB R41, R40, R41 ;  /* 0x000000292829723e */ /* 0x000fe400000010ff */
[----:B------:R-:W-:Y:S02]  /*9bd0*/  SEL R53, R13, R10, P0 ;  /* 0x0000000a0d357207 */ /* 0x000fe40000000000 */
[----:B------:R-:W-:Y:S02]  /*9be0*/  SEL R34, R10, R13, P0 ;  /* 0x0000000d0a227207 */ /* 0x000fe40000000000 */
[----:B------:R-:W-:Y:S02]  /*9bf0*/  SEL R57, R47, R46, P0 ;  /* 0x0000002e2f397207 */ /* 0x000fe40000000000 */
[----:B------:R-:W-:Y:S02]  /*9c00*/  SHF.R.U64 R5, R5, 0x3, RZ ;  /* 0x0000000305057819 */ /* 0x000fe400000012ff */
[----:B------:R-:W-:Y:S01]  /*9c10*/  F2FP.BF16.F32.PACK_AB R28, R28, R29 ;  /* 0x0000001d1c1c723e */ /* 0x000fe200000010ff */
[----:B------:R-:W-:Y:S01]  /*9c20*/  IMAD.X R29, RZ, RZ, R9, P6 ;  /* 0x000000ffff1d7224 */ /* 0x000fe200030e0609 */
[----:B------:R-:W-:-:S02]  /*9c30*/  SEL R55, R73, R76, P0 ;  /* 0x0000004c49377207 */ /* 0x000fc40000000000 */
[----:B------:R-:W-:Y:S02]  /*9c40*/  SEL R59, R65, R68, P0 ;  /* 0x00000044413b7207 */ /* 0x000fe40000000000 */
[----:B------:R-:W-:Y:S02]  /*9c50*/  SEL R46, R46, R47, P0 ;  /* 0x0000002f2e2e7207 */ /* 0x000fe40000000000 */
[----:B------:R-:W-:Y:S02]  /*9c60*/  LOP3.LUT R10, R12, 0x380, RZ, 0xc0, !PT ;  /* 0x000003800c0a7812 */ /* 0x000fe400078ec0ff */
[----:B------:R-:W-:Y:S02]  /*9c70*/  F2FP.BF16.F32.PACK_AB R36, R36, R37 ;  /* 0x000000252424723e */ /* 0x000fe400000010ff */
[----:B------:R-:W-:Y:S02]  /*9c80*/  F2FP.BF16.F32.PACK_AB R33, R32, R33 ;  /* 0x000000212021723e */ /* 0x000fe400000010ff */
[----:B------:R-:W-:-:S02]  /*9c90*/  SEL R76, R76, R73, P0 ;  /* 0x000000494c4c7207 */ /* 0x000fc40000000000 */
[----:B------:R-:W-:Y:S02]  /*9ca0*/  SEL R68, R68, R65, P0 ;  /* 0x0000004144447207 */ /* 0x000fe40000000000 */
[----:B------:R-:W-:Y:S02]  /*9cb0*/  SEL R47, R39, R38, P0 ;  /* 0x00000026272f7207 */ /* 0x000fe40000000000 */
[----:B------:R-:W-:Y:S02]  /*9cc0*/  SEL R42, R38, R39, P0 ;  /* 0x00000027262a7207 */ /* 0x000fe40000000000 */
[C---:B------:R-:W-:Y:S02]  /*9cd0*/  IADD3 R65, P1, R8.reuse, 0x40, RZ ;  /* 0x0000004008417810 */ /* 0x040fe40007f3e0ff */
[C---:B------:R-:W-:Y:S02]  /*9ce0*/  IADD3 R67, P2, R8.reuse, 0x60, RZ ;  /* 0x0000006008437810 */ /* 0x040fe40007f5e0ff */
[C---:B------:R-:W-:Y:S01]  /*9cf0*/  IADD3 R38, P3, R8.reuse, 0x4000, RZ ;  /* 0x0000400008267810 */ /* 0x040fe20007f7e0ff */
[----:B------:R-:W-:Y:S01]  /*9d00*/  IMAD.X R27, RZ, RZ, R9, P1 ;  /* 0x000000ffff1b7224 */ /* 0x000fe200008e0609 */
[----:B------:R-:W-:-:S02]  /*9d10*/  IADD3 R69, P4, R8, 0x4020, RZ ;  /* 0x0000402008457810 */ /* 0x000fc40007f9e0ff */
[C---:B------:R-:W-:Y:S02]  /*9d20*/  IADD3 R71, P5, R8.reuse, 0x4040, RZ ;  /* 0x0000404008477810 */ /* 0x040fe40007fbe0ff */
[----:B------:R-:W-:Y:S02]  /*9d30*/  IADD3 R73, P6, R8, 0x4060, RZ ;  /* 0x0000406008497810 */ /* 0x000fe40007fde0ff */
[----:B------:R-:W-:Y:S01]  /*9d40*/  F2FP.BF16.F32.PACK_AB R21, R21, R24 ;  /* 0x000000181515723e */ /* 0x000fe200000010ff */
[--C-:B------:R-:W-:Y:S01]  /*9d50*/  IMAD.X R13, RZ, RZ, R9.reuse, P5 ;  /* 0x000000ffff0d7224 */ /* 0x100fe200028e0609 */
[----:B------:R-:W-:Y:S01]  /*9d60*/  SEL R49, R44, R41, P0 ;  /* 0x000000292c317207 */ /* 0x000fe20000000000 */
[----:B------:R-:W-:Y:S01]  /*9d70*/  IMAD.X R11, RZ, RZ, R9, P6 ;  /* 0x000000ffff0b7224 */ /* 0x000fe200030e0609 */
[----:B------:R-:W-:Y:S02]  /*9d80*/  LOP3.LUT R8, R5, R8, RZ, 0x3c, !PT ;  /* 0x0000000805087212 */ /* 0x000fe400078e3cff */
[----:B------:R-:W-:-:S02]  /*9d90*/  SEL R44, R41, R44, P0 ;  /* 0x0000002c292c7207 */ /* 0x000fc40000000000 */
[----:B------:R-:W-:Y:S02]  /*9da0*/  SHF.R.U64 R5, R10, 0x3, RZ ;  /* 0x000000030a057819 */ /* 0x000fe400000012ff */
[----:B------:R-:W-:Y:S02]  /*9db0*/  SEL R41, R36, R33, P0 ;  /* 0x0000002124297207 */ /* 0x000fe40000000000 */
[----:B------:R-:W-:Y:S02]  /*9dc0*/  SEL R36, R33, R36, P0 ;  /* 0x0000002421247207 */ /* 0x000fe40000000000 */
[----:B------:R-:W-:Y:S02]  /*9dd0*/  F2FP.BF16.F32.PACK_AB R25, R25, R26 ;  /* 0x0000001a1919723e */ /* 0x000fe400000010ff */
[----:B------:R-:W-:Y:S01]  /*9de0*/  F2FP.BF16.F32.PACK_AB R20, R15, R20 ;  /* 0x000000140f14723e */ /* 0x000fe200000010ff */
[----:B------:R-:W-:Y:S01]  /*9df0*/  IMAD.X R15, RZ, RZ, R9, P4 ;  /* 0x000000ffff0f7224 */ /* 0x000fe200020e0609 */
[----:B------:R-:W-:-:S02]  /*9e00*/  SEL R33, R28, R21, P0 ;  /* 0x000000151c217207 */ /* 0x000fc40000000000 */
[----:B------:R-:W-:Y:S01]  /*9e10*/  SEL R32, R21, R28, P0 ;  /* 0x0000001c15207207 */ /* 0x000fe20000000000 */
[----:B------:R-:W-:Y:S01]  /*9e20*/  IMAD.X R21, RZ, RZ, R9, P3 ;  /* 0x000000ffff157224 */ /* 0x000fe200018e0609 */
[----:B------:R-:W-:Y:S02]  /*9e30*/  LOP3.LUT R28, R5, R12, RZ, 0x3c, !PT ;  /* 0x0000000c051c7212 */ /* 0x000fe400078e3cff */
[----:B------:R-:W-:Y:S02]  /*9e40*/  SEL R39, R31, R30, P0 ;  /* 0x0000001e1f277207 */ /* 0x000fe40000000000 */
[----:B------:R-:W-:Y:S02]  /*9e50*/  LOP3.LUT R5, R38, 0x380, RZ, 0xc0, !PT ;  /* 0x0000038026057812 */ /* 0x000fe400078ec0ff */
[----:B------:R-:W-:Y:S02]  /*9e60*/  SEL R30, R30, R31, P0 ;  /* 0x0000001f1e1e7207 */ /* 0x000fe40000000000 */
[----:B------:R-:W-:-:S02]  /*9e70*/  SEL R31, R25, R20, P0 ;  /* 0x00000014191f7207 */ /* 0x000fc40000000000 */
[----:B------:R-:W-:Y:S01]  /*9e80*/  SEL R50, R20, R25, P0 ;  /* 0x0000001914327207 */ /* 0x000fe20000000000 */
[----:B------:R-:W-:Y:S01]  /*9e90*/  IMAD.X R25, RZ, RZ, R9, P2 ;  /* 0x000000ffff197224 */ /* 0x000fe200010e0609 */
[----:B------:R-:W-:Y:S02]  /*9ea0*/  LOP3.LUT R14, R65, 0x380, RZ, 0xc0, !PT ;  /* 0x00000380410e7812 */ /* 0x000fe400078ec0ff */
[----:B------:R-:W-:Y:S02]  /*9eb0*/  F2FP.BF16.F32.PACK_AB R100, R100, R101 ;  /* 0x000000656464723e */ /* 0x000fe400000010ff */
[----:B------:R-:W-:Y:S02]  /*9ec0*/  F2FP.BF16.F32.PACK_AB R99, R98, R99 ;  /* 0x000000636263723e */ /* 0x000fe400000010ff */
[----:B------:R-:W-:Y:S02]  /*9ed0*/  LOP3.LUT R20, R67, 0x380, RZ, 0xc0, !PT ;  /* 0x0000038043147812 */ /* 0x000fe400078ec0ff */
[----:B------:R-:W-:-:S02]  /*9ee0*/  F2FP.BF16.F32.PACK_AB R96, R96, R97 ;  /* 0x000000616060723e */ /* 0x000fc400000010ff */
[----:B------:R-:W-:Y:S02]  /*9ef0*/  F2FP.BF16.F32.PACK_AB R95, R94, R95 ;  /* 0x0000005f5e5f723e */ /* 0x000fe400000010ff */
[----:B------:R-:W-:Y:S02]  /*9f00*/  SHF.R.U64 R5, R5, 0x3, RZ ;  /* 0x0000000305057819 */ /* 0x000fe400000012ff */
[----:B------:R-:W-:Y:S02]  /*9f10*/  SHF.R.U64 R10, R14, 0x3, RZ ;  /* 0x000000030e0a7819 */ /* 0x000fe400000012ff */
[----:B------:R-:W-:Y:S02]  /*9f20*/  SEL R35, R100, R99, P0 ;  /* 0x0000006364237207 */ /* 0x000fe40000000000 */
[----:B------:R-:W-:Y:S02]  /*9f30*/  SHF.R.U64 R14, R20, 0x3, RZ ;  /* 0x00000003140e7819 */ /* 0x000fe400000012ff */
[----:B------:R-:W-:-:S02]  /*9f40*/  SEL R100, R99, R100, P0 ;  /* 0x0000006463647207 */ /* 0x000fc40000000000 */
[----:B------:R-:W-:Y:S02]  /*9f50*/  SEL R37, R96, R95, P0 ;  /* 0x0000005f60257207 */ /* 0x000fe40000000000 */
[----:B------:R-:W-:Y:S02]  /*9f60*/  LOP3.LUT R20, R5, R38, RZ, 0x3c, !PT ;  /* 0x0000002605147212 */ /* 0x000fe400078e3cff */
[----:B------:R-:W-:Y:S02]  /*9f70*/  SEL R96, R95, R96, P0 ;  /* 0x000000605f607207 */ /* 0x000fe40000000000 */
[----:B------:R-:W-:Y:S02]  /*9f80*/  F2FP.BF16.F32.PACK_AB R88, R88, R91 ;  /* 0x0000005b5858723e */ /* 0x000fe400000010ff */
[----:B------:R-:W-:Y:S02]  /*9f90*/  LOP3.LUT R26, R10, R65, RZ, 0x3c, !PT ;  /* 0x000000410a1a7212 */ /* 0x000fe400078e3cff */
[----:B------:R-:W-:-:S02]  /*9fa0*/  SEL R45, R88, R89, P0 ;  /* 0x00000059582d7207 */ /* 0x000fc40000000000 */
[----:B------:R-:W-:Y:S02]  /*9fb0*/  LOP3.LUT R10, R69, 0x380, RZ, 0xc0, !PT ;  /* 0x00000380450a7812 */ /* 0x000fe400078ec0ff */
[----:B------:R-:W-:Y:S02]  /*9fc0*/  LOP3.LUT R40, R73, 0x380, RZ, 0xc0, !PT ;  /* 0x0000038049287812 */ /* 0x000fe400078ec0ff */
[----:B------:R-:W-:Y:S02]  /*9fd0*/  SEL R88, R89, R88, P0 ;  /* 0x0000005859587207 */ /* 0x000fe40000000000 */
[----:B------:R-:W-:Y:S02]  /*9fe0*/  SHF.R.U64 R10, R10, 0x3, RZ ;  /* 0x000000030a0a7819 */ /* 0x000fe400000012ff */
[----:B------:R-:W-:Y:S02]  /*9ff0*/  SHF.R.U64 R40, R40, 0x3, RZ ;  /* 0x0000000328287819 */ /* 0x000fe400000012ff */
[----:B------:R-:W-:-:S02]  /*a000*/  MOV R62, R20 ;  /* 0x00000014003e7202 */ /* 0x000fc40000000f00 */
[----:B------:R-:W-:Y:S02]  /*a010*/  LOP3.LUT R24, R14, R67, RZ, 0x3c, !PT ;  /* 0x000000430e187212 */ /* 0x000fe400078e3cff */
[----:B------:R-:W-:Y:S02]  /*a020*/  LOP3.LUT R14, R10, R69, RZ, 0x3c, !PT ;  /* 0x000000450a0e7212 */ /* 0x000fe400078e3cff */
[----:B------:R-:W-:Y:S02]  /*a030*/  LOP3.LUT R10, R40, R73, RZ, 0x3c, !PT ;  /* 0x00000049280a7212 */ /* 0x000fe400078e3cff */
[----:B------:R-:W-:Y:S02]  /*a040*/  LOP3.LUT R12, R71, 0x380, RZ, 0xc0, !PT ;  /* 0x00000380470c7812 */ /* 0x000fe400078ec0ff */
[----:B------:R-:W-:Y:S02]  /*a050*/  MOV R66, R8 ;  /* 0x0000000800427202 */ /* 0x000fe40000000f00 */
[----:B------:R-:W-:-:S02]  /*a060*/  SHF.R.U64 R12, R12, 0x3, RZ ;  /* 0x000000030c0c7819 */ /* 0x000fc400000012ff */
[----:B------:R-:W-:Y:S02]  /*a070*/  MOV R54, R10 ;  /* 0x0000000a00367202 */ /* 0x000fe40000000f00 */
[----:B------:R-:W-:Y:S02]  /*a080*/  LOP3.LUT R12, R12, R71, RZ, 0x3c, !PT ;  /* 0x000000470c0c7212 */ /* 0x000fe400078e3cff */
[----:B------:R-:W-:Y:S02]  /*a090*/  MOV R58, R14 ;  /* 0x0000000e003a7202 */ /* 0x000fe40000000f00 */
[----:B------:R-:W-:Y:S02]  /*a0a0*/  MOV R56, R12 ;  /* 0x0000000c00387202 */ /* 0x000fe40000000f00 */
[----:B------:R-:W-:Y:S02]  /*a0b0*/  MOV R65, R28 ;  /* 0x0000001c00417202 */ /* 0x000fe40000000f00 */
[----:B------:R-:W-:-:S02]  /*a0c0*/  MOV R29, R26 ;  /* 0x0000001a001d7202 */ /* 0x000fc40000000f00 */
[----:B------:R-:W-:Y:S02]  /*a0d0*/  MOV R64, R24 ;  /* 0x0000001800407202 */ /* 0x000fe40000000f00 */
[----:B------:R-:W-:Y:S02]  /*a0e0*/  PLOP3.LUT P2, PT, PT, PT, UP0, 0x80, 0x0 ;  /* 0x000000000000781c */ /* 0x000fe40003f4f008 */
[----:B--2---:R-:W-:Y:S01]  /*a0f0*/  LOP3.LUT R5, R48, 0x2, RZ, 0x3c, !PT ;  /* 0x0000000230057812 */ /* 0x004fe200078e3cff */
[----:B------:R-:W-:Y:S04]  /*a100*/  SHFL.IDX PT, R35, R35, R48, 0x1c1f ;  /* 0x001c1f3023237589 */ /* 0x000fe800000e0000 */
[----:B------:R-:W0:Y:S04]  /*a110*/  SHFL.IDX PT, R100, R100, R5, 0x1c1f ;  /* 0x001c1f0564647589 */ /* 0x000e2800000e0000 */
[----:B------:R-:W-:Y:S04]  /*a120*/  SHFL.IDX PT, R55, R55, R48, 0x1c1f ;  /* 0x001c1f3037377589 */ /* 0x000fe800000e0000 */
[----:B------:R-:W1:Y:S04]  /*a130*/  SHFL.IDX PT, R76, R76, R5, 0x1c1f ;  /* 0x001c1f054c4c7589 */ /* 0x000e6800000e0000 */
[----:B------:R-:W-:Y:S04]  /*a140*/  SHFL.IDX PT, R37, R37, R48, 0x1c1f ;  /* 0x001c1f3025257589 */ /* 0x000fe800000e0000 */
[----:B------:R-:W-:Y:S04]  /*a150*/  SHFL.IDX PT, R43, R43, R48, 0x1c1f ;  /* 0x001c1f302b2b7589 */ /* 0x000fe800000e0000 */
[----:B------:R-:W-:Y:S04]  /*a160*/  SHFL.IDX PT, R59, R59, R48, 0x1c1f ;  /* 0x001c1f303b3b7589 */ /* 0x000fe800000e0000 */
[----:B------:R-:W2:Y:S01]  /*a170*/  SHFL.IDX PT, R96, R96, R5, 0x1c1f ;  /* 0x001c1f0560607589 */ /* 0x000ea200000e0000 */
[----:B0-----:R-:W-:-:S02]  /*a180*/  SEL R8, R35, R100, P0 ;  /* 0x0000006423087207 */ /* 0x001fc40000000000 */
[----:B------:R-:W-:Y:S01]  /*a190*/  SEL R10, R100, R35, P0 ;  /* 0x00000023640a7207 */ /* 0x000fe20000000000 */
[----:B------:R-:W-:Y:S04]  /*a1a0*/  SHFL.IDX PT, R90, R90, R5, 0x1c1f ;  /* 0x001c1f055a5a7589 */ /* 0x000fe800000e0000 */
[----:B------:R-:W0:Y:S01]  /*a1b0*/  SHFL.IDX PT, R68, R68, R5, 0x1c1f ;  /* 0x001c1f0544447589 */ /* 0x000e2200000e0000 */
[----:B-1----:R-:W-:Y:S02]  /*a1c0*/  SEL R9, R55, R76, P0 ;  /* 0x0000004c37097207 */ /* 0x002fe40000000000 */
[----:B------:R-:W-:Y:S01]  /*a1d0*/  SEL R11, R76, R55, P0 ;  /* 0x000000374c0b7207 */ /* 0x000fe20000000000 */
[----:B------:R-:W-:Y:S04]  /*a1e0*/  SHFL.IDX PT, R61, R61, R48, 0x1c1f ;  /* 0x001c1f303d3d7589 */ /* 0x000fe800000e0000 */
[----:B------:R-:W1:Y:S01]  /*a1f0*/  SHFL.IDX PT, R60, R60, R5, 0x1c1f ;  /* 0x001c1f053c3c7589 */ /* 0x000e6200000e0000 */
[----:B------:R-:W-:Y:S01]  /*a200*/  BAR.SYNC.DEFER_BLOCKING 0x1, 0x100 ;  /* 0x0044000000007b1d */ /* 0x000fe20000010000 */
[----:B--2---:R-:W-:-:S02]  /*a210*/  SEL R12, R37, R96, P0 ;  /* 0x00000060250c7207 */ /* 0x004fc40000000000 */
[----:B------:R-:W-:-:S03]  /*a220*/  SEL R14, R96, R37, P0 ;  /* 0x00000025600e7207 */ /* 0x000fc60000000000 */
[----:B------:R-:W-:Y:S04]  /*a230*/  SHFL.IDX PT, R41, R41, R48, 0x1c1f ;  /* 0x001c1f3029297589 */ /* 0x000fe800000e0000 */
[----:B------:R-:W2:Y:S01]  /*a240*/  SHFL.IDX PT, R36, R36, R5, 0x1c1f ;  /* 0x001c1f0524247589 */ /* 0x000ea200000e0000 */
[----:B0-----:R-:W-:Y:S02]  /*a250*/  SEL R13, R59, R68, P0 ;  /* 0x000000443b0d7207 */ /* 0x001fe40000000000 */
[----:B------:R-:W-:Y:S01]  /*a260*/  SEL R15, R68, R59, P0 ;  /* 0x0000003b440f7207 */ /* 0x000fe20000000000 */
[----:B------:R-:W-:Y:S04]  /*a270*/  SHFL.IDX PT, R45, R45, R48, 0x1c1f ;  /* 0x001c1f302d2d7589 */ /* 0x000fe800000e0000 */
[----:B------:R-:W-:Y:S01]  /*a280*/  SHFL.IDX PT, R33, R33, R48, 0x1c1f ;  /* 0x001c1f3021217589 */ /* 0x000fe200000e0000 */
[----:B-1----:R-:W-:-:S02]  /*a290*/  SEL R89, R61, R60, P0 ;  /* 0x0000003c3d597207 */ /* 0x002fc40000000000 */
[----:B------:R-:W-:Y:S01]  /*a2a0*/  SEL R91, R60, R61, P0 ;  /* 0x0000003d3c5b7207 */ /* 0x000fe20000000000 */
[----:B------:R-:W-:Y:S04]  /*a2b0*/  SHFL.IDX PT, R57, R57, R48, 0x1c1f ;  /* 0x001c1f3039397589 */ /* 0x000fe800000e0000 */
[----:B------:R0:W1:Y:S04]  /*a2c0*/  SHFL.IDX PT, R20, R88, R5, 0x1c1f ;  /* 0x001c1f0558147589 */ /* 0x00006800000e0000 */
[----:B------:R-:W3:Y:S04]  /*a2d0*/  SHFL.IDX PT, R46, R46, R5, 0x1c1f ;  /* 0x001c1f052e2e7589 */ /* 0x000ee800000e0000 */
[----:B------:R2:W-:Y:S01]  /*a2e0*/  SHFL.IDX PT, R38, R32, R5, 0x1c1f ;  /* 0x001c1f0520267589 */ /* 0x0005e200000e0000 */
[----:B0-----:R-:W-:-:S03]  /*a2f0*/  SEL R88, R43, R90, P0 ;  /* 0x0000005a2b587207 */ /* 0x001fc60000000000 */
[----:B------:R-:W-:Y:S01]  /*a300*/  SHFL.IDX PT, R49, R49, R48, 0x1c1f ;  /* 0x001c1f3031317589 */ /* 0x000fe200000e0000 */
[----:B------:R-:W-:-:S03]  /*a310*/  SEL R90, R90, R43, P0 ;  /* 0x0000002b5a5a7207 */ /* 0x000fc60000000000 */
[----:B------:R-:W-:Y:S01]  /*a320*/  SHFL.IDX PT, R53, R53, R48, 0x1c1f ;  /* 0x001c1f3035357589 */ /* 0x000fe200000e0000 */
[----:B--2---:R-:W-:-:S03]  /*a330*/  SEL R32, R41, R36, P0 ;  /* 0x0000002429207207 */ /* 0x004fc60000000000 */
[----:B------:R-:W-:Y:S04]  /*a340*/  SHFL.IDX PT, R47, R47, R48, 0x1c1f ;  /* 0x001c1f302f2f7589 */ /* 0x000fe800000e0000 */
[----:B------:R-:W-:Y:S01]  /*a350*/  SHFL.IDX PT, R39, R39, R48, 0x1c1f ;  /* 0x001c1f3027277589 */ /* 0x000fe200000e0000 */
[----:B-1----:R-:W-:Y:S02]  /*a360*/  SEL R24, R45, R20, P0 ;  /* 0x000000142d187207 */ /* 0x002fe40000000000 */
[----:B------:R-:W-:Y:S01]  /*a370*/  SEL R26, R20, R45, P0 ;  /* 0x0000002d141a7207 */ /* 0x000fe20000000000 */
[----:B------:R-:W-:Y:S01]  /*a380*/  SHFL.IDX PT, R21, R31, R48, 0x1c1f ;  /* 0x001c1f301f157589 */ /* 0x000fe200000e0000 */
[----:B---3--:R-:W-:Y:S02]  /*a390*/  SEL R25, R57, R46, P0 ;  /* 0x0000002e39197207 */ /* 0x008fe40000000000 */
[----:B------:R-:W-:Y:S01]  /*a3a0*/  SEL R27, R46, R57, P0 ;  /* 0x000000392e1b7207 */ /* 0x000fe20000000000 */
[----:B------:R-:W-:Y:S04]  /*a3b0*/  SHFL.IDX PT, R63, R63, R48, 0x1c1f ;  /* 0x001c1f303f3f7589 */ /* 0x000fe800000e0000 */
[----:B------:R-:W0:Y:S04]  /*a3c0*/  SHFL.IDX PT, R44, R44, R5, 0x1c1f ;  /* 0x001c1f052c2c7589 */ /* 0x000e2800000e0000 */
[----:B------:R-:W1:Y:S04]  /*a3d0*/  SHFL.IDX PT, R42, R42, R5, 0x1c1f ;  /* 0x001c1f052a2a7589 */ /* 0x000e6800000e0000 */
[----:B------:R-:W2:Y:S04]  /*a3e0*/  SHFL.IDX PT, R48, R30, R5, 0x1c1f ;  /* 0x001c1f051e307589 */ /* 0x000ea800000e0000 */
[----:B------:R-:W3:Y:S04]  /*a3f0*/  SHFL.IDX PT, R50, R50, R5, 0x1c1f ;  /* 0x001c1f0532327589 */ /* 0x000ee800000e0000 */
[----:B------:R4:W3:Y:S04]  /*a400*/  SHFL.IDX PT, R40, R34, R5, 0x1c1f ;  /* 0x001c1f0522287589 */ /* 0x0008e800000e0000 */
[----:B------:R-:W3:Y:S04]  /*a410*/  SHFL.IDX PT, R52, R52, R5, 0x1c1f ;  /* 0x001c1f0534347589 */ /* 0x000ee800000e0000 */
[----:B------:R3:W-:Y:S01]  /*a420*/  STSM.16.M88.4 [R66], R8 ;  /* 0x0000000842007844 */ /* 0x0007e20000000200 */
[----:B0-----:R-:W-:-:S02]  /*a430*/  SEL R28, R49, R44, P0 ;  /* 0x0000002c311c7207 */ /* 0x001fc40000000000 */
[----:B----4-:R-:W-:Y:S01]  /*a440*/  SEL R34, R36, R41, P0 ;  /* 0x0000002924227207 */ /* 0x010fe20000000000 */
[----:B------:R0:W-:Y:S01]  /*a450*/  STSM.16.M88.4 [R65], R12 ;  /* 0x0000000c41007844 */ /* 0x0001e20000000200 */
[----:B------:R-:W-:Y:S02]  /*a460*/  SEL R36, R33, R38, P0 ;  /* 0x0000002621247207 */ /* 0x000fe40000000000 */
[----:B------:R-:W-:Y:S01]  /*a470*/  SEL R30, R44, R49, P0 ;  /* 0x000000312c1e7207 */ /* 0x000fe20000000000 */
[----:B------:R4:W-:Y:S01]  /*a480*/  STSM.16.M88.4 [R29], R88 ;  /* 0x000000581d007844 */ /* 0x0009e20000000200 */
[----:B------:R-:W-:Y:S02]  /*a490*/  SEL R38, R38, R33, P0 ;  /* 0x0000002126267207 */ /* 0x000fe40000000000 */
[----:B-1----:R-:W-:Y:S01]  /*a4a0*/  SEL R31, R42, R47, P0 ;  /* 0x0000002f2a1f7207 */ /* 0x002fe20000000000 */
[----:B------:R-:W-:Y:S01]  /*a4b0*/  STSM.16.M88.4 [R64], R24 ;  /* 0x0000001840007844 */ /* 0x000fe20000000200 */
[----:B--2---:R-:W-:-:S02]  /*a4c0*/  SEL R33, R39, R48, P0 ;  /* 0x0000003027217207 */ /* 0x004fc40000000000 */
[----:B------:R-:W-:Y:S01]  /*a4d0*/  SEL R35, R48, R39, P0 ;  /* 0x0000002730237207 */ /* 0x000fe20000000000 */
[----:B---3--:R-:W-:Y:S01]  /*a4e0*/  IMAD.U32 R9, RZ, RZ, UR6 ;  /* 0x00000006ff097e24 */ /* 0x008fe2000f8e00ff */
[----:B------:R-:W-:Y:S01]  /*a4f0*/  SEL R37, R21, R50, P0 ;  /* 0x0000003215257207 */ /* 0x000fe20000000000 */
[----:B------:R-:W-:Y:S01]  /*a500*/  ULDC.64 UR6, c[0x0][0xc08] ;  /* 0x0003020000067ab9 */ /* 0x000fe20000000a00 */
[----:B------:R-:W-:Y:S02]  /*a510*/  SEL R39, R50, R21, P0 ;  /* 0x0000001532277207 */ /* 0x000fe40000000000 */
[----:B0-----:R-:W-:Y:S02]  /*a520*/  SEL R12, R53, R40, P0 ;  /* 0x00000028350c7207 */ /* 0x001fe40000000000 */
[----:B------:R-:W-:Y:S02]  /*a530*/  SEL R14, R40, R53, P0 ;  /* 0x00000035280e7207 */ /* 0x000fe40000000000 */
[----:B----4-:R-:W-:-:S02]  /*a540*/  SEL R29, R47, R42, P0 ;  /* 0x0000002a2f1d7207 */ /* 0x010fc40000000000 */
[----:B------:R-:W-:Y:S02]  /*a550*/  SEL R13, R63, R52, P0 ;  /* 0x000000343f0d7207 */ /* 0x000fe40000000000 */
[----:B------:R-:W-:Y:S01]  /*a560*/  SEL R15, R52, R63, P0 ;  /* 0x0000003f340f7207 */ /* 0x000fe20000000000 */
[----:B------:R-:W-:Y:S01]  /*a570*/  STSM.16.M88.4 [R62], R28 ;  /* 0x0000001c3e007844 */ /* 0x000fe20000000200 */
[----:B------:R-:W-:Y:S01]  /*a580*/  MOV R8, UR4 ;  /* 0x0000000400087c02 */ /* 0x000fe20008000f00 */
[----:B------:R-:W-:Y:S01]  /*a590*/  UISETP.NE.U32.AND UP1, UPT, UR6, URZ, UPT ;  /* 0x0000003f0600728c */ /* 0x000fe2000bf25070 */
[----:B------:R-:W0:Y:S01]  /*a5a0*/  LDC R50, c[0x0][0xbe8] ;  /* 0x0002fa00ff327b82 */ /* 0x000e220000000800 */
[----:B------:R-:W-:Y:S04]  /*a5b0*/  STSM.16.M88.4 [R58], R32 ;  /* 0x000000203a007844 */ /* 0x000fe80000000200 */
[----:B------:R-:W-:Y:S04]  /*a5c0*/  STSM.16.M88.4 [R56], R36 ;  /* 0x0000002438007844 */ /* 0x000fe80000000200 */
[----:B------:R1:W-:Y:S01]  /*a5d0*/  STSM.16.M88.4 [R54], R12 ;  /* 0x0000000c36007844 */ /* 0x0003e20000000200 */
[----:B------:R-:W-:Y:S06]  /*a5e0*/  BAR.SYNC.DEFER_BLOCKING 0x1, 0x100 ;  /* 0x0044000000007b1d */ /* 0x000fec0000010000 */
[----:B------:R-:W2:Y:S01]  /*a5f0*/  @P2 LDG.E R5, desc[UR52][R8.64] ;  /* 0x0000003408052981 */ /* 0x000ea2000c1e1900 */
[----:B------:R-:W-:Y:S01]  /*a600*/  UISETP.NE.AND.EX UP1, UPT, UR7, URZ, UPT, UP1 ;  /* 0x0000003f0700728c */ /* 0x000fe2000bf25310 */
[----:B0-----:R-:W-:Y:S01]  /*a610*/  ISETP.NE.AND P1, PT, R50, 0x1, PT ;  /* 0x000000013200780c */ /* 0x001fe20003f25270 */
[----:B------:R-:W-:Y:S01]  /*a620*/  UMOV UR4, URZ ;  /* 0x0000003f00047c82 */ /* 0x000fe20008000000 */
[----:B-1----:R-:W-:-:S03]  /*a630*/  IMAD.U32 R13, RZ, RZ, UR39 ;  /* 0x00000027ff0d7e24 */ /* 0x002fc6000f8e00ff */
[----:B------:R-:W-:-:S05]  /*a640*/  PLOP3.LUT P0, PT, PT, PT, UP1, 0x80, 0x0 ;  /* 0x000000000000781c */ /* 0x000fca0003f0f018 */
[----:B------:R-:W-:-:S03]  /*a650*/  @UP1 UIADD3 UR6, UP2, UR8, UR6, URZ ;  /* 0x0000000608061290 */ /* 0x000fc6000ff5e03f */
[----:B------:R-:W-:Y:S01]  /*a660*/  ULDC UR8, c[0x0][0xa88] ;  /* 0x0002a20000087ab9 */ /* 0x000fe20000000800 */
[----:B------:R-:W-:Y:S01]  /*a670*/  @UP1 UIADD3.X UR7, UR9, UR7, URZ, UP2, !UPT ;  /* 0x0000000709071290 */ /* 0x000fe200097fe43f */
[----:B------:R-:W0:Y:S01]  /*a680*/  @P1 LDC R10, c[0x0][0xbec] ;  /* 0x0002fb00ff0a1b82 */ /* 0x000e220000000800 */
[----:B------:R-:W-:-:S04]  /*a690*/  IMAD.U32 R14, RZ, RZ, UR6 ;  /* 0x00000006ff0e7e24 */ /* 0x000fc8000f8e00ff */
[----:B------:R-:W-:-:S03]  /*a6a0*/  IMAD.U32 R15, RZ, RZ, UR7 ;  /* 0x00000007ff0f7e24 */ /* 0x000fc6000f8e00ff */
[----:B------:R-:W1:Y:S01]  /*a6b0*/  @P1 LDC R20, c[0x0][0xbf0] ;  /* 0x0002fc00ff141b82 */ /* 0x000e620000000800 */
[----:B--2---:R-:W-:Y:S01]  /*a6c0*/  @P2 R2UR UR4, R5 ;  /* 0x00000000050422ca */ /* 0x004fe200000e0000 */
[----:B------:R-:W-:-:S06]  /*a6d0*/  IMAD.U32 R5, RZ, RZ, UR8 ;  /* 0x00000008ff057e24 */ /* 0x000fcc000f8e00ff */
[----:B------:R2:W5:Y:S01]  /*a6e0*/  @P0 LDG.E R5, desc[UR52][R14.64] ;  /* 0x000000340e050981 */ /* 0x000562000c1e1900 */
[----:B01----:R-:W-:Y:S07]  /*a6f0*/  @P0 BRA `(.L_x_218) ;  /* 0x0000000000100947 */ /* 0x003fee0003800000 */
[----:B------:R-:W-:Y:S05]  /*a700*/  @!P2 BRA `(.L_x_218) ;  /* 0x00000000000ca947 */ /* 0x000fea0003800000 */
[----:B------:R-:W3:Y:S04]  /*a710*/  LDG.E R12, desc[UR52][R8.64] ;  /* 0x00000034080c7981 */ /* 0x000ee8000c1e1900 */
[----:B-----5:R-:W3:Y:S02]  /*a720*/  LDG.E R5, desc[UR52][R8.64+0x4] ;  /* 0x0000043408057981 */ /* 0x020ee4000c1e1900 */
[----:B---3--:R-:W-:-:S07]  /*a730*/  IMAD.IADD R5, R5, 0x1, -R12 ;  /* 0x0000000105057824 */ /* 0x008fce00078e0a0c */
.L_x_218:
[----:B------:R-:W-:Y:S01]  /*a740*/  USHF.R.S32.HI UR14, URZ, 0x1f, UR40 ;  /* 0x0000001f3f0e7899 */ /* 0x000fe20008011428 */
[----:B------:R-:W-:Y:S01]  /*a750*/  IMAD R13, R13, 0x80, R170 ;  /* 0x000000800d0d7824 */ /* 0x000fe200078e02aa */
[----:B------:R-:W-:Y:S01]  /*a760*/  ULDC.64 UR12, c[0x0][0xb90] ;  /* 0x0002e400000c7ab9 */ /* 0x000fe20000000a00 */
[----:B------:R-:W-:Y:S01]  /*a770*/  USHF.R.S32.HI UR9, URZ, 0x1f, UR4 ;  /* 0x0000001f3f097899 */ /* 0x000fe20008011404 */
[----:B-----5:R-:W-:Y:S01]  /*a780*/  IMAD R53, R5, R50, RZ ;  /* 0x0000003205357224 */ /* 0x020fe200078e02ff */
[----:B------:R-:W-:Y:S01]  /*a790*/  UIMAD UR10, UR14, UR12, URZ ;  /* 0x0000000c0e0a72a4 */ /* 0x000fe2000f8e023f */
[----:B------:R-:W-:Y:S01]  /*a7a0*/  @P1 IMAD.HI.U32 R9, R13, R10, RZ ;  /* 0x0000000a0d091227 */ /* 0x000fe200078e00ff */
[----:B------:R-:W-:Y:S01]  /*a7b0*/  UMOV UR8, UR4 ;  /* 0x0000000400087c82 */ /* 0x000fe20008000000 */
[----:B------:R-:W-:Y:S02]  /*a7c0*/  USEL UR38, UR38, URZ, !UP0 ;  /* 0x0000003f26267287 */ /* 0x000fe4000c000000 */
[----:B------:R-:W-:Y:S01]  /*a7d0*/  UIMAD.WIDE.U32 UR6, UR40, UR12, UR8 ;  /* 0x0000000c280672a5 */ /* 0x000fe2000f8e0008 */
[----:B------:R-:W-:Y:S01]  /*a7e0*/  IMAD.MOV.U32 R8, RZ, RZ, R13 ;  /* 0x000000ffff087224 */ /* 0x000fe200078e000d */
[----:B------:R-:W-:Y:S01]  /*a7f0*/  UIMAD UR10, UR40, UR13, UR10 ;  /* 0x0000000d280a72a4 */ /* 0x000fe2000f8e020a */
[----:B------:R-:W-:Y:S01]  /*a800*/  @P1 SHF.R.U32.HI R8, RZ, R20, R9 ;  /* 0x00000014ff081219 */ /* 0x000fe20000011609 */
[----:B------:R-:W-:Y:S01]  /*a810*/  USEL UR37, UR37, URZ, !UP0 ;  /* 0x0000003f25257287 */ /* 0x000fe2000c000000 */
[----:B------:R-:W-:Y:S01]  /*a820*/  IMAD R9, R18, 0x40, R2 ;  /* 0x0000004012097824 */ /* 0x000fe200078e0202 */
[----:B------:R-:W-:Y:S01]  /*a830*/  ULDC.64 UR12, c[0x0][0xb98] ;  /* 0x0002e600000c7ab9 */ /* 0x000fe20000000a00 */
[----:B------:R-:W-:Y:S01]  /*a840*/  UIADD3 UR7, UR7, UR10, URZ ;  /* 0x0000000a07077290 */ /* 0x000fe2000fffe03f */
[----:B------:R-:W-:Y:S01]  /*a850*/  IADD3 R11, -R8, RZ, RZ ;  /* 0x000000ff080b7210 */ /* 0x000fe20007ffe1ff */
[----:B------:R-:W-:Y:S01]  /*a860*/  UIMAD UR8, UR38, UR12, URZ ;  /* 0x0000000c260872a4 */ /* 0x000fe2000f8e023f */
[----:B------:R-:W-:Y:S01]  /*a870*/  IMAD.WIDE R6, R9, 0x2, R6 ;  /* 0x0000000209067825 */ /* 0x000fe200078e0206 */
[----:B------:R-:W-:Y:S01]  /*a880*/  UIMAD.WIDE.U32 UR6, UR37, UR12, UR6 ;  /* 0x0000000c250672a5 */ /* 0x000fe2000f8e0006 */
[----:B------:R-:W-:Y:S01]  /*a890*/  SHF.R.S32.HI R9, RZ, 0x1f, R8 ;  /* 0x0000001fff097819 */ /* 0x000fe20000011408 */
[----:B------:R-:W-:Y:S01]  /*a8a0*/  UIMAD UR8, UR37, UR13, UR8 ;  /* 0x0000000d250872a4 */ /* 0x000fe2000f8e0208 */
[----:B------:R-:W-:Y:S01]  /*a8b0*/  IMAD R11, R50, R11, R13 ;  /* 0x0000000b320b7224 */ /* 0x000fe200078e020d */
[----:B--2---:R-:W-:Y:S01]  /*a8c0*/  IADD3 R15, P3, R6, 0x2000, RZ ;  /* 0x00002000060f7810 */ /* 0x004fe20007f7e0ff */
[----:B------:R-:W-:Y:S01]  /*a8d0*/  ULDC.64 UR10, c[0x0][0xaa0] ;  /* 0x0002a800000a7ab9 */ /* 0x000fe20000000a00 */
[----:B------:R-:W-:-:S02]  /*a8e0*/  IADD3 R8, P2, R8, UR6, RZ ;  /* 0x0000000608087c10 */ /* 0x000fc4000ff5e0ff */
[----:B------:R-:W-:Y:S01]  /*a8f0*/  IMAD.U32 R10, RZ, RZ, UR8 ;  /* 0x00000008ff0a7e24 */ /* 0x000fe2000f8e00ff */
[----:B------:R-:W-:Y:S02]  /*a900*/  LOP3.LUT R12, R15, 0x380, RZ, 0xc0, !PT ;  /* 0x000003800f0c7812 */ /* 0x000fe400078ec0ff */
[----:B------:R-:W-:Y:S02]  /*a910*/  IADD3 R25, P0, R6, 0x1000, RZ ;  /* 0x0000100006197810 */ /* 0x000fe40007f1e0ff */
[----:B------:R-:W-:Y:S01]  /*a920*/  IADD3.X R9, R9, UR7, R10, P2, !PT ;  /* 0x0000000709097c10 */ /* 0x000fe200097fe40a */
[----:B------:R-:W-:Y:S01]  /*a930*/  ULDC.64 UR6, c[0x0][0xb88] ;  /* 0x0002e20000067ab9 */ /* 0x000fe20000000a00 */
[----:B------:R-:W-:Y:S02]  /*a940*/  SHF.R.S32.HI R10, RZ, 0x1f, R11 ;  /* 0x0000001fff0a7819 */ /* 0x000fe4000001140b */
[----:B------:R-:W-:Y:S01]  /*a950*/  SHF.R.U64 R12, R12, 0x3, RZ ;  /* 0x000000030c0c7819 */ /* 0x000fe200000012ff */
[----:B------:R-:W-:Y:S01]  /*a960*/  IMAD.WIDE.U32 R8, R11, UR6, R8 ;  /* 0x000000060b087c25 */ /* 0x000fe2000f8e0008 */
[----:B------:R-:W-:-:S02]  /*a970*/  IADD3 R13, P2, R6, 0x3000, RZ ;  /* 0x00003000060d7810 */ /* 0x000fc40007f5e0ff */
[----:B------:R-:W-:Y:S01]  /*a980*/  LOP3.LUT R12, R12, R15, RZ, 0x3c, !PT ;  /* 0x0000000f0c0c7212 */ /* 0x000fe200078e3cff */
[----:B------:R-:W-:Y:S01]  /*a990*/  IMAD R14, R10, UR6, RZ ;  /* 0x000000060a0e7c24 */ /* 0x000fe2000f8e02ff */
[----:B------:R-:W-:Y:S02]  /*a9a0*/  LOP3.LUT R24, R25, 0x380, RZ, 0xc0, !PT ;  /* 0x0000038019187812 */ /* 0x000fe400078ec0ff */
[----:B------:R-:W-:Y:S01]  /*a9b0*/  LOP3.LUT R10, R13, 0x380, RZ, 0xc0, !PT ;  /* 0x000003800d0a7812 */ /* 0x000fe200078ec0ff */
[----:B------:R-:W-:Y:S01]  /*a9c0*/  IMAD R15, R11, UR7, R14 ;  /* 0x000000070b0f7c24 */ /* 0x000fe2000f8e020e */
[----:B------:R-:W-:Y:S01]  /*a9d0*/  ULDC.64 UR6, c[0x0][0xb50] ;  /* 0x0002d40000067ab9 */ /* 0x000fe20000000a00 */
[----:B------:R-:W-:Y:S01]  /*a9e0*/  SHF.R.U64 R24, R24, 0x3, RZ ;  /* 0x0000000318187819 */ /* 0x000fe200000012ff */
[----:B------:R-:W-:Y:S01]  /*a9f0*/  IMAD.X R11, RZ, RZ, R7, P2 ;  /* 0x000000ffff0b7224 */ /* 0x000fe200010e0607 */
[----:B------:R-:W-:Y:S01]  /*aa00*/  SHF.R.U64 R10, R10, 0x3, RZ ;  /* 0x000000030a0a7819 */ /* 0x000fe200000012ff */
[----:B------:R-:W-:Y:S01]  /*aa10*/  IMAD.IADD R9, R9, 0x1, R15 ;  /* 0x0000000109097824 */ /* 0x000fe200078e020f */
[----:B------:R-:W-:-:S02]  /*aa20*/  LEA R15, P4, R8, UR6, 0x2 ;  /* 0x00000006080f7c11 */ /* 0x000fc4000f8810ff */
[----:B------:R-:W-:Y:S01]  /*aa30*/  LOP3.LUT R24, R24, R25, RZ, 0x3c, !PT ;  /* 0x0000001918187212 */ /* 0x000fe200078e3cff */
[----:B------:R-:W-:Y:S01]  /*aa40*/  IMAD.X R25, RZ, RZ, R7, P0 ;  /* 0x000000ffff197224 */ /* 0x000fe200000e0607 */
[----:B------:R-:W-:Y:S01]  /*aa50*/  LEA.HI.X R26, R8, UR7, R9, 0x2, P4 ;  /* 0x00000007081a7c11 */ /* 0x000fe2000a0f1409 */
[----:B------:R-:W-:Y:S01]  /*aa60*/  IMAD.U32 R9, RZ, RZ, UR39 ;  /* 0x00000027ff097e24 */ /* 0x000fe2000f8e00ff */
[----:B------:R-:W-:Y:S01]  /*aa70*/  SHFL.IDX PT, R20, R15, RZ, 0x1c1f ;  /* 0x001c1fff0f147589 */ /* 0x000fe200000e0000 */
[----:B------:R-:W-:Y:S01]  /*aa80*/  LOP3.LUT R10, R10, R13, RZ, 0x3c, !PT ;  /* 0x0000000d0a0a7212 */ /* 0x000fe200078e3cff */
[----:B------:R-:W-:Y:S01]  /*aa90*/  IMAD.X R13, RZ, RZ, R7, P3 ;  /* 0x000000ffff0d7224 */ /* 0x000fe200018e0607 */
[----:B------:R-:W-:Y:S01]  /*aaa0*/  LOP3.LUT P0, RZ, R19, 0x3, RZ, 0xc0, !PT ;  /* 0x0000000313ff7812 */ /* 0x000fe2000780c0ff */
[----:B------:R-:W0:Y:S01]  /*aab0*/  SHFL.IDX PT, R21, R26, RZ, 0x1c1f ;  /* 0x001c1fff1a157589 */ /* 0x000e2200000e0000 */
[----:B------:R-:W-:Y:S01]  /*aac0*/  IMAD R28, R9, 0x80, R168 ;  /* 0x00000080091c7824 */ /* 0x000fe200078e02a8 */
[----:B------:R-:W-:-:S02]  /*aad0*/  IADD3 R14, P3, R6, 0x7000, RZ ;  /* 0x00007000060e7810 */ /* 0x000fc40007f7e0ff */
[----:B------:R-:W-:Y:S01]  /*aae0*/  SHFL.IDX PT, R48, R15, 0x1, 0x1c1f ;  /* 0x003c1f000f307f89 */ /* 0x000fe200000e0000 */
[C---:B------:R-:W-:Y:S01]  /*aaf0*/  VIADD R8, R28.reuse, 0x8 ;  /* 0x000000081c087836 */ /* 0x040fe20000000000 */
[-C--:B------:R-:W-:Y:S01]  /*ab00*/  ISETP.GE.OR P2, PT, R28, R53.reuse, P0 ;  /* 0x000000351c00720c */ /* 0x080fe20000746670 */
[----:B------:R-:W-:Y:S01]  /*ab10*/  IMAD.X R33, RZ, RZ, R7, P3 ;  /* 0x000000ffff217224 */ /* 0x000fe200018e0607 */
[----:B------:R-:W1:Y:S01]  /*ab20*/  SHFL.IDX PT, R49, R26, 0x1, 0x1c1f ;  /* 0x003c1f001a317f89 */ /* 0x000e6200000e0000 */
[----:B------:R-:W-:Y:S02]  /*ab30*/  LOP3.LUT R5, R14, 0x380, RZ, 0xc0, !PT ;  /* 0x000003800e057812 */ /* 0x000fe400078ec0ff */
[----:B------:R-:W-:Y:S02]  /*ab40*/  ISETP.GE.OR P0, PT, R8, R53, P0 ;  /* 0x000000350800720c */ /* 0x000fe40000706670 */
[C---:B------:R-:W-:Y:S02]  /*ab50*/  IADD3 R45, P6, R6.reuse, 0x4000, RZ ;  /* 0x00004000062d7810 */ /* 0x040fe40007fde0ff */
[----:B------:R-:W-:-:S02]  /*ab60*/  IADD3 R41, P5, R6, 0x5000, RZ ;  /* 0x0000500006297810 */ /* 0x000fc40007fbe0ff */
[C---:B------:R-:W-:Y:S02]  /*ab70*/  IADD3 R37, P4, R6.reuse, 0x6000, RZ ;  /* 0x0000600006257810 */ /* 0x040fe40007f9e0ff */
[----:B------:R-:W-:Y:S02]  /*ab80*/  LOP3.LUT R9, R6, 0x380, RZ, 0xc0, !PT ;  /* 0x0000038006097812 */ /* 0x000fe400078ec0ff */
[----:B------:R-:W-:Y:S02]  /*ab90*/  SHF.R.U64 R5, R5, 0x3, RZ ;  /* 0x0000000305057819 */ /* 0x000fe400000012ff */
[----:B------:R-:W-:Y:S01]  /*aba0*/  LOP3.LUT R44, R45, 0x380, RZ, 0xc0, !PT ;  /* 0x000003802d2c7812 */ /* 0x000fe200078ec0ff */
[----:B0-----:R-:W-:Y:S01]  /*abb0*/  @!P2 ST.E desc[UR52][R20.64], R3 ;  /* 0x000000031400a985 */ /* 0x001fe2000c101934 */
[----:B------:R-:W-:Y:S02]  /*abc0*/  LOP3.LUT R40, R41, 0x380, RZ, 0xc0, !PT ;  /* 0x0000038029287812 */ /* 0x000fe400078ec0ff */
[----:B------:R-:W-:-:S02]  /*abd0*/  LOP3.LUT R36, R37, 0x380, RZ, 0xc0, !PT ;  /* 0x0000038025247812 */ /* 0x000fc400078ec0ff */
[----:B------:R-:W-:Y:S02]  /*abe0*/  SHF.R.U64 R9, R9, 0x3, RZ ;  /* 0x0000000309097819 */ /* 0x000fe400000012ff */
[----:B------:R-:W-:Y:S01]  /*abf0*/  SHF.R.U64 R44, R44, 0x3, RZ ;  /* 0x000000032c2c7819 */ /* 0x000fe200000012ff */
[----:B-1----:R0:W-:Y:S01]  /*ac00*/  @!P0 ST.E desc[UR52][R48.64], R0 ;  /* 0x0000000030008985 */ /* 0x0021e2000c101934 */
[----:B------:R-:W-:Y:S02]  /*ac10*/  SHF.R.U64 R40, R40, 0x3, RZ ;  /* 0x0000000328287819 */ /* 0x000fe400000012ff */
[----:B------:R-:W-:Y:S02]  /*ac20*/  SHF.R.U64 R36, R36, 0x3, RZ ;  /* 0x0000000324247819 */ /* 0x000fe400000012ff */
[----:B------:R-:W-:Y:S01]  /*ac30*/  LOP3.LUT R32, R5, R14, RZ, 0x3c, !PT ;  /* 0x0000000e05207212 */ /* 0x000fe200078e3cff */
[----:B------:R-:W-:Y:S01]  /*ac40*/  UIMAD UR8, UR9, UR10, URZ ;  /* 0x0000000a090872a4 */ /* 0x000fe2000f8e023f */
[----:B------:R-:W-:Y:S01]  /*ac50*/  LOP3.LUT R6, R9, R6, RZ, 0x3c, !PT ;  /* 0x0000000609067212 */ /* 0x000fe200078e3cff */
[----:B------:R-:W1:Y:S01]  /*ac60*/  @P1 LDC R5, c[0x0][0xbec] ;  /* 0x0002fb00ff051b82 */ /* 0x000e620000000800 */
[----:B------:R-:W-:Y:S01]  /*ac70*/  LOP3.LUT R44, R44, R45, RZ, 0x3c, !PT ;  /* 0x0000002d2c2c7212 */ /* 0x000fe200078e3cff */
[--C-:B------:R-:W-:Y:S01]  /*ac80*/  IMAD.X R45, RZ, RZ, R7.reuse, P6 ;  /* 0x000000ffff2d7224 */ /* 0x100fe200030e0607 */
[----:B------:R-:W-:Y:S01]  /*ac90*/  LOP3.LUT R40, R40, R41, RZ, 0x3c, !PT ;  /* 0x0000002928287212 */ /* 0x000fe200078e3cff */
[----:B------:R2:W5:Y:S01]  /*aca0*/  LD.E.128 R28, desc[UR52][R6.64] ;  /* 0x00000034061c7980 */ /* 0x000562000c101d00 */
[----:B------:R-:W-:Y:S01]  /*acb0*/  LOP3.LUT R36, R36, R37, RZ, 0x3c, !PT ;  /* 0x0000002524247212 */ /* 0x000fe200078e3cff */
[----:B------:R-:W-:Y:S01]  /*acc0*/  IMAD.X R37, RZ, RZ, R7, P4 ;  /* 0x000000ffff257224 */ /* 0x000fe200020e0607 */
[----:B------:R-:W-:Y:S01]  /*acd0*/  IADD3.X R41, RZ, R7, RZ, P5, !PT ;  /* 0x00000007ff297210 */ /* 0x000fe20002ffe4ff */
[----:B------:R-:W-:Y:S01]  /*ace0*/  UIMAD.WIDE.U32 UR6, UR4, UR10, URZ ;  /* 0x0000000a040672a5 */ /* 0x000fe2000f8e003f */
[----:B0-----:R-:W-:Y:S01]  /*acf0*/  IMAD R0, R17, 0x20, R18 ;  /* 0x0000002011007824 */ /* 0x001fe200078e0212 */
[----:B------:R-:W-:Y:S01]  /*ad00*/  UIMAD UR8, UR4, UR11, UR8 ;  /* 0x0000000b040872a4 */ /* 0x000fe2000f8e0208 */
[----:B------:R-:W-:Y:S01]  /*ad10*/  IMAD.U32 R3, RZ, RZ, UR39 ;  /* 0x00000027ff037e24 */ /* 0x000fe2000f8e00ff */
[----:B------:R-:W5:Y:S01]  /*ad20*/  LD.E.128 R24, desc[UR52][R24.64] ;  /* 0x0000003418187980 */ /* 0x000f62000c101d00 */
[----:B------:R-:W-:Y:S01]  /*ad30*/  ULDC.64 UR10, c[0x0][0xae8] ;  /* 0x0002ba00000a7ab9 */ /* 0x000fe20000000a00 */
[----:B--2---:R-:W0:Y:S01]  /*ad40*/  @P1 LDC R7, c[0x0][0xbf0] ;  /* 0x0002fc00ff071b82 */ /* 0x004e220000000800 */
[----:B------:R-:W-:Y:S01]  /*ad50*/  UIADD3 UR7, UR7, UR8, URZ ;  /* 0x0000000807077290 */ /* 0x000fe2000fffe03f */
[----:B------:R-:W5:Y:S01]  /*ad60*/  LD.E.128 R12, desc[UR52][R12.64] ;  /* 0x000000340c0c7980 */ /* 0x000f62000c101d00 */
[----:B------:R-:W-:Y:S01]  /*ad70*/  UIMAD UR4, UR14, UR10, URZ ;  /* 0x0000000a0e0472a4 */ /* 0x000fe2000f8e023f */
[----:B------:R-:W-:Y:S01]  /*ad80*/  IMAD R20, R3, 0x80, R0 ;  /* 0x0000008003147824 */ /* 0x000fe200078e0200 */
[----:B------:R-:W-:Y:S01]  /*ad90*/  UIMAD.WIDE.U32 UR6, UR40, UR10, UR6 ;  /* 0x0000000a280672a5 */ /* 0x000fe2000f8e0006 */
[----:B------:R-:W5:Y:S01]  /*ada0*/  LD.E.128 R8, desc[UR52][R10.64] ;  /* 0x000000340a087980 */ /* 0x000f62000c101d00 */
[----:B------:R-:W-:Y:S01]  /*adb0*/  UIMAD UR4, UR40, UR11, UR4 ;  /* 0x0000000b280472a4 */ /* 0x000fe2000f8e0204 */
[----:B------:R-:W-:Y:S01]  /*adc0*/  ULDC.64 UR8, c[0x0][0xaf0] ;  /* 0x0002bc0000087ab9 */ /* 0x000fe20000000a00 */
[----:B-1----:R-:W-:-:S02]  /*add0*/  @P1 IMAD.HI.U32 R0, R20, R5, RZ ;  /* 0x0000000514001227 */ /* 0x002fc400078e00ff */
[----:B------:R-:W-:Y:S01]  /*ade0*/  UIADD3 UR7, UR7, UR4, URZ ;  /* 0x0000000407077290 */ /* 0x000fe2000fffe03f */
[----:B------:R-:W5:Y:S01]  /*adf0*/  LD.E.128 R44, desc[UR52][R44.64] ;  /* 0x000000342c2c7980 */ /* 0x000f62000c101d00 */
[----:B------:R-:W-:Y:S01]  /*ae00*/  UIMAD UR4, UR38, UR8, URZ ;  /* 0x00000008260472a4 */ /* 0x000fe2000f8e023f */
[----:B------:R-:W-:Y:S01]  /*ae10*/  IMAD.MOV.U32 R3, RZ, RZ, R20 ;  /* 0x000000ffff037224 */ /* 0x000fe200078e0014 */
[----:B------:R-:W-:Y:S01]  /*ae20*/  UIMAD.WIDE.U32 UR6, UR37, UR8, UR6 ;  /* 0x00000008250672a5 */ /* 0x000fe2000f8e0006 */
[----:B------:R-:W5:Y:S01]  /*ae30*/  LD.E.128 R40, desc[UR52][R40.64] ;  /* 0x0000003428287980 */ /* 0x000f62000c101d00 */
[----:B------:R-:W-:-:S03]  /*ae40*/  UIMAD UR4, UR37, UR9, UR4 ;  /* 0x00000009250472a4 */ /* 0x000fc6000f8e0204 */
[----:B------:R-:W5:Y:S01]  /*ae50*/  LD.E.128 R36, desc[UR52][R36.64] ;  /* 0x0000003424247980 */ /* 0x000f62000c101d00 */
[----:B0-----:R-:W-:Y:S01]  /*ae60*/  @P1 SHF.R.U32.HI R3, RZ, R7, R0 ;  /* 0x00000007ff031219 */ /* 0x001fe20000011600 */
[----:B------:R-:W-:Y:S01]  /*ae70*/  UIADD3 UR4, UR7, UR4, URZ ;  /* 0x0000000407047290 */ /* 0x000fe2000fffe03f */
[----:B------:R-:W-:Y:S01]  /*ae80*/  IMAD.U32 R6, RZ, RZ, UR6 ;  /* 0x00000006ff067e24 */ /* 0x000fe2000f8e00ff */
[----:B------:R-:W5:Y:S01]  /*ae90*/  LD.E.128 R32, desc[UR52][R32.64] ;  /* 0x0000003420207980 */ /* 0x000f62000c101d00 */
[----:B------:R-:W-:Y:S02]  /*aea0*/  SHF.R.S32.HI R0, RZ, 0x1f, R3 ;  /* 0x0000001fff007819 */ /* 0x000fe40000011403 */
[----:B------:R-:W-:Y:S01]  /*aeb0*/  IADD3 R5, -R3, RZ, RZ ;  /* 0x000000ff03057210 */ /* 0x000fe20007ffe1ff */
[----:B------:R-:W-:Y:S01]  /*aec0*/  IMAD.U32 R7, RZ, RZ, UR7 ;  /* 0x00000007ff077e24 */ /* 0x000fe2000f8e00ff */
[----:B------:R-:W-:Y:S01]  /*aed0*/  ULDC.64 UR6, c[0x0][0xae0] ;  /* 0x0002b80000067ab9 */ /* 0x000fe20000000a00 */
[----:B------:R-:W-:Y:S01]  /*aee0*/  @!PT LDS RZ, [RZ] ;  /* 0x00000000fffff984 */ /* 0x000fe20000000800 */
[----:B------:R-:W-:Y:S01]  /*aef0*/  @!PT LDS RZ, [RZ] ;  /* 0x00000000fffff984 */ /* 0x000fe20000000800 */
[----:B------:R-:W-:Y:S01]  /*af00*/  @!PT LDS RZ, [RZ] ;  /* 0x00000000fffff984 */ /* 0x000fe20000000800 */
[----:B------:R-:W-:Y:S01]  /*af10*/  @!PT LDS RZ, [RZ] ;  /* 0x00000000fffff984 */ /* 0x000fe20000000800 */
[----:B------:R0:W-:Y:S06]  /*af20*/  MEMBAR.ALL.CTA ;  /* 0x0000000000007992 */ /* 0x0001ec0000008000 */
[----:B0-----:R-:W0:Y:S01]  /*af30*/  FENCE.VIEW.ASYNC.S ;  /* 0x00000000000073c6 */ /* 0x001e220000000000 */
[----:B------:R-:W-:-:S02]  /*af40*/  IMAD R0, R0, UR6, RZ ;  /* 0x0000000600007c24 */ /* 0x000fc4000f8e02ff */
[----:B------:R-:W-:Y:S02]  /*af50*/  IMAD R5, R50, R5, R20 ;  /* 0x0000000532057224 */ /* 0x000fe400078e0214 */
[----:B------:R-:W-:Y:S02]  /*af60*/  IMAD.U32 R7, RZ, RZ, UR4 ;  /* 0x00000004ff077e24 */ /* 0x000fe4000f8e00ff */
[C---:B------:R-:W-:Y:S01]  /*af70*/  IMAD R21, R3.reuse, UR7, R0 ;  /* 0x0000000703157c24 */ /* 0x040fe2000f8e0200 */
[----:B------:R-:W-:Y:S01]  /*af80*/  SHF.R.S32.HI R0, RZ, 0x1f, R5 ;  /* 0x0000001fff007819 */ /* 0x000fe20000011405 */
[----:B------:R-:W-:Y:S01]  /*af90*/  IMAD.WIDE.U32 R6, R3, UR6, R6 ;  /* 0x0000000603067c25 */ /* 0x000fe2000f8e0006 */
[----:B------:R-:W-:-:S03]  /*afa0*/  ULDC.64 UR6, c[0x0][0xad8] ;  /* 0x0002b60000067ab9 */ /* 0x000fc60000000a00 */
[----:B------:R-:W-:Y:S02]  /*afb0*/  IMAD.U32 R49, RZ, RZ, UR39 ;  /* 0x00000027ff317e24 */ /* 0x000fe4000f8e00ff */
[----:B------:R-:W-:Y:S02]  /*afc0*/  IMAD.IADD R7, R7, 0x1, R21 ;  /* 0x0000000107077824 */ /* 0x000fe400078e0215 */
[----:B------:R-:W-:Y:S02]  /*afd0*/  IMAD R20, R0, UR6, RZ ;  /* 0x0000000600147c24 */ /* 0x000fe4000f8e02ff */
[----:B------:R-:W-:Y:S02]  /*afe0*/  IMAD R48, R49, 0x80, R18 ;  /* 0x0000008031307824 */ /* 0x000fe400078e0212 */
[C---:B------:R-:W-:Y:S02]  /*aff0*/  IMAD R3, R5.reuse, UR7, R20 ;  /* 0x0000000705037c24 */ /* 0x040fe4000f8e0214 */
[----:B------:R-:W-:Y:S01]  /*b000*/  IMAD.WIDE.U32 R6, R5, UR6, R6 ;  /* 0x0000000605067c25 */ /* 0x000fe2000f8e0006 */
[----:B------:R-:W-:Y:S01]  /*b010*/  ISETP.GE.AND P2, PT, R48, R53, PT ;  /* 0x000000353000720c */ /* 0x000fe20003f46270 */
[----:B------:R-:W-:-:S02]  /*b020*/  ULDC.64 UR6, c[0x0][0xa80] ;  /* 0x0002a00000067ab9 */ /* 0x000fc40000000a00 */
[----:B------:R-:W-:Y:S01]  /*b030*/  IMAD.IADD R3, R7, 0x1, R3 ;  /* 0x0000000107037824 */ /* 0x000fe200078e0203 */
[----:B------:R-:W-:Y:S01]  /*b040*/  LEA R20, P3, R6, UR6, 0x1 ;  /* 0x0000000606147c11 */ /* 0x000fe2000f8608ff */
[----:B------:R-:W-:Y:S02]  /*b050*/  VIADD R4, R4, 0x29820 ;  /* 0x0002982004047836 */ /* 0x000fe40000000000 */
[----:B------:R-:W-:Y:S01]  /*b060*/  VIADD R0, R48, 0x20 ;  /* 0x0000002030007836 */ /* 0x000fe20000000000 */
[----:B------:R-:W-:Y:S02]  /*b070*/  LEA.HI.X R3, R6, UR7, R3, 0x1, P3 ;  /* 0x0000000706037c11 */ /* 0x000fe400098f0c03 */
[----:B------:R-:W-:Y:S02]  /*b080*/  PRMT R4, RZ, 0x654, R4 ;  /* 0x00000654ff047816 */ /* 0x000fe40000000004 */
[-C--:B------:R-:W-:Y:S01]  /*b090*/  ISETP.GE.AND P0, PT, R0, R53.reuse, PT ;  /* 0x000000350000720c */ /* 0x080fe20003f06270 */
[----:B------:R-:W-:Y:S01]  /*b0a0*/  VIADD R0, R48, 0x40 ;  /* 0x0000004030007836 */ /* 0x000fe20000000000 */
[----:B0-----:R0:W-:Y:S01]  /*b0b0*/  SYNCS.ARRIVE.TRANS64.RED.A1T0 RZ, [R4+URZ], RZ ;  /* 0x000000ff04ff79a7 */ /* 0x0011e2000810043f */
[----:B------:R0:W1:Y:S01]  /*b0c0*/  SHFL.IDX PT, R5, R20, RZ, 0x181f ;  /* 0x00181fff14057589 */ /* 0x00006200000e0000 */
[----:B------:R-:W-:Y:S03]  /*b0d0*/  BSSY B1, `(.L_x_219) ;  /* 0x000000d000017945 */ /* 0x000fe60003800000 */
[----:B------:R0:W2:Y:S01]  /*b0e0*/  SHFL.IDX PT, R7, R3, RZ, 0x181f ;  /* 0x00181fff03077589 */ /* 0x0000a200000e0000 */
[----:B------:R-:W-:Y:S01]  /*b0f0*/  ISETP.GE.AND P1, PT, R0, R53, PT ;  /* 0x000000350000720c */ /* 0x000fe20003f26270 */
[----:B------:R-:W-:-:S12]  /*b100*/  @P2 BRA `(.L_x_220) ;  /* 0x0000000000242947 */ /* 0x000fd80003800000 */
[----:B------:R-:W-:Y:S02]  /*b110*/  ULDC UR4, c[0x0][0xac8] ;  /* 0x0002b20000047ab9 */ /* 0x000fe40000000800 */
[----:B------:R-:W-:Y:S02]  /*b120*/  ISETP.GE.AND P2, PT, R2, UR4, PT ;  /* 0x0000000402007c0c */ /* 0x000fe4000bf46270 */
[----:B------:R-:W-:-:S11]  /*b130*/  ISETP.GE.AND P3, PT, R16, UR4, PT ;  /* 0x0000000410007c0c */ /* 0x000fd6000bf66270 */
[-C--:B01----:R-:W-:Y:S02]  /*b140*/  @!P2 LEA R4, P4, R2, R5.reuse, 0x1 ;  /* 0x000000050204a211 */ /* 0x083fe400078808ff */
[----:B------:R-:W-:Y:S02]  /*b150*/  @!P3 LEA R6, P5, R16, R5, 0x1 ;  /* 0x000000051006b211 */ /* 0x000fe400078a08ff */
[-C--:B--2---:R-:W-:Y:S02]  /*b160*/  @!P2 LEA.HI.X R5, R2, R7.reuse, R193, 0x1, P4 ;  /* 0x000000070205a211 */ /* 0x084fe400020f0cc1 */
[----:B------:R-:W-:-:S03]  /*b170*/  @!P3 LEA.HI.X R7, R16, R7, R192, 0x1, P5 ;  /* 0x000000071007b211 */ /* 0x000fc600028f0cc0 */
[----:B-----5:R3:W-:Y:S04]  /*b180*/  @!P2 ST.E.128 desc[UR52][R4.64], R28 ;  /* 0x0000001c0400a985 */ /* 0x0207e8000c101d34 */
[----:B------:R3:W-:Y:S02]  /*b190*/  @!P3 ST.E.128 desc[UR52][R6.64], R44 ;  /* 0x0000002c0600b985 */ /* 0x0007e4000c101d34 */
.L_x_220:
[----:B------:R-:W-:Y:S05]  /*b1a0*/  BSYNC B1 ;  /* 0x0000000000017941 */ /* 0x000fea0003800000 */
.L_x_219:
[----:B--23--:R2:W3:Y:S01]  /*b1b0*/  SHFL.IDX PT, R7, R3, 0x1, 0x181f ;  /* 0x00381f0003077f89 */ /* 0x00c4e200000e0000 */
[----:B------:R-:W-:Y:S03]  /*b1c0*/  BSSY B1, `(.L_x_221) ;  /* 0x000000c000017945 */ /* 0x000fe60003800000 */
[----:B-1----:R2:W1:Y:S01]  /*b1d0*/  SHFL.IDX PT, R5, R20, 0x1, 0x181f ;  /* 0x00381f0014057f89 */ /* 0x00246200000e0000 */
[----:B------:R-:W-:Y:S05]  /*b1e0*/  @P0 BRA `(.L_x_222) ;  /* 0x0000000000240947 */ /* 0x000fea0003800000 */
[----:B------:R-:W-:Y:S02]  /*b1f0*/  ULDC UR4, c[0x0][0xac8] ;  /* 0x0002b20000047ab9 */ /* 0x000fe40000000800 */
[----:B------:R-:W-:Y:S02]  /*b200*/  ISETP.GE.AND P3, PT, R2, UR4, PT ;  /* 0x0000000402007c0c */ /* 0x000fe4000bf66270 */
[----:B------:R-:W-:-:S11]  /*b210*/  ISETP.GE.AND P4, PT, R16, UR4, PT ;  /* 0x0000000410007c0c */ /* 0x000fd6000bf86270 */
[-C--:B01----:R-:W-:Y:S02]  /*b220*/  @!P3 LEA R4, P0, R2, R5.reuse, 0x1 ;  /* 0x000000050204b211 */ /* 0x083fe400078008ff */
[----:B------:R-:W-:Y:S02]  /*b230*/  @!P4 LEA R6, P2, R16, R5, 0x1 ;  /* 0x000000051006c211 */ /* 0x000fe400078408ff */
[-C--:B---3--:R-:W-:Y:S02]  /*b240*/  @!P3 LEA.HI.X R5, R2, R7.reuse, R193, 0x1, P0 ;  /* 0x000000070205b211 */ /* 0x088fe400000f0cc1 */
[----:B------:R-:W-:-:S03]  /*b250*/  @!P4 LEA.HI.X R7, R16, R7, R192, 0x1, P2 ;  /* 0x000000071007c211 */ /* 0x000fc600010f0cc0 */
[----:B-----5:R4:W-:Y:S04]  /*b260*/  @!P3 ST.E.128 desc[UR52][R4.64], R24 ;  /* 0x000000180400b985 */ /* 0x0209e8000c101d34 */
[----:B------:R4:W-:Y:S02]  /*b270*/  @!P4 ST.E.128 desc[UR52][R6.64], R40 ;  /* 0x000000280600c985 */ /* 0x0009e4000c101d34 */
.L_x_222:
[----:B------:R-:W-:Y:S05]  /*b280*/  BSYNC B1 ;  /* 0x0000000000017941 */ /* 0x000fea0003800000 */
.L_x_221:
[----:B---34-:R3:W4:Y:S01]  /*b290*/  SHFL.IDX PT, R7, R3, 0x2, 0x181f ;  /* 0x00581f0003077f89 */ /* 0x01872200000e0000 */
        /* <DEDUP_REMOVED lines=8> */
[-C--:B----4-:R-:W-:Y:S02]  /*b320*/  @!P2 LEA.HI.X R5, R2, R7.reuse, R193, 0x1, P0 ;  /* 0x000000070205a211 */ /* 0x090fe400000f0cc1 */
[----:B------:R-:W-:-:S03]  /*b330*/  @!P3 LEA.HI.X R7, R16, R7, R192, 0x1, P1 ;  /* 0x000000071007b211 */ /* 0x000fc600008f0cc0 */
[----:B-----5:R0:W-:Y:S04]  /*b340*/  @!P2 ST.E.128 desc[UR52][R4.64], R12 ;  /* 0x0000000c0400a985 */ /* 0x0201e8000c101d34 */
[----:B------:R0:W-:Y:S02]  /*b350*/  @!P3 ST.E.128 desc[UR52][R6.64], R36 ;  /* 0x000000240600b985 */ /* 0x0001e4000c101d34 */
.L_x_224:
[----:B------:R-:W-:Y:S05]  /*b360*/  BSYNC B1 ;  /* 0x0000000000017941 */ /* 0x000fea0003800000 */
.L_x_223:
[----:B------:R-:W-:Y:S01]  /*b370*/  VIADD R0, R48, 0x60 ;  /* 0x0000006030007836 */ /* 0x000fe20000000000 */
[----:B0-23--:R-:W0:Y:S04]  /*b380*/  SHFL.IDX PT, R3, R3, 0x3, 0x181f ;  /* 0x00781f0003037f89 */ /* 0x00de2800000e0000 */
[----:B------:R-:W-:Y:S01]  /*b390*/  ISETP.GE.AND P0, PT, R0, R53, PT ;  /* 0x000000350000720c */ /* 0x000fe20003f06270 */
[----:B----4-:R2:W3:-:S12]  /*b3a0*/  SHFL.IDX PT, R7, R20, 0x3, 0x181f ;  /* 0x00781f0014077f89 */ /* 0x0104d800000e0000 */
[----:B--2---:R-:W-:Y:S05]  /*b3b0*/  @P0 BRA `(.L_x_225) ;  /* 0x0000000c00140947 */ /* 0x004fea0003800000 */
[----:B------:R-:W-:Y:S02]  /*b3c0*/  ULDC UR4, c[0x0][0xac8] ;  /* 0x0002b20000047ab9 */ /* 0x000fe40000000800 */
[----:B------:R-:W-:-:S13]  /*b3d0*/  ISETP.GE.AND P1, PT, R2, UR4, PT ;  /* 0x0000000402007c0c */ /* 0x000fda000bf26270 */
[----:B---3--:R-:W-:-:S04]  /*b3e0*/  @!P1 LEA R4, P0, R2, R7, 0x1 ;  /* 0x0000000702049211 */ /* 0x008fc800078008ff */
[----:B01----:R-:W-:Y:S02]  /*b3f0*/  @!P1 LEA.HI.X R5, R2, R3, R193, 0x1, P0 ;  /* 0x0000000302059211 */ /* 0x003fe400000f0cc1 */
[----:B------:R-:W-:-:S03]  /*b400*/  ISETP.GE.AND P0, PT, R16, UR4, PT ;  /* 0x0000000410007c0c */ /* 0x000fc6000bf06270 */
[----:B-----5:R2:W-:Y:S10]  /*b410*/  @!P1 ST.E.128 desc[UR52][R4.64], R8 ;  /* 0x0000000804009985 */ /* 0x0205f4000c101d34 */
[----:B------:R-:W-:Y:S05]  /*b420*/  @P0 BRA `(.L_x_225) ;  /* 0x0000000800f80947 */ /* 0x000fea0003800000 */
[----:B--2---:R-:W-:-:S04]  /*b430*/  LEA R4, P0, R16, R7, 0x1 ;  /* 0x0000000710047211 */ /* 0x004fc800078008ff */
[----:B------:R-:W-:-:S05]  /*b440*/  LEA.HI.X R5, R16, R3, R192, 0x1, P0 ;  /* 0x0000000310057211 */ /* 0x000fca00000f0cc0 */
[----:B------:R4:W-:Y:S01]  /*b450*/  ST.E.128 desc[UR52][R4.64], R32 ;  /* 0x0000002004007985 */ /* 0x0009e2000c101d34 */
[----:B------:R-:W-:Y:S05]  /*b460*/  BRA `(.L_x_225) ;  /* 0x0000000800e87947 */ /* 0x000fea0003800000 */
.L_x_217:
[----:B------:R-:W-:Y:S01]  /*b470*/  ULDC.64 UR6, c[0x0][0xc00] ;  /* 0x0003000000067ab9 */ /* 0x000fe20000000a00 */
[----:B------:R-:W-:Y:S01]  /*b480*/  ULDC UR4, c[0x0][0xa88] ;  /* 0x0002a20000047ab9 */ /* 0x000fe20000000800 */
[----:B------:R-:W-:Y:S01]  /*b490*/  UISETP.NE.U32.AND UP0, UPT, UR6, URZ, UPT ;  /* 0x0000003f0600728c */ /* 0x000fe2000bf05070 */
[----:B------:R-:W0:Y:S03]  /*b4a0*/  LDC R11, c[0x0][0xbe8] ;  /* 0x0002fa00ff0b7b82 */ /* 0x000e260000000800 */
[----:B------:R-:W-:-:S03]  /*b4b0*/  UISETP.NE.AND.EX UP0, UPT, UR7, URZ, UPT, UP0 ;  /* 0x0000003f0700728c */ /* 0x000fc6000bf05300 */
[----:B------:R-:W-:Y:S02]  /*b4c0*/  ULDC.64 UR6, c[0x0][0xc00] ;  /* 0x0003000000067ab9 */ /* 0x000fe40000000a00 */
[----:B------:R-:W-:Y:S01]  /*b4d0*/  UIMAD.WIDE UR6, UR37, 0x4, UR6 ;  /* 0x00000004250678a5 */ /* 0x000fe2000f8e0206 */
[----:B------:R-:W-:-:S05]  /*b4e0*/  PLOP3.LUT P2, PT, PT, PT, UP0, 0x80, 0x0 ;  /* 0x000000000000781c */ /* 0x000fca0003f4f008 */
[----:B------:R-:W-:Y:S01]  /*b4f0*/  IMAD.U32 R4, RZ, RZ, UR6 ;  /* 0x00000006ff047e24 */ /* 0x000fe2000f8e00ff */
[----:B------:R-:W-:Y:S01]  /*b500*/  MOV R5, UR7 ;  /* 0x0000000700057c02 */ /* 0x000fe20008000f00 */
[----:B------:R-:W-:Y:S02]  /*b510*/  ULDC.64 UR6, c[0x0][0xc08] ;  /* 0x0003020000067ab9 */ /* 0x000fe40000000a00 */
[----:B------:R-:W-:-:S04]  /*b520*/  UISETP.NE.U32.AND UP1, UPT, UR6, URZ, UPT ;  /* 0x0000003f0600728c */ /* 0x000fc8000bf25070 */
[----:B------:R-:W-:Y:S01]  /*b530*/  UISETP.NE.AND.EX UP1, UPT, UR7, URZ, UPT, UP1 ;  /* 0x0000003f0700728c */ /* 0x000fe2000bf25310 */
[----:B------:R-:W2:Y:S01]  /*b540*/  @P2 LDG.E R3, desc[UR52][R4.64] ;  /* 0x0000003404032981 */ /* 0x000ea2000c1e1900 */
[----:B------:R-:W-:-:S04]  /*b550*/  IMAD.U32 R0, RZ, RZ, UR4 ;  /* 0x00000004ff007e24 */ /* 0x000fc8000f8e00ff */
[----:B------:R-:W-:-:S05]  /*b560*/  PLOP3.LUT P3, PT, PT, PT, UP1, 0x80, 0x0 ;  /* 0x000000000000781c */ /* 0x000fca0003f6f018 */
[----:B------:R-:W-:Y:S02]  /*b570*/  @UP1 ULDC.64 UR6, c[0x0][0xc08] ;  /* 0x0003020000061ab9 */ /* 0x000fe40000000a00 */
[----:B------:R-:W-:-:S06]  /*b580*/  @UP1 UIMAD.WIDE UR6, UR37, 0x4, UR6 ;  /* 0x00000004250618a5 */ /* 0x000fcc000f8e0206 */
[----:B------:R-:W-:Y:S02]  /*b590*/  IMAD.U32 R6, RZ, RZ, UR6 ;  /* 0x00000006ff067e24 */ /* 0x000fe4000f8e00ff */
[----:B------:R-:W-:-:S05]  /*b5a0*/  IMAD.U32 R7, RZ, RZ, UR7 ;  /* 0x00000007ff077e24 */ /* 0x000fca000f8e00ff */
[----:B------:R1:W5:Y:S01]  /*b5b0*/  @P3 LDG.E R0, desc[UR52][R6.64] ;  /* 0x0000003406003981 */ /* 0x000362000c1e1900 */
[----:B0-----:R-:W-:Y:S01]  /*b5c0*/  ISETP.NE.AND P0, PT, R11, 0x1, PT ;  /* 0x000000010b00780c */ /* 0x001fe20003f05270 */
[----:B------:R-:W-:Y:S01]  /*b5d0*/  UMOV UR4, URZ ;  /* 0x0000003f00047c82 */ /* 0x000fe20008000000 */
[----:B------:R-:W-:Y:S01]  /*b5e0*/  USHF.R.S32.HI UR10, URZ, 0x1f, UR40 ;  /* 0x0000001f3f0a7899 */ /* 0x000fe20008011428 */
[----:B------:R-:W-:-:S10]  /*b5f0*/  ISETP.GE.AND P1, PT, R194, 0x80, PT ;  /* 0x00000080c200780c */ /* 0x000fd40003f26270 */
[----:B------:R-:W0:Y:S01]  /*b600*/  @P0 LDC R9, c[0x0][0xbec] ;  /* 0x0002fb00ff090b82 */ /* 0x000e220000000800 */
[----:B--2---:R-:W-:-:S13]  /*b610*/  @P2 R2UR UR4, R3 ;  /* 0x00000000030422ca */ /* 0x004fda00000e0000 */
[----:B------:R-:W-:Y:S01]  /*b620*/  USHF.R.S32.HI UR9, URZ, 0x1f, UR4 ;  /* 0x0000001f3f097899 */ /* 0x000fe20008011404 */
[----:B01----:R-:W-:Y:S11]  /*b630*/  @P3 BRA `(.L_x_226) ;  /* 0x0000000000103947 */ /* 0x003ff60003800000 */
[----:B------:R-:W-:Y:S05]  /*b640*/  @!P2 BRA `(.L_x_226) ;  /* 0x00000000000ca947 */ /* 0x000fea0003800000 */
[----:B------:R-:W2:Y:S04]  /*b650*/  LDG.E R3, desc[UR52][R4.64] ;  /* 0x0000003404037981 */ /* 0x000ea8000c1e1900 */
[----:B-----5:R-:W2:Y:S02]  /*b660*/  LDG.E R0, desc[UR52][R4.64+0x4] ;  /* 0x0000043404007981 */ /* 0x020ea4000c1e1900 */
[----:B--2---:R-:W-:-:S07]  /*b670*/  IMAD.IADD R0, R0, 0x1, -R3 ;  /* 0x0000000100007824 */ /* 0x004fce00078e0a03 */
.L_x_226:
[----:B------:R-:W-:Y:S01]  /*b680*/  USEL UR37, UR37, URZ, !UP0 ;  /* 0x0000003f25257287 */ /* 0x000fe2000c000000 */
[----:B------:R-:W-:Y:S01]  /*b690*/  BSSY B1, `(.L_x_227) ;  /* 0x000002d000017945 */ /* 0x000fe20003800000 */
[----:B------:R-:W-:-:S03]  /*b6a0*/  USEL UR38, UR38, URZ, !UP0 ;  /* 0x0000003f26267287 */ /* 0x000fc6000c000000 */
[----:B------:R-:W-:Y:S09]  /*b6b0*/  @P1 BRA `(.L_x_228) ;  /* 0x0000000000a81947 */ /* 0x000ff20003800000 */
[----:B------:R-:W0:Y:S01]  /*b6c0*/  S2R R4, SR_TID.X ;  /* 0x0000000000047919 */ /* 0x000e220000002100 */
[----:B------:R-:W1:Y:S01]  /*b6d0*/  LDC R6, c[0x0][0xbe8] ;  /* 0x0002fa00ff067b82 */ /* 0x000e620000000800 */
[----:B------:R-:W-:-:S04]  /*b6e0*/  IMAD.U32 R3, RZ, RZ, UR39 ;  /* 0x00000027ff037e24 */ /* 0x000fc8000f8e00ff */
[----:B0-----:R-:W-:Y:S02]  /*b6f0*/  IMAD R3, R3, 0x80, R4 ;  /* 0x0000008003037824 */ /* 0x001fe400078e0204 */
[----:B-1---5:R-:W-:Y:S02]  /*b700*/  IMAD R4, R0, R6, RZ ;  /* 0x0000000600047224 */ /* 0x022fe400078e02ff */
[----:B------:R-:W-:-:S05]  /*b710*/  VIADD R5, R3, 0xffffff80 ;  /* 0xffffff8003057836 */ /* 0x000fca0000000000 */
[----:B------:R-:W-:-:S13]  /*b720*/  ISETP.GE.AND P1, PT, R5, R4, PT ;  /* 0x000000040500720c */ /* 0x000fda0003f26270 */
[----:B------:R-:W-:Y:S05]  /*b730*/  @P1 BRA `(.L_x_228) ;  /* 0x0000000000881947 */ /* 0x000fea0003800000 */
[----:B------:R-:W-:Y:S01]  /*b740*/  ISETP.NE.AND P1, PT, R6, 0x1, PT ;  /* 0x000000010600780c */ /* 0x000fe20003f25270 */
[----:B------:R-:W-:Y:S01]  /*b750*/  ULDC.64 UR12, c[0x0][0xb90] ;  /* 0x0002e400000c7ab9 */ /* 0x000fe20000000a00 */
[----:B------:R-:W-:Y:S01]  /*b760*/  UMOV UR6, UR4 ;  /* 0x0000000400067c82 */ /* 0x000fe20008000000 */
[----:B------:R-:W-:Y:S01]  /*b770*/  UIMAD UR8, UR10, UR12, URZ ;  /* 0x0000000c0a0872a4 */ /* 0x000fe2000f8e023f */
[----:B------:R-:W-:Y:S02]  /*b780*/  UMOV UR7, UR9 ;  /* 0x0000000900077c82 */ /* 0x000fe40008000000 */
[----:B------:R-:W-:Y:S02]  /*b790*/  UIMAD.WIDE.U32 UR6, UR40, UR12, UR6 ;  /* 0x0000000c280672a5 */ /* 0x000fe4000f8e0006 */
[----:B------:R-:W-:-:S03]  /*b7a0*/  UIMAD UR8, UR40, UR13, UR8 ;  /* 0x0000000d280872a4 */ /* 0x000fc6000f8e0208 */
[----:B------:R-:W-:Y:S02]  /*b7b0*/  ULDC.64 UR12, c[0x0][0xb98] ;  /* 0x0002e600000c7ab9 */ /* 0x000fe40000000a00 */
[----:B------:R-:W0:Y:S01]  /*b7c0*/  @P1 LDC R4, c[0x0][0xbec] ;  /* 0x0002fb00ff041b82 */ /* 0x000e220000000800 */
[----:B------:R-:W-:Y:S02]  /*b7d0*/  UIADD3 UR7, UR7, UR8, URZ ;  /* 0x0000000807077290 */ /* 0x000fe4000fffe03f */
[----:B------:R-:W-:Y:S02]  /*b7e0*/  UIMAD UR8, UR38, UR12, URZ ;  /* 0x0000000c260872a4 */ /* 0x000fe4000f8e023f */
[----:B------:R-:W-:Y:S02]  /*b7f0*/  UIMAD.WIDE.U32 UR6, UR37, UR12, UR6 ;  /* 0x0000000c250672a5 */ /* 0x000fe4000f8e0006 */
[----:B------:R-:W-:Y:S01]  /*b800*/  UIMAD UR8, UR37, UR13, UR8 ;  /* 0x0000000d250872a4 */ /* 0x000fe2000f8e0208 */
[----:B------:R-:W1:Y:S02]  /*b810*/  @P1 LDC R8, c[0x0][0xbf0] ;  /* 0x0002fc00ff081b82 */ /* 0x000e640000000800 */
[----:B------:R-:W-:Y:S01]  /*b820*/  ULDC.64 UR12, c[0x0][0xb88] ;  /* 0x0002e200000c7ab9 */ /* 0x000fe20000000a00 */
[----:B0-----:R-:W-:-:S04]  /*b830*/  @P1 IMAD.HI.U32 R3, R5, R4, RZ ;  /* 0x0000000405031227 */ /* 0x001fc800078e00ff */
[----:B------:R-:W-:Y:S01]  /*b840*/  IMAD.MOV.U32 R4, RZ, RZ, R5 ;  /* 0x000000ffff047224 */ /* 0x000fe200078e0005 */
[----:B-1----:R-:W-:Y:S02]  /*b850*/  @P1 SHF.R.U32.HI R4, RZ, R8, R3 ;  /* 0x00000008ff041219 */ /* 0x002fe40000011603 */
[----:B------:R-:W-:-:S03]  /*b860*/  MOV R8, UR8 ;  /* 0x0000000800087c02 */ /* 0x000fc60008000f00 */
[----:B------:R-:W-:-:S04]  /*b870*/  IMAD.MOV R3, RZ, RZ, -R4 ;  /* 0x000000ffff037224 */ /* 0x000fc800078e0a04 */
[----:B------:R-:W-:Y:S01]  /*b880*/  IMAD R3, R6, R3, R5 ;  /* 0x0000000306037224 */ /* 0x000fe200078e0205 */
[----:B------:R-:W-:Y:S02]  /*b890*/  SHF.R.S32.HI R5, RZ, 0x1f, R4 ;  /* 0x0000001fff057819 */ /* 0x000fe40000011404 */
[----:B------:R-:W-:Y:S02]  /*b8a0*/  IADD3 R4, P1, R4, UR6, RZ ;  /* 0x0000000604047c10 */ /* 0x000fe4000ff3e0ff */
[----:B------:R-:W-:Y:S02]  /*b8b0*/  SHF.R.S32.HI R6, RZ, 0x1f, R3 ;  /* 0x0000001fff067819 */ /* 0x000fe40000011403 */
[----:B------:R-:W-:Y:S01]  /*b8c0*/  IADD3.X R5, R5, UR7, R8, P1, !PT ;  /* 0x0000000705057c10 */ /* 0x000fe20008ffe408 */
[----:B------:R-:W-:Y:S02]  /*b8d0*/  ULDC.64 UR6, c[0x0][0xb50] ;  /* 0x0002d40000067ab9 */ /* 0x000fe40000000a00 */
[----:B------:R-:W-:-:S02]  /*b8e0*/  IMAD R6, R6, UR12, RZ ;  /* 0x0000000c06067c24 */ /* 0x000fc4000f8e02ff */
[----:B------:R-:W-:-:S04]  /*b8f0*/  IMAD.WIDE.U32 R4, R3, UR12, R4 ;  /* 0x0000000c03047c25 */ /* 0x000fc8000f8e0004 */
[----:B------:R-:W-:Y:S01]  /*b900*/  IMAD R7, R3, UR13, R6 ;  /* 0x0000000d03077c24 */ /* 0x000fe2000f8e0206 */
[----:B------:R-:W-:-:S03]  /*b910*/  LEA R6, P1, R4, UR6, 0x2 ;  /* 0x0000000604067c11 */ /* 0x000fc6000f8210ff */
[----:B------:R-:W-:-:S05]  /*b920*/  IMAD.IADD R3, R5, 0x1, R7 ;  /* 0x0000000105037824 */ /* 0x000fca00078e0207 */
[----:B------:R-:W-:Y:S01]  /*b930*/  LEA.HI.X R7, R4, UR7, R3, 0x2, P1 ;  /* 0x0000000704077c11 */ /* 0x000fe200088f1403 */
[----:B------:R-:W-:-:S05]  /*b940*/  IMAD.MOV.U32 R3, RZ, RZ, -0x800000 ;  /* 0xff800000ff037424 */ /* 0x000fca00078e00ff */
[----:B------:R0:W-:Y:S02]  /*b950*/  STG.E desc[UR52][R6.64], R3 ;  /* 0x0000000306007986 */ /* 0x0001e4000c101934 */
.L_x_228:
[----:B------:R-:W-:Y:S05]  /*b960*/  BSYNC B1 ;  /* 0x0000000000017941 */ /* 0x000fea0003800000 */
.L_x_227:
[----:B------:R-:W-:Y:S01]  /*b970*/  ULDC.64 UR12, c[0x0][0xaa0] ;  /* 0x0002a800000c7ab9 */ /* 0x000fe20000000a00 */
[----:B------:R-:W1:Y:S01]  /*b980*/  @P0 LDC R5, c[0x0][0xbf0] ;  /* 0x0002fc00ff050b82 */ /* 0x000e620000000800 */
[----:B------:R-:W-:Y:S01]  /*b990*/  UIMAD UR8, UR9, UR12, URZ ;  /* 0x0000000c090872a4 */ /* 0x000fe2000f8e023f */
[----:B0-----:R-:W-:Y:S01]  /*b9a0*/  IMAD R3, R17, 0x20, R18 ;  /* 0x0000002011037824 */ /* 0x001fe200078e0212 */
[----:B------:R-:W-:Y:S01]  /*b9b0*/  UIMAD.WIDE.U32 UR6, UR4, UR12, URZ ;  /* 0x0000000c040672a5 */ /* 0x000fe2000f8e003f */
[----:B------:R-:W-:Y:S01]  /*b9c0*/  IMAD.U32 R8, RZ, RZ, UR39 ;  /* 0x00000027ff087e24 */ /* 0x000fe2000f8e00ff */
[----:B------:R-:W-:Y:S01]  /*b9d0*/  UIMAD UR8, UR4, UR13, UR8 ;  /* 0x0000000d040872a4 */ /* 0x000fe2000f8e0208 */
[----:B------:R-:W-:Y:S01]  /*b9e0*/  IMAD.U32 R13, RZ, RZ, UR39 ;  /* 0x00000027ff0d7e24 */ /* 0x000fe2000f8e00ff */
[----:B------:R-:W-:Y:S01]  /*b9f0*/  BSSY B1, `(.L_x_229) ;  /* 0x0000037000017945 */ /* 0x000fe20003800000 */
[----:B------:R-:W-:Y:S01]  /*ba00*/  ULDC.64 UR12, c[0x0][0xae8] ;  /* 0x0002ba00000c7ab9 */ /* 0x000fe20000000a00 */
[----:B------:R-:W-:Y:S01]  /*ba10*/  UIADD3 UR7, UR7, UR8, URZ ;  /* 0x0000000807077290 */ /* 0x000fe2000fffe03f */
[----:B------:R-:W-:Y:S01]  /*ba20*/  IMAD R8, R8, 0x80, R3 ;  /* 0x0000008008087824 */ /* 0x000fe200078e0203 */
[----:B------:R-:W-:-:S02]  /*ba30*/  UIMAD UR4, UR10, UR12, URZ ;  /* 0x0000000c0a0472a4 */ /* 0x000fc4000f8e023f */
[----:B------:R-:W-:Y:S01]  /*ba40*/  UIMAD.WIDE.U32 UR6, UR40, UR12, UR6 ;  /* 0x0000000c280672a5 */ /* 0x000fe2000f8e0006 */
[----:B------:R-:W-:Y:S01]  /*ba50*/  @P0 IMAD.HI.U32 R4, R8, R9, RZ ;  /* 0x0000000908040227 */ /* 0x000fe200078e00ff */
[----:B------:R-:W-:Y:S01]  /*ba60*/  UIMAD UR4, UR40, UR13, UR4 ;  /* 0x0000000d280472a4 */ /* 0x000fe2000f8e0204 */
[----:B------:R-:W-:Y:S02]  /*ba70*/  ULDC.64 UR8, c[0x0][0xaf0] ;  /* 0x0002bc0000087ab9 */ /* 0x000fe40000000a00 */
[----:B------:R-:W-:Y:S01]  /*ba80*/  IMAD.MOV.U32 R3, RZ, RZ, R8 ;  /* 0x000000ffff037224 */ /* 0x000fe200078e0008 */
[----:B------:R-:W-:Y:S02]  /*ba90*/  UIADD3 UR7, UR7, UR4, URZ ;  /* 0x0000000407077290 */ /* 0x000fe4000fffe03f */
[----:B------:R-:W-:Y:S02]  /*baa0*/  UIMAD UR4, UR38, UR8, URZ ;  /* 0x00000008260472a4 */ /* 0x000fe4000f8e023f */
[----:B------:R-:W-:Y:S01]  /*bab0*/  UIMAD.WIDE.U32 UR6, UR37, UR8, UR6 ;  /* 0x00000008250672a5 */ /* 0x000fe2000f8e0006 */
[----:B-1----:R-:W-:Y:S01]  /*bac0*/  @P0 SHF.R.U32.HI R3, RZ, R5, R4 ;  /* 0x00000005ff030219 */ /* 0x002fe20000011604 */
[----:B------:R-:W-:-:S03]  /*bad0*/  UIMAD UR4, UR37, UR9, UR4 ;  /* 0x00000009250472a4 */ /* 0x000fc6000f8e0204 */
[--C-:B------:R-:W-:Y:S01]  /*bae0*/  SHF.R.S32.HI R4, RZ, 0x1f, R3.reuse ;  /* 0x0000001fff047819 */ /* 0x100fe20000011403 */
[----:B------:R-:W-:Y:S01]  /*baf0*/  UIADD3 UR4, UR7, UR4, URZ ;  /* 0x0000000407047290 */ /* 0x000fe2000fffe03f */
[----:B------:R-:W-:Y:S01]  /*bb00*/  IMAD.MOV R7, RZ, RZ, -R3 ;  /* 0x000000ffff077224 */ /* 0x000fe200078e0a03 */
[----:B------:R-:W-:Y:S01]  /*bb10*/  ULDC.64 UR8, c[0x0][0xae0] ;  /* 0x0002b80000087ab9 */ /* 0x000fe20000000a00 */
[----:B------:R-:W-:Y:S02]  /*bb20*/  IMAD.U32 R5, RZ, RZ, UR7 ;  /* 0x00000007ff057e24 */ /* 0x000fe4000f8e00ff */
[----:B------:R-:W-:Y:S01]  /*bb30*/  IMAD R6, R4, UR8, RZ ;  /* 0x0000000804067c24 */ /* 0x000fe2000f8e02ff */
[----:B------:R-:W-:Y:S01]  /*bb40*/  MOV R5, UR4 ;  /* 0x0000000400057c02 */ /* 0x000fe20008000f00 */
[----:B------:R-:W-:Y:S01]  /*bb50*/  IMAD.U32 R4, RZ, RZ, UR6 ;  /* 0x00000006ff047e24 */ /* 0x000fe2000f8e00ff */
[----:B------:R-:W-:Y:S01]  /*bb60*/  ULDC.64 UR6, c[0x0][0xad8] ;  /* 0x0002b60000067ab9 */ /* 0x000fe20000000a00 */
[----:B------:R-:W-:-:S02]  /*bb70*/  IMAD R7, R11, R7, R8 ;  /* 0x000000070b077224 */ /* 0x000fc400078e0208 */
[C---:B------:R-:W-:Y:S02]  /*bb80*/  IMAD R9, R3.reuse, UR9, R6 ;  /* 0x0000000903097c24 */ /* 0x040fe4000f8e0206 */
[----:B------:R-:W-:Y:S01]  /*bb90*/  IMAD.WIDE.U32 R4, R3, UR8, R4 ;  /* 0x0000000803047c25 */ /* 0x000fe2000f8e0004 */
[----:B------:R-:W-:-:S03]  /*bba0*/  SHF.R.S32.HI R3, RZ, 0x1f, R7 ;  /* 0x0000001fff037819 */ /* 0x000fc60000011407 */
[----:B------:R-:W-:Y:S02]  /*bbb0*/  IMAD.IADD R5, R5, 0x1, R9 ;  /* 0x0000000105057824 */ /* 0x000fe400078e0209 */
[----:B------:R-:W-:Y:S02]  /*bbc0*/  IMAD R6, R3, UR6, RZ ;  /* 0x0000000603067c24 */ /* 0x000fe4000f8e02ff */
[----:B------:R-:W-:Y:S02]  /*bbd0*/  IMAD R8, R13, 0x80, R18 ;  /* 0x000000800d087824 */ /* 0x000fe400078e0212 */
[----:B-----5:R-:W-:Y:S02]  /*bbe0*/  IMAD R11, R0, R11, RZ ;  /* 0x0000000b000b7224 */ /* 0x020fe400078e02ff */
[C---:B------:R-:W-:Y:S02]  /*bbf0*/  IMAD R3, R7.reuse, UR7, R6 ;  /* 0x0000000707037c24 */ /* 0x040fe4000f8e0206 */
[----:B------:R-:W-:Y:S01]  /*bc00*/  IMAD.WIDE.U32 R4, R7, UR6, R4 ;  /* 0x0000000607047c25 */ /* 0x000fe2000f8e0004 */
[----:B------:R-:W-:Y:S01]  /*bc10*/  ISETP.GE.AND P2, PT, R8, R11, PT ;  /* 0x0000000b0800720c */ /* 0x000fe20003f46270 */
[----:B------:R-:W-:-:S02]  /*bc20*/  ULDC.64 UR6, c[0x0][0xa80] ;  /* 0x0002a00000067ab9 */ /* 0x000fc40000000a00 */
[----:B------:R-:W-:Y:S01]  /*bc30*/  IMAD.IADD R3, R5, 0x1, R3 ;  /* 0x0000000105037824 */ /* 0x000fe200078e0203 */
[----:B------:R-:W-:Y:S01]  /*bc40*/  LEA R6, P3, R4, UR6, 0x1 ;  /* 0x0000000604067c11 */ /* 0x000fe2000f8608ff */
[----:B------:R-:W-:-:S03]  /*bc50*/  VIADD R0, R8, 0x20 ;  /* 0x0000002008007836 */ /* 0x000fc60000000000 */
[----:B------:R-:W-:Y:S01]  /*bc60*/  LEA.HI.X R3, R4, UR7, R3, 0x1, P3 ;  /* 0x0000000704037c11 */ /* 0x000fe200098f0c03 */
[----:B------:R0:W1:Y:S01]  /*bc70*/  SHFL.IDX PT, R7, R6, RZ, 0x181f ;  /* 0x00181fff06077589 */ /* 0x00006200000e0000 */
[-C--:B------:R-:W-:Y:S01]  /*bc80*/  ISETP.GE.AND P1, PT, R0, R11.reuse, PT ;  /* 0x0000000b0000720c */ /* 0x080fe20003f26270 */
[----:B------:R-:W-:Y:S02]  /*bc90*/  VIADD R0, R8, 0x40 ;  /* 0x0000004008007836 */ /* 0x000fe40000000000 */
[----:B------:R0:W2:Y:S03]  /*bca0*/  SHFL.IDX PT, R5, R3, RZ, 0x181f ;  /* 0x00181fff03057589 */ /* 0x0000a600000e0000 */
[----:B------:R-:W-:Y:S01]  /*bcb0*/  ISETP.GE.AND P0, PT, R0, R11, PT ;  /* 0x0000000b0000720c */ /* 0x000fe20003f06270 */
[----:B------:R-:W-:-:S12]  /*bcc0*/  @P2 BRA `(.L_x_230) ;  /* 0x0000000000242947 */ /* 0x000fd80003800000 */
[----:B------:R-:W-:Y:S02]  /*bcd0*/  ULDC UR4, c[0x0][0xac8] ;  /* 0x0002b20000047ab9 */ /* 0x000fe40000000800 */
[----:B------:R-:W-:Y:S02]  /*bce0*/  ISETP.GE.AND P4, PT, R2, UR4, PT ;  /* 0x0000000402007c0c */ /* 0x000fe4000bf86270 */
[----:B------:R-:W-:-:S11]  /*bcf0*/  ISETP.GE.AND P5, PT, R16, UR4, PT ;  /* 0x0000000410007c0c */ /* 0x000fd6000bfa6270 */
[-C--:B-1----:R-:W-:Y:S02]  /*bd00*/  @!P4 LEA R12, P2, R2, R7.reuse, 0x1 ;  /* 0x00000007020cc211 */ /* 0x082fe400078408ff */
[----:B------:R-:W-:Y:S02]  /*bd10*/  @!P5 LEA R4, P3, R16, R7, 0x1 ;  /* 0x000000071004d211 */ /* 0x000fe400078608ff */
[-C--:B--2---:R-:W-:Y:S02]  /*bd20*/  @!P4 LEA.HI.X R13, R2, R5.reuse, R193, 0x1, P2 ;  /* 0x00000005020dc211 */ /* 0x084fe400010f0cc1 */
[----:B------:R-:W-:-:S03]  /*bd30*/  @!P5 LEA.HI.X R5, R16, R5, R192, 0x1, P3 ;  /* 0x000000051005d211 */ /* 0x000fc600018f0cc0 */
[----:B------:R3:W-:Y:S04]  /*bd40*/  @!P4 ST.E.128 desc[UR52][R12.64], RZ ;  /* 0x000000ff0c00c985 */ /* 0x0007e8000c101d34 */
[----:B------:R3:W-:Y:S02]  /*bd50*/  @!P5 ST.E.128 desc[UR52][R4.64], RZ ;  /* 0x000000ff0400d985 */ /* 0x0007e4000c101d34 */
.L_x_230:
[----:B------:R-:W-:Y:S05]  /*bd60*/  BSYNC B1 ;  /* 0x0000000000017941 */ /* 0x000fea0003800000 */
.L_x_229:
[----:B--23--:R2:W3:Y:S01]  /*bd70*/  SHFL.IDX PT, R5, R3, 0x1, 0x181f ;  /* 0x00381f0003057f89 */ /* 0x00c4e200000e0000 */
[----:B------:R-:W-:Y:S03]  /*bd80*/  BSSY B1, `(.L_x_231) ;  /* 0x000000c000017945 */ /* 0x000fe60003800000 */
[----:B-1----:R2:W1:Y:S01]  /*bd90*/  SHFL.IDX PT, R7, R6, 0x1, 0x181f ;  /* 0x00381f0006077f89 */ /* 0x00246200000e0000 */
[----:B------:R-:W-:Y:S05]  /*bda0*/  @P1 BRA `(.L_x_232) ;  /* 0x0000000000241947 */ /* 0x000fea0003800000 */
[----:B------:R-:W-:Y:S02]  /*bdb0*/  ULDC UR4, c[0x0][0xac8] ;  /* 0x0002b20000047ab9 */ /* 0x000fe40000000800 */
[----:B------:R-:W-:Y:S02]  /*bdc0*/  ISETP.GE.AND P3, PT, R2, UR4, PT ;  /* 0x0000000402007c0c */ /* 0x000fe4000bf66270 */
[----:B------:R-:W-:-:S11]  /*bdd0*/  ISETP.GE.AND P4, PT, R16, UR4, PT ;  /* 0x0000000410007c0c */ /* 0x000fd6000bf86270 */
[-C--:B-1----:R-:W-:Y:S02]  /*bde0*/  @!P3 LEA R12, P1, R2, R7.reuse, 0x1 ;  /* 0x00000007020cb211 */ /* 0x082fe400078208ff */
[----:B------:R-:W-:Y:S02]  /*bdf0*/  @!P4 LEA R4, P2, R16, R7, 0x1 ;  /* 0x000000071004c211 */ /* 0x000fe400078408ff */
[-C--:B---3--:R-:W-:Y:S02]  /*be00*/  @!P3 LEA.HI.X R13, R2, R5.reuse, R193, 0x1, P1 ;  /* 0x00000005020db211 */ /* 0x088fe400008f0cc1 */
[----:B------:R-:W-:-:S03]  /*be10*/  @!P4 LEA.HI.X R5, R16, R5, R192, 0x1, P2 ;  /* 0x000000051005c211 */ /* 0x000fc600010f0cc0 */
[----:B------:R4:W-:Y:S04]  /*be20*/  @!P3 ST.E.128 desc[UR52][R12.64], RZ ;  /* 0x000000ff0c00b985 */ /* 0x0009e8000c101d34 */
[----:B------:R4:W-:Y:S02]  /*be30*/  @!P4 ST.E.128 desc[UR52][R4.64], RZ ;  /* 0x000000ff0400c985 */ /* 0x0009e4000c101d34 */
.L_x_232:
[----:B------:R-:W-:Y:S05]  /*be40*/  BSYNC B1 ;  /* 0x0000000000017941 */ /* 0x000fea0003800000 */
.L_x_231:
[----:B---34-:R3:W4:Y:S01]  /*be50*/  SHFL.IDX PT, R5, R3, 0x2, 0x181f ;  /* 0x00581f0003057f89 */ /* 0x01872200000e0000 */
        /* <DEDUP_REMOVED lines=8> */
[-C--:B----4-:R-:W-:Y:S02]  /*bee0*/  @!P2 LEA.HI.X R13, R2, R5.reuse, R193, 0x1, P0 ;  /* 0x00000005020da211 */ /* 0x090fe400000f0cc1 */
[----:B------:R-:W-:-:S03]  /*bef0*/  @!P3 LEA.HI.X R5, R16, R5, R192, 0x1, P1 ;  /* 0x000000051005b211 */ /* 0x000fc600008f0cc0 */
[----:B------:R1:W-:Y:S04]  /*bf00*/  @!P2 ST.E.128 desc[UR52][R12.64], RZ ;  /* 0x000000ff0c00a985 */ /* 0x0003e8000c101d34 */
[----:B------:R1:W-:Y:S02]  /*bf10*/  @!P3 ST.E.128 desc[UR52][R4.64], RZ ;  /* 0x000000ff0400b985 */ /* 0x0003e4000c101d34 */
.L_x_234:
[----:B------:R-:W-:Y:S05]  /*bf20*/  BSYNC B1 ;  /* 0x0000000000017941 */ /* 0x000fea0003800000 */
.L_x_233:
[----:B------:R-:W-:Y:S01]  /*bf30*/  VIADD R0, R8, 0x60 ;  /* 0x0000006008007836 */ /* 0x000fe20000000000 */
[----:B0-23--:R-:W0:Y:S04]  /*bf40*/  SHFL.IDX PT, R3, R3, 0x3, 0x181f ;  /* 0x00781f0003037f89 */ /* 0x00de2800000e0000 */
[----:B------:R-:W-:Y:S01]  /*bf50*/  ISETP.GE.AND P0, PT, R0, R11, PT ;  /* 0x0000000b0000720c */ /* 0x000fe20003f06270 */
[----:B-1--4-:R1:W2:-:S12]  /*bf60*/  SHFL.IDX PT, R5, R6, 0x3, 0x181f ;  /* 0x00781f0006057f89 */ /* 0x01229800000e0000 */
[----:B-1----:R-:W-:Y:S05]  /*bf70*/  @P0 BRA `(.L_x_225) ;  /* 0x0000000000240947 */ /* 0x002fea0003800000 */
[----:B------:R-:W-:Y:S02]  /*bf80*/  ULDC UR4, c[0x0][0xac8] ;  /* 0x0002b20000047ab9 */ /* 0x000fe40000000800 */
[----:B------:R-:W-:Y:S02]  /*bf90*/  ISETP.GE.AND P2, PT, R2, UR4, PT ;  /* 0x0000000402007c0c */ /* 0x000fe4000bf46270 */
[----:B------:R-:W-:-:S11]  /*bfa0*/  ISETP.GE.AND P3, PT, R16, UR4, PT ;  /* 0x0000000410007c0c */ /* 0x000fd6000bf66270 */
[-C--:B--2---:R-:W-:Y:S02]  /*bfb0*/  @!P2 LEA R6, P0, R2, R5.reuse, 0x1 ;  /* 0x000000050206a211 */ /* 0x084fe400078008ff */
[----:B------:R-:W-:Y:S02]  /*bfc0*/  @!P3 LEA R4, P1, R16, R5, 0x1 ;  /* 0x000000051004b211 */ /* 0x000fe400078208ff */
[-C--:B0-----:R-:W-:Y:S02]  /*bfd0*/  @!P2 LEA.HI.X R7, R2, R3.reuse, R193, 0x1, P0 ;  /* 0x000000030207a211 */ /* 0x081fe400000f0cc1 */
[----:B------:R-:W-:-:S03]  /*bfe0*/  @!P3 LEA.HI.X R5, R16, R3, R192, 0x1, P1 ;  /* 0x000000031005b211 */ /* 0x000fc600008f0cc0 */
[----:B------:R0:W-:Y:S04]  /*bff0*/  @!P2 ST.E.128 desc[UR52][R6.64], RZ ;  /* 0x000000ff0600a985 */ /* 0x0001e8000c101d34 */
[----:B------:R0:W-:Y:S02]  /*c000*/  @!P3 ST.E.128 desc[UR52][R4.64], RZ ;  /* 0x000000ff0400b985 */ /* 0x0001e4000c101d34 */
.L_x_225:
[----:B------:R-:W-:Y:S05]  /*c010*/  BSYNC B0 ;  /* 0x0000000000007941 */ /* 0x000fea0003800000 */
.L_x_216:
[----:B------:R-:W-:Y:S02]  /*c020*/  ULDC UR4, c[0x0][0xc3c] ;  /* 0x00030f0000047ab9 */ /* 0x000fe40000000800 */
[----:B------:R-:W-:-:S13]  /*c030*/  ISETP.GE.AND P0, PT, R51, UR4, PT ;  /* 0x0000000433007c0c */ /* 0x000fda000bf06270 */
[----:B------:R-:W-:Y:S05]  /*c040*/  @!P0 BRA `(.L_x_235) ;  /* 0xffffff4c00448947 */ /* 0x000fea000383ffff */
[----:B------:R-:W-:Y:S05]  /*c050*/  EXIT ;  /* 0x000000000000794d */ /* 0x000fea0003800000 */
.L_x_188:
[----:B------:R-:W-:-:S08]  /*c060*/  NOP ;  /* 0x0000000000007918 */ /* 0x000fd00000000000 */
[----:B------:R-:W0:-:S00]  /*c070*/  USETMAXREG.DEALLOC.CTAPOOL 0x28 ;  /* 0x00000028000079c8 */ /* 0x000e0000080e0500 */
[----:B0-----:R-:W-:Y:S02]  /*c080*/  LOP3.LUT R0, R0, 0x3, RZ, 0xc0, !PT ;  /* 0x0000000300007812 */ /* 0x001fe400078ec0ff */
[----:B------:R-:W-:-:S04]  /*c090*/  LOP3.LUT R23, R23, 0xfffffdff, RZ, 0xc0, !PT ;  /* 0xfffffdff17177812 */ /* 0x000fc800078ec0ff */
[----:B------:R-:W0:Y:S02]  /*c0a0*/  SHFL.IDX PT, R0, R0, RZ, 0x1f ;  /* 0x00001fff00007589 */ /* 0x000e2400000e0000 */
[----:B0-----:R-:W-:-:S13]  /*c0b0*/  ISETP.NE.AND P0, PT, R0, RZ, PT ;  /* 0x000000ff0000720c */ /* 0x001fda0003f05270 */
[----:B------:R-:W-:Y:S01]  /*c0c0*/  @P0 BAR.SYNC.DEFER_BLOCKING 0x5, 0x180 ;  /* 0x0146000000000b1d */ /* 0x000fe20000010000 */
[----:B------:R-:W-:Y:S02]  /*c0d0*/  @P0 MOV R3, 0x400 ;  /* 0x0000040000030802 */ /* 0x000fe40000000f00 */
[----:B------:R-:W-:Y:S02]  /*c0e0*/  @P0 LOP3.LUT R23, R23, 0x200, RZ, 0xfc, !PT ;  /* 0x0000020017170812 */ /* 0x000fe400078efcff */
[----:B------:R-:W-:-:S05]  /*c0f0*/  @P0 LEA R2, R2, R3, 0x18 ;  /* 0x0000000302020211 */ /* 0x000fca00078ec0ff */
[----:B------:R-:W0:Y:S02]  /*c100*/  @P0 LDS.128 R16, [R2+0x298d0] ;  /* 0x0298d00002100984 */ /* 0x000e240000000c00 */
[----:B0-----:R-:W-:Y:S01]  /*c110*/  @P0 R2UR UR40, R19 ;  /* 0x00000000132802ca */ /* 0x001fe200000e0000 */
[----:B------:R-:W-:Y:S06]  /*c120*/  @P0 BAR.ARV 0x4, 0x180 ;  /* 0x0106000000000b1d */ /* 0x000fec0000002000 */
[----:B------:R-:W-:Y:S08]  /*c130*/  @P0 BRA `(.L_x_236) ;  /* 0x00000008000c0947 */ /* 0x000ff00003800000 */
[----:B------:R-:W0:Y:S01]  /*c140*/  S2R R4, SR_TID.X ;  /* 0x0000000000047919 */ /* 0x000e220000002100 */
[----:B------:R-:W-:Y:S01]  /*c150*/  ULDC UR4, c[0x0][0xc3c] ;  /* 0x00030f0000047ab9 */ /* 0x000fe20000000800 */
[----:B------:R-:W-:Y:S01]  /*c160*/  IMAD.MOV.U32 R0, RZ, RZ, RZ ;  /* 0x000000ffff007224 */ /* 0x000fe200078e00ff */
[----:B------:R-:W1:Y:S01]  /*c170*/  LDC R11, c[0x0][0xc38] ;  /* 0x00030e00ff0b7b82 */ /* 0x000e620000000800 */
[----:B0-----:R-:W-:-:S04]  /*c180*/  LOP3.LUT R5, R4, 0x1f, RZ, 0xc0, !PT ;  /* 0x0000001f04057812 */ /* 0x001fc800078ec0ff */
[----:B------:R-:W-:-:S04]  /*c190*/  ISETP.NE.AND P0, PT, R5, 0x1f, PT ;  /* 0x0000001f0500780c */ /* 0x000fc80003f05270 */
[----:B------:R-:W-:-:S13]  /*c1a0*/  ISETP.GE.OR P1, PT, R5, UR4, !P0 ;  /* 0x0000000405007c0c */ /* 0x000fda000c726670 */
[----:B------:R-:W0:Y:S02]  /*c1b0*/  @!P1 LDC.64 R2, c[0x0][0xc80] ;  /* 0x00032000ff029b82 */ /* 0x000e240000000a00 */
[----:B0-----:R-:W-:-:S05]  /*c1c0*/  @!P1 IMAD.WIDE.U32 R2, R5, 0x4, R2 ;  /* 0x0000000405029825 */ /* 0x001fca00078e0002 */
[----:B------:R-:W2:Y:S01]  /*c1d0*/  @!P1 LDG.E R0, desc[UR52][R2.64] ;  /* 0x0000003402009981 */ /* 0x000ea2000c1e1900 */
[C---:B------:R-:W-:Y:S01]  /*c1e0*/  ISETP.NE.AND P1, PT, R5.reuse, RZ, PT ;  /* 0x000000ff0500720c */ /* 0x040fe20003f25270 */
[----:B------:R-:W-:Y:S01]  /*c1f0*/  UMOV UR4, URZ ;  /* 0x0000003f00047c82 */ /* 0x000fe20008000000 */
[C---:B------:R-:W-:Y:S01]  /*c200*/  ISETP.GE.U32.AND P2, PT, R5.reuse, 0x2, PT ;  /* 0x000000020500780c */ /* 0x040fe20003f46070 */
[----:B------:R-:W-:Y:S01]  /*c210*/  IMAD.MOV.U32 R16, RZ, RZ, RZ ;  /* 0x000000ffff107224 */ /* 0x000fe200078e00ff */
[C---:B------:R-:W-:Y:S02]  /*c220*/  ISETP.GE.U32.AND P3, PT, R5.reuse, 0x4, PT ;  /* 0x000000040500780c */ /* 0x040fe40003f66070 */
[C---:B------:R-:W-:Y:S02]  /*c230*/  ISETP.GE.U32.AND P4, PT, R5.reuse, 0x8, PT ;  /* 0x000000080500780c */ /* 0x040fe40003f86070 */
[----:B------:R-:W-:Y:S01]  /*c240*/  ISETP.GE.U32.AND P5, PT, R5, 0x10, PT ;  /* 0x000000100500780c */ /* 0x000fe20003fa6070 */
[----:B--2---:R-:W0:Y:S02]  /*c250*/  SHFL.UP PT, R4, R0, 0x1, RZ ;  /* 0x0420000000047989 */ /* 0x004e2400000e00ff */
[----:B0-----:R-:W-:-:S05]  /*c260*/  SEL R7, R4, RZ, P1 ;  /* 0x000000ff04077207 */ /* 0x001fca0000800000 */
[----:B------:R-:W-:-:S05]  /*c270*/  IMAD.IADD R7, R0, 0x1, R7 ;  /* 0x0000000100077824 */ /* 0x000fca00078e0207 */
[----:B------:R-:W0:Y:S02]  /*c280*/  SHFL.UP PT, R4, R7, 0x2, RZ ;  /* 0x0440000007047989 */ /* 0x000e2400000e00ff */
[----:B0-----:R-:W-:-:S04]  /*c290*/  SEL R4, R4, RZ, P2 ;  /* 0x000000ff04047207 */ /* 0x001fc80001000000 */
[----:B------:R-:W-:-:S05]  /*c2a0*/  IADD3 R4, R7, R4, RZ ;  /* 0x0000000407047210 */ /* 0x000fca0007ffe0ff */
[----:B------:R-:W0:Y:S02]  /*c2b0*/  SHFL.UP PT, R6, R4, 0x4, RZ ;  /* 0x0480000004067989 */ /* 0x000e2400000e00ff */
[----:B0-----:R-:W-:-:S05]  /*c2c0*/  SEL R3, R6, RZ, P3 ;  /* 0x000000ff06037207 */ /* 0x001fca0001800000 */
[----:B------:R-:W-:-:S05]  /*c2d0*/  IMAD.IADD R3, R4, 0x1, R3 ;  /* 0x0000000104037824 */ /* 0x000fca00078e0203 */
[----:B------:R-:W0:Y:S02]  /*c2e0*/  SHFL.UP PT, R2, R3, 0x8, RZ ;  /* 0x0500000003027989 */ /* 0x000e2400000e00ff */
[----:B0-----:R-:W-:-:S05]  /*c2f0*/  SEL R2, R2, RZ, P4 ;  /* 0x000000ff02027207 */ /* 0x001fca0002000000 */
[----:B------:R-:W-:-:S05]  /*c300*/  IMAD.IADD R2, R3, 0x1, R2 ;  /* 0x0000000103027824 */ /* 0x000fca00078e0202 */
[----:B------:R-:W0:Y:S02]  /*c310*/  SHFL.UP PT, R6, R2, 0x10, RZ ;  /* 0x0600000002067989 */ /* 0x000e2400000e00ff */
[----:B0-----:R-:W-:-:S05]  /*c320*/  SEL R7, R6, RZ, P5 ;  /* 0x000000ff06077207 */ /* 0x001fca0002800000 */
[----:B------:R-:W-:Y:S02]  /*c330*/  IMAD.IADD R6, R2, 0x1, R7 ;  /* 0x0000000102067824 */ /* 0x000fe400078e0207 */
[----:B------:R-:W0:Y:S03]  /*c340*/  S2R R7, SR_CTAID.X ;  /* 0x0000000000077919 */ /* 0x000e260000002500 */
[----:B------:R-:W1:Y:S02]  /*c350*/  SHFL.IDX PT, R4, R6, 0x1f, 0x1f ;  /* 0x03e01f0006047f89 */ /* 0x000e6400000e0000 */
[----:B-1----:R-:W-:-:S04]  /*c360*/  IMAD R4, R4, R11, RZ ;  /* 0x0000000b04047224 */ /* 0x002fc800078e02ff */
[----:B------:R-:W-:Y:S01]  /*c370*/  IMAD.MOV.U32 R3, RZ, RZ, R4 ;  /* 0x000000ffff037224 */ /* 0x000fe200078e0004 */
[----:B0-----:R-:W-:-:S13]  /*c380*/  ISETP.GT.AND P6, PT, R4, R7, PT ;  /* 0x000000070400720c */ /* 0x001fda0003fc4270 */
[----:B------:R-:W-:Y:S05]  /*c390*/  @P6 BRA `(.L_x_237) ;  /* 0x0000000000946947 */ /* 0x000fea0003800000 */
[----:B------:R-:W-:Y:S01]  /*c3a0*/  IMAD.MOV.U32 R4, RZ, RZ, R3 ;  /* 0x000000ffff047224 */ /* 0x000fe200078e0003 */
[----:B------:R-:W-:Y:S01]  /*c3b0*/  UMOV UR4, URZ ;  /* 0x0000003f00047c82 */ /* 0x000fe20008000000 */
[----:B------:R-:W-:-:S05]  /*c3c0*/  ULDC UR5, c[0x0][0xc3c] ;  /* 0x00030f0000057ab9 */ /* 0x000fca0000000800 */
.L_x_241:
[----:B------:R-:W-:-:S04]  /*c3d0*/  UIADD3 UR4, UR4, 0x1f, URZ ;  /* 0x0000001f04047890 */ /* 0x000fc8000fffe03f */
[----:B------:R-:W-:-:S06]  /*c3e0*/  UISETP.GE.AND UP0, UPT, UR4, UR5, UPT ;  /* 0x000000050400728c */ /* 0x000fcc000bf06270 */
[----:B------:R-:W-:-:S13]  /*c3f0*/  PLOP3.LUT P6, PT, PT, PT, UP0, 0x40, 0x0 ;  /* 0x000000000000781c */ /* 0x000fda0003fce808 */
[----:B------:R-:W-:Y:S05]  /*c400*/  @!P6 BRA `(.L_x_238) ;  /* 0x00000004002ce947 */ /* 0x000fea0003800000 */
[----:B------:R-:W-:Y:S01]  /*c410*/  VIADD R9, R5, UR4 ;  /* 0x0000000405097c36 */ /* 0x000fe20008000000 */
[----:B------:R-:W-:Y:S01]  /*c420*/  BSSY B0, `(.L_x_239) ;  /* 0x0000007000007945 */ /* 0x000fe20003800000 */
[----:B------:R-:W-:-:S03]  /*c430*/  IMAD.MOV.U32 R0, RZ, RZ, RZ ;  /* 0x000000ffff007224 */ /* 0x000fc600078e00ff */
[----:B------:R-:W-:-:S13]  /*c440*/  ISETP.GE.OR P6, PT, R9, UR5, !P0 ;  /* 0x0000000509007c0c */ /* 0x000fda000c7c6670 */
[----:B------:R-:W-:Y:S05]  /*c450*/  @P6 BRA `(.L_x_240) ;  /* 0x00000000000c6947 */ /* 0x000fea0003800000 */
[----:B------:R-:W0:Y:S02]  /*c460*/  LDC.64 R2, c[0x0][0xc80] ;  /* 0x00032000ff027b82 */ /* 0x000e240000000a00 */
[----:B0-----:R-:W-:-:S05]  /*c470*/  IMAD.WIDE R2, R9, 0x4, R2 ;  /* 0x0000000409027825 */ /* 0x001fca00078e0202 */
[----:B------:R0:W5:Y:S02]  /*c480*/  LDG.E R0, desc[UR52][R2.64] ;  /* 0x0000003402007981 */ /* 0x000164000c1e1900 */
.L_x_240:
[----:B------:R-:W-:Y:S05]  /*c490*/  BSYNC B0 ;  /* 0x0000000000007941 */ /* 0x000fea0003800000 */
.L_x_239:
[----:B0----5:R-:W0:Y:S02]  /*c4a0*/  SHFL.UP PT, R2, R0, 0x1, RZ ;  /* 0x0420000000027989 */ /* 0x021e2400000e00ff */
        /* <DEDUP_REMOVED lines=14> */
[----:B------:R-:W0:Y:S03]  /*c590*/  LDC R11, c[0x0][0xc38] ;  /* 0x00030e00ff0b7b82 */ /* 0x000e260000000800 */
[----:B------:R-:W0:Y:S02]  /*c5a0*/  SHFL.IDX PT, R3, R6, 0x1f, 0x1f ;  /* 0x03e01f0006037f89 */ /* 0x000e2400000e0000 */
[----:B0-----:R-:W-:-:S04]  /*c5b0*/  IMAD R3, R3, R11, RZ ;  /* 0x0000000b03037224 */ /* 0x001fc800078e02ff */
[----:B------:R-:W-:-:S05]  /*c5c0*/  IMAD.IADD R4, R3, 0x1, R4 ;  /* 0x0000000103047824 */ /* 0x000fca00078e0204 */
[----:B------:R-:W-:-:S13]  /*c5d0*/  ISETP.GT.AND P6, PT, R4, R7, PT ;  /* 0x000000070400720c */ /* 0x000fda0003fc4270 */
[----:B------:R-:W-:Y:S05]  /*c5e0*/  @!P6 BRA `(.L_x_241) ;  /* 0xfffffffc0078e947 */ /* 0x000fea000383ffff */
.L_x_237:
[----:B------:R-:W-:-:S04]  /*c5f0*/  IMAD.IADD R8, R4, 0x1, -R3 ;  /* 0x0000000104087824 */ /* 0x000fc800078e0a03 */
[----:B------:R-:W-:-:S05]  /*c600*/  IMAD R2, R6, R11, R8 ;  /* 0x0000000b06027224 */ /* 0x000fca00078e0208 */
[----:B------:R-:W-:-:S13]  /*c610*/  ISETP.GT.AND P0, PT, R2, R7, PT ;  /* 0x000000070200720c */ /* 0x000fda0003f04270 */
[----:B------:R-:W-:Y:S02]  /*c620*/  VOTEU.ANY UR5, UPT, !P0 ;  /* 0x0000000000057886 */ /* 0x000fe400040e0100 */
[----:B------:R-:W-:Y:S02]  /*c630*/  UPOPC UR40, UR5 ;  /* 0x00000005002872bf */ /* 0x000fe40008000000 */
[----:B------:R-:W-:-:S04]  /*c640*/  ISETP.NE.AND P0, PT, RZ, UR5, PT ;  /* 0x00000005ff007c0c */ /* 0x000fc8000bf05270 */
[----:B------:R-:W-:-:S05]  /*c650*/  IMAD.U32 R13, RZ, RZ, UR40 ;  /* 0x00000028ff0d7e24 */ /* 0x000fca000f8e00ff */
[----:B------:R-:W0:Y:S02]  /*c660*/  SHFL.IDX PT, R10, R0, R13, 0x1f ;  /* 0x00001f0d000a7589 */ /* 0x000e2400000e0000 */
[----:B0-----:R-:W-:-:S04]  /*c670*/  IABS R9, R10 ;  /* 0x0000000a00097213 */ /* 0x001fc80000000000 */
[----:B------:R-:W0:Y:S08]  /*c680*/  I2F.RP R4, R9 ;  /* 0x0000000900047306 */ /* 0x000e300000209400 */
[----:B0-----:R-:W0:Y:S02]  /*c690*/  MUFU.RCP R4, R4 ;  /* 0x0000000400047308 */ /* 0x001e240000001000 */
[----:B0-----:R-:W-:-:S06]  /*c6a0*/  VIADD R2, R4, 0xffffffe ;  /* 0x0ffffffe04027836 */ /* 0x001fcc0000000000 */
[----:B------:R0:W1:Y:S01]  /*c6b0*/  F2I.FTZ.U32.TRUNC.NTZ R3, R2 ;  /* 0x0000000200037305 */ /* 0x000062000021f000 */
[----:B------:R-:W-:Y:S05]  /*c6c0*/  @!P0 BRA `(.L_x_242) ;  /* 0x00000000000c8947 */ /* 0x000fea0003800000 */
[----:B------:R-:W-:-:S06]  /*c6d0*/  UIADD3 UR5, UR40, -0x1, URZ ;  /* 0xffffffff28057890 */ /* 0x000fcc000fffe03f */
[----:B------:R-:W-:-:S05]  /*c6e0*/  IMAD.U32 R13, RZ, RZ, UR5 ;  /* 0x00000005ff0d7e24 */ /* 0x000fca000f8e00ff */
[----:B------:R2:W3:Y:S02]  /*c6f0*/  SHFL.IDX PT, R16, R6, R13, 0x1f ;  /* 0x00001f0d06107589 */ /* 0x0004e400000e0000 */
.L_x_242:
[----:B---3--:R-:W-:Y:S01]  /*c700*/  IMAD R16, R16, R11, R8 ;  /* 0x0000000b10107224 */ /* 0x008fe200078e0208 */
[----:B0-----:R-:W-:Y:S01]  /*c710*/  IABS R2, R10 ;  /* 0x0000000a00027213 */ /* 0x001fe20000000000 */
[----:B-1----:R-:W-:Y:S01]  /*c720*/  IMAD.MOV R0, RZ, RZ, -R3 ;  /* 0x000000ffff007224 */ /* 0x002fe200078e0a03 */
[----:B------:R-:W-:Y:S02]  /*c730*/  UIADD3 UR40, UR40, UR4, URZ ;  /* 0x0000000428287290 */ /* 0x000fe4000fffe03f */
[----:B------:R-:W-:Y:S01]  /*c740*/  IADD3 R11, -R16, R7, RZ ;  /* 0x00000007100b7210 */ /* 0x000fe20007ffe1ff */
[----:B------:R-:W-:Y:S02]  /*c750*/  IMAD.MOV R4, RZ, RZ, -R2 ;  /* 0x000000ffff047224 */ /* 0x000fe400078e0a02 */
[----:B------:R-:W-:Y:S01]  /*c760*/  IMAD R7, R0, R9, RZ ;  /* 0x0000000900077224 */ /* 0x000fe200078e02ff */
[----:B------:R-:W-:Y:S01]  /*c770*/  IABS R0, R11 ;  /* 0x0000000b00007213 */ /* 0x000fe20000000000 */
[----:B------:R-:W-:-:S04]  /*c780*/  IMAD.MOV.U32 R2, RZ, RZ, RZ ;  /* 0x000000ffff027224 */ /* 0x000fc800078e00ff */
[----:B------:R-:W-:-:S04]  /*c790*/  IMAD.HI.U32 R2, R3, R7, R2 ;  /* 0x0000000703027227 */ /* 0x000fc800078e0002 */
[----:B------:R-:W-:Y:S02]  /*c7a0*/  IMAD.MOV.U32 R3, RZ, RZ, R0 ;  /* 0x000000ffff037224 */ /* 0x000fe400078e0000 */
[----:B------:R-:W-:Y:S02]  /*c7b0*/  IMAD.MOV.U32 R0, RZ, RZ, R4 ;  /* 0x000000ffff007224 */ /* 0x000fe400078e0004 */
[----:B------:R-:W-:-:S04]  /*c7c0*/  IMAD.HI.U32 R2, R2, R3, RZ ;  /* 0x0000000302027227 */ /* 0x000fc800078e00ff */
[----:B------:R-:W-:-:S05]  /*c7d0*/  IMAD R0, R2, R0, R3 ;  /* 0x0000000002007224 */ /* 0x000fca00078e0203 */
[----:B------:R-:W-:-:S13]  /*c7e0*/  ISETP.GT.U32.AND P1, PT, R9, R0, PT ;  /* 0x000000000900720c */ /* 0x000fda0003f24070 */
[----:B------:R-:W-:Y:S02]  /*c7f0*/  @!P1 IMAD.IADD R0, R0, 0x1, -R9 ;  /* 0x0000000100009824 */ /* 0x000fe400078e0a09 */
[----:B------:R-:W-:Y:S01]  /*c800*/  @!P1 VIADD R2, R2, 0x1 ;  /* 0x0000000102029836 */ /* 0x000fe20000000000 */
[----:B------:R-:W-:Y:S02]  /*c810*/  ISETP.NE.AND P1, PT, R10, RZ, PT ;  /* 0x000000ff0a00720c */ /* 0x000fe40003f25270 */
[----:B------:R-:W-:Y:S02]  /*c820*/  ISETP.GE.U32.AND P0, PT, R0, R9, PT ;  /* 0x000000090000720c */ /* 0x000fe40003f06070 */
[----:B------:R-:W-:-:S04]  /*c830*/  LOP3.LUT R0, R11, R10, RZ, 0x3c, !PT ;  /* 0x0000000a0b007212 */ /* 0x000fc800078e3cff */
[----:B------:R-:W-:-:S07]  /*c840*/  ISETP.GE.AND P2, PT, R0, RZ, PT ;  /* 0x000000ff0000720c */ /* 0x000fce0003f46270 */
[----:B------:R-:W-:-:S06]  /*c850*/  @P0 VIADD R2, R2, 0x1 ;  /* 0x0000000102020836 */ /* 0x000fcc0000000000 */
[----:B------:R-:W-:Y:S01]  /*c860*/  @!P2 IMAD.MOV R2, RZ, RZ, -R2 ;  /* 0x000000ffff02a224 */ /* 0x000fe200078e0a02 */
[----:B------:R-:W-:-:S04]  /*c870*/  @!P1 LOP3.LUT R2, RZ, R10, RZ, 0x33, !PT ;  /* 0x0000000aff029212 */ /* 0x000fc800078e33ff */
[----:B------:R-:W-:Y:S01]  /*c880*/  MOV R18, R2 ;  /* 0x0000000200127202 */ /* 0x000fe20000000f00 */
[----:B------:R-:W-:-:S04]  /*c890*/  IMAD.MOV R17, RZ, RZ, -R2 ;  /* 0x000000ffff117224 */ /* 0x000fc800078e0a02 */
[----:B------:R-:W-:Y:S01]  /*c8a0*/  IMAD R17, R10, R17, R11 ;  /* 0x000000110a117224 */ /* 0x000fe200078e020b */
[----:B------:R-:W-:Y:S06]  /*c8b0*/  BRA `(.L_x_243) ;  /* 0x0000000000107947 */ /* 0x000fec0003800000 */
.L_x_238:
[----:B------:R-:W-:Y:S01]  /*c8c0*/  IMAD.MOV.U32 R16, RZ, RZ, R7 ;  /* 0x000000ffff107224 */ /* 0x000fe200078e0007 */
[----:B------:R-:W-:Y:S01]  /*c8d0*/  ULDC UR40, c[0x0][0xc3c] ;  /* 0x00030f0000287ab9 */ /* 0x000fe20000000800 */
[----:B------:R-:W-:Y:S02]  /*c8e0*/  IMAD.MOV.U32 R17, RZ, RZ, RZ ;  /* 0x000000ffff117224 */ /* 0x000fe400078e00ff */
[----:B------:R-:W-:-:S07]  /*c8f0*/  IMAD.MOV.U32 R18, RZ, RZ, RZ ;  /* 0x000000ffff127224 */ /* 0x000fce00078e00ff */
.L_x_243:
[----:B------:R-:W-:Y:S01]  /*c900*/  ISETP.NE.AND P0, PT, R5, RZ, PT ;  /* 0x000000ff0500720c */ /* 0x000fe20003f05270 */
[----:B------:R-:W-:-:S12]  /*c910*/  IMAD.U32 R19, RZ, RZ, UR40 ;  /* 0x00000028ff137e24 */ /* 0x000fd8000f8e00ff */
[----:B------:R-:W0:Y:S01]  /*c920*/  @!P0 S2R R3, SR_CgaCtaId ;  /* 0x0000000000038919 */ /* 0x000e220000008800 */
[----:B------:R-:W-:-:S04]  /*c930*/  @!P0 MOV R0, 0x400 ;  /* 0x0000040000008802 */ /* 0x000fc80000000f00 */
[----:B0-----:R-:W-:-:S05]  /*c940*/  @!P0 LEA R0, R3, R0, 0x18 ;  /* 0x0000000003008211 */ /* 0x001fca00078ec0ff */
[----:B------:R0:W-:Y:S01]  /*c950*/  @!P0 STS.128 [R0+0x298d0], R16 ;  /* 0x0298d01000008388 */ /* 0x0001e20000000c00 */
[----:B------:R-:W-:Y:S06]  /*c960*/  BAR.ARV 0x5, 0x180 ;  /* 0x0146000000007b1d */ /* 0x000fec0000002000 */
.L_x_236:
[----:B------:R-:W-:Y:S01]  /*c970*/  ULDC UR4, c[0x0][0xc3c] ;  /* 0x00030f0000047ab9 */ /* 0x000fe20000000800 */
[----:B------:R1:W-:Y:S01]  /*c980*/  STL [R1+0x1c], RZ ;  /* 0x00001cff01007387 */ /* 0x0003e20000100800 */
[----:B------:R-:W-:Y:S01]  /*c990*/  UISETP.GE.AND UP0, UPT, UR40, UR4, UPT ;  /* 0x000000042800728c */ /* 0x000fe2000bf06270 */
[----:B------:R-:W-:Y:S02]  /*c9a0*/  IMAD.MOV.U32 R33, RZ, RZ, 0x1 ;  /* 0x00000001ff217424 */ /* 0x000fe400078e00ff */
[----:B------:R-:W-:-:S03]  /*c9b0*/  IMAD.MOV.U32 R28, RZ, RZ, RZ ;  /* 0x000000ffff1c7224 */ /* 0x000fc600078e00ff */
[----:B------:R-:W-:-:S13]  /*c9c0*/  PLOP3.LUT P0, PT, PT, PT, UP0, 0x80, 0x0 ;  /* 0x000000000000781c */ /* 0x000fda0003f0f008 */
[----:B-1----:R-:W-:Y:S05]  /*c9d0*/  @P0 BRA `(.L_x_244) ;  /* 0x0000005400e00947 */ /* 0x002fea0003800000 */
[----:B------:R-:W1:Y:S01]  /*c9e0*/  S2R R14, SR_TID.X ;  /* 0x00000000000e7919 */ /* 0x000e620000002100 */
[----:B------:R-:W3:Y:S01]  /*c9f0*/  S2UR UR4, SR_CgaCtaId ;  /* 0x00000000000479c3 */ /* 0x000ee20000008800 */
[----:B------:R-:W-:Y:S01]  /*ca00*/  MOV R22, 0x400 ;  /* 0x0000040000167802 */ /* 0x000fe20000000f00 */
[----:B------:R-:W-:Y:S01]  /*ca10*/  IMAD.MOV.U32 R36, RZ, RZ, 0x40 ;  /* 0x00000040ff247424 */ /* 0x000fe200078e00ff */
[----:B------:R-:W-:Y:S01]  /*ca20*/  ULOP3.LUT UR46, UR36, 0x2, URZ, 0xfc, !UPT ;  /* 0x00000002242e7892 */ /* 0x000fe2000f8efc3f */
[----:B------:R-:W-:Y:S01]  /*ca30*/  IMAD.MOV.U32 R33, RZ, RZ, 0x1 ;  /* 0x00000001ff217424 */ /* 0x000fe200078e00ff */
[----:B------:R-:W-:Y:S01]  /*ca40*/  ULOP3.LUT UR48, UR36, 0x1, URZ, 0xfc, !UPT ;  /* 0x0000000124307892 */ /* 0x000fe2000f8efc3f */
[----:B------:R-:W-:Y:S01]  /*ca50*/  IMAD.MOV.U32 R28, RZ, RZ, RZ ;  /* 0x000000ffff1c7224 */ /* 0x000fe200078e00ff */
[----:B------:R-:W-:Y:S01]  /*ca60*/  ULDC UR49, c[0x0][0xc] ;  /* 0x0000030000317ab9 */ /* 0x000fe20000000800 */
[C---:B-1----:R-:W-:Y:S01]  /*ca70*/  IMAD.SHL.U32 R4, R14.reuse, 0x10, RZ ;  /* 0x000000100e047824 */ /* 0x042fe200078e00ff */
[C---:B--2---:R-:W-:Y:S01]  /*ca80*/  LOP3.LUT R13, R14.reuse, 0x7f, RZ, 0xc0, !PT ;  /* 0x0000007f0e0d7812 */ /* 0x044fe200078ec0ff */
[C---:B------:R-:W-:Y:S01]  /*ca90*/  IMAD.SHL.U32 R3, R14.reuse, 0x2, RZ ;  /* 0x000000020e037824 */ /* 0x040fe200078e00ff */
[C---:B------:R-:W-:Y:S01]  /*caa0*/  R2P PR, R14.reuse, 0x14 ;  /* 0x000000140e007804 */ /* 0x040fe20000000000 */
[----:B------:R-:W-:Y:S01]  /*cab0*/  IMAD.SHL.U32 R11, R14, 0x4, RZ ;  /* 0x000000040e0b7824 */ /* 0x000fe200078e00ff */
[----:B0-----:R-:W-:-:S02]  /*cac0*/  LOP3.LUT R0, R4, 0x1b0, RZ, 0xc0, !PT ;  /* 0x000001b004007812 */ /* 0x001fc400078ec0ff */
[----:B------:R-:W-:Y:S02]  /*cad0*/  SHF.R.U32.HI R2, RZ, 0x5, R13 ;  /* 0x00000005ff027819 */ /* 0x000fe4000001160d */
[----:B------:R-:W-:Y:S01]  /*cae0*/  LOP3.LUT R10, R0, 0x30, R3, 0x78, !PT ;  /* 0x00000030000a7812 */ /* 0x000fe200078e7803 */
[C---:B------:R-:W-:Y:S01]  /*caf0*/  IMAD.SHL.U32 R0, R14.reuse, 0x20, RZ ;  /* 0x000000200e007824 */ /* 0x040fe200078e00ff */
[----:B------:R-:W-:Y:S01]  /*cb00*/  SHF.L.U32 R3, R14, 0x7, RZ ;  /* 0x000000070e037819 */ /* 0x000fe200000006ff */
[----:B------:R-:W-:Y:S01]  /*cb10*/  IMAD.SHL.U32 R7, R2, 0x200, RZ ;  /* 0x0000020002077824 */ /* 0x000fe200078e00ff */
[----:B------:R-:W-:Y:S02]  /*cb20*/  LOP3.LUT R37, R4, 0x30, RZ, 0xc0, !PT ;  /* 0x0000003004257812 */ /* 0x000fe400078ec0ff */
[----:B------:R-:W-:Y:S02]  /*cb30*/  LOP3.LUT R5, R3, 0x380, RZ, 0xc0, !PT ;  /* 0x0000038003057812 */ /* 0x000fe400078ec0ff */
[----:B------:R-:W-:-:S02]  /*cb40*/  LOP3.LUT R6, R0, 0x80, RZ, 0xc0, !PT ;  /* 0x0000008000067812 */ /* 0x000fc400078ec0ff */
[----:B------:R-:W-:Y:S01]  /*cb50*/  LOP3.LUT R9, R0, 0x380, RZ, 0xc0, !PT ;  /* 0x0000038000097812 */ /* 0x000fe200078ec0ff */
[----:B------:R-:W-:Y:S01]  /*cb60*/  IMAD R5, R2, 0x10, R5 ;  /* 0x0000001002057824 */ /* 0x000fe200078e0205 */
[----:B------:R-:W-:Y:S01]  /*cb70*/  LOP3.LUT R6, R6, 0x10, R14, 0xf8, !PT ;  /* 0x0000001006067812 */ /* 0x000fe200078ef80e */
[----:B------:R-:W-:Y:S01]  /*cb80*/  IMAD.SHL.U32 R2, R2, 0x400, RZ ;  /* 0x0000040002027824 */ /* 0x000fe200078e00ff */
[----:B------:R-:W-:Y:S02]  /*cb90*/  LOP3.LUT R35, R9, 0x30, R4, 0xf8, !PT ;  /* 0x0000003009237812 */ /* 0x000fe400078ef804 */
[----:B------:R-:W-:Y:S02]  /*cba0*/  LOP3.LUT R9, R7, 0x60, R0, 0xf8, !PT ;  /* 0x0000006007097812 */ /* 0x000fe400078ef800 */
[----:B------:R-:W-:Y:S02]  /*cbb0*/  LOP3.LUT R8, R6, 0x10, R11, 0x78, !PT ;  /* 0x0000001006087812 */ /* 0x000fe400078e780b */
[----:B------:R-:W-:-:S02]  /*cbc0*/  LOP3.LUT R6, R5, 0x70, R4, 0x78, !PT ;  /* 0x0000007005067812 */ /* 0x000fc400078e7804 */
[----:B------:R-:W-:Y:S02]  /*cbd0*/  LOP3.LUT R7, R7, 0x40, R4, 0xf8, !PT ;  /* 0x0000004007077812 */ /* 0x000fe400078ef804 */
[----:B------:R-:W-:Y:S02]  /*cbe0*/  LOP3.LUT R9, R9, 0x100, R0, 0xf8, !PT ;  /* 0x0000010009097812 */ /* 0x000fe400078ef800 */
[----:B------:R-:W-:Y:S02]  /*cbf0*/  LOP3.LUT R5, R6, 0xc00, R3, 0xf8, !PT ;  /* 0x00000c0006057812 */ /* 0x000fe400078ef803 */
[----:B------:R-:W-:Y:S02]  /*cc00*/  LOP3.LUT R12, R7, R10, RZ, 0xfc, !PT ;  /* 0x0000000a070c7212 */ /* 0x000fe400078efcff */
[----:B------:R-:W-:Y:S01]  /*cc10*/  LOP3.LUT R3, R9, R8, RZ, 0xfc, !PT ;  /* 0x0000000809037212 */ /* 0x000fe200078efcff */
[----:B------:R0:W-:Y:S01]  /*cc20*/  STL [R1+0x10], R5 ;  /* 0x0000100501007387 */ /* 0x0001e20000100800 */
[----:B------:R-:W-:-:S02]  /*cc30*/  SHF.R.U32.HI R4, RZ, 0x2, R13 ;  /* 0x00000002ff047819 */ /* 0x000fc4000001160d */
[----:B------:R-:W-:Y:S01]  /*cc40*/  LOP3.LUT R35, R35, 0x70, R11, 0x78, !PT ;  /* 0x0000007023237812 */ /* 0x000fe200078e780b */
[----:B------:R-:W-:Y:S01]  /*cc50*/  STL [R1+0x8], R12 ;  /* 0x0000080c01007387 */ /* 0x000fe20000100800 */
[----:B------:R-:W-:Y:S02]  /*cc60*/  LOP3.LUT R0, R4, 0x60, R0, 0xf8, !PT ;  /* 0x0000006004007812 */ /* 0x000fe400078ef800 */
[----:B------:R-:W-:Y:S01]  /*cc70*/  LOP3.LUT R4, R37, 0x40, RZ, 0xfc, !PT ;  /* 0x0000004025047812 */ /* 0x000fe200078efcff */
[----:B------:R3:W-:Y:S01]  /*cc80*/  STL [R1+0xc], R3 ;  /* 0x00000c0301007387 */ /* 0x0007e20000100800 */
[----:B------:R-:W-:Y:S02]  /*cc90*/  LOP3.LUT R2, R0, 0x80, RZ, 0xfc, !PT ;  /* 0x0000008000027812 */ /* 0x000fe400078efcff */
[C---:B0-----:R-:W-:Y:S02]  /*cca0*/  SEL R5, R36.reuse, 0xffffffc0, !P2 ;  /* 0xffffffc024057807 */ /* 0x041fe40005000000 */
[----:B------:R-:W-:-:S03]  /*ccb0*/  SEL R36, R36, 0xffffffc0, !P4 ;  /* 0xffffffc024247807 */ /* 0x000fc60006000000 */
[----:B------:R-:W-:Y:S01]  /*ccc0*/  STL [R1+0x14], R5 ;  /* 0x0000140501007387 */ /* 0x000fe20000100800 */
[----:B---3--:R-:W-:-:S05]  /*ccd0*/  IMAD.U32 R3, RZ, RZ, UR4 ;  /* 0x00000004ff037e24 */ /* 0x008fca000f8e00ff */
[----:B------:R-:W-:Y:S01]  /*cce0*/  LEA R22, R3, R22, 0x18 ;  /* 0x0000001603167211 */ /* 0x000fe200078ec0ff */
[----:B------:R0:W-:Y:S04]  /*ccf0*/  STL [R1+0x4], R3 ;  /* 0x0000040301007387 */ /* 0x0001e80000100800 */
[----:B------:R-:W-:Y:S01]  /*cd00*/  IMAD.IADD R0, R22, 0x1, R12 ;  /* 0x0000000116007824 */ /* 0x000fe200078e020c */
[----:B------:R1:W-:Y:S04]  /*cd10*/  STL [R1+0x1c], RZ ;  /* 0x00001cff01007387 */ /* 0x0003e80000100800 */
[----:B------:R1:W-:Y:S01]  /*cd20*/  STL [R1+0x18], R0 ;  /* 0x0000180001007387 */ /* 0x0003e20000100800 */
[----:B0-----:R-:W-:-:S07]  /*cd30*/  LOP3.LUT R3, R37, 0x80, RZ, 0xfc, !PT ;  /* 0x0000008025037812 */ /* 0x001fce00078efcff */
.L_x_321:
[----:B------:R-:W-:Y:S01]  /*cd40*/  ULDC.64 UR4, c[0x0][0xc88] ;  /* 0x0003220000047ab9 */ /* 0x000fe20000000a00 */
[----:B------:R-:W-:Y:S01]  /*cd50*/  ULDC.64 UR6, c[0x0][0xa18] ;  /* 0x0002860000067ab9 */ /* 0x000fe20000000a00 */
[----:B------:R-:W-:Y:S01]  /*cd60*/  UIMAD.WIDE UR4, UR40, 0x4, UR4 ;  /* 0x00000004280478a5 */ /* 0x000fe2000f8e0204 */
[----:B------:R-:W-:-:S05]  /*cd70*/  ULDC.64 UR8, c[0x0][0xa00] ;  /* 0x0002800000087ab9 */ /* 0x000fca0000000a00 */
[----:B0-----:R-:W-:Y:S01]  /*cd80*/  MOV R2, UR4 ;  /* 0x0000000400027c02 */ /* 0x001fe20008000f00 */
[----:B------:R-:W-:Y:S01]  /*cd90*/  IMAD.U32 R3, RZ, RZ, UR5 ;  /* 0x00000005ff037e24 */ /* 0x000fe2000f8e00ff */
[----:B------:R-:W-:-:S04]  /*cda0*/  ULDC.64 UR4, c[0x0][0xa28] ;  /* 0x00028a0000047ab9 */ /* 0x000fc80000000a00 */
[----:B------:R-:W2:Y:S01]  /*cdb0*/  LDG.E R2, desc[UR52][R2.64] ;  /* 0x0000003402027981 */ /* 0x000ea2000c1e1900 */
[----:B------:R-:W-:Y:S02]  /*cdc0*/  UISETP.NE.U32.AND UP1, UPT, UR4, URZ, UPT ;  /* 0x0000003f0400728c */ /* 0x000fe4000bf25070 */
[----:B------:R-:W-:Y:S02]  /*cdd0*/  UISETP.NE.U32.AND UP0, UPT, UR6, URZ, UPT ;  /* 0x0000003f0600728c */ /* 0x000fe4000bf05070 */
[----:B------:R-:W-:Y:S02]  /*cde0*/  UISETP.NE.AND.EX UP1, UPT, UR5, URZ, UPT, UP1 ;  /* 0x0000003f0500728c */ /* 0x000fe4000bf25310 */
[----:B------:R-:W-:Y:S02]  /*cdf0*/  UISETP.NE.AND.EX UP0, UPT, UR7, URZ, UPT, UP0 ;  /* 0x0000003f0700728c */ /* 0x000fe4000bf05300 */
[----:B------:R-:W-:Y:S02]  /*ce00*/  UISETP.NE.U32.AND UP2, UPT, UR8, URZ, UPT ;  /* 0x0000003f0800728c */ /* 0x000fe4000bf45070 */
[----:B------:R-:W-:-:S02]  /*ce10*/  PLOP3.LUT P0, PT, PT, PT, UP1, 0x80, 0x0 ;  /* 0x000000000000781c */ /* 0x000fc40003f0f018 */
[----:B------:R-:W-:Y:S01]  /*ce20*/  PLOP3.LUT P1, PT, PT, PT, UP0, 0x80, 0x0 ;  /* 0x000000000000781c */ /* 0x000fe20003f2f008 */
[----:B------:R-:W-:Y:S01]  /*ce30*/  UISETP.NE.AND.EX UP5, UPT, UR9, URZ, UPT, UP2 ;  /* 0x0000003f0900728c */ /* 0x000fe2000bfa5320 */
[----:B------:R-:W-:-:S03]  /*ce40*/  IMAD.MOV.U32 R26, RZ, RZ, RZ ;  /* 0x000000ffff1a7224 */ /* 0x000fc600078e00ff */
[----:B------:R-:W-:Y:S02]  /*ce50*/  UP2UR UR47, UPR, URZ, 0x20 ;  /* 0x000000203f2f7883 */ /* 0x000fe40008000000 */
[----:B------:R-:W-:Y:S02]  /*ce60*/  PLOP3.LUT P2, PT, PT, PT, UP5, 0x80, 0x0 ;  /* 0x000000000000781c */ /* 0x000fe40003f4f058 */
[----:B--2---:R-:W-:-:S13]  /*ce70*/  R2UR UR44, R2 ;  /* 0x00000000022c72ca */ /* 0x004fda00000e0000 */
[----:B------:R-:W-:Y:S02]  /*ce80*/  USHF.R.S32.HI UR45, URZ, 0x1f, UR44 ;  /* 0x0000001f3f2d7899 */ /* 0x000fe4000801142c */
[----:B------:R-:W-:Y:S02]  /*ce90*/  @UP1 ULEA UR4, UP3, UR44, UR4, 0x2 ;  /* 0x000000042c041291 */ /* 0x000fe4000f86103f */
[----:B------:R-:W-:Y:S02]  /*cea0*/  USHF.L.U32 UR38, UR44, 0x2, URZ ;  /* 0x000000022c267899 */ /* 0x000fe4000800063f */
[----:B------:R-:W-:Y:S02]  /*ceb0*/  @UP1 ULEA.HI.X UR5, UR44, UR5, UR45, 0x2, UP3 ;  /* 0x000000052c051291 */ /* 0x000fe400098f142d */
[----:B------:R-:W-:Y:S01]  /*cec0*/  USHF.L.U64.HI UR39, UR44, 0x2, UR45 ;  /* 0x000000022c277899 */ /* 0x000fe2000801022d */
[----:B------:R-:W-:Y:S01]  /*ced0*/  IMAD.U32 R2, RZ, RZ, UR4 ;  /* 0x00000004ff027e24 */ /* 0x000fe2000f8e00ff */
[----:B------:R-:W-:-:S02]  /*cee0*/  @UP0 UIADD3 UR6, UP4, UR38, UR6, URZ ;  /* 0x0000000626060290 */ /* 0x000fc4000ff9e03f */
[----:B------:R-:W-:Y:S02]  /*cef0*/  IMAD.U32 R3, RZ, RZ, UR5 ;  /* 0x00000005ff037e24 */ /* 0x000fe4000f8e00ff */
[----:B------:R-:W-:Y:S02]  /*cf00*/  @UP0 UIADD3.X UR7, UR39, UR7, URZ, UP4, !UPT ;  /* 0x0000000727070290 */ /* 0x000fe4000a7fe43f */
[----:B------:R-:W-:Y:S01]  /*cf10*/  UIADD3 UR8, UP0, UR38, UR8, URZ ;  /* 0x0000000826087290 */ /* 0x000fe2000ff1e03f */
[----:B-1----:R0:W5:Y:S03]  /*cf20*/  @P0 LDG.E R0, desc[UR52][R2.64] ;  /* 0x0000003402000981 */ /* 0x002166000c1e1900 */
[----:B------:R-:W-:Y:S01]  /*cf30*/  UIADD3.X UR4, UR39, UR9, URZ, UP0, !UPT ;  /* 0x0000000927047290 */ /* 0x000fe200087fe43f */
[----:B0-----:R-:W-:Y:S02]  /*cf40*/  IMAD.U32 R2, RZ, RZ, UR6 ;  /* 0x00000006ff027e24 */ /* 0x001fe4000f8e00ff */
[----:B------:R-:W-:-:S05]  /*cf50*/  IMAD.U32 R3, RZ, RZ, UR7 ;  /* 0x00000007ff037e24 */ /* 0x000fca000f8e00ff */
[----:B------:R0:W2:Y:S02]  /*cf60*/  @P1 LDG.E R4, desc[UR52][R2.64] ;  /* 0x0000003402041981 */ /* 0x0000a4000c1e1900 */
[----:B0-----:R-:W-:Y:S02]  /*cf70*/  IMAD.U32 R2, RZ, RZ, UR8 ;  /* 0x00000008ff027e24 */ /* 0x001fe4000f8e00ff */
[----:B------:R-:W-:-:S05]  /*cf80*/  IMAD.U32 R3, RZ, RZ, UR4 ;  /* 0x00000004ff037e24 */ /* 0x000fca000f8e00ff */
[----:B------:R0:W5:Y:S01]  /*cf90*/  @P2 LDG.E R26, desc[UR52][R2.64] ;  /* 0x00000034021a2981 */ /* 0x000162000c1e1900 */
[----:B--2---:R-:W-:Y:S01]  /*cfa0*/  @P1 R2UR UR41, R4 ;  /* 0x00000000042912ca */ /* 0x004fe200000e0000 */
[----:B0-----:R-:W-:-:S14]  /*cfb0*/  @P1 BRA `(.L_x_245) ;  /* 0x0000000000241947 */ /* 0x001fdc0003800000 */
[----:B------:R-:W-:Y:S01]  /*cfc0*/  UISETP.NE.AND UP0, UPT, UR47, URZ, UPT ;  /* 0x0000003f2f00728c */ /* 0x000fe2000bf05270 */
[----:B------:R-:W-:-:S05]  /*cfd0*/  ULDC UR41, c[0x0][0x288] ;  /* 0x0000a20000297ab9 */ /* 0x000fca0000000800 */
[----:B------:R-:W-:-:S13]  /*cfe0*/  PLOP3.LUT P1, PT, PT, PT, UP0, 0x40, 0x0 ;  /* 0x000000000000781c */ /* 0x000fda0003f2e808 */
[----:B------:R-:W-:Y:S05]  /*cff0*/  @P1 BRA `(.L_x_245) ;  /* 0x0000000000141947 */ /* 0x000fea0003800000 */
[----:B------:R-:W2:Y:S04]  /*d000*/  LDG.E R5, desc[UR52][R2.64] ;  /* 0x0000003402057981 */ /* 0x000ea8000c1e1900 */
[----:B------:R-:W3:Y:S01]  /*d010*/  LDG.E R4, desc[UR52][R2.64+0x4] ;  /* 0x0000043402047981 */ /* 0x000ee2000c1e1900 */
[----:B--2---:R-:W-:Y:S02]  /*d020*/  R2UR UR4, R5 ;  /* 0x00000000050472ca */ /* 0x004fe400000e0000 */
[----:B---3--:R-:W-:-:S13]  /*d030*/  R2UR UR41, R4 ;  /* 0x00000000042972ca */ /* 0x008fda00000e0000 */
[----:B------:R-:W-:-:S12]  /*d040*/  UIADD3 UR41, -UR4, UR41, URZ ;  /* 0x0000002904297290 */ /* 0x000fd8000fffe13f */
.L_x_245:
[----:B------:R-:W-:Y:S01]  /*d050*/  UMOV UR37, URZ ;  /* 0x0000003f00257c82 */ /* 0x000fe20008000000 */
[----:B------:R-:W-:Y:S01]  /*d060*/  ULDC.64 UR6, c[0x0][0xa20] ;  /* 0x0002880000067ab9 */ /* 0x000fe20000000a00 */
[----:B-----5:R-:W-:Y:S01]  /*d070*/  @P0 R2UR UR37, R0 ;  /* 0x00000000002502ca */ /* 0x020fe200000e0000 */
[----:B------:R-:W-:Y:S01]  /*d080*/  ULDC.64 UR4, c[0x0][0x418] ;  /* 0x0001060000047ab9 */ /* 0x000fe20000000a00 */
[----:B------:R-:W-:Y:S01]  /*d090*/  ISETP.NE.U32.AND P0, PT, RZ, UR6, PT ;  /* 0x00000006ff007c0c */ /* 0x000fe2000bf05070 */
[----:B------:R-:W-:Y:S01]  /*d0a0*/  UISETP.NE.U32.AND UP0, UPT, UR4, URZ, UPT ;  /* 0x0000003f0400728c */ /* 0x000fe2000bf05070 */
[----:B------:R-:W-:Y:S01]  /*d0b0*/  IMAD.U32 R32, RZ, RZ, UR44 ;  /* 0x0000002cff207e24 */ /* 0x000fe2000f8e00ff */
[----:B------:R-:W-:Y:S01]  /*d0c0*/  ULDC UR42, c[0x0][0x2f0] ;  /* 0x0000bc00002a7ab9 */ /* 0x000fe20000000800 */
[----:B------:R-:W-:Y:S01]  /*d0d0*/  ISETP.NE.AND.EX P0, PT, RZ, UR7, PT, P0 ;  /* 0x00000007ff007c0c */ /* 0x000fe2000bf05300 */
[----:B------:R-:W-:Y:S01]  /*d0e0*/  UISETP.NE.AND.EX UP0, UPT, UR5, URZ, UPT, UP0 ;  /* 0x0000003f0500728c */ /* 0x000fe2000bf05300 */
[----:B------:R-:W-:-:S03]  /*d0f0*/  ULDC UR4, c[0x0][0x424] ;  /* 0x0001090000047ab9 */ /* 0x000fc60000000800 */
[----:B------:R-:W-:-:S04]  /*d100*/  USEL UR4, UR4, 0x1, UP0 ;  /* 0x0000000104047887 */ /* 0x000fc80008000000 */
[----:B------:R-:W-:-:S04]  /*d110*/  UIMAD UR42, UR4, UR42, URZ ;  /* 0x0000002a042a72a4 */ /* 0x000fc8000f8e023f */
[----:B------:R-:W-:Y:S08]  /*d120*/  @!P0 BRA `(.L_x_246) ;  /* 0x00000000001c8947 */ /* 0x000ff00003800000 */
[----:B------:R-:W-:-:S04]  /*d130*/  UIADD3 UR4, UP0, UR38, UR6, URZ ;  /* 0x0000000626047290 */ /* 0x000fc8000ff1e03f */
[----:B------:R-:W-:Y:S02]  /*d140*/  UIADD3.X UR5, UR39, UR7, URZ, UP0, !UPT ;  /* 0x0000000727057290 */ /* 0x000fe400087fe43f */
[----:B------:R-:W-:-:S04]  /*d150*/  MOV R2, UR4 ;  /* 0x0000000400027c02 */ /* 0x000fc80008000f00 */
[----:B------:R-:W-:-:S05]  /*d160*/  IMAD.U32 R3, RZ, RZ, UR5 ;  /* 0x00000005ff037e24 */ /* 0x000fca000f8e00ff */
[----:B------:R-:W2:Y:S02]  /*d170*/  LDG.E R2, desc[UR52][R2.64] ;  /* 0x0000003402027981 */ /* 0x000ea4000c1e1900 */
[----:B--2---:R-:W-:Y:S01]  /*d180*/  R2UR UR42, R2 ;  /* 0x00000000022a72ca */ /* 0x004fe200000e0000 */
[----:B------:R-:W-:-:S14]  /*d190*/  BRA `(.L_x_247) ;  /* 0x00000000002c7947 */ /* 0x000fdc0003800000 */
.L_x_246:
[----:B------:R-:W-:Y:S02]  /*d1a0*/  ULDC.64 UR4, c[0x0][0xa08] ;  /* 0x0002820000047ab9 */ /* 0x000fe40000000a00 */
[----:B------:R-:W-:-:S04]  /*d1b0*/  ISETP.NE.U32.AND P0, PT, RZ, UR4, PT ;  /* 0x00000004ff007c0c */ /* 0x000fc8000bf05070 */
[----:B------:R-:W-:-:S13]  /*d1c0*/  ISETP.NE.AND.EX P0, PT, RZ, UR5, PT, P0 ;  /* 0x00000005ff007c0c */ /* 0x000fda000bf05300 */
[----:B------:R-:W-:Y:S05]  /*d1d0*/  @!P0 BRA `(.L_x_247) ;  /* 0x00000000001c8947 */ /* 0x000fea0003800000 */
[----:B------:R-:W0:Y:S02]  /*d1e0*/  LDC.64 R2, c[0x0][0xa08] ;  /* 0x00028200ff027b82 */ /* 0x000e240000000a00 */
[----:B0-----:R-:W-:-:S05]  /*d1f0*/  IMAD.WIDE R2, R32, 0x4, R2 ;  /* 0x0000000420027825 */ /* 0x001fca00078e0202 */
[----:B------:R-:W2:Y:S04]  /*d200*/  LDG.E R4, desc[UR52][R2.64] ;  /* 0x0000003402047981 */ /* 0x000ea8000c1e1900 */
[----:B------:R-:W3:Y:S01]  /*d210*/  LDG.E R0, desc[UR52][R2.64+0x4] ;  /* 0x0000043402007981 */ /* 0x000ee2000c1e1900 */
[----:B--2---:R-:W-:Y:S02]  /*d220*/  R2UR UR42, R4 ;  /* 0x00000000042a72ca */ /* 0x004fe400000e0000 */
[----:B---3--:R-:W-:-:S13]  /*d230*/  R2UR UR4, R0 ;  /* 0x00000000000472ca */ /* 0x008fda00000e0000 */
[----:B------:R-:W-:-:S12]  /*d240*/  UIADD3 UR42, -UR42, UR4, URZ ;  /* 0x000000042a2a7290 */ /* 0x000fd8000fffe13f */
.L_x_247:
[----:B------:R-:W-:Y:S01]  /*d250*/  UIADD3 UR42, -UR37, UR42, URZ ;  /* 0x0000002a252a7290 */ /* 0x000fe2000fffe13f */
[----:B------:R-:W-:Y:S03]  /*d260*/  BSSY B7, `(.L_x_248) ;  /* 0x0000457000077945 */ /* 0x000fe60003800000 */
[----:B------:R-:W-:Y:S02]  /*d270*/  UIADD3 UR4, UR42, 0x9f, URZ ;  /* 0x0000009f2a047890 */ /* 0x000fe4000fffe03f */
[----:B------:R-:W-:Y:S02]  /*d280*/  ISETP.LT.AND P0, PT, RZ, UR42, PT ;  /* 0x0000002aff007c0c */ /* 0x000fe4000bf01270 */
[----:B------:R-:W-:-:S04]  /*d290*/  UIMAD.WIDE UR4, UR4, 0x66666667, URZ ;  /* 0x66666667040478a5 */ /* 0x000fc8000f8e023f */
[----:B------:R-:W-:-:S04]  /*d2a0*/  USHF.R.U32.HI UR43, URZ, 0x1f, UR5 ;  /* 0x0000001f3f2b7899 */ /* 0x000fc80008011605 */
[----:B------:R-:W-:-:S03]  /*d2b0*/  ULEA.HI.SX32 UR43, UR5, UR43, 0x1a ;  /* 0x0000002b052b7291 */ /* 0x000fc6000f8fd23f */
[----:B------:R-:W-:Y:S09]  /*d2c0*/  @P0 BRA `(.L_x_249) ;  /* 0x0000000000440947 */ /* 0x000ff20003800000 */
[----:B------:R-:W0:Y:S02]  /*d2d0*/  S2R R0, SR_TID.X ;  /* 0x0000000000007919 */ /* 0x000e240000002100 */
[----:B0-----:R-:W-:-:S04]  /*d2e0*/  LOP3.LUT R0, R0, 0x7f, RZ, 0xc0, !PT ;  /* 0x0000007f00007812 */ /* 0x001fc800078ec0ff */
[----:B------:R-:W-:-:S13]  /*d2f0*/  ISETP.NE.AND P0, PT, R0, RZ, PT ;  /* 0x000000ff0000720c */ /* 0x000fda0003f05270 */
[----:B------:R-:W-:Y:S05]  /*d300*/  @P0 BRA `(.L_x_250) ;  /* 0x0000004400300947 */ /* 0x000fea0003800000 */
[----:B------:R-:W0:Y:S01]  /*d310*/  S2R R5, SR_LANEID ;  /* 0x0000000000057919 */ /* 0x000e220000000000 */
[----:B------:R-:W-:Y:S01]  /*d320*/  VOTEU.ANY UR4, UPT, PT ;  /* 0x0000000000047886 */ /* 0x000fe200038e0100 */
[----:B------:R-:W1:Y:S01]  /*d330*/  LDC.64 R2, c[0x0][0xc60] ;  /* 0x00031800ff027b82 */ /* 0x000e620000000a00 */
[----:B------:R-:W0:Y:S02]  /*d340*/  FLO.U32 R0, UR4 ;  /* 0x0000000400007d00 */ /* 0x000e2400080e0000 */
[----:B0-----:R-:W-:-:S06]  /*d350*/  ISETP.EQ.U32.AND P0, PT, R0, R5, PT ;  /* 0x000000050000720c */ /* 0x001fcc0003f02070 */
[----:B------:R-:W1:Y:S07]  /*d360*/  POPC R5, UR4 ;  /* 0x0000000400057d09 */ /* 0x000e6e0008000000 */
[----:B-1----:R-:W2:Y:S01]  /*d370*/  @P0 ATOMG.E.ADD.STRONG.GPU PT, R3, desc[UR52][R2.64], R5 ;  /* 0x00000005020309a8 */ /* 0x002ea200081ee1f4 */
[----:B------:R-:W0:Y:S02]  /*d380*/  S2R R4, SR_LTMASK ;  /* 0x0000000000047919 */ /* 0x000e240000003900 */
[----:B0-----:R-:W-:-:S04]  /*d390*/  LOP3.LUT R4, R4, UR4, RZ, 0xc0, !PT ;  /* 0x0000000404047c12 */ /* 0x001fc8000f8ec0ff */
[----:B------:R-:W0:Y:S01]  /*d3a0*/  POPC R7, R4 ;  /* 0x0000000400077309 */ /* 0x000e220000000000 */
[----:B--2---:R-:W0:Y:S02]  /*d3b0*/  SHFL.IDX PT, R0, R3, R0, 0x1f ;  /* 0x00001f0003007589 */ /* 0x004e2400000e0000 */
[----:B0-----:R-:W-:Y:S01]  /*d3c0*/  IADD3 R16, R0, UR49, R7 ;  /* 0x0000003100107c10 */ /* 0x001fe2000fffe007 */
[----:B------:R-:W-:Y:S06]  /*d3d0*/  BRA `(.L_x_250) ;  /* 0x0000004000fc7947 */ /* 0x000fec0003800000 */
.L_x_249:
[----:B------:R-:W-:Y:S01]  /*d3e0*/  VIADD R0, R22, 0x1a400 ;  /* 0x0001a40016007836 */ /* 0x000fe20000000000 */
[----:B------:R-:W-:Y:S04]  /*d3f0*/  BSSY B6, `(.L_x_251) ;  /* 0x0000013000067945 */ /* 0x000fe80003800000 */
[----:B------:R-:W-:-:S13]  /*d400*/  LOP3.LUT P0, RZ, R0, 0x1bf, RZ, 0xc0, !PT ;  /* 0x000001bf00ff7812 */ /* 0x000fda000780c0ff */
[----:B------:R-:W-:Y:S05]  /*d410*/  @!P0 BRA `(.L_x_252) ;  /* 0x0000000000408947 */ /* 0x000fea0003800000 */
[----:B------:R-:W-:Y:S01]  /*d420*/  MOV R2, 0x0 ;  /* 0x0000000000027802 */ /* 0x000fe20000000f00 */
[----:B------:R-:W-:Y:S01]  /*d430*/  ULDC.64 UR6, c[0x4][0xc8] ;  /* 0x0100320000067ab9 */ /* 0x000fe20000000a00 */
[----:B------:R-:W-:Y:S01]  /*d440*/  ULDC.64 UR8, c[0x4][0xd0] ;  /* 0x0100340000087ab9 */ /* 0x000fe20000000a00 */
[----:B------:R-:W-:Y:S01]  /*d450*/  ULDC.64 UR4, c[0x4][0x8] ;  /* 0x0100020000047ab9 */ /* 0x000fe20000000a00 */
[----:B------:R-:W-:Y:S01]  /*d460*/  IMAD.U32 R4, RZ, RZ, UR6 ;  /* 0x00000006ff047e24 */ /* 0x000fe2000f8e00ff */
[----:B------:R-:W-:Y:S01]  /*d470*/  MOV R12, 0x1 ;  /* 0x00000001000c7802 */ /* 0x000fe20000000f00 */
[----:B------:R-:W0:Y:S01]  /*d480*/  LDC.64 R2, c[0x4][R2] ;  /* 0x0100000002027b82 */ /* 0x000e220000000a00 */
[----:B------:R-:W-:Y:S02]  /*d490*/  IMAD.U32 R5, RZ, RZ, UR7 ;  /* 0x00000007ff057e24 */ /* 0x000fe4000f8e00ff */
[----:B------:R-:W-:Y:S02]  /*d4a0*/  IMAD.U32 R6, RZ, RZ, UR8 ;  /* 0x00000008ff067e24 */ /* 0x000fe4000f8e00ff */
[----:B------:R-:W-:-:S02]  /*d4b0*/  IMAD.U32 R7, RZ, RZ, UR9 ;  /* 0x00000009ff077e24 */ /* 0x000fc4000f8e00ff */
[----:B------:R-:W-:Y:S02]  /*d4c0*/  IMAD.U32 R10, RZ, RZ, UR4 ;  /* 0x00000004ff0a7e24 */ /* 0x000fe4000f8e00ff */
[----:B------:R-:W-:Y:S02]  /*d4d0*/  IMAD.U32 R11, RZ, RZ, UR5 ;  /* 0x00000005ff0b7e24 */ /* 0x000fe4000f8e00ff */
[----:B------:R-:W-:Y:S02]  /*d4e0*/  IMAD.MOV.U32 R8, RZ, RZ, 0x70 ;  /* 0x00000070ff087424 */ /* 0x000fe400078e00ff */
[----:B------:R-:W-:-:S07]  /*d4f0*/  IMAD.MOV.U32 R13, RZ, RZ, RZ ;  /* 0x000000ffff0d7224 */ /* 0x000fce00078e00ff */
[----:B------:R-:W-:-:S07]  /*d500*/  LEPC R20, `(.L_x_252) ;  /* 0x000000001014794e */ /* 0x000fce0000000000 */
[----:B0-----:R-:W-:Y:S05]  /*d510*/  CALL.ABS.NOINC R2 ;  /* 0x0000000002007343 */ /* 0x001fea0003c00000 */
.L_x_252:
[----:B------:R-:W-:Y:S05]  /*d520*/  BSYNC B6 ;  /* 0x0000000000067941 */ /* 0x000fea0003800000 */
.L_x_251:
[----:B------:R-:W-:Y:S01]  /*d530*/  VIADD R0, R22, 0xa400 ;  /* 0x0000a40016007836 */ /* 0x000fe20000000000 */
[----:B------:R-:W-:Y:S01]  /*d540*/  LOP3.LUT R23, R23, 0xfffffffe, RZ, 0xc0, !PT ;  /* 0xfffffffe17177812 */ /* 0x000fe200078ec0ff */
[----:B------:R-:W-:Y:S03]  /*d550*/  BSSY B6, `(.L_x_253) ;  /* 0x0000014000067945 */ /* 0x000fe60003800000 */
        /* <DEDUP_REMOVED lines=19> */
.L_x_254:
[----:B------:R-:W-:Y:S05]  /*d690*/  BSYNC B6 ;  /* 0x0000000000067941 */ /* 0x000fea0003800000 */
.L_x_253:
        /* <DEDUP_REMOVED lines=20> */
.L_x_256:
[----:B------:R-:W-:Y:S05]  /*d7e0*/  BSYNC B6 ;  /* 0x0000000000067941 */ /* 0x000fea0003800000 */
.L_x_255:
[----:B------:R-:W-:Y:S01]  /*d7f0*/  LOP3.LUT P6, RZ, R23, 0x1, RZ, 0xc0, !PT ;  /* 0x0000000117ff7812 */ /* 0x000fe200078cc0ff */
[----:B------:R-:W-:-:S12]  /*d800*/  BSSY B6, `(.L_x_257) ;  /* 0x0000012000067945 */ /* 0x000fd80003800000 */
[----:B------:R-:W-:Y:S05]  /*d810*/  @!P6 BRA `(.L_x_258) ;  /* 0x000000000040e947 */ /* 0x000fea0003800000 */
[----:B------:R-:W-:Y:S01]  /*d820*/  MOV R2, 0x0 ;  /* 0x0000000000027802 */ /* 0x000fe20000000f00 */
[----:B------:R-:W-:Y:S01]  /*d830*/  ULDC.64 UR6, c[0x4][0xc8] ;  /* 0x0100320000067ab9 */ /* 0x000fe20000000a00 */
[----:B------:R-:W-:Y:S01]  /*d840*/  ULDC.64 UR8, c[0x4][0xd0] ;  /* 0x0100340000087ab9 */ /* 0x000fe20000000a00 */
[----:B------:R-:W-:Y:S01]  /*d850*/  ULDC.64 UR4, c[0x4][0x20] ;  /* 0x0100080000047ab9 */ /* 0x000fe20000000a00 */
[----:B------:R-:W-:Y:S01]  /*d860*/  IMAD.U32 R4, RZ, RZ, UR6 ;  /* 0x00000006ff047e24 */ /* 0x000fe2000f8e00ff */
[----:B------:R-:W-:Y:S01]  /*d870*/  MOV R13, RZ ;  /* 0x000000ff000d7202 */ /* 0x000fe20000000f00 */
[----:B------:R-:W0:Y:S01]  /*d880*/  LDC.64 R2, c[0x4][R2] ;  /* 0x0100000002027b82 */ /* 0x000e220000000a00 */
[----:B------:R-:W-:Y:S02]  /*d890*/  IMAD.U32 R5, RZ, RZ, UR7 ;  /* 0x00000007ff057e24 */ /* 0x000fe4000f8e00ff */
[----:B------:R-:W-:Y:S02]  /*d8a0*/  IMAD.U32 R6, RZ, RZ, UR8 ;  /* 0x00000008ff067e24 */ /* 0x000fe4000f8e00ff */
[----:B------:R-:W-:-:S02]  /*d8b0*/  IMAD.U32 R7, RZ, RZ, UR9 ;  /* 0x00000009ff077e24 */ /* 0x000fc4000f8e00ff */
[----:B------:R-:W-:Y:S02]  /*d8c0*/  IMAD.U32 R10, RZ, RZ, UR4 ;  /* 0x00000004ff0a7e24 */ /* 0x000fe4000f8e00ff */
[----:B------:R-:W-:Y:S02]  /*d8d0*/  IMAD.U32 R11, RZ, RZ, UR5 ;  /* 0x00000005ff0b7e24 */ /* 0x000fe4000f8e00ff */
[----:B------:R-:W-:Y:S02]  /*d8e0*/  IMAD.MOV.U32 R8, RZ, RZ, 0x70 ;  /* 0x00000070ff087424 */ /* 0x000fe400078e00ff */
[----:B------:R-:W-:-:S07]  /*d8f0*/  IMAD.MOV.U32 R12, RZ, RZ, 0x1 ;  /* 0x00000001ff0c7424 */ /* 0x000fce00078e00ff */
[----:B------:R-:W-:-:S07]  /*d900*/  LEPC R20, `(.L_x_258) ;  /* 0x000000001014794e */ /* 0x000fce0000000000 */
[----:B0-----:R-:W-:Y:S05]  /*d910*/  CALL.ABS.NOINC R2 ;  /* 0x0000000002007343 */ /* 0x001fea0003c00000 */
.L_x_258:
[----:B------:R-:W-:Y:S05]  /*d920*/  BSYNC B6 ;  /* 0x0000000000067941 */ /* 0x000fea0003800000 */
.L_x_257:
[----:B------:R-:W-:Y:S01]  /*d930*/  ULDC.64 UR4, c[0x0][0x9f8] ;  /* 0x00027e0000047ab9 */ /* 0x000fe20000000a00 */
[----:B------:R-:W0:Y:S01]  /*d940*/  LDC R19, c[0x0][0x430] ;  /* 0x00010c00ff137b82 */ /* 0x000e220000000800 */
[----:B------:R-:W-:-:S04]  /*d950*/  UISETP.NE.U32.AND UP0, UPT, UR4, URZ, UPT ;  /* 0x0000003f0400728c */ /* 0x000fc8000bf05070 */
[----:B------:R-:W-:-:S06]  /*d960*/  UISETP.NE.AND.EX UP0, UPT, UR5, URZ, UPT, UP0 ;  /* 0x0000003f0500728c */ /* 0x000fcc000bf05300 */
[----:B------:R-:W-:-:S05]  /*d970*/  PLOP3.LUT P0, PT, PT, PT, UP0, 0x80, 0x0 ;  /* 0x000000000000781c */ /* 0x000fca0003f0f008 */
[----:B------:R-:W-:-:S04]  /*d980*/  @UP0 UIADD3 UR4, UP1, UR38, UR4, URZ ;  /* 0x0000000426040290 */ /* 0x000fc8000ff3e03f */
[----:B------:R-:W-:Y:S02]  /*d990*/  @UP0 UIADD3.X UR5, UR39, UR5, URZ, UP1, !UPT ;  /* 0x0000000527050290 */ /* 0x000fe40008ffe43f */
[----:B------:R-:W-:Y:S01]  /*d9a0*/  IMAD.U32 R2, RZ, RZ, UR4 ;  /* 0x00000004ff027e24 */ /* 0x000fe2000f8e00ff */
[----:B------:R-:W-:Y:S01]  /*d9b0*/  ULDC UR4, c[0x0][0x2f4] ;  /* 0x0000bd0000047ab9 */ /* 0x000fe20000000800 */
[----:B0-----:R-:W-:Y:S02]  /*d9c0*/  ISETP.NE.AND P2, PT, R19, 0x1, PT ;  /* 0x000000011300780c */ /* 0x001fe40003f45270 */
[----:B------:R-:W-:Y:S01]  /*d9d0*/  IMAD.U32 R3, RZ, RZ, UR5 ;  /* 0x00000005ff037e24 */ /* 0x000fe2000f8e00ff */
[----:B------:R-:W-:Y:S01]  /*d9e0*/  LOP3.LUT R23, R23, 0xffffff7f, RZ, 0xc0, !PT ;  /* 0xffffff7f17177812 */ /* 0x000fe200078ec0ff */
[----:B------:R-:W-:-:S03]  /*d9f0*/  ULDC UR5, c[0x0][0x320] ;  /* 0x0000c80000057ab9 */ /* 0x000fc60000000800 */
[----:B------:R0:W5:Y:S01]  /*da00*/  @P0 LDG.E R32, desc[UR52][R2.64] ;  /* 0x0000003402200981 */ /* 0x000162000c1e1900 */
[C---:B------:R-:W-:Y:S01]  /*da10*/  ISETP.GE.AND P0, PT, R37.reuse, UR4, PT ;  /* 0x0000000425007c0c */ /* 0x040fe2000bf06270 */
[----:B------:R-:W-:Y:S01]  /*da20*/  UMOV UR6, 0xffffffff ;  /* 0xffffffff00067882 */ /* 0x000fe20000000000 */
[C---:B------:R-:W-:Y:S02]  /*da30*/  LOP3.LUT R20, R37.reuse, 0x40, RZ, 0xfc, !PT ;  /* 0x0000004025147812 */ /* 0x040fe400078efcff */
[----:B------:R-:W-:Y:S02]  /*da40*/  LOP3.LUT R21, R37, 0x80, RZ, 0xfc, !PT ;  /* 0x0000008025157812 */ /* 0x000fe400078efcff */
[----:B------:R-:W-:Y:S02]  /*da50*/  @P2 LOP3.LUT R23, R23, 0x80, RZ, 0xfc, !PT ;  /* 0x0000008017172812 */ /* 0x000fe400078efcff */
[----:B------:R-:W-:Y:S02]  /*da60*/  ISETP.GE.AND P3, PT, R21, UR4, PT ;  /* 0x0000000415007c0c */ /* 0x000fe4000bf66270 */
[----:B------:R-:W-:-:S02]  /*da70*/  LOP3.LUT R23, R23, 0xffffffef, RZ, 0xc0, !PT ;  /* 0xffffffef17177812 */ /* 0x000fc400078ec0ff */
[----:B------:R-:W-:Y:S02]  /*da80*/  ISETP.GE.AND P1, PT, R37, UR5, PT ;  /* 0x0000000525007c0c */ /* 0x000fe4000bf26270 */
[----:B------:R-:W-:Y:S02]  /*da90*/  @P0 LOP3.LUT R23, R23, 0x10, RZ, 0xfc, !PT ;  /* 0x0000001017170812 */ /* 0x000fe400078efcff */
[----:B------:R-:W-:Y:S02]  /*daa0*/  ISETP.GE.AND P0, PT, R20, UR4, PT ;  /* 0x0000000414007c0c */ /* 0x000fe4000bf06270 */
[----:B------:R-:W-:-:S11]  /*dab0*/  LOP3.LUT R23, R23, 0xfffffff7, RZ, 0xc0, !PT ;  /* 0xfffffff717177812 */ /* 0x000fd600078ec0ff */
[----:B------:R-:W-:Y:S02]  /*dac0*/  @P0 LOP3.LUT R23, R23, 0x8, RZ, 0xfc, !PT ;  /* 0x0000000817170812 */ /* 0x000fe400078efcff */
[----:B------:R-:W-:Y:S02]  /*dad0*/  ISETP.GE.AND P0, PT, R20, UR5, PT ;  /* 0x0000000514007c0c */ /* 0x000fe4000bf06270 */
[----:B------:R-:W-:-:S04]  /*dae0*/  LOP3.LUT R23, R23, 0xfffffffb, RZ, 0xc0, !PT ;  /* 0xfffffffb17177812 */ /* 0x000fc800078ec0ff */
[----:B------:R-:W-:-:S04]  /*daf0*/  @P3 LOP3.LUT R23, R23, 0x4, RZ, 0xfc, !PT ;  /* 0x0000000417173812 */ /* 0x000fc800078efcff */
[----:B------:R-:W-:-:S04]  /*db00*/  LOP3.LUT R23, R23, 0xfffffffe, RZ, 0xc0, !PT ;  /* 0xfffffffe17177812 */ /* 0x000fc800078ec0ff */
[----:B------:R-:W-:-:S04]  /*db10*/  LOP3.LUT R23, R23, 0xfffffffd, RZ, 0xc0, !PT ;  /* 0xfffffffd17177812 */ /* 0x000fc800078ec0ff */
[----:B------:R-:W-:-:S04]  /*db20*/  @P1 LOP3.LUT R23, R23, 0x2, RZ, 0xfc, !PT ;  /* 0x0000000217171812 */ /* 0x000fc800078efcff */
[----:B------:R-:W-:Y:S01]  /*db30*/  @P0 LOP3.LUT R23, R23, 0x1, RZ, 0xfc, !PT ;  /* 0x0000000117170812 */ /* 0x000fe200078efcff */
[----:B0-----:R-:W-:Y:S06]  /*db40*/  BRA.DIV UR6, `(.L_x_259) ;  /* 0x0000004e06007947 */ /* 0x001fec000b800000 */
.L_x_341:
[----:B------:R-:W0:Y:S01]  /*db50*/  S2R R0, SR_TID.X ;  /* 0x0000000000007919 */ /* 0x000e220000002100 */
[----:B------:R-:W-:Y:S01]  /*db60*/  UMOV UR4, 0xa0 ;  /* 0x000000a000047882 */ /* 0x000fe20000000000 */
[----:B------:R-:W1:Y:S01]  /*db70*/  @P2 LDC R5, c[0x0][0x434] ;  /* 0x00010d00ff052b82 */ /* 0x000e620000000800 */
[----:B------:R-:W-:Y:S01]  /*db80*/  UIMAD UR4, UR43, UR4, -0xa0 ;  /* 0xffffff602b0474a4 */ /* 0x000fe2000f8e0204 */
[----:B------:R-:W2:Y:S01]  /*db90*/  S2R R12, SR_TID.X ;  /* 0x00000000000c7919 */ /* 0x000ea20000002100 */
[----:B-----5:R-:W-:-:S05]  /*dba0*/  SHF.R.S32.HI R10, RZ, 0x1f, R32 ;  /* 0x0000001fff0a7819 */ /* 0x020fca0000011420 */
[----:B------:R-:W3:Y:S01]  /*dbb0*/  @P2 LDC R7, c[0x0][0x438] ;  /* 0x00010e00ff072b82 */ /* 0x000ee20000000800 */
[----:B------:R4:W-:Y:S01]  /*dbc0*/  STL [R1], R10 ;  /* 0x0000000a01007387 */ /* 0x0009e20000100800 */
[----:B0-----:R-:W-:Y:S01]  /*dbd0*/  LOP3.LUT R0, R0, 0x7f, RZ, 0xc0, !PT ;  /* 0x0000007f00007812 */ /* 0x001fe200078ec0ff */
[----:B--2---:R-:W-:-:S03]  /*dbe0*/  IMAD.SHL.U32 R11, R12, 0x20, RZ ;  /* 0x000000200c0b7824 */ /* 0x004fc600078e00ff */
[----:B------:R-:W-:Y:S01]  /*dbf0*/  SHF.R.U32.HI R13, RZ, 0x2, R0 ;  /* 0x00000002ff0d7819 */ /* 0x000fe20000011600 */
[----:B------:R-:W-:-:S03]  /*dc00*/  IMAD.SHL.U32 R12, R12, 0x20, RZ ;  /* 0x000000200c0c7824 */ /* 0x000fc600078e00ff */
[C---:B------:R-:W-:Y:S02]  /*dc10*/  LOP3.LUT R11, R13.reuse, 0x60, R11, 0xf8, !PT ;  /* 0x000000600d0b7812 */ /* 0x040fe400078ef80b */
[----:B------:R-:W-:Y:S02]  /*dc20*/  LOP3.LUT R12, R13, 0x60, R12, 0xf8, !PT ;  /* 0x000000600d0c7812 */ /* 0x000fe400078ef80c */
[----:B------:R-:W-:-:S05]  /*dc30*/  LOP3.LUT R11, R11, 0x80, RZ, 0xfc, !PT ;  /* 0x000000800b0b7812 */ /* 0x000fca00078efcff */
[----:B------:R-:W-:-:S05]  /*dc40*/  VIADD R8, R11, UR4 ;  /* 0x000000040b087c36 */ /* 0x000fca0008000000 */
[C---:B------:R-:W-:Y:S01]  /*dc50*/  ISETP.GE.AND P0, PT, R8.reuse, UR42, PT ;  /* 0x0000002a08007c0c */ /* 0x040fe2000bf06270 */
[----:B------:R-:W-:-:S03]  /*dc60*/  VIADD R8, R8, UR37 ;  /* 0x0000002508087c36 */ /* 0x000fc60008000000 */
[----:B------:R-:W-:Y:S01]  /*dc70*/  ISETP.GT.U32.OR P0, PT, R11, 0x9f, P0 ;  /* 0x0000009f0b00780c */ /* 0x000fe20000704470 */
[----:B-1----:R-:W-:-:S04]  /*dc80*/  @P2 IMAD.HI.U32 R4, R8, R5, RZ ;  /* 0x0000000508042227 */ /* 0x002fc800078e00ff */
[----:B------:R-:W-:Y:S01]  /*dc90*/  IMAD.MOV.U32 R0, RZ, RZ, R8 ;  /* 0x000000ffff007224 */ /* 0x000fe200078e0008 */
[----:B---3--:R-:W-:-:S07]  /*dca0*/  @P2 SHF.R.U32.HI R0, RZ, R7, R4 ;  /* 0x00000007ff002219 */ /* 0x008fce0000011604 */
[----:B------:R-:W0:Y:S01]  /*dcb0*/  @!P0 LDC.64 R2, c[0x0][0x428] ;  /* 0x00010a00ff028b82 */ /* 0x000e220000000a00 */
[--C-:B------:R-:W-:Y:S01]  /*dcc0*/  @!P0 SHF.R.S32.HI R7, RZ, 0x1f, R0.reuse ;  /* 0x0000001fff078819 */ /* 0x100fe20000011400 */
[----:B------:R-:W-:-:S06]  /*dcd0*/  @!P0 IMAD.MOV.U32 R6, RZ, RZ, R0 ;  /* 0x000000ffff068224 */ /* 0x000fcc00078e0000 */
[----:B------:R-:W1:Y:S01]  /*dce0*/  @!P0 LDC.64 R4, c[0x0][0x418] ;  /* 0x00010600ff048b82 */ /* 0x000e620000000a00 */
[----:B0-----:R-:W-:-:S04]  /*dcf0*/  @!P0 IMAD R9, R10, R2, RZ ;  /* 0x000000020a098224 */ /* 0x001fc800078e02ff */
[C---:B------:R-:W-:Y:S02]  /*dd00*/  @!P0 IMAD R9, R32.reuse, R3, R9 ;  /* 0x0000000320098224 */ /* 0x040fe400078e0209 */
[----:B------:R-:W-:Y:S01]  /*dd10*/  @!P0 IMAD.WIDE.U32 R2, R32, R2, R6 ;  /* 0x0000000220028225 */ /* 0x000fe200078e0006 */
[----:B------:R-:W-:-:S03]  /*dd20*/  MOV R6, RZ ;  /* 0x000000ff00067202 */ /* 0x000fc60000000f00 */
[----:B------:R-:W-:Y:S01]  /*dd30*/  @!P0 IMAD.IADD R9, R9, 0x1, R3 ;  /* 0x0000000109098824 */ /* 0x000fe200078e0203 */
[----:B-1----:R-:W-:-:S04]  /*dd40*/  @!P0 LEA R4, P1, R2, R4, 0x2 ;  /* 0x0000000402048211 */ /* 0x002fc800078210ff */
[----:B------:R-:W-:Y:S01]  /*dd50*/  @!P0 LEA.HI.X R5, R2, R5, R9, 0x2, P1 ;  /* 0x0000000502058211 */ /* 0x000fe200008f1409 */
[----:B------:R-:W-:-:S04]  /*dd60*/  VIADD R9, R12, UR4 ;  /* 0x000000040c097c36 */ /* 0x000fc80008000000 */
[----:B------:R0:W5:Y:S01]  /*dd70*/  @!P0 LDG.E R6, desc[UR52][R4.64] ;  /* 0x0000003404068981 */ /* 0x000162000c1e1900 */
[C---:B------:R-:W-:Y:S01]  /*dd80*/  ISETP.GE.AND P0, PT, R9.reuse, UR42, PT ;  /* 0x0000002a09007c0c */ /* 0x040fe2000bf06270 */
[----:B------:R-:W-:-:S04]  /*dd90*/  VIADD R9, R9, UR37 ;  /* 0x0000002509097c36 */ /* 0x000fc80008000000 */
[----:B------:R-:W-:Y:S01]  /*dda0*/  IMAD.MOV.U32 R7, RZ, RZ, R9 ;  /* 0x000000ffff077224 */ /* 0x000fe200078e0009 */
[----:B0-----:R-:W0:Y:S08]  /*ddb0*/  @P2 LDC R5, c[0x0][0x434] ;  /* 0x00010d00ff052b82 */ /* 0x001e300000000800 */
[----:B------:R-:W1:Y:S08]  /*ddc0*/  @P2 LDC R4, c[0x0][0x438] ;  /* 0x00010e00ff042b82 */ /* 0x000e700000000800 */
[----:B------:R-:W4:Y:S01]  /*ddd0*/  @!P0 LDC.64 R2, c[0x0][0x428] ;  /* 0x00010a00ff028b82 */ /* 0x000f220000000a00 */
[----:B0-----:R-:W-:-:S05]  /*dde0*/  @P2 IMAD.HI.U32 R5, R9, R5, RZ ;  /* 0x0000000509052227 */ /* 0x001fca00078e00ff */
[----:B-1----:R-:W-:-:S04]  /*ddf0*/  @P2 SHF.R.U32.HI R7, RZ, R4, R5 ;  /* 0x00000004ff072219 */ /* 0x002fc80000011605 */
[--C-:B------:R-:W-:Y:S01]  /*de00*/  @!P0 SHF.R.S32.HI R5, RZ, 0x1f, R7.reuse ;  /* 0x0000001fff058819 */ /* 0x100fe20000011407 */
[----:B------:R-:W-:Y:S02]  /*de10*/  @!P0 IMAD.MOV.U32 R4, RZ, RZ, R7 ;  /* 0x000000ffff048224 */ /* 0x000fe400078e0007 */
[-C--:B----4-:R-:W-:Y:S02]  /*de20*/  @!P0 IMAD R10, R10, R2.reuse, RZ ;  /* 0x000000020a0a8224 */ /* 0x090fe400078e02ff */
[----:B------:R-:W-:-:S04]  /*de30*/  @!P0 IMAD.WIDE.U32 R4, R32, R2, R4 ;  /* 0x0000000220048225 */ /* 0x000fc800078e0004 */
[----:B------:R-:W-:Y:S02]  /*de40*/  @!P0 IMAD R10, R32, R3, R10 ;  /* 0x00000003200a8224 */ /* 0x000fe400078e020a */
[----:B------:R-:W0:Y:S02]  /*de50*/  @!P0 LDC.64 R2, c[0x0][0x418] ;  /* 0x00010600ff028b82 */ /* 0x000e240000000a00 */
[----:B------:R-:W-:Y:S01]  /*de60*/  @!P0 IMAD.IADD R10, R5, 0x1, R10 ;  /* 0x00000001050a8824 */ /* 0x000fe200078e020a */
[----:B0-----:R-:W-:-:S04]  /*de70*/  @!P0 LEA R2, P1, R4, R2, 0x2 ;  /* 0x0000000204028211 */ /* 0x001fc800078210ff */
[----:B------:R-:W-:Y:S01]  /*de80*/  @!P0 LEA.HI.X R3, R4, R3, R10, 0x2, P1 ;  /* 0x0000000304038211 */ /* 0x000fe200008f140a */
[----:B------:R-:W-:-:S06]  /*de90*/  IMAD.MOV.U32 R4, RZ, RZ, RZ ;  /* 0x000000ffff047224 */ /* 0x000fcc00078e00ff */
[----:B------:R0:W5:Y:S01]  /*dea0*/  @!P0 LDG.E R4, desc[UR52][R2.64] ;  /* 0x0000003402048981 */ /* 0x000162000c1e1900 */
[----:B------:R-:W-:Y:S01]  /*deb0*/  ISETP.GT.U32.AND P0, PT, R11, 0x9f, PT ;  /* 0x0000009f0b00780c */ /* 0x000fe20003f04070 */
[----:B------:R-:W-:Y:S01]  /*dec0*/  IMAD.MOV R5, RZ, RZ, -R0 ;  /* 0x000000ffff057224 */ /* 0x000fe200078e0a00 */
[----:B------:R-:W-:Y:S01]  /*ded0*/  LOP3.LUT R23, R23, 0xffffffbf, RZ, 0xc0, !PT ;  /* 0xffffffbf17177812 */ /* 0x000fe200078ec0ff */
[----:B------:R-:W-:Y:S01]  /*dee0*/  IMAD.MOV R0, RZ, RZ, -R7 ;  /* 0x000000ffff007224 */ /* 0x000fe200078e0a07 */
[----:B------:R-:W-:Y:S01]  /*def0*/  SHF.R.S32.HI R34, RZ, 0x1f, R18 ;  /* 0x0000001fff227819 */ /* 0x000fe20000011412 */
[----:B------:R-:W-:Y:S02]  /*df00*/  IMAD.U32 R12, RZ, RZ, UR43 ;  /* 0x0000002bff0c7e24 */ /* 0x000fe4000f8e00ff */
[C---:B------:R-:W-:Y:S01]  /*df10*/  IMAD R7, R19.reuse, R5, R8 ;  /* 0x0000000513077224 */ /* 0x040fe200078e0208 */
[----:B0-----:R-:W-:Y:S01]  /*df20*/  MOV R2, UR46 ;  /* 0x0000002e00027c02 */ /* 0x001fe20008000f00 */
[----:B------:R-:W-:-:S02]  /*df30*/  IMAD R5, R19, R0, R9 ;  /* 0x0000000013057224 */ /* 0x000fc400078e0209 */
[----:B------:R-:W-:Y:S01]  /*df40*/  VIADD R12, R12, 0xffffffff ;  /* 0xffffffff0c0c7836 */ /* 0x000fe20000000000 */
[----:B------:R-:W-:-:S13]  /*df50*/  ISETP.NE.AND P2, PT, R2, 0x3, PT ;  /* 0x000000030200780c */ /* 0x000fda0003f45270 */
[----:B------:R-:W-:-:S04]  /*df60*/  @P2 LOP3.LUT R23, R23, 0x40, RZ, 0xfc, !PT ;  /* 0x0000004017172812 */ /* 0x000fc800078efcff */
[----:B------:R-:W-:-:S04]  /*df70*/  LOP3.LUT R23, R23, 0xffffffdf, RZ, 0xc0, !PT ;  /* 0xffffffdf17177812 */ /* 0x000fc800078ec0ff */
[----:B------:R-:W-:Y:S01]  /*df80*/  @P0 LOP3.LUT R23, R23, 0x20, RZ, 0xfc, !PT ;  /* 0x0000002017170812 */ /* 0x000fe200078efcff */
[----:B------:R-:W-:Y:S06]  /*df90*/  @!P2 BRA `(.L_x_260) ;  /* 0x000000000004a947 */ /* 0x000fec0003800000 */
[----:B------:R-:W-:Y:S01]  /*dfa0*/  BPT.TRAP 0x1 ;  /* 0x000000040000795c */ /* 0x000fe20000300000 */
.L_x_260:
[----:B------:R-:W-:Y:S01]  /*dfb0*/  IMAD R0, R28, 0x8, R22 ;  /* 0x000000081c007824 */ /* 0x000fe200078e0216 */
[----:B------:R-:W-:Y:S01]  /*dfc0*/  SHF.L.U32 R31, R33, 0x1f, RZ ;  /* 0x0000001f211f7819 */ /* 0x000fe200000006ff */
[----:B------:R-:W-:Y:S01]  /*dfd0*/  BSSY B0, `(.L_x_261) ;  /* 0x0000004000007945 */ /* 0x000fe20003800000 */
[----:B------:R-:W-:Y:S02]  /*dfe0*/  SHF.R.S32.HI R29, RZ, 0x1f, R5 ;  /* 0x0000001fff1d7819 */ /* 0x000fe40000011405 */
[----:B------:R-:W0:Y:S02]  /*dff0*/  SYNCS.PHASECHK.TRANS64.TRYWAIT P0, [R0+URZ+0x29880], R31 ;  /* 0x0298801f000075a7 */ /* 0x000e24000800017f */
[----:B0-----:R-:W-:Y:S05]  /*e000*/  @!P0 BRA `(.L_x_262) ;  /* 0x0000004400fc8947 */ /* 0x001fea0003800000 */
.L_x_342:
[----:B------:R-:W-:Y:S05]  /*e010*/  BSYNC B0 ;  /* 0x0000000000007941 */ /* 0x000fea0003800000 */
.L_x_261:
[----:B------:R-:W-:Y:S01]  /*e020*/  ULDC.64 UR4, c[0x0][0x328] ;  /* 0x0000ca0000047ab9 */ /* 0x000fe20000000a00 */
[----:B-----5:R-:W-:Y:S01]  /*e030*/  SHF.R.S32.HI R30, RZ, 0x1f, R4 ;  /* 0x0000001fff1e7819 */ /* 0x020fe20000011404 */
[----:B------:R-:W-:Y:S01]  /*e040*/  IMAD R8, R29, UR4, RZ ;  /* 0x000000041d087c24 */ /* 0x000fe2000f8e02ff */
[----:B------:R-:W-:Y:S01]  /*e050*/  ULDC.64 UR6, c[0x0][0x338] ;  /* 0x0000ce0000067ab9 */ /* 0x000fe20000000a00 */
[C---:B------:R-:W-:Y:S01]  /*e060*/  IMAD.WIDE.U32 R2, R5.reuse, UR4, RZ ;  /* 0x0000000405027c25 */ /* 0x040fe2000f8e00ff */
[----:B------:R-:W-:Y:S01]  /*e070*/  ULDC.64 UR8, c[0x0][0x330] ;  /* 0x0000cc0000087ab9 */ /* 0x000fe20000000a00 */
[----:B------:R-:W1:Y:S01]  /*e080*/  S2R R13, SR_TID.X ;  /* 0x00000000000d7919 */ /* 0x000e620000002100 */
[----:B------:R-:W-:Y:S01]  /*e090*/  SHF.R.S32.HI R25, RZ, 0x1f, R7 ;  /* 0x0000001fff197819 */ /* 0x000fe20000011407 */
[----:B------:R-:W-:Y:S01]  /*e0a0*/  IMAD R8, R5, UR5, R8 ;  /* 0x0000000505087c24 */ /* 0x000fe2000f8e0208 */
[----:B------:R-:W-:Y:S01]  /*e0b0*/  ULDC.64 UR10, c[0x0][0x318] ;  /* 0x0000c600000a7ab9 */ /* 0x000fe20000000a00 */
[----:B------:R-:W-:Y:S01]  /*e0c0*/  IMAD R10, R34, UR8, RZ ;  /* 0x00000008220a7c24 */ /* 0x000fe2000f8e02ff */
[----:B------:R-:W-:Y:S01]  /*e0d0*/  SHF.R.S32.HI R27, RZ, 0x1f, R6 ;  /* 0x0000001fff1b7819 */ /* 0x000fe20000011406 */
[----:B------:R-:W-:Y:S01]  /*e0e0*/  IMAD.IADD R3, R3, 0x1, R8 ;  /* 0x0000000103037824 */ /* 0x000fe200078e0208 */
[----:B------:R-:W-:Y:S01]  /*e0f0*/  LOP3.LUT P1, RZ, R23, 0x1, RZ, 0xc0, !PT ;  /* 0x0000000117ff7812 */ /* 0x000fe2000782c0ff */
[----:B------:R-:W-:-:S02]  /*e100*/  IMAD R8, R30, UR6, RZ ;  /* 0x000000061e087c24 */ /* 0x000fc4000f8e02ff */
[----:B------:R-:W-:-:S04]  /*e110*/  IMAD.WIDE.U32 R2, R4, UR6, R2 ;  /* 0x0000000604027c25 */ /* 0x000fc8000f8e0002 */
[----:B------:R-:W-:Y:S02]  /*e120*/  IMAD R8, R4, UR7, R8 ;  /* 0x0000000704087c24 */ /* 0x000fe4000f8e0208 */
[C---:B------:R-:W-:Y:S02]  /*e130*/  IMAD R10, R18.reuse, UR9, R10 ;  /* 0x00000009120a7c24 */ /* 0x040fe4000f8e020a */
[----:B------:R-:W-:Y:S02]  /*e140*/  IMAD.IADD R3, R3, 0x1, R8 ;  /* 0x0000000103037824 */ /* 0x000fe400078e0208 */
[----:B------:R-:W-:Y:S02]  /*e150*/  IMAD R11, R25, UR4, RZ ;  /* 0x00000004190b7c24 */ /* 0x000fe4000f8e02ff */
[----:B------:R-:W-:-:S04]  /*e160*/  IMAD.WIDE.U32 R2, R18, UR8, R2 ;  /* 0x0000000812027c25 */ /* 0x000fc8000f8e0002 */
[----:B------:R-:W-:Y:S01]  /*e170*/  IMAD R11, R7, UR5, R11 ;  /* 0x00000005070b7c24 */ /* 0x000fe2000f8e020b */
[----:B------:R-:W-:-:S04]  /*e180*/  IADD3 R9, P0, R2, UR10, RZ ;  /* 0x0000000a02097c10 */ /* 0x000fc8000ff1e0ff */
[----:B------:R-:W-:Y:S01]  /*e190*/  IADD3.X R8, R3, UR11, R10, P0, !PT ;  /* 0x0000000b03087c10 */ /* 0x000fe200087fe40a */
[----:B------:R-:W-:Y:S01]  /*e1a0*/  IMAD.WIDE.U32 R2, R7, UR4, RZ ;  /* 0x0000000407027c25 */ /* 0x000fe2000f8e00ff */
[----:B-1----:R-:W-:Y:S01]  /*e1b0*/  LOP3.LUT R13, R13, 0x7f, RZ, 0xc0, !PT ;  /* 0x0000007f0d0d7812 */ /* 0x002fe200078ec0ff */
[----:B------:R-:W-:Y:S02]  /*e1c0*/  UMOV UR4, 0xffffffff ;  /* 0xffffffff00047882 */ /* 0x000fe40000000000 */
[----:B------:R-:W-:Y:S01]  /*e1d0*/  IMAD.IADD R3, R3, 0x1, R11 ;  /* 0x0000000103037824 */ /* 0x000fe200078e020b */
[--C-:B------:R-:W-:Y:S01]  /*e1e0*/  SHF.R.U32.HI R14, RZ, 0x2, R13.reuse ;  /* 0x00000002ff0e7819 */ /* 0x100fe2000001160d */
[----:B------:R-:W-:Y:S01]  /*e1f0*/  IMAD R11, R27, UR6, RZ ;  /* 0x000000061b0b7c24 */ /* 0x000fe2000f8e02ff */
[----:B------:R-:W-:Y:S01]  /*e200*/  SHF.R.U32.HI R13, RZ, 0x5, R13 ;  /* 0x00000005ff0d7819 */ /* 0x000fe2000001160d */
[----:B------:R-:W-:-:S04]  /*e210*/  IMAD.WIDE.U32 R2, R6, UR6, R2 ;  /* 0x0000000606027c25 */ /* 0x000fc8000f8e0002 */
[----:B------:R-:W-:Y:S02]  /*e220*/  IMAD R11, R6, UR7, R11 ;  /* 0x00000007060b7c24 */ /* 0x000fe4000f8e020b */
[----:B------:R-:W-:Y:S02]  /*e230*/  IMAD.SHL.U32 R13, R13, 0x400, RZ ;  /* 0x000004000d0d7824 */ /* 0x000fe400078e00ff */
[----:B------:R-:W-:Y:S02]  /*e240*/  IMAD.IADD R3, R3, 0x1, R11 ;  /* 0x0000000103037824 */ /* 0x000fe400078e020b */
[----:B------:R-:W-:Y:S02]  /*e250*/  IMAD R19, R28, 0x5000, R13 ;  /* 0x000050001c137824 */ /* 0x000fe400078e020d */
[----:B------:R-:W-:-:S03]  /*e260*/  IMAD.WIDE.U32 R2, R18, UR8, R2 ;  /* 0x0000000812027c25 */ /* 0x000fc6000f8e0002 */
[----:B------:R-:W-:Y:S01]  /*e270*/  IADD3 R24, P0, R2, UR10, RZ ;  /* 0x0000000a02187c10 */ /* 0x000fe2000ff1e0ff */
[----:B------:R-:W-:-:S03]  /*e280*/  IMAD.MOV.U32 R2, RZ, RZ, -0xa0 ;  /* 0xffffff60ff027424 */ /* 0x000fc600078e00ff */
[----:B------:R-:W-:Y:S01]  /*e290*/  IADD3.X R21, R10, UR11, R3, P0, !PT ;  /* 0x0000000b0a157c10 */ /* 0x000fe200087fe403 */
[----:B------:R-:W-:-:S04]  /*e2a0*/  IMAD R12, R12, R2, UR42 ;  /* 0x0000002a0c0c7e24 */ /* 0x000fc8000f8e0202 */
[----:B------:R-:W-:-:S05]  /*e2b0*/  IMAD.IADD R20, R12, 0x1, -R14 ;  /* 0x000000010c147824 */ /* 0x000fca00078e0a0e */
[----:B------:R-:W-:Y:S01]  /*e2c0*/  ISETP.GE.AND P5, PT, R20, 0x1, PT ;  /* 0x000000011400780c */ /* 0x000fe20003fa6270 */
[----:B------:R-:W-:-:S12]  /*e2d0*/  BRA.DIV UR4, `(.L_x_263) ;  /* 0x00000046045c7947 */ /* 0x000fd8000b800000 */
[----:B------:R-:W1:Y:S01]  /*e2e0*/  SHFL.IDX PT, R2, R9, RZ, 0x1c1f ;  /* 0x001c1fff09027589 */ /* 0x000e6200000e0000 */
[C---:B------:R-:W-:Y:S02]  /*e2f0*/  LOP3.LUT P6, RZ, R23.reuse, 0x2, RZ, 0xc0, !PT ;  /* 0x0000000217ff7812 */ /* 0x040fe400078cc0ff */
[----:B------:R-:W-:Y:S01]  /*e300*/  IADD3 R19, R22, R19, R35 ;  /* 0x0000001316137210 */ /* 0x000fe20007ffe023 */
[----:B------:R-:W2:Y:S01]  /*e310*/  SHFL.IDX PT, R3, R8, RZ, 0x1c1f ;  /* 0x001c1fff08037589 */ /* 0x000ea200000e0000 */
[----:B------:R-:W-:Y:S02]  /*e320*/  LOP3.LUT R23, R23, 0xfffffeff, RZ, 0xc0, !PT ;  /* 0xfffffeff17177812 */ /* 0x000fe400078ec0ff */
[----:B------:R-:W-:Y:S01]  /*e330*/  ISETP.GE.AND P4, PT, R20, 0x21, PT ;  /* 0x000000211400780c */ /* 0x000fe20003f86270 */
[----:B------:R-:W-:Y:S01]  /*e340*/  IMAD.IADD R10, R36, 0x1, R19 ;  /* 0x00000001240a7824 */ /* 0x000fe200078e0213 */
[----:B------:R-:W-:Y:S01]  /*e350*/  SHFL.IDX PT, R21, R21, RZ, 0x1c1f ;  /* 0x001c1fff15157589 */ /* 0x000fe200000e0000 */
[----:B------:R-:W-:-:S02]  /*e360*/  ISETP.GE.AND P3, PT, R20, 0x41, PT ;  /* 0x000000411400780c */ /* 0x000fc40003f66270 */
[----:B------:R-:W-:Y:S02]  /*e370*/  ISETP.GE.AND P2, PT, R20, 0x61, PT ;  /* 0x000000611400780c */ /* 0x000fe40003f46270 */
[----:B-1----:R-:W-:-:S04]  /*e380*/  IADD3 R2, P0, R37, R2, RZ ;  /* 0x0000000225027210 */ /* 0x002fc80007f1e0ff */
[----:B--2---:R-:W-:Y:S02]  /*e390*/  IADD3.X R3, RZ, R3, RZ, P0, !PT ;  /* 0x00000003ff037210 */ /* 0x004fe400007fe4ff */
[----:B------:R-:W-:-:S13]  /*e3a0*/  ISETP.LT.OR P0, PT, R20, 0x1, P6 ;  /* 0x000000011400780c */ /* 0x000fda0003701670 */
[----:B------:R-:W-:Y:S01]  /*e3b0*/  LDGSTS.E.BYPASS.LTC128B.128 [R19+0xa400], desc[UR52][R2.64], !P0 ;  /* 0x0a40000002137fae */ /* 0x000fe2000c101d74 */
[----:B------:R-:W-:-:S13]  /*e3c0*/  ISETP.LT.OR P0, PT, R20, 0x1, P1 ;  /* 0x000000011400780c */ /* 0x000fda0000f01670 */
[----:B------:R1:W-:Y:S04]  /*e3d0*/  LDGSTS.E.BYPASS.LTC128B.128 [R10+0xa400], desc[UR52][R2.64+0x40], !P0 ;  /* 0x0a400040020a7fae */ /* 0x0003e8000c101d74 */
[----:B-1----:R-:W1:Y:S04]  /*e3e0*/  SHFL.IDX PT, R2, R9, 0x1, 0x1c1f ;  /* 0x003c1f0009027f89 */ /* 0x002e6800000e0000 */
[----:B------:R-:W2:Y:S01]  /*e3f0*/  SHFL.IDX PT, R3, R8, 0x1, 0x1c1f ;  /* 0x003c1f0008037f89 */ /* 0x000ea200000e0000 */
[----:B-1----:R-:W-:-:S05]  /*e400*/  IADD3 R2, P0, R37, R2, RZ ;  /* 0x0000000225027210 */ /* 0x002fca0007f1e0ff */
[----:B--2---:R-:W-:Y:S01]  /*e410*/  IMAD.X R3, RZ, RZ, R3, P0 ;  /* 0x000000ffff037224 */ /* 0x004fe200000e0603 */
[----:B------:R-:W-:-:S13]  /*e420*/  ISETP.LT.OR P0, PT, R20, 0x21, P6 ;  /* 0x000000211400780c */ /* 0x000fda0003701670 */
[----:B------:R-:W-:Y:S01]  /*e430*/  LDGSTS.E.BYPASS.LTC128B.128 [R19+0xb400], desc[UR52][R2.64], !P0 ;  /* 0x0b40000002137fae */ /* 0x000fe2000c101d74 */
[----:B------:R-:W-:-:S13]  /*e440*/  ISETP.LT.OR P0, PT, R20, 0x21, P1 ;  /* 0x000000211400780c */ /* 0x000fda0000f01670 */
[----:B------:R1:W-:Y:S04]  /*e450*/  LDGSTS.E.BYPASS.LTC128B.128 [R10+0xb400], desc[UR52][R2.64+0x40], !P0 ;  /* 0x0b400040020a7fae */ /* 0x0003e8000c101d74 */
[----:B-1----:R-:W1:Y:S04]  /*e460*/  SHFL.IDX PT, R2, R9, 0x2, 0x1c1f ;  /* 0x005c1f0009027f89 */ /* 0x002e6800000e0000 */
[----:B------:R-:W2:Y:S04]  /*e470*/  SHFL.IDX PT, R3, R8, 0x2, 0x1c1f ;  /* 0x005c1f0008037f89 */ /* 0x000ea800000e0000 */
[----:B------:R-:W-:Y:S01]  /*e480*/  SHFL.IDX PT, R8, R8, 0x3, 0x1c1f ;  /* 0x007c1f0008087f89 */ /* 0x000fe200000e0000 */
[----:B-1----:R-:W-:-:S05]  /*e490*/  IADD3 R2, P0, R37, R2, RZ ;  /* 0x0000000225027210 */ /* 0x002fca0007f1e0ff */
[----:B--2---:R-:W-:Y:S01]  /*e4a0*/  IMAD.X R3, RZ, RZ, R3, P0 ;  /* 0x000000ffff037224 */ /* 0x004fe200000e0603 */
[----:B------:R-:W-:-:S13]  /*e4b0*/  ISETP.LT.OR P0, PT, R20, 0x41, P6 ;  /* 0x000000411400780c */ /* 0x000fda0003701670 */
[----:B------:R-:W-:Y:S01]  /*e4c0*/  LDGSTS.E.BYPASS.LTC128B.128 [R19+0xc400], desc[UR52][R2.64], !P0 ;  /* 0x0c40000002137fae */ /* 0x000fe2000c101d74 */
[----:B------:R-:W-:-:S13]  /*e4d0*/  ISETP.LT.OR P0, PT, R20, 0x41, P1 ;  /* 0x000000411400780c */ /* 0x000fda0000f01670 */
[----:B------:R1:W-:Y:S04]  /*e4e0*/  LDGSTS.E.BYPASS.LTC128B.128 [R10+0xc400], desc[UR52][R2.64+0x40], !P0 ;  /* 0x0c400040020a7fae */ /* 0x0003e8000c101d74 */
[----:B-1----:R-:W1:Y:S02]  /*e4f0*/  SHFL.IDX PT, R2, R9, 0x3, 0x1c1f ;  /* 0x007c1f0009027f89 */ /* 0x002e6400000e0000 */
[----:B-1----:R-:W-:-:S05]  /*e500*/  IADD3 R2, P0, R37, R2, RZ ;  /* 0x0000000225027210 */ /* 0x002fca0007f1e0ff */
[----:B------:R-:W-:Y:S01]  /*e510*/  IMAD.X R3, RZ, RZ, R8, P0 ;  /* 0x000000ffff037224 */ /* 0x000fe200000e0608 */
[----:B------:R-:W-:-:S13]  /*e520*/  ISETP.LT.OR P0, PT, R20, 0x61, P6 ;  /* 0x000000611400780c */ /* 0x000fda0003701670 */
[----:B------:R-:W-:Y:S01]  /*e530*/  LDGSTS.E.BYPASS.LTC128B.128 [R19+0xd400], desc[UR52][R2.64], !P0 ;  /* 0x0d40000002137fae */ /* 0x000fe2000c101d74 */
[----:B------:R-:W-:-:S13]  /*e540*/  ISETP.LT.OR P0, PT, R20, 0x61, P1 ;  /* 0x000000611400780c */ /* 0x000fda0000f01670 */
[----:B------:R1:W-:Y:S01]  /*e550*/  LDGSTS.E.BYPASS.LTC128B.128 [R10+0xd400], desc[UR52][R2.64+0x40], !P0 ;  /* 0x0d400040020a7fae */ /* 0x0003e2000c101d74 */
[----:B------:R-:W-:-:S03]  /*e560*/  ISETP.GE.AND P0, PT, R20, 0x81, PT ;  /* 0x000000811400780c */ /* 0x000fc60003f06270 */
[----:B-1----:R1:W2:Y:S10]  /*e570*/  SHFL.IDX PT, R2, R24, RZ, 0x1c1f ;  /* 0x001c1fff18027589 */ /* 0x0022b400000e0000 */
[----:B------:R-:W-:-:S07]  /*e580*/  @P0 LOP3.LUT R23, R23, 0x100, RZ, 0xfc, !PT ;  /* 0x0000010017170812 */ /* 0x000fce00078efcff */
.L_x_354:
[----:B--2---:R-:W-:Y:S02]  /*e590*/  IADD3 R2, P0, R37, R2, RZ ;  /* 0x0000000225027210 */ /* 0x004fe40007f1e0ff */
[----:B------:R-:W-:-:S03]  /*e5a0*/  LOP3.LUT P6, RZ, R23, 0x2, RZ, 0xc0, !PT ;  /* 0x0000000217ff7812 */ /* 0x000fc600078cc0ff */
[----:B------:R-:W-:Y:S01]  /*e5b0*/  IMAD.X R3, RZ, RZ, R21, P0 ;  /* 0x000000ffff037224 */ /* 0x000fe200000e0615 */
[----:B------:R-:W-:-:S13]  /*e5c0*/  ISETP.LT.OR P0, PT, R20, 0x81, P6 ;  /* 0x000000811400780c */ /* 0x000fda0003701670 */
[----:B------:R-:W-:Y:S01]  /*e5d0*/  @!PT LDS RZ, [RZ] ;  /* 0x00000000fffff984 */ /* 0x000fe20000000800 */
[----:B------:R-:W-:Y:S01]  /*e5e0*/  @!PT LDS RZ, [RZ] ;  /* 0x00000000fffff984 */ /* 0x000fe20000000800 */
[----:B------:R-:W-:Y:S01]  /*e5f0*/  @!PT LDS RZ, [RZ] ;  /* 0x00000000fffff984 */ /* 0x000fe20000000800 */
[----:B------:R2:W-:Y:S01]  /*e600*/  LDGSTS.E.BYPASS.LTC128B.128 [R19+0xe400], desc[UR52][R2.64], !P0 ;  /* 0x0e40000002137fae */ /* 0x0005e2000c101d74 */
[----:B------:R-:W-:-:S13]  /*e610*/  ISETP.LT.OR P0, PT, R20, 0x81, P1 ;  /* 0x000000811400780c */ /* 0x000fda0000f01670 */
[----:B------:R2:W-:Y:S01]  /*e620*/  LDGSTS.E.BYPASS.LTC128B.128 [R10+0xe400], desc[UR52][R2.64+0x40], !P0 ;  /* 0x0e400040020a7fae */ /* 0x0005e2000c101d74 */
[----:B------:R-:W-:Y:S01]  /*e630*/  PLOP3.LUT P0, PT, PT, PT, PT, 0x80, 0x0 ;  /* 0x000000000000781c */ /* 0x000fe20003f0f070 */
[----:B------:R-:W-:-:S12]  /*e640*/  NOP ;  /* 0x0000000000007918 */ /* 0x000fd80000000000 */
.L_x_264:
        /* <DEDUP_REMOVED lines=11> */
.L_x_265:
[----:B------:R2:W-:Y:S01]  /*e700*/  SYNCS.ARRIVE.TRANS64.A1T0 RZ, [R0+URZ+0x29870], RZ ;  /* 0x029870ff00ff79a7 */ /* 0x0005e2000810003f */
[----:B------:R-:W-:Y:S05]  /*e710*/  @!P6 BRA `(.L_x_266) ;  /* 0x000000000004e947 */ /* 0x000fea0003800000 */
[----:B------:R-:W-:Y:S01]  /*e720*/  BPT.TRAP 0x1 ;  /* 0x000000040000795c */ /* 0x000fe20000300000 */
.L_x_266:
[----:B------:R-:W3:Y:S01]  /*e730*/  SYNCS.PHASECHK.TRANS64.TRYWAIT P0, [R0+URZ+0x29840], R31 ;  /* 0x0298401f000075a7 */ /* 0x000ee2000800017f */
[----:B------:R-:W-:Y:S04]  /*e740*/  BSSY B0, `(.L_x_267) ;  /* 0x0000002000007945 */ /* 0x000fe80003800000 */
[----:B---3--:R-:W-:Y:S05]  /*e750*/  @!P0 BRA `(.L_x_268) ;  /* 0x0000004800048947 */ /* 0x008fea0003800000 */
.L_x_355:
[----:B------:R-:W-:Y:S05]  /*e760*/  BSYNC B0 ;  /* 0x0000000000007941 */ /* 0x000fea0003800000 */
.L_x_267:
[----:B------:R-:W4:Y:S01]  /*e770*/  LDL R9, [R1+0x8] ;  /* 0x0000080001097983 */ /* 0x000f220000100800 */
[----:B------:R-:W-:Y:S01]  /*e780*/  ULDC.64 UR4, c[0x0][0x300] ;  /* 0x0000c00000047ab9 */ /* 0x000fe20000000a00 */
[----:B------:R-:W-:Y:S01]  /*e790*/  ULDC.64 UR6, c[0x0][0x310] ;  /* 0x0000c40000067ab9 */ /* 0x000fe20000000a00 */
[----:B------:R-:W-:Y:S02]  /*e7a0*/  IMAD R8, R29, UR4, RZ ;  /* 0x000000041d087c24 */ /* 0x000fe4000f8e02ff */
[----:B------:R-:W-:-:S04]  /*e7b0*/  IMAD.WIDE.U32 R2, R5, UR4, RZ ;  /* 0x0000000405027c25 */ /* 0x000fc8000f8e00ff */
[----:B------:R-:W-:Y:S02]  /*e7c0*/  IMAD R8, R5, UR5, R8 ;  /* 0x0000000505087c24 */ /* 0x000fe4000f8e0208 */
[----:B------:R-:W-:Y:S02]  /*e7d0*/  IMAD R30, R30, UR6, RZ ;  /* 0x000000061e1e7c24 */ /* 0x000fe4000f8e02ff */
[----:B------:R-:W-:Y:S02]  /*e7e0*/  IMAD.IADD R3, R3, 0x1, R8 ;  /* 0x0000000103037824 */ /* 0x000fe400078e0208 */
[----:B------:R-:W-:Y:S02]  /*e7f0*/  IMAD R8, R25, UR4, RZ ;  /* 0x0000000419087c24 */ /* 0x000fe4000f8e02ff */
[----:B------:R-:W-:-:S04]  /*e800*/  IMAD.WIDE.U32 R2, R4, UR6, R2 ;  /* 0x0000000604027c25 */ /* 0x000fc8000f8e0002 */
[----:B------:R-:W-:Y:S02]  /*e810*/  IMAD R4, R4, UR7, R30 ;  /* 0x0000000704047c24 */ /* 0x000fe4000f8e021e */
[----:B------:R-:W-:Y:S02]  /*e820*/  IMAD R8, R7, UR5, R8 ;  /* 0x0000000507087c24 */ /* 0x000fe4000f8e0208 */
[----:B------:R-:W-:Y:S02]  /*e830*/  IMAD.IADD R5, R3, 0x1, R4 ;  /* 0x0000000103057824 */ /* 0x000fe400078e0204 */
[----:B------:R-:W-:Y:S02]  /*e840*/  IMAD.MOV.U32 R4, RZ, RZ, R2 ;  /* 0x000000ffff047224 */ /* 0x000fe400078e0002 */
[----:B------:R-:W-:Y:S01]  /*e850*/  IMAD.WIDE.U32 R2, R7, UR4, RZ ;  /* 0x0000000407027c25 */ /* 0x000fe2000f8e00ff */
[----:B------:R-:W-:-:S04]  /*e860*/  ULDC.64 UR4, c[0x0][0x308] ;  /* 0x0000c20000047ab9 */ /* 0x000fc80000000a00 */
[----:B------:R-:W-:Y:S01]  /*e870*/  IADD3 R3, R3, R8, RZ ;  /* 0x0000000803037210 */ /* 0x000fe20007ffe0ff */
[----:B------:R-:W-:-:S04]  /*e880*/  IMAD R8, R27, UR6, RZ ;  /* 0x000000061b087c24 */ /* 0x000fc8000f8e02ff */
[C---:B------:R-:W-:Y:S02]  /*e890*/  IMAD R8, R6.reuse, UR7, R8 ;  /* 0x0000000706087c24 */ /* 0x040fe4000f8e0208 */
[----:B------:R-:W-:Y:S01]  /*e8a0*/  IMAD.WIDE.U32 R2, R6, UR6, R2 ;  /* 0x0000000606027c25 */ /* 0x000fe2000f8e0002 */
[----:B------:R-:W-:-:S03]  /*e8b0*/  ULDC.64 UR6, c[0x0][0x2e8] ;  /* 0x0000ba0000067ab9 */ /* 0x000fc60000000a00 */
[----:B------:R-:W-:-:S04]  /*e8c0*/  IMAD.WIDE.U32 R6, R18, UR4, R4 ;  /* 0x0000000412067c25 */ /* 0x000fc8000f8e0004 */
[----:B------:R-:W-:Y:S01]  /*e8d0*/  IMAD R4, R34, UR4, RZ ;  /* 0x0000000422047c24 */ /* 0x000fe2000f8e02ff */
[----:B------:R-:W-:Y:S01]  /*e8e0*/  IADD3 R5, P0, R6, UR6, RZ ;  /* 0x0000000606057c10 */ /* 0x000fe2000ff1e0ff */
[----:B------:R-:W-:Y:S02]  /*e8f0*/  IMAD.IADD R3, R3, 0x1, R8 ;  /* 0x0000000103037824 */ /* 0x000fe400078e0208 */
[C---:B------:R-:W-:Y:S02]  /*e900*/  IMAD R4, R18.reuse, UR5, R4 ;  /* 0x0000000512047c24 */ /* 0x040fe4000f8e0204 */
[----:B------:R-:W-:Y:S01]  /*e910*/  IMAD.WIDE.U32 R2, R18, UR4, R2 ;  /* 0x0000000412027c25 */ /* 0x000fe2000f8e0002 */
[----:B------:R-:W-:Y:S02]  /*e920*/  UMOV UR4, 0xffffffff ;  /* 0xffffffff00047882 */ /* 0x000fe40000000000 */
[----:B------:R-:W-:Y:S02]  /*e930*/  IADD3.X R6, R7, UR7, R4, P0, !PT ;  /* 0x0000000707067c10 */ /* 0x000fe400087fe404 */
[----:B------:R-:W-:-:S04]  /*e940*/  IADD3 R8, P0, R2, UR6, RZ ;  /* 0x0000000602087c10 */ /* 0x000fc8000ff1e0ff */
[----:B------:R-:W-:Y:S01]  /*e950*/  IADD3.X R7, R4, UR7, R3, P0, !PT ;  /* 0x0000000704077c10 */ /* 0x000fe200087fe403 */
[----:B----4-:R-:W-:Y:S01]  /*e960*/  IMAD R4, R28, 0x7800, R9 ;  /* 0x000078001c047824 */ /* 0x010fe200078e0209 */
[----:B------:R-:W-:Y:S07]  /*e970*/  BRA.DIV UR4, `(.L_x_269) ;  /* 0x0000004604907947 */ /* 0x000fee000b800000 */
[----:B------:R-:W4:Y:S01]  /*e980*/  SHFL.IDX PT, R3, R5, RZ, 0x1c1f ;  /* 0x001c1fff05037589 */ /* 0x000f2200000e0000 */
[C---:B------:R-:W-:Y:S01]  /*e990*/  LOP3.LUT P6, RZ, R23.reuse, 0x8, RZ, 0xc0, !PT ;  /* 0x0000000817ff7812 */ /* 0x040fe200078cc0ff */
[C-C-:B------:R-:W-:Y:S01]  /*e9a0*/  @P5 IMAD.IADD R9, R22.reuse, 0x1, R4.reuse ;  /* 0x0000000116095824 */ /* 0x140fe200078e0204 */
[----:B------:R-:W-:Y:S01]  /*e9b0*/  LOP3.LUT P1, RZ, R23, 0x4, RZ, 0xc0, !PT ;  /* 0x0000000417ff7812 */ /* 0x000fe2000782c0ff */
[----:B------:R-:W5:Y:S01]  /*e9c0*/  SHFL.IDX PT, R2, R6, RZ, 0x1c1f ;  /* 0x001c1fff06027589 */ /* 0x000f6200000e0000 */
[----:B------:R-:W-:-:S03]  /*e9d0*/  @P4 IMAD.IADD R19, R22, 0x1, R4 ;  /* 0x0000000116134824 */ /* 0x000fc600078e0204 */
[----:B------:R-:W-:Y:S04]  /*e9e0*/  SHFL.IDX PT, R7, R7, RZ, 0x1c1f ;  /* 0x001c1fff07077589 */ /* 0x000fe800000e0000 */
[----:B------:R-:W-:Y:S01]  /*e9f0*/  SHFL.IDX PT, R14, R8, RZ, 0x1c1f ;  /* 0x001c1fff080e7589 */ /* 0x000fe200000e0000 */
[----:B----4-:R-:W-:-:S05]  /*ea00*/  @P5 IADD3 R3, P0, R37, R3, RZ ;  /* 0x0000000325035210 */ /* 0x010fca0007f1e0ff */
[----:B-----5:R-:W-:Y:S01]  /*ea10*/  @P5 IMAD.X R2, RZ, RZ, R2, P0 ;  /* 0x000000ffff025224 */ /* 0x020fe200000e0602 */
[----:B------:R-:W-:-:S04]  /*ea20*/  LOP3.LUT P0, RZ, R23, 0x10, RZ, 0xc0, !PT ;  /* 0x0000001017ff7812 */ /* 0x000fc8000780c0ff */
[----:B------:R-:W-:-:S04]  /*ea30*/  @P5 LOP3.LUT R3, R3, R2, RZ, 0x3c, !PT ;  /* 0x0000000203035212 */ /* 0x000fc800078e3cff */
[----:B------:R-:W-:-:S04]  /*ea40*/  @P5 LOP3.LUT R2, R3, R2, RZ, 0x3c, !PT ;  /* 0x0000000203025212 */ /* 0x000fc800078e3cff */
[----:B------:R-:W-:-:S05]  /*ea50*/  @P5 LOP3.LUT R3, R3, R2, RZ, 0x3c, !PT ;  /* 0x0000000203035212 */ /* 0x000fca00078e3cff */
[----:B------:R-:W-:Y:S04]  /*ea60*/  @P5 LDGSTS.E.BYPASS.LTC128B.128 [R9+0x1a400], desc[UR52][R2.64], !P0 ;  /* 0x1a40000002095fae */ /* 0x000fe8000c101d74 */
[----:B------:R-:W-:Y:S04]  /*ea70*/  @P5 LDGSTS.E.BYPASS.LTC128B.128 [R9+0x1cc00], desc[UR52][R2.64+0x40], !P6 ;  /* 0x1cc0004002095fae */ /* 0x000fe8000f101d74 */
[----:B------:R4:W-:Y:S01]  /*ea80*/  @P5 LDGSTS.E.BYPASS.LTC128B.128 [R9+0x1f400], desc[UR52][R2.64+0x80], !P1 ;  /* 0x1f40008002095fae */ /* 0x0009e2000c901d74 */
[----:B------:R-:W-:-:S03]  /*ea90*/  LOP3.LUT P5, RZ, R23, 0x10, RZ, 0xc0, !PT ;  /* 0x0000001017ff7812 */ /* 0x000fc600078ac0ff */
[----:B----4-:R-:W4:Y:S01]  /*eaa0*/  SHFL.IDX PT, R3, R5, 0x1, 0x1c1f ;  /* 0x003c1f0005037f89 */ /* 0x010f2200000e0000 */
[----:B------:R-:W-:-:S03]  /*eab0*/  @P3 IMAD.IADD R9, R22, 0x1, R4 ;  /* 0x0000000116093824 */ /* 0x000fc600078e0204 */
[----:B------:R-:W5:Y:S01]  /*eac0*/  SHFL.IDX PT, R2, R6, 0x1, 0x1c1f ;  /* 0x003c1f0006027f89 */ /* 0x000f6200000e0000 */
[----:B----4-:R-:W-:-:S05]  /*ead0*/  @P4 IADD3 R3, P0, R37, R3, RZ ;  /* 0x0000000325034210 */ /* 0x010fca0007f1e0ff */
[----:B-----5:R-:W-:-:S05]  /*eae0*/  @P4 IMAD.X R2, RZ, RZ, R2, P0 ;  /* 0x000000ffff024224 */ /* 0x020fca00000e0602 */
[----:B------:R-:W-:-:S04]  /*eaf0*/  @P4 LOP3.LUT R3, R3, R2, RZ, 0x3c, !PT ;  /* 0x0000000203034212 */ /* 0x000fc800078e3cff */
[----:B------:R-:W-:-:S04]  /*eb00*/  @P4 LOP3.LUT R2, R3, R2, RZ, 0x3c, !PT ;  /* 0x0000000203024212 */ /* 0x000fc800078e3cff */
[----:B------:R-:W-:-:S05]  /*eb10*/  @P4 LOP3.LUT R3, R3, R2, RZ, 0x3c, !PT ;  /* 0x0000000203034212 */ /* 0x000fca00078e3cff */
[----:B------:R-:W-:Y:S04]  /*eb20*/  @P4 LDGSTS.E.BYPASS.LTC128B.128 [R19+0x1ac00], desc[UR52][R2.64], !P5 ;  /* 0x1ac0000002134fae */ /* 0x000fe8000e901d74 */
[----:B------:R-:W-:Y:S04]  /*eb30*/  @P4 LDGSTS.E.BYPASS.LTC128B.128 [R19+0x1d400], desc[UR52][R2.64+0x40], !P6 ;  /* 0x1d40004002134fae */ /* 0x000fe8000f101d74 */
[----:B------:R4:W-:Y:S04]  /*eb40*/  @P4 LDGSTS.E.BYPASS.LTC128B.128 [R19+0x1fc00], desc[UR52][R2.64+0x80], !P1 ;  /* 0x1fc0008002134fae */ /* 0x0009e8000c901d74 */
[----:B----4-:R-:W4:Y:S01]  /*eb50*/  SHFL.IDX PT, R3, R5, 0x2, 0x1c1f ;  /* 0x005c1f0005037f89 */ /* 0x010f2200000e0000 */
[----:B------:R-:W-:-:S03]  /*eb60*/  @P2 IMAD.IADD R19, R22, 0x1, R4 ;  /* 0x0000000116132824 */ /* 0x000fc600078e0204 */
[----:B------:R-:W5:Y:S04]  /*eb70*/  SHFL.IDX PT, R2, R6, 0x2, 0x1c1f ;  /* 0x005c1f0006027f89 */ /* 0x000f6800000e0000 */
[----:B------:R-:W-:Y:S01]  /*eb80*/  SHFL.IDX PT, R6, R6, 0x3, 0x1c1f ;  /* 0x007c1f0006067f89 */ /* 0x000fe200000e0000 */
        /* <DEDUP_REMOVED lines=8> */
[----:B----4-:R-:W4:Y:S02]  /*ec10*/  SHFL.IDX PT, R2, R5, 0x3, 0x1c1f ;  /* 0x007c1f0005027f89 */ /* 0x010f2400000e0000 */
[----:B----4-:R-:W-:-:S05]  /*ec20*/  @P2 IADD3 R2, P0, R37, R2, RZ ;  /* 0x0000000225022210 */ /* 0x010fca0007f1e0ff */
[----:B------:R-:W-:-:S05]  /*ec30*/  @P2 IMAD.X R3, RZ, RZ, R6, P0 ;  /* 0x000000ffff032224 */ /* 0x000fca00000e0606 */
[----:B------:R4:W-:Y:S04]  /*ec40*/  @P2 LDGSTS.E.BYPASS.LTC128B.128 [R19+0x1bc00], desc[UR52][R2.64], !P5 ;  /* 0x1bc0000002132fae */ /* 0x0009e8000e901d74 */
[----:B------:R4:W-:Y:S04]  /*ec50*/  @P2 LDGSTS.E.BYPASS.LTC128B.128 [R19+0x1e400], desc[UR52][R2.64+0x40], !P6 ;  /* 0x1e40004002132fae */ /* 0x0009e8000f101d74 */
[----:B------:R4:W-:Y:S02]  /*ec60*/  @P2 LDGSTS.E.BYPASS.LTC128B.128 [R19+0x20c00], desc[UR52][R2.64+0x80], !P1 ;  /* 0x20c0008002132fae */ /* 0x0009e4000c901d74 */
.L_x_367:
[----:B------:R-:W-:Y:S01]  /*ec70*/  LOP3.LUT P0, RZ, R23, 0x100, RZ, 0xc0, !PT ;  /* 0x0000010017ff7812 */ /* 0x000fe2000780c0ff */
[----:B------:R-:W-:-:S12]  /*ec80*/  BSSY B0, `(.L_x_270) ;  /* 0x000000e000007945 */ /* 0x000fd80003800000 */
[----:B------:R-:W-:Y:S05]  /*ec90*/  @!P0 BRA `(.L_x_271) ;  /* 0x0000000000308947 */ /* 0x000fea0003800000 */
[C---:B------:R-:W-:Y:S01]  /*eca0*/  LOP3.LUT P3, RZ, R23.reuse, 0x10, RZ, 0xc0, !PT ;  /* 0x0000001017ff7812 */ /* 0x040fe2000786c0ff */
[----:B------:R-:W-:Y:S01]  /*ecb0*/  IMAD.IADD R5, R22, 0x1, R4 ;  /* 0x0000000116057824 */ /* 0x000fe200078e0204 */
[C---:B------:R-:W-:Y:S02]  /*ecc0*/  LOP3.LUT P2, RZ, R23.reuse, 0x8, RZ, 0xc0, !PT ;  /* 0x0000000817ff7812 */ /* 0x040fe4000784c0ff */
[----:B------:R-:W-:Y:S02]  /*ecd0*/  LOP3.LUT P1, RZ, R23, 0x4, RZ, 0xc0, !PT ;  /* 0x0000000417ff7812 */ /* 0x000fe4000782c0ff */
[----:B----4-:R-:W-:-:S04]  /*ece0*/  IADD3 R2, P0, R37, R14, RZ ;  /* 0x0000000e25027210 */ /* 0x010fc80007f1e0ff */
[----:B------:R-:W-:-:S05]  /*ecf0*/  IADD3.X R3, RZ, R7, RZ, P0, !PT ;  /* 0x00000007ff037210 */ /* 0x000fca00007fe4ff */
[----:B------:R-:W-:Y:S01]  /*ed00*/  @!PT LDS RZ, [RZ] ;  /* 0x00000000fffff984 */ /* 0x000fe20000000800 */
[----:B------:R-:W-:Y:S01]  /*ed10*/  @!PT LDS RZ, [RZ] ;  /* 0x00000000fffff984 */ /* 0x000fe20000000800 */
[----:B------:R-:W-:Y:S01]  /*ed20*/  @!PT LDS RZ, [RZ] ;  /* 0x00000000fffff984 */ /* 0x000fe20000000800 */
[----:B------:R4:W-:Y:S04]  /*ed30*/  LDGSTS.E.BYPASS.LTC128B.128 [R5+0x1c400], desc[UR52][R2.64], !P3 ;  /* 0x1c40000002057fae */ /* 0x0009e8000d901d74 */
[----:B------:R4:W-:Y:S04]  /*ed40*/  LDGSTS.E.BYPASS.LTC128B.128 [R5+0x1ec00], desc[UR52][R2.64+0x40], !P2 ;  /* 0x1ec0004002057fae */ /* 0x0009e8000d101d74 */
[----:B------:R4:W-:Y:S02]  /*ed50*/  LDGSTS.E.BYPASS.LTC128B.128 [R5+0x21400], desc[UR52][R2.64+0x80], !P1 ;  /* 0x2140008002057fae */ /* 0x0009e4000c901d74 */
.L_x_271:
[----:B------:R-:W-:Y:S05]  /*ed60*/  BSYNC B0 ;  /* 0x0000000000007941 */ /* 0x000fea0003800000 */
.L_x_270:
[----:B------:R-:W-:Y:S01]  /*ed70*/  NOP ;  /* 0x0000000000007918 */ /* 0x000fe20000000000 */
[----:B------:R-:W-:-:S13]  /*ed80*/  PLOP3.LUT P0, PT, PT, PT, PT, 0x80, 0x0 ;  /* 0x000000000000781c */ /* 0x000fda0003f0f070 */
.L_x_272:
[----:B------:R-:W-:Y:S02]  /*ed90*/  PLOP3.LUT P1, PT, P1, P0, PT, 0xa2, 0x0 ;  /* 0x000000000000781c */ /* 0x000fe40000f21472 */
[----:B------:R-:W-:-:S08]  /*eda0*/  @P0 R2UR P1, UR4, R0 ;  /* 0x00000000000402ca */ /* 0x000fd00000020000 */
[----:B------:R-:W-:-:S05]  /*edb0*/  @P0 PLOP3.LUT P0, PT, P1, PT, PT, 0x80, 0x0 ;  /* 0x000000000000081c */ /* 0x000fca0000f0f070 */
[----:B------:R-:W-:Y:S01]  /*edc0*/  @!P1 SYNCS.ARRIVE.TRANS64.RED.A0T1 RZ, [UR4+0x29830], RZ ;  /* 0x029830ffffff99a7 */ /* 0x000fe20008200404 */
[----:B------:R-:W-:Y:S07]  /*edd0*/  @!P1 ARRIVES.LDGSTSBAR.64.TRANSCNT [UR4+0x29830] ;  /* 0x02983000ff0099b0 */ /* 0x000fee0008000a84 */
[----:B------:R-:W-:Y:S05]  /*ede0*/  @P0 BRA.U.ANY `(.L_x_272) ;  /* 0xfffffffd00e80947 */ /* 0x000fea000393ffff */
[----:B------:R-:W-:Y:S01]  /*edf0*/  NOP ;  /* 0x0000000000007918 */ /* 0x000fe20000000000 */
[----:B----4-:R-:W-:-:S05]  /*ee00*/  IMAD.U32 R2, RZ, RZ, UR46 ;  /* 0x0000002eff027e24 */ /* 0x010fca000f8e00ff */
[----:B------:R-:W-:-:S13]  /*ee10*/  ISETP.NE.AND P2, PT, R2, 0x3, PT ;  /* 0x000000030200780c */ /* 0x000fda0003f45270 */
[----:B------:R-:W-:Y:S05]  /*ee20*/  @!P2 BRA `(.L_x_273) ;  /* 0x000000000004a947 */ /* 0x000fea0003800000 */
[----:B------:R-:W-:Y:S01]  /*ee30*/  BPT.TRAP 0x1 ;  /* 0x000000040000795c */ /* 0x000fe20000300000 */
.L_x_273:
[----:B------:R4:W-:Y:S02]  /*ee40*/  SYNCS.ARRIVE.TRANS64.A1T0 RZ, [R0+URZ+0x29830], RZ ;  /* 0x029830ff00ff79a7 */ /* 0x0009e4000810003f */
[----:B------:R-:W-:Y:S05]  /*ee50*/  WARPSYNC.ALL ;  /* 0x0000000000007948 */ /* 0x000fea0003800000 */
[----:B------:R-:W-:Y:S01]  /*ee60*/  R2UR UR5, R26 ;  /* 0x000000001a0572ca */ /* 0x000fe200000e0000 */
[----:B0-234-:R-:W-:Y:S01]  /*ee70*/  VIADD R0, R22, 0x14400 ;  /* 0x0001440016007836 */ /* 0x01dfe20000000000 */
[----:B------:R-:W-:Y:S01]  /*ee80*/  R2UR UR38, R26 ;  /* 0x000000001a2672ca */ /* 0x000fe200000e0000 */
[----:B------:R-:W-:Y:S01]  /*ee90*/  ULDC.64 UR6, c[0x0][0x298] ;  /* 0x0000a60000067ab9 */ /* 0x000fe20000000a00 */
[----:B------:R-:W-:Y:S01]  /*eea0*/  UISETP.NE.AND UP0, UPT, UR47, URZ, UPT ;  /* 0x0000003f2f00728c */ /* 0x000fe2000bf05270 */
[----:B------:R-:W-:Y:S01]  /*eeb0*/  BSSY B6, `(.L_x_274) ;  /* 0x000001b000067945 */ /* 0x000fe20003800000 */
[----:B------:R-:W-:Y:S01]  /*eec0*/  BAR.SYNC.DEFER_BLOCKING 0x8, 0x180 ;  /* 0x0206000000007b1d */ /* 0x000fe20000010000 */
[----:B------:R-:W-:Y:S01]  /*eed0*/  LOP3.LUT P0, RZ, R0, 0x1bf, RZ, 0xc0, !PT ;  /* 0x000001bf00ff7812 */ /* 0x000fe2000780c0ff */
[----:B------:R-:W-:-:S02]  /*eee0*/  USEL UR44, UR44, URZ, !UP0 ;  /* 0x0000003f2c2c7287 */ /* 0x000fc4000c000000 */
[----:B------:R-:W-:-:S03]  /*eef0*/  USEL UR45, UR45, URZ, !UP0 ;  /* 0x0000003f2d2d7287 */ /* 0x000fc6000c000000 */
[----:B------:R-:W-:Y:S02]  /*ef00*/  USHF.R.S32.HI UR4, URZ, 0x1f, UR5 ;  /* 0x0000001f3f047899 */ /* 0x000fe40008011405 */
[----:B------:R-:W-:Y:S02]  /*ef10*/  UIMAD.WIDE.U32 UR38, UR38, UR6, URZ ;  /* 0x00000006262672a5 */ /* 0x000fe4000f8e003f */
[----:B------:R-:W-:-:S04]  /*ef20*/  UIMAD UR4, UR4, UR6, URZ ;  /* 0x00000006040472a4 */ /* 0x000fc8000f8e023f */
[----:B------:R-:W-:-:S04]  /*ef30*/  UIMAD UR4, UR5, UR7, UR4 ;  /* 0x00000007050472a4 */ /* 0x000fc8000f8e0204 */
[----:B------:R-:W-:Y:S01]  /*ef40*/  UIADD3 UR47, UR39, UR4, URZ ;  /* 0x00000004272f7290 */ /* 0x000fe2000fffe03f */
[----:B------:R-:W-:Y:S11]  /*ef50*/  @!P0 BRA `(.L_x_275) ;  /* 0x0000000000408947 */ /* 0x000ff60003800000 */
        /* <DEDUP_REMOVED lines=15> */
[----:B01----:R-:W-:Y:S05]  /*f050*/  CALL.ABS.NOINC R2 ;  /* 0x0000000002007343 */ /* 0x003fea0003c00000 */
.L_x_275:
[----:B------:R-:W-:Y:S05]  /*f060*/  BSYNC B6 ;  /* 0x0000000000067941 */ /* 0x000fea0003800000 */
.L_x_274:
[----:B------:R0:W5:Y:S01]  /*f070*/  LDL R9, [R1+0x18] ;  /* 0x0000180001097983 */ /* 0x0001620000100800 */
[----:B------:R-:W2:Y:S01]  /*f080*/  LDC R5, c[0x0][0x448] ;  /* 0x00011200ff057b82 */ /* 0x000ea20000000800 */
[----:B------:R-:W3:Y:S01]  /*f090*/  S2R R2, SR_TID.X ;  /* 0x0000000000027919 */ /* 0x000ee20000002100 */
[----:B------:R-:W-:Y:S01]  /*f0a0*/  R2UR UR6, R34 ;  /* 0x00000000220672ca */ /* 0x000fe200000e0000 */
[----:B------:R-:W-:Y:S01]  /*f0b0*/  IMAD.SHL.U32 R6, R17, 0x80, RZ ;  /* 0x0000008011067824 */ /* 0x000fe200078e00ff */
[C---:B------:R-:W-:Y:S01]  /*f0c0*/  R2UR UR7, R18.reuse ;  /* 0x00000000120772ca */ /* 0x040fe200000e0000 */
[----:B------:R-:W-:Y:S01]  /*f0d0*/  ULDC.64 UR8, c[0x0][0x2d8] ;  /* 0x0000b60000087ab9 */ /* 0x000fe20000000a00 */
[----:B--2---:R-:W-:Y:S02]  /*f0e0*/  ISETP.NE.AND P0, PT, R5, 0x1, PT ;  /* 0x000000010500780c */ /* 0x004fe40003f05270 */
[----:B------:R-:W-:Y:S02]  /*f0f0*/  R2UR UR10, R18 ;  /* 0x00000000120a72ca */ /* 0x000fe400000e0000 */
[C---:B---3--:R-:W-:Y:S01]  /*f100*/  LOP3.LUT R19, R2.reuse, 0x7f, RZ, 0xc0, !PT ;  /* 0x0000007f02137812 */ /* 0x048fe200078ec0ff */
[----:B------:R-:W-:-:S08]  /*f110*/  IMAD.SHL.U32 R2, R2, 0x20, RZ ;  /* 0x0000002002027824 */ /* 0x000fd000078e00ff */
[----:B------:R-:W2:Y:S01]  /*f120*/  @P0 LDC R7, c[0x0][0x44c] ;  /* 0x00011300ff070b82 */ /* 0x000ea20000000800 */
[----:B------:R-:W-:-:S04]  /*f130*/  SHF.R.U32.HI R19, RZ, 0x2, R19 ;  /* 0x00000002ff137819 */ /* 0x000fc80000011613 */
[----:B------:R-:W-:-:S03]  /*f140*/  LOP3.LUT R2, R19, 0x60, R2, 0xf8, !PT ;  /* 0x0000006013027812 */ /* 0x000fc600078ef802 */
[----:B------:R-:W3:Y:S01]  /*f150*/  @P0 LDC R3, c[0x0][0x450] ;  /* 0x00011400ff030b82 */ /* 0x000ee20000000800 */
[----:B------:R-:W-:Y:S01]  /*f160*/  UIMAD UR6, UR6, UR8, URZ ;  /* 0x00000008060672a4 */ /* 0x000fe2000f8e023f */
[----:B------:R-:W-:Y:S01]  /*f170*/  LOP3.LUT R0, R2, R6, RZ, 0xfc, !PT ;  /* 0x0000000602007212 */ /* 0x000fe200078efcff */
[----:B------:R-:W-:Y:S01]  /*f180*/  UMOV UR4, UR38 ;  /* 0x0000002600047c82 */ /* 0x000fe20008000000 */
[----:B------:R-:W-:Y:S01]  /*f190*/  UMOV UR5, UR47 ;  /* 0x0000002f00057c82 */ /* 0x000fe20008000000 */
[----:B------:R-:W-:Y:S02]  /*f1a0*/  UIMAD UR6, UR10, UR9, UR6 ;  /* 0x000000090a0672a4 */ /* 0x000fe4000f8e0206 */
[----:B------:R-:W-:Y:S01]  /*f1b0*/  UIMAD.WIDE.U32 UR4, UR7, UR8, UR4 ;  /* 0x00000008070472a5 */ /* 0x000fe2000f8e0004 */
[----:B------:R-:W-:Y:S02]  /*f1c0*/  IMAD.MOV.U32 R2, RZ, RZ, R0 ;  /* 0x000000ffff027224 */ /* 0x000fe400078e0000 */
[----:B------:R-:W-:Y:S01]  /*f1d0*/  ULDC.64 UR8, c[0x0][0x2e0] ;  /* 0x0000b80000087ab9 */ /* 0x000fe20000000a00 */
[----:B------:R-:W-:Y:S01]  /*f1e0*/  UIADD3 UR5, UR5, UR6, URZ ;  /* 0x0000000605057290 */ /* 0x000fe2000fffe03f */
[----:B--2---:R-:W-:Y:S01]  /*f1f0*/  @P0 IMAD.HI.U32 R4, R0, R7, RZ ;  /* 0x0000000700040227 */ /* 0x004fe200078e00ff */
[----:B------:R-:W-:Y:S01]  /*f200*/  UIMAD UR6, UR45, UR8, URZ ;  /* 0x000000082d0672a4 */ /* 0x000fe2000f8e023f */
[----:B------:R-:W2:Y:S01]  /*f210*/  S2R R19, SR_TID.X ;  /* 0x0000000000137919 */ /* 0x000ea20000002100 */
[----:B------:R-:W-:-:S02]  /*f220*/  UIMAD.WIDE.U32 UR4, UR44, UR8, UR4 ;  /* 0x000000082c0472a5 */ /* 0x000fc4000f8e0004 */
[----:B---3--:R-:W-:Y:S01]  /*f230*/  @P0 SHF.R.U32.HI R2, RZ, R3, R4 ;  /* 0x00000003ff020219 */ /* 0x008fe20000011604 */
[----:B------:R-:W-:-:S03]  /*f240*/  UIMAD UR6, UR44, UR9, UR6 ;  /* 0x000000092c0672a4 */ /* 0x000fc6000f8e0206 */
[--C-:B------:R-:W-:Y:S01]  /*f250*/  SHF.R.S32.HI R3, RZ, 0x1f, R2.reuse ;  /* 0x0000001fff037819 */ /* 0x100fe20000011402 */
[----:B------:R-:W-:Y:S01]  /*f260*/  IMAD.MOV R4, RZ, RZ, -R2 ;  /* 0x000000ffff047224 */ /* 0x000fe200078e0a02 */
[----:B------:R-:W-:Y:S01]  /*f270*/  ULDC.64 UR8, c[0x0][0x2d0] ;  /* 0x0000b40000087ab9 */ /* 0x000fe20000000a00 */
[----:B------:R-:W-:Y:S02]  /*f280*/  UIADD3 UR5, UR5, UR6, URZ ;  /* 0x0000000605057290 */ /* 0x000fe4000fffe03f */
[----:B------:R-:W-:Y:S02]  /*f290*/  IMAD R7, R3, UR8, RZ ;  /* 0x0000000803077c24 */ /* 0x000fe4000f8e02ff */
[----:B------:R-:W-:Y:S02]  /*f2a0*/  IMAD.U32 R3, RZ, RZ, UR8 ;  /* 0x00000008ff037e24 */ /* 0x000fe4000f8e00ff */
[----:B------:R-:W-:Y:S02]  /*f2b0*/  IMAD R0, R5, R4, R0 ;  /* 0x0000000405007224 */ /* 0x000fe400078e0200 */
[----:B------:R-:W-:-:S02]  /*f2c0*/  IMAD R7, R2, UR9, R7 ;  /* 0x0000000902077c24 */ /* 0x000fc4000f8e0207 */
[----:B------:R-:W-:Y:S01]  /*f2d0*/  IMAD.WIDE.U32 R2, R2, R3, UR4 ;  /* 0x0000000402027e25 */ /* 0x000fe2000f8e0003 */
[----:B------:R-:W-:Y:S01]  /*f2e0*/  SHF.R.S32.HI R4, RZ, 0x1f, R0 ;  /* 0x0000001fff047819 */ /* 0x000fe20000011400 */
[----:B------:R-:W-:Y:S02]  /*f2f0*/  ULDC.64 UR4, c[0x0][0x2c8] ;  /* 0x0000b20000047ab9 */ /* 0x000fe40000000a00 */
[----:B------:R-:W-:Y:S02]  /*f300*/  IMAD.IADD R3, R3, 0x1, R7 ;  /* 0x0000000103037824 */ /* 0x000fe400078e0207 */
[----:B------:R-:W-:Y:S02]  /*f310*/  IMAD R4, R4, UR4, RZ ;  /* 0x0000000404047c24 */ /* 0x000fe4000f8e02ff */
[----:B------:R-:W-:-:S04]  /*f320*/  IMAD.WIDE.U32 R2, R0, UR4, R2 ;  /* 0x0000000400027c25 */ /* 0x000fc8000f8e0002 */
[----:B------:R-:W-:Y:S01]  /*f330*/  IMAD R7, R0, UR5, R4 ;  /* 0x0000000500077c24 */ /* 0x000fe2000f8e0204 */
[----:B------:R-:W-:Y:S02]  /*f340*/  ULDC.64 UR4, c[0x0][0x280] ;  /* 0x0000a00000047ab9 */ /* 0x000fe40000000a00 */
[----:B------:R-:W-:Y:S01]  /*f350*/  IADD3 R0, P0, R2, UR4, RZ ;  /* 0x0000000402007c10 */ /* 0x000fe2000ff1e0ff */
[----:B------:R-:W-:Y:S01]  /*f360*/  ULDC UR4, c[0x0][0x2b8] ;  /* 0x0000ae0000047ab9 */ /* 0x000fe20000000800 */
[C---:B------:R-:W-:Y:S02]  /*f370*/  LOP3.LUT R10, R37.reuse, 0x40, RZ, 0xfc, !PT ;  /* 0x00000040250a7812 */ /* 0x040fe400078efcff */
[----:B------:R-:W-:Y:S02]  /*f380*/  LOP3.LUT R8, R37, 0x80, RZ, 0xfc, !PT ;  /* 0x0000008025087812 */ /* 0x000fe400078efcff */
[----:B------:R-:W-:Y:S01]  /*f390*/  IADD3.X R4, R3, UR5, R7, P0, !PT ;  /* 0x0000000503047c10 */ /* 0x000fe200087fe407 */
[----:B------:R-:W-:Y:S01]  /*f3a0*/  UMOV UR5, 0xffffffff ;  /* 0xffffffff00057882 */ /* 0x000fe20000000000 */
[----:B--2---:R-:W-:-:S02]  /*f3b0*/  LOP3.LUT R19, R19, 0x7f, RZ, 0xc0, !PT ;  /* 0x0000007f13137812 */ /* 0x004fc400078ec0ff */
[----:B------:R-:W-:Y:S02]  /*f3c0*/  ISETP.GE.AND P3, PT, R37, UR4, PT ;  /* 0x0000000425007c0c */ /* 0x000fe4000bf66270 */
[----:B------:R-:W-:Y:S02]  /*f3d0*/  ISETP.GE.AND P2, PT, R10, UR4, PT ;  /* 0x000000040a007c0c */ /* 0x000fe4000bf46270 */
[----:B------:R-:W-:Y:S02]  /*f3e0*/  ISETP.GE.AND P1, PT, R8, UR4, PT ;  /* 0x0000000408007c0c */ /* 0x000fe4000bf26270 */
[----:B------:R-:W-:Y:S01]  /*f3f0*/  SHF.R.U32.HI R10, RZ, 0x2, R19 ;  /* 0x00000002ff0a7819 */ /* 0x000fe20000011613 */
[----:B0-----:R-:W-:Y:S10]  /*f400*/  BRA.DIV UR5, `(.L_x_276) ;  /* 0x0000004205c87947 */ /* 0x001ff4000b800000 */
[----:B------:R-:W0:Y:S01]  /*f410*/  SHFL.IDX PT, R3, R0, RZ, 0x1c1f ;  /* 0x001c1fff00037589 */ /* 0x000e2200000e0000 */
[----:B------:R-:W-:Y:S02]  /*f420*/  IMAD R5, R5, UR41, RZ ;  /* 0x0000002905057c24 */ /* 0x000fe4000f8e02ff */
[----:B------:R-:W-:Y:S01]  /*f430*/  IMAD.IADD R6, R10, 0x1, R6 ;  /* 0x000000010a067824 */ /* 0x000fe200078e0206 */
[----:B------:R-:W2:Y:S03]  /*f440*/  SHFL.IDX PT, R2, R4, RZ, 0x1c1f ;  /* 0x001c1fff04027589 */ /* 0x000ea600000e0000 */
[C---:B------:R-:W-:Y:S01]  /*f450*/  VIADD R8, R6.reuse, 0x20 ;  /* 0x0000002006087836 */ /* 0x040fe20000000000 */
[----:B------:R-:W-:Y:S01]  /*f460*/  ISETP.GE.AND P0, PT, R6, R5, PT ;  /* 0x000000050600720c */ /* 0x000fe20003f06270 */
[----:B------:R-:W3:-:S12]  /*f470*/  SHFL.IDX PT, R14, R0, 0x1, 0x1c1f ;  /* 0x003c1f00000e7f89 */ /* 0x000ed800000e0000 */
[----:B0-----:R-:W-:-:S04]  /*f480*/  @!P0 IADD3 R7, P4, R37, R3, RZ ;  /* 0x0000000325078210 */ /* 0x001fc80007f9e0ff */
[----:B--2---:R-:W-:Y:S01]  /*f490*/  @!P0 IADD3.X R3, RZ, R2, RZ, P4, !PT ;  /* 0x00000002ff038210 */ /* 0x004fe200027fe4ff */
[----:B------:R-:W-:-:S05]  /*f4a0*/  @!P0 IMAD.MOV.U32 R2, RZ, RZ, R7 ;  /* 0x000000ffff028224 */ /* 0x000fca00078e0007 */
[----:B-----5:R-:W-:Y:S04]  /*f4b0*/  @!P0 LDGSTS.E.BYPASS.LTC128B.128 [R9+0x14400], desc[UR52][R2.64], !P3 ;  /* 0x1440000002098fae */ /* 0x020fe8000d901d74 */
[----:B------:R-:W-:Y:S04]  /*f4c0*/  @!P0 LDGSTS.E.BYPASS.LTC128B.128 [R9+0x16400], desc[UR52][R2.64+0x40], !P2 ;  /* 0x1640004002098fae */ /* 0x000fe8000d101d74 */
[----:B------:R0:W-:Y:S01]  /*f4d0*/  @!P0 LDGSTS.E.BYPASS.LTC128B.128 [R9+0x18400], desc[UR52][R2.64+0x80], !P1 ;  /* 0x1840008002098fae */ /* 0x0001e2000c901d74 */
[----:B------:R-:W-:Y:S01]  /*f4e0*/  ISETP.GE.AND P0, PT, R8, R5, PT ;  /* 0x000000050800720c */ /* 0x000fe20003f06270 */
[----:B------:R-:W-:-:S02]  /*f4f0*/  VIADD R8, R6, 0x40 ;  /* 0x0000004006087836 */ /* 0x000fc40000000000 */
[----:B0-----:R-:W0:Y:S10]  /*f500*/  SHFL.IDX PT, R2, R4, 0x1, 0x1c1f ;  /* 0x003c1f0004027f89 */ /* 0x001e3400000e0000 */
[----:B---3--:R-:W-:-:S05]  /*f510*/  @!P0 IADD3 R14, P4, R37, R14, RZ ;  /* 0x0000000e250e8210 */ /* 0x008fca0007f9e0ff */
[----:B0-----:R-:W-:Y:S02]  /*f520*/  @!P0 IMAD.X R7, RZ, RZ, R2, P4 ;  /* 0x000000ffff078224 */ /* 0x001fe400020e0602 */
[----:B------:R-:W-:Y:S02]  /*f530*/  @!P0 IMAD.MOV.U32 R2, RZ, RZ, R14 ;  /* 0x000000ffff028224 */ /* 0x000fe400078e000e */
[----:B------:R-:W-:Y:S01]  /*f540*/  @!P0 IMAD.MOV.U32 R3, RZ, RZ, R7 ;  /* 0x000000ffff038224 */ /* 0x000fe200078e0007 */
[----:B------:R-:W0:Y:S04]  /*f550*/  SHFL.IDX PT, R14, R0, 0x2, 0x1c1f ;  /* 0x005c1f00000e7f89 */ /* 0x000e2800000e0000 */
[----:B------:R-:W-:Y:S04]  /*f560*/  @!P0 LDGSTS.E.BYPASS.LTC128B.128 [R9+0x14c00], desc[UR52][R2.64], !P3 ;  /* 0x14c0000002098fae */ /* 0x000fe8000d901d74 */
[----:B------:R-:W-:Y:S04]  /*f570*/  @!P0 LDGSTS.E.BYPASS.LTC128B.128 [R9+0x16c00], desc[UR52][R2.64+0x40], !P2 ;  /* 0x16c0004002098fae */ /* 0x000fe8000d101d74 */
[----:B------:R2:W-:Y:S01]  /*f580*/  @!P0 LDGSTS.E.BYPASS.LTC128B.128 [R9+0x18c00], desc[UR52][R2.64+0x80], !P1 ;  /* 0x18c0008002098fae */ /* 0x0005e2000c901d74 */
[----:B------:R-:W-:-:S03]  /*f590*/  ISETP.GE.AND P0, PT, R8, R5, PT ;  /* 0x000000050800720c */ /* 0x000fc60003f06270 */
[----:B--2---:R-:W2:Y:S10]  /*f5a0*/  SHFL.IDX PT, R2, R4, 0x2, 0x1c1f ;  /* 0x005c1f0004027f89 */ /* 0x004eb400000e0000 */
[----:B0-----:R-:W-:Y:S01]  /*f5b0*/  @!P0 IADD3 R14, P4, R37, R14, RZ ;  /* 0x0000000e250e8210 */ /* 0x001fe20007f9e0ff */
[----:B------:R-:W0:Y:S04]  /*f5c0*/  SHFL.IDX PT, R4, R4, 0x3, 0x1c1f ;  /* 0x007c1f0004047f89 */ /* 0x000e2800000e0000 */
[----:B--2---:R-:W-:-:S02]  /*f5d0*/  @!P0 IMAD.X R7, RZ, RZ, R2, P4 ;  /* 0x000000ffff078224 */ /* 0x004fc400020e0602 */
[----:B------:R-:W-:Y:S02]  /*f5e0*/  @!P0 IMAD.MOV.U32 R2, RZ, RZ, R14 ;  /* 0x000000ffff028224 */ /* 0x000fe400078e000e */
[----:B------:R-:W-:Y:S01]  /*f5f0*/  @!P0 IMAD.MOV.U32 R3, RZ, RZ, R7 ;  /* 0x000000ffff038224 */ /* 0x000fe200078e0007 */
[----:B------:R2:W3:Y:S04]  /*f600*/  SHFL.IDX PT, R14, R0, 0x3, 0x1c1f ;  /* 0x007c1f00000e7f89 */ /* 0x0004e800000e0000 */
[----:B------:R2:W-:Y:S04]  /*f610*/  @!P0 LDGSTS.E.BYPASS.LTC128B.128 [R9+0x15400], desc[UR52][R2.64], !P3 ;  /* 0x1540000002098fae */ /* 0x0005e8000d901d74 */
[----:B------:R2:W-:Y:S04]  /*f620*/  @!P0 LDGSTS.E.BYPASS.LTC128B.128 [R9+0x17400], desc[UR52][R2.64+0x40], !P2 ;  /* 0x1740004002098fae */ /* 0x0005e8000d101d74 */
[----:B0-----:R2:W-:Y:S02]  /*f630*/  @!P0 LDGSTS.E.BYPASS.LTC128B.128 [R9+0x19400], desc[UR52][R2.64+0x80], !P1 ;  /* 0x1940008002098fae */ /* 0x0015e4000c901d74 */
.L_x_376:
[----:B------:R-:W-:Y:S01]  /*f640*/  IADD3 R6, R6, 0x60, RZ ;  /* 0x0000006006067810 */ /* 0x000fe20007ffe0ff */
[----:B------:R-:W-:Y:S03]  /*f650*/  BSSY B0, `(.L_x_277) ;  /* 0x000000b000007945 */ /* 0x000fe60003800000 */
[----:B------:R-:W-:-:S13]  /*f660*/  ISETP.GE.AND P0, PT, R6, R5, PT ;  /* 0x000000050600720c */ /* 0x000fda0003f06270 */
[----:B------:R-:W-:Y:S05]  /*f670*/  @P0 BRA `(.L_x_278) ;  /* 0x0000000000200947 */ /* 0x000fea0003800000 */
[----:B--23--:R-:W-:-:S05]  /*f680*/  IADD3 R2, P0, R37, R14, RZ ;  /* 0x0000000e25027210 */ /* 0x00cfca0007f1e0ff */
[----:B------:R-:W-:-:S05]  /*f690*/  IMAD.X R3, RZ, RZ, R4, P0 ;  /* 0x000000ffff037224 */ /* 0x000fca00000e0604 */
[----:B------:R-:W-:Y:S01]  /*f6a0*/  @!PT LDS RZ, [RZ] ;  /* 0x00000000fffff984 */ /* 0x000fe20000000800 */
[----:B------:R-:W-:Y:S01]  /*f6b0*/  @!PT LDS RZ, [RZ] ;  /* 0x00000000fffff984 */ /* 0x000fe20000000800 */
[----:B------:R-:W-:Y:S01]  /*f6c0*/  @!PT LDS RZ, [RZ] ;  /* 0x00000000fffff984 */ /* 0x000fe20000000800 */
[----:B------:R0:W-:Y:S04]  /*f6d0*/  LDGSTS.E.BYPASS.LTC128B.128 [R9+0x15c00], desc[UR52][R2.64], !P3 ;  /* 0x15c0000002097fae */ /* 0x0001e8000d901d74 */
[----:B------:R0:W-:Y:S04]  /*f6e0*/  LDGSTS.E.BYPASS.LTC128B.128 [R9+0x17c00], desc[UR52][R2.64+0x40], !P2 ;  /* 0x17c0004002097fae */ /* 0x0001e8000d101d74 */
[----:B------:R0:W-:Y:S02]  /*f6f0*/  LDGSTS.E.BYPASS.LTC128B.128 [R9+0x19c00], desc[UR52][R2.64+0x80], !P1 ;  /* 0x19c0008002097fae */ /* 0x0001e4000c901d74 */
.L_x_278:
[----:B------:R-:W-:Y:S05]  /*f700*/  BSYNC B0 ;  /* 0x0000000000007941 */ /* 0x000fea0003800000 */
.L_x_277:
[----:B------:R-:W-:Y:S01]  /*f710*/  NOP ;  /* 0x0000000000007918 */ /* 0x000fe20000000000 */
[----:B------:R-:W-:-:S13]  /*f720*/  PLOP3.LUT P0, PT, PT, PT, PT, 0x80, 0x0 ;  /* 0x000000000000781c */ /* 0x000fda0003f0f070 */
.L_x_279:
[----:B------:R-:W-:Y:S02]  /*f730*/  PLOP3.LUT P1, PT, P1, P0, PT, 0xa2, 0x0 ;  /* 0x000000000000781c */ /* 0x000fe40000f21472 */
[----:B------:R-:W-:-:S08]  /*f740*/  @P0 R2UR P1, UR4, R22 ;  /* 0x00000000160402ca */ /* 0x000fd00000020000 */
[----:B------:R-:W-:-:S05]  /*f750*/  @P0 PLOP3.LUT P0, PT, P1, PT, PT, 0x80, 0x0 ;  /* 0x000000000000081c */ /* 0x000fca0000f0f070 */
[----:B------:R-:W-:Y:S01]  /*f760*/  @!P1 SYNCS.ARRIVE.TRANS64.RED.A0T1 RZ, [UR4+0x29800], RZ ;  /* 0x029800ffffff99a7 */ /* 0x000fe20008200404 */
[----:B------:R-:W-:Y:S07]  /*f770*/  @!P1 ARRIVES.LDGSTSBAR.64.TRANSCNT [UR4+0x29800] ;  /* 0x02980000ff0099b0 */ /* 0x000fee0008000a84 */
[----:B------:R-:W-:Y:S05]  /*f780*/  @P0 BRA.U.ANY `(.L_x_279) ;  /* 0xfffffffd00e80947 */ /* 0x000fea000393ffff */
[----:B0-2---:R-:W2:Y:S02]  /*f790*/  LDL.LU R2, [R1+0x1c] ;  /* 0x00001c0001027983 */ /* 0x005ea40000300800 */
[----:B--2---:R-:W-:-:S05]  /*f7a0*/  VIADD R2, R2, 0x1 ;  /* 0x0000000102027836 */ /* 0x004fca0000000000 */
[----:B------:R0:W-:Y:S01]  /*f7b0*/  STL [R1+0x1c], R2 ;  /* 0x00001c0201007387 */ /* 0x0001e20000100800 */
[----:B------:R-:W-:-:S04]  /*f7c0*/  LEA.HI R0, R2, R2, RZ, 0x1 ;  /* 0x0000000202007211 */ /* 0x000fc800078f08ff */
[----:B------:R-:W-:-:S05]  /*f7d0*/  LOP3.LUT R0, R0, 0xfffffffe, RZ, 0xc0, !PT ;  /* 0xfffffffe00007812 */ /* 0x000fca00078ec0ff */
[----:B------:R-:W-:-:S05]  /*f7e0*/  IMAD.IADD R0, R2, 0x1, -R0 ;  /* 0x0000000102007824 */ /* 0x000fca00078e0a00 */
[----:B------:R-:W-:Y:S01]  /*f7f0*/  SHF.L.U32 R3, R0, 0x1f, RZ ;  /* 0x0000001f00037819 */ /* 0x000fe200000006ff */
[----:B------:R-:W-:Y:S01]  /*f800*/  NOP ;  /* 0x0000000000007918 */ /* 0x000fe20000000000 */
[----:B------:R0:W-:Y:S01]  /*f810*/  SYNCS.ARRIVE.TRANS64.A1T0 RZ, [R22+URZ+0x29800], RZ ;  /* 0x029800ff16ff79a7 */ /* 0x0001e2000810003f */
[----:B------:R-:W-:Y:S01]  /*f820*/  BSSY B0, `(.L_x_280) ;  /* 0x0000003000007945 */ /* 0x000fe20003800000 */
[----:B------:R-:W2:Y:S03]  /*f830*/  SYNCS.PHASECHK.TRANS64.TRYWAIT P0, [R22+URZ+0x29820], R3 ;  /* 0x02982003160075a7 */ /* 0x000ea6000800017f */
[----:B0-2---:R-:W-:Y:S05]  /*f840*/  @!P0 BRA `(.L_x_281) ;  /* 0x0000004000f88947 */ /* 0x005fea0003800000 */
.L_x_377:
[----:B------:R-:W-:Y:S05]  /*f850*/  BSYNC B0 ;  /* 0x0000000000007941 */ /* 0x000fea0003800000 */
.L_x_280:
[----:B------:R-:W-:-:S06]  /*f860*/  UISETP.GE.AND UP0, UPT, UR42, 0xa1, UPT ;  /* 0x000000a12a00788c */ /* 0x000fcc000bf06270 */
[----:B------:R-:W-:-:S13]  /*f870*/  PLOP3.LUT P0, PT, PT, PT, UP0, 0x40, 0x0 ;  /* 0x000000000000781c */ /* 0x000fda0003f0e808 */
[----:B------:R-:W-:Y:S05]  /*f880*/  @P0 BRA `(.L_x_282) ;  /* 0x0000001400cc0947 */ /* 0x000fea0003800000 */
[----:B------:R-:W-:Y:S01]  /*f890*/  UIADD3 UR4, UR43, -0x2, URZ ;  /* 0xfffffffe2b047890 */ /* 0x000fe2000fffe03f */
[----:B------:R-:W-:Y:S02]  /*f8a0*/  IMAD.MOV.U32 R20, RZ, RZ, R33 ;  /* 0x000000ffff147224 */ /* 0x000fe400078e0021 */
[----:B------:R-:W-:-:S03]  /*f8b0*/  IMAD.MOV.U32 R19, RZ, RZ, R28 ;  /* 0x000000ffff137224 */ /* 0x000fc600078e001c */
[----:B------:R-:W-:-:S07]  /*f8c0*/  IMAD.U32 R31, RZ, RZ, UR4 ;  /* 0x00000004ff1f7e24 */ /* 0x000fce000f8e00ff */
.L_x_302:
[----:B0-2---:R-:W2:Y:S01]  /*f8d0*/  LDL R11, [R1] ;  /* 0x00000000010b7983 */ /* 0x005ea20000100800 */
[----:B------:R-:W4:Y:S01]  /*f8e0*/  LDC R0, c[0x0][0x430] ;  /* 0x00010c00ff007b82 */ /* 0x000f220000000800 */
[----:B------:R-:W0:Y:S01]  /*f8f0*/  S2R R2, SR_TID.X ;  /* 0x0000000000027919 */ /* 0x000e220000002100 */
[----:B------:R-:W1:Y:S01]  /*f900*/  S2R R4, SR_TID.X ;  /* 0x0000000000047919 */ /* 0x000e620000002100 */
[----:B------:R-:W3:Y:S01]  /*f910*/  S2R R8, SR_TID.X ;  /* 0x0000000000087919 */ /* 0x000ee20000002100 */
[----:B----4-:R-:W-:Y:S02]  /*f920*/  ISETP.NE.AND P0, PT, R0, 0x1, PT ;  /* 0x000000010000780c */ /* 0x010fe40003f05270 */
[----:B0-----:R-:W-:-:S11]  /*f930*/  LOP3.LUT R3, R2, 0x7f, RZ, 0xc0, !PT ;  /* 0x0000007f02037812 */ /* 0x001fd600078ec0ff */
[----:B------:R-:W0:Y:S01]  /*f940*/  @P0 LDC R7, c[0x0][0x434] ;  /* 0x00010d00ff070b82 */ /* 0x000e220000000800 */
[----:B------:R-:W-:Y:S02]  /*f950*/  SHF.R.U32.HI R6, RZ, 0x2, R3 ;  /* 0x00000002ff067819 */ /* 0x000fe40000011603 */
[C---:B-1----:R-:W-:Y:S01]  /*f960*/  LOP3.LUT R3, R4.reuse, 0x7f, RZ, 0xc0, !PT ;  /* 0x0000007f04037812 */ /* 0x042fe200078ec0ff */
[----:B------:R-:W-:-:S04]  /*f970*/  IMAD.SHL.U32 R4, R4, 0x20, RZ ;  /* 0x0000002004047824 */ /* 0x000fc800078e00ff */
[----:B------:R-:W1:Y:S01]  /*f980*/  @P0 LDC R0, c[0x0][0x438] ;  /* 0x00010e00ff000b82 */ /* 0x000e620000000800 */
[----:B------:R-:W-:Y:S01]  /*f990*/  IMAD.MOV.U32 R2, RZ, RZ, 0xa0 ;  /* 0x000000a0ff027424 */ /* 0x000fe200078e00ff */
[----:B------:R-:W-:Y:S02]  /*f9a0*/  LOP3.LUT R4, R6, 0x60, R4, 0xf8, !PT ;  /* 0x0000006006047812 */ /* 0x000fe400078ef804 */
[----:B------:R-:W-:-:S04]  /*f9b0*/  SHF.R.U32.HI R6, RZ, 0x2, R3 ;  /* 0x00000002ff067819 */ /* 0x000fc80000011603 */
[----:B------:R-:W4:Y:S01]  /*f9c0*/  @P0 LDC R5, c[0x0][0x434] ;  /* 0x00010d00ff050b82 */ /* 0x000f220000000800 */
[----:B------:R-:W-:Y:S01]  /*f9d0*/  IMAD R2, R31, R2, UR37 ;  /* 0x000000251f027e24 */ /* 0x000fe2000f8e0202 */
[----:B---3--:R-:W-:-:S06]  /*f9e0*/  SHF.L.U32 R9, R8, 0x5, RZ ;  /* 0x0000000508097819 */ /* 0x008fcc00000006ff */
[----:B------:R-:W3:Y:S01]  /*f9f0*/  @P0 LDC R3, c[0x0][0x438] ;  /* 0x00010e00ff030b82 */ /* 0x000ee20000000800 */
[----:B------:R-:W-:Y:S01]  /*fa00*/  IMAD.IADD R4, R4, 0x1, R2 ;  /* 0x0000000104047824 */ /* 0x000fe200078e0202 */
[----:B------:R-:W-:-:S03]  /*fa10*/  LOP3.LUT R9, R6, 0x60, R9, 0xf8, !PT ;  /* 0x0000006006097812 */ /* 0x000fc600078ef809 */
[----:B0-----:R-:W-:Y:S01]  /*fa20*/  @P0 IMAD.HI.U32 R6, R4, R7, RZ ;  /* 0x0000000704060227 */ /* 0x001fe200078e00ff */
[----:B------:R-:W-:-:S03]  /*fa30*/  LOP3.LUT R9, R9, 0x80, RZ, 0xfc, !PT ;  /* 0x0000008009097812 */ /* 0x000fc600078efcff */
[----:B------:R-:W-:Y:S01]  /*fa40*/  IMAD.MOV.U32 R8, RZ, RZ, R4 ;  /* 0x000000ffff087224 */ /* 0x000fe200078e0004 */
[----:B-1----:R-:W-:Y:S01]  /*fa50*/  @P0 SHF.R.U32.HI R8, RZ, R0, R6 ;  /* 0x00000000ff080219 */ /* 0x002fe20000011606 */
[C---:B------:R-:W-:Y:S01]  /*fa60*/  IMAD.IADD R0, R9.reuse, 0x1, R2 ;  /* 0x0000000109007824 */ /* 0x040fe200078e0202 */
[----:B------:R-:W-:Y:S05]  /*fa70*/  YIELD ;  /* 0x0000000000007946 */ /* 0x000fea0003800000 */
[----:B----4-:R-:W-:Y:S01]  /*fa80*/  @P0 IMAD.HI.U32 R2, R0, R5, RZ ;  /* 0x0000000500020227 */ /* 0x010fe200078e00ff */
[----:B------:R-:W-:Y:S01]  /*fa90*/  ULDC.64 UR6, c[0x0][0x428] ;  /* 0x00010a0000067ab9 */ /* 0x000fe20000000a00 */
[----:B------:R-:W-:Y:S01]  /*faa0*/  ISETP.GT.U32.AND P1, PT, R9, 0x9f, PT ;  /* 0x0000009f0900780c */ /* 0x000fe20003f24070 */
[----:B------:R-:W-:Y:S01]  /*fab0*/  ULDC.64 UR8, c[0x0][0x418] ;  /* 0x0001060000087ab9 */ /* 0x000fe20000000a00 */
[----:B------:R-:W-:Y:S01]  /*fac0*/  IMAD.MOV.U32 R10, RZ, RZ, R0 ;  /* 0x000000ffff0a7224 */ /* 0x000fe200078e0000 */
[----:B------:R-:W-:Y:S01]  /*fad0*/  ULDC UR4, c[0x0][0x430] ;  /* 0x00010c0000047ab9 */ /* 0x000fe20000000800 */
[----:B---3--:R-:W-:Y:S01]  /*fae0*/  @P0 SHF.R.U32.HI R10, RZ, R3, R2 ;  /* 0x00000003ff0a0219 */ /* 0x008fe20000011602 */
[--C-:B------:R-:W-:Y:S01]  /*faf0*/  IMAD.MOV.U32 R2, RZ, RZ, R8.reuse ;  /* 0x000000ffff027224 */ /* 0x100fe200078e0008 */
[----:B------:R-:W-:-:S03]  /*fb00*/  SHF.R.S32.HI R3, RZ, 0x1f, R8 ;  /* 0x0000001fff037819 */ /* 0x000fc60000011408 */
[----:B------:R-:W-:-:S03]  /*fb10*/  IMAD.WIDE.U32 R2, R32, UR6, R2 ;  /* 0x0000000620027c25 */ /* 0x000fc6000f8e0002 */
[----:B------:R-:W-:Y:S01]  /*fb20*/  LEA R6, P0, R2, UR8, 0x2 ;  /* 0x0000000802067c11 */ /* 0x000fe2000f8010ff */
[----:B--2---:R-:W-:-:S04]  /*fb30*/  IMAD R5, R11, UR6, RZ ;  /* 0x000000060b057c24 */ /* 0x004fc8000f8e02ff */
[----:B------:R-:W-:-:S04]  /*fb40*/  IMAD R5, R32, UR7, R5 ;  /* 0x0000000720057c24 */ /* 0x000fc8000f8e0205 */
[----:B------:R-:W-:-:S05]  /*fb50*/  IMAD.IADD R3, R5, 0x1, R3 ;  /* 0x0000000105037824 */ /* 0x000fca00078e0203 */
[----:B------:R-:W-:Y:S01]  /*fb60*/  LEA.HI.X R7, R2, UR9, R3, 0x2, P0 ;  /* 0x0000000902077c11 */ /* 0x000fe200080f1403 */
[----:B------:R-:W-:Y:S01]  /*fb70*/  IMAD.MOV R2, RZ, RZ, -R8 ;  /* 0x000000ffff027224 */ /* 0x000fe200078e0a08 */
[----:B------:R-:W-:-:S03]  /*fb80*/  @!P1 SHF.R.S32.HI R3, RZ, 0x1f, R10 ;  /* 0x0000001fff039819 */ /* 0x000fc6000001140a */
[----:B------:R-:W-:Y:S02]  /*fb90*/  IMAD R4, R2, UR4, R4 ;  /* 0x0000000402047c24 */ /* 0x000fe4000f8e0204 */
[----:B------:R-:W-:-:S04]  /*fba0*/  @!P1 IMAD.MOV.U32 R2, RZ, RZ, R10 ;  /* 0x000000ffff029224 */ /* 0x000fc800078e000a */
[----:B------:R-:W-:-:S04]  /*fbb0*/  @!P1 IMAD.WIDE.U32 R2, R32, UR6, R2 ;  /* 0x0000000620029c25 */ /* 0x000fc8000f8e0002 */
[----:B------:R-:W-:Y:S01]  /*fbc0*/  @!P1 IMAD.IADD R5, R5, 0x1, R3 ;  /* 0x0000000105059824 */ /* 0x000fe200078e0203 */
[----:B------:R-:W-:-:S04]  /*fbd0*/  @!P1 LEA R8, P0, R2, UR8, 0x2 ;  /* 0x0000000802089c11 */ /* 0x000fc8000f8010ff */
[----:B------:R-:W-:Y:S02]  /*fbe0*/  @!P1 LEA.HI.X R9, R2, UR9, R5, 0x2, P0 ;  /* 0x0000000902099c11 */ /* 0x000fe400080f1405 */
[----:B------:R0:W2:Y:S01]  /*fbf0*/  LDG.E R5, desc[UR52][R6.64] ;  /* 0x0000003406057981 */ /* 0x0000a2000c1e1900 */
[----:B------:R-:W-:Y:S02]  /*fc00*/  IMAD.U32 R11, RZ, RZ, UR46 ;  /* 0x0000002eff0b7e24 */ /* 0x000fe4000f8e00ff */
[----:B0-----:R-:W-:Y:S02]  /*fc10*/  IMAD.MOV.U32 R6, RZ, RZ, RZ ;  /* 0x000000ffff067224 */ /* 0x001fe400078e00ff */
[----:B------:R-:W-:-:S04]  /*fc20*/  VIADD R28, R19, 0x1 ;  /* 0x00000001131c7836 */ /* 0x000fc80000000000 */
[----:B------:R0:W5:Y:S01]  /*fc30*/  @!P1 LDG.E R6, desc[UR52][R8.64] ;  /* 0x0000003408069981 */ /* 0x000162000c1e1900 */
[----:B------:R-:W-:Y:S02]  /*fc40*/  ISETP.NE.AND P1, PT, R11, 0x3, PT ;  /* 0x000000030b00780c */ /* 0x000fe40003f25270 */
[----:B------:R-:W-:Y:S02]  /*fc50*/  IADD3 R7, -R10, RZ, RZ ;  /* 0x000000ff0a077210 */ /* 0x000fe40007ffe1ff */
[----:B------:R-:W-:-:S03]  /*fc60*/  ISETP.NE.AND P0, PT, R28, 0x2, PT ;  /* 0x000000021c00780c */ /* 0x000fc60003f05270 */
[----:B------:R-:W-:Y:S01]  /*fc70*/  IMAD R7, R7, UR4, R0 ;  /* 0x0000000407077c24 */ /* 0x000fe2000f8e0200 */
[----:B------:R-:W-:Y:S01]  /*fc80*/  SEL R33, RZ, 0x1, P0 ;  /* 0x00000001ff217807 */ /* 0x000fe20000000000 */
[----:B------:R-:W-:Y:S01]  /*fc90*/  IMAD.MOV.U32 R0, RZ, RZ, R31 ;  /* 0x000000ffff007224 */ /* 0x000fe200078e001f */
[----:B------:R-:W-:Y:S01]  /*fca0*/  SEL R28, R28, RZ, P0 ;  /* 0x000000ff1c1c7207 */ /* 0x000fe20000000000 */
[----:B------:R-:W-:Y:S01]  /*fcb0*/  VIADD R31, R31, 0xffffffff ;  /* 0xffffffff1f1f7836 */ /* 0x000fe20000000000 */
[----:B------:R-:W-:Y:S02]  /*fcc0*/  LOP3.LUT R33, R20, R33, RZ, 0x3c, !PT ;  /* 0x0000002114217212 */ /* 0x000fe400078e3cff */
[----:B------:R-:W-:Y:S02]  /*fcd0*/  ISETP.GT.AND P2, PT, R0, RZ, PT ;  /* 0x000000ff0000720c */ /* 0x000fe40003f44270 */
[----:B--2---:R-:W-:Y:S01]  /*fce0*/  SHF.R.S32.HI R29, RZ, 0x1f, R5 ;  /* 0x0000001fff1d7819 */ /* 0x004fe20000011405 */
[----:B0-----:R-:W-:Y:S10]  /*fcf0*/  @!P1 BRA `(.L_x_283) ;  /* 0x0000000000049947 */ /* 0x001ff40003800000 */
[----:B------:R-:W-:Y:S01]  /*fd00*/  BPT.TRAP 0x1 ;  /* 0x000000040000795c */ /* 0x000fe20000300000 */
.L_x_283:
[----:B------:R-:W-:Y:S01]  /*fd10*/  IMAD R0, R28, 0x8, R22 ;  /* 0x000000081c007824 */ /* 0x000fe200078e0216 */
[----:B------:R-:W-:Y:S01]  /*fd20*/  SHF.L.U32 R30, R33, 0x1f, RZ ;  /* 0x0000001f211e7819 */ /* 0x000fe200000006ff */
[----:B------:R-:W-:Y:S01]  /*fd30*/  BSSY B0, `(.L_x_284) ;  /* 0x0000004000007945 */ /* 0x000fe20003800000 */
[----:B------:R-:W-:Y:S02]  /*fd40*/  SHF.R.S32.HI R27, RZ, 0x1f, R4 ;  /* 0x0000001fff1b7819 */ /* 0x000fe40000011404 */
[----:B------:R-:W0:Y:S02]  /*fd50*/  SYNCS.PHASECHK.TRANS64.TRYWAIT P0, [R0+URZ+0x29880], R30 ;  /* 0x0298801e000075a7 */ /* 0x000e24000800017f */
[----:B0-----:R-:W-:Y:S05]  /*fd60*/  @!P0 BRA `(.L_x_285) ;  /* 0x0000003c00c48947 */ /* 0x001fea0003800000 */
.L_x_378:
[----:B------:R-:W-:Y:S05]  /*fd70*/  BSYNC B0 ;  /* 0x0000000000007941 */ /* 0x000fea0003800000 */
.L_x_284:
        /* <DEDUP_REMOVED lines=11> */
[----:B------:R-:W-:Y:S01]  /*fe30*/  LOP3.LUT P3, RZ, R23, 0x2, RZ, 0xc0, !PT ;  /* 0x0000000217ff7812 */ /* 0x000fe2000786c0ff */
        /* <DEDUP_REMOVED lines=10> */
[----:B------:R-:W-:Y:S02]  /*fee0*/  IADD3 R8, P0, R2, UR10, RZ ;  /* 0x0000000a02087c10 */ /* 0x000fe4000ff1e0ff */
[----:B-1----:R-:W-:Y:S02]  /*fef0*/  LOP3.LUT R11, R11, 0x7f, RZ, 0xc0, !PT ;  /* 0x0000007f0b0b7812 */ /* 0x002fe400078ec0ff */
[----:B------:R-:W-:Y:S01]  /*ff00*/  IADD3.X R9, R21, UR11, R3, P0, !PT ;  /* 0x0000000b15097c10 */ /* 0x000fe200087fe403 */
[----:B------:R-:W-:Y:S01]  /*ff10*/  IMAD.WIDE.U32 R2, R7, UR4, RZ ;  /* 0x0000000407027c25 */ /* 0x000fe2000f8e00ff */
[----:B------:R-:W-:Y:S01]  /*ff20*/  SHF.R.U32.HI R11, RZ, 0x5, R11 ;  /* 0x00000005ff0b7819 */ /* 0x000fe2000001160b */
[----:B------:R-:W-:Y:S02]  /*ff30*/  UMOV UR4, 0xffffffff ;  /* 0xffffffff00047882 */ /* 0x000fe40000000000 */
[----:B------:R-:W-:Y:S01]  /*ff40*/  IMAD.IADD R3, R3, 0x1, R10 ;  /* 0x0000000103037824 */ /* 0x000fe200078e020a */
[----:B------:R-:W-:Y:S01]  /*ff50*/  SHF.L.U32 R11, R11, 0xa, RZ ;  /* 0x0000000a0b0b7819 */ /* 0x000fe200000006ff */
[----:B------:R-:W-:-:S02]  /*ff60*/  IMAD R10, R26, UR6, RZ ;  /* 0x000000061a0a7c24 */ /* 0x000fc4000f8e02ff */
[----:B------:R-:W-:-:S04]  /*ff70*/  IMAD.WIDE.U32 R2, R6, UR6, R2 ;  /* 0x0000000606027c25 */ /* 0x000fc8000f8e0002 */
[----:B------:R-:W-:-:S04]  /*ff80*/  IMAD R10, R6, UR7, R10 ;  /* 0x00000007060a7c24 */ /* 0x000fc8000f8e020a */
[----:B------:R-:W-:Y:S02]  /*ff90*/  IMAD.IADD R3, R3, 0x1, R10 ;  /* 0x0000000103037824 */ /* 0x000fe400078e020a */
[----:B------:R-:W-:Y:S02]  /*ffa0*/  IMAD R10, R28, 0x5000, R11 ;  /* 0x000050001c0a7824 */ /* 0x000fe400078e020b */
[----:B------:R-:W-:-:S03]  /*ffb0*/  IMAD.WIDE.U32 R2, R18, UR8, R2 ;  /* 0x0000000812027c25 */ /* 0x000fc6000f8e0002 */
[----:B------:R-:W-:-:S04]  /*ffc0*/  IADD3 R24, P0, R2, UR10, RZ ;  /* 0x0000000a02187c10 */ /* 0x000fc8000ff1e0ff */
[----:B------:R-:W-:Y:S01]  /*ffd0*/  IADD3.X R21, R21, UR11, R3, P0, !PT ;  /* 0x0000000b15157c10 */ /* 0x000fe200087fe403 */
[----:B------:R-:W-:Y:S08]  /*ffe0*/  BRA.DIV UR4, `(.L_x_286) ;  /* 0x0000003e04387947 */ /* 0x000ff0000b800000 */
[----:B------:R-:W1:Y:S01]  /*fff0*/  SHFL.IDX PT, R2, R8, RZ, 0x1c1f ;  /* 0x001c1fff08027589 */ /* 0x000e6200000e0000 */
[----:B------:R-:W-:-:S03]  /*10000*/  IADD3 R10, R22, R10, R35 ;  /* 0x0000000a160a7210 */ /* 0x000fc60007ffe023 */
        /* <DEDUP_REMOVED lines=26> */
.L_x_390:
        /* <DEDUP_REMOVED lines=9> */
.L_x_287:
        /* <DEDUP_REMOVED lines=11> */
.L_x_288:
[----:B------:R2:W-:Y:S01]  /*102f0*/  SYNCS.ARRIVE.TRANS64.A1T0 RZ, [R0+URZ+0x29870], RZ ;  /* 0x029870ff00ff79a7 */ /* 0x0005e2000810003f */
[----:B------:R-:W-:Y:S05]  /*10300*/  @!P3 BRA `(.L_x_289) ;  /* 0x000000000004b947 */ /* 0x000fea0003800000 */
[----:B------:R-:W-:Y:S01]  /*10310*/  BPT.TRAP 0x1 ;  /* 0x000000040000795c */ /* 0x000fe20000300000 */
.L_x_289:
[----:B------:R-:W3:Y:S01]  /*10320*/  SYNCS.PHASECHK.TRANS64.TRYWAIT P0, [R0+URZ+0x29840], R30 ;  /* 0x0298401e000075a7 */ /* 0x000ee2000800017f */
[----:B------:R-:W-:Y:S04]  /*10330*/  BSSY B0, `(.L_x_290) ;  /* 0x0000002000007945 */ /* 0x000fe80003800000 */
[----:B---3--:R-:W-:Y:S05]  /*10340*/  @!P0 BRA `(.L_x_291) ;  /* 0x0000003c00d48947 */ /* 0x008fea0003800000 */
.L_x_391:
[----:B------:R-:W-:Y:S05]  /*10350*/  BSYNC B0 ;  /* 0x0000000000007941 */ /* 0x000fea0003800000 */
.L_x_290:
[----:B------:R-:W4:Y:S01]  /*10360*/  LDL R9, [R1+0x8] ;  /* 0x0000080001097983 */ /* 0x000f220000100800 */
[----:B------:R-:W-:Y:S01]  /*10370*/  ULDC.64 UR4, c[0x0][0x300] ;  /* 0x0000c00000047ab9 */ /* 0x000fe20000000a00 */
[----:B------:R-:W-:Y:S01]  /*10380*/  ULDC.64 UR6, c[0x0][0x310] ;  /* 0x0000c40000067ab9 */ /* 0x000fe20000000a00 */
[----:B------:R-:W-:Y:S01]  /*10390*/  IMAD R8, R27, UR4, RZ ;  /* 0x000000041b087c24 */ /* 0x000fe2000f8e02ff */
[C---:B------:R-:W-:Y:S01]  /*103a0*/  LOP3.LUT P4, RZ, R23.reuse, 0x10, RZ, 0xc0, !PT ;  /* 0x0000001017ff7812 */ /* 0x040fe2000788c0ff */
[C---:B------:R-:W-:Y:S01]  /*103b0*/  IMAD.WIDE.U32 R2, R4.reuse, UR4, RZ ;  /* 0x0000000404027c25 */ /* 0x040fe2000f8e00ff */
[C---:B------:R-:W-:Y:S02]  /*103c0*/  LOP3.LUT P3, RZ, R23.reuse, 0x8, RZ, 0xc0, !PT ;  /* 0x0000000817ff7812 */ /* 0x040fe4000786c0ff */
[----:B------:R-:W-:Y:S01]  /*103d0*/  LOP3.LUT P1, RZ, R23, 0x4, RZ, 0xc0, !PT ;  /* 0x0000000417ff7812 */ /* 0x000fe2000782c0ff */
[----:B------:R-:W-:Y:S02]  /*103e0*/  IMAD R8, R4, UR5, R8 ;  /* 0x0000000504087c24 */ /* 0x000fe4000f8e0208 */
[----:B------:R-:W-:-:S02]  /*103f0*/  IMAD R29, R29, UR6, RZ ;  /* 0x000000061d1d7c24 */ /* 0x000fc4000f8e02ff */
[----:B------:R-:W-:Y:S02]  /*10400*/  IMAD.IADD R3, R3, 0x1, R8 ;  /* 0x0000000103037824 */ /* 0x000fe400078e0208 */
[----:B------:R-:W-:Y:S02]  /*10410*/  IMAD R8, R25, UR4, RZ ;  /* 0x0000000419087c24 */ /* 0x000fe4000f8e02ff */
[----:B------:R-:W-:-:S04]  /*10420*/  IMAD.WIDE.U32 R2, R5, UR6, R2 ;  /* 0x0000000605027c25 */ /* 0x000fc8000f8e0002 */
[----:B------:R-:W-:Y:S01]  /*10430*/  IMAD R5, R5, UR7, R29 ;  /* 0x0000000705057c24 */ /* 0x000fe2000f8e021d */
[----:B------:R-:W-:Y:S01]  /*10440*/  MOV R4, R2 ;  /* 0x0000000200047202 */ /* 0x000fe20000000f00 */
[----:B------:R-:W-:Y:S02]  /*10450*/  IMAD R8, R7, UR5, R8 ;  /* 0x0000000507087c24 */ /* 0x000fe4000f8e0208 */
[----:B------:R-:W-:Y:S02]  /*10460*/  IMAD.IADD R5, R3, 0x1, R5 ;  /* 0x0000000103057824 */ /* 0x000fe400078e0205 */
[----:B------:R-:W-:Y:S01]  /*10470*/  IMAD.WIDE.U32 R2, R7, UR4, RZ ;  /* 0x0000000407027c25 */ /* 0x000fe2000f8e00ff */
[----:B------:R-:W-:-:S03]  /*10480*/  ULDC.64 UR4, c[0x0][0x308] ;  /* 0x0000c20000047ab9 */ /* 0x000fc60000000a00 */
[----:B------:R-:W-:Y:S02]  /*10490*/  IMAD.IADD R3, R3, 0x1, R8 ;  /* 0x0000000103037824 */ /* 0x000fe400078e0208 */
[----:B------:R-:W-:Y:S02]  /*104a0*/  IMAD R7, R26, UR6, RZ ;  /* 0x000000061a077c24 */ /* 0x000fe4000f8e02ff */
[----:B------:R-:W-:-:S04]  /*104b0*/  IMAD.WIDE.U32 R2, R6, UR6, R2 ;  /* 0x0000000606027c25 */ /* 0x000fc8000f8e0002 */
[----:B------:R-:W-:Y:S01]  /*104c0*/  IMAD R7, R6, UR7, R7 ;  /* 0x0000000706077c24 */ /* 0x000fe2000f8e0207 */
[----:B------:R-:W-:Y:S01]  /*104d0*/  ULDC.64 UR6, c[0x0][0x2e8] ;  /* 0x0000ba0000067ab9 */ /* 0x000fe20000000a00 */
        /* <DEDUP_REMOVED lines=13> */
[----:B------:R-:W-:-:S03]  /*105b0*/  IMAD.IADD R7, R22, 0x1, R7 ;  /* 0x0000000116077824 */ /* 0x000fc600078e0207 */
[----:B------:R-:W5:Y:S04]  /*105c0*/  SHFL.IDX PT, R3, R5, RZ, 0x1c1f ;  /* 0x001c1fff05037589 */ /* 0x000f6800000e0000 */
[----:B------:R-:W-:Y:S04]  /*105d0*/  SHFL.IDX PT, R9, R5, 0x2, 0x1c1f ;  /* 0x005c1f0005097f89 */ /* 0x000fe800000e0000 */
[----:B------:R-:W-:Y:S04]  /*105e0*/  SHFL.IDX PT, R8, R8, RZ, 0x1c1f ;  /* 0x001c1fff08087589 */ /* 0x000fe800000e0000 */
[----:B------:R-:W-:Y:S01]  /*105f0*/  SHFL.IDX PT, R14, R6, RZ, 0x1c1f ;  /* 0x001c1fff060e7589 */ /* 0x000fe200000e0000 */
[----:B----4-:R-:W-:-:S05]  /*10600*/  IADD3 R2, P0, R37, R2, RZ ;  /* 0x0000000225027210 */ /* 0x010fca0007f1e0ff */
[----:B-----5:R-:W-:-:S05]  /*10610*/  IMAD.X R3, RZ, RZ, R3, P0 ;  /* 0x000000ffff037224 */ /* 0x020fca00000e0603 */
[----:B------:R-:W-:Y:S04]  /*10620*/  LDGSTS.E.BYPASS.LTC128B.128 [R7+0x1a400], desc[UR52][R2.64], !P4 ;  /* 0x1a40000002077fae */ /* 0x000fe8000e101d74 */
[----:B------:R-:W-:Y:S04]  /*10630*/  LDGSTS.E.BYPASS.LTC128B.128 [R7+0x1cc00], desc[UR52][R2.64+0x40], !P3 ;  /* 0x1cc0004002077fae */ /* 0x000fe8000d901d74 */
[----:B------:R4:W-:Y:S04]  /*10640*/  LDGSTS.E.BYPASS.LTC128B.128 [R7+0x1f400], desc[UR52][R2.64+0x80], !P1 ;  /* 0x1f40008002077fae */ /* 0x0009e8000c901d74 */
[----:B----4-:R-:W4:Y:S04]  /*10650*/  SHFL.IDX PT, R2, R4, 0x1, 0x1c1f ;  /* 0x003c1f0004027f89 */ /* 0x010f2800000e0000 */
[----:B------:R-:W5:Y:S01]  /*10660*/  SHFL.IDX PT, R3, R5, 0x1, 0x1c1f ;  /* 0x003c1f0005037f89 */ /* 0x000f6200000e0000 */
[----:B----4-:R-:W-:-:S05]  /*10670*/  IADD3 R2, P0, R37, R2, RZ ;  /* 0x0000000225027210 */ /* 0x010fca0007f1e0ff */
[----:B-----5:R-:W-:-:S05]  /*10680*/  IMAD.X R3, RZ, RZ, R3, P0 ;  /* 0x000000ffff037224 */ /* 0x020fca00000e0603 */
[----:B------:R-:W-:Y:S04]  /*10690*/  LDGSTS.E.BYPASS.LTC128B.128 [R7+0x1ac00], desc[UR52][R2.64], !P4 ;  /* 0x1ac0000002077fae */ /* 0x000fe8000e101d74 */
[----:B------:R-:W-:Y:S04]  /*106a0*/  LDGSTS.E.BYPASS.LTC128B.128 [R7+0x1d400], desc[UR52][R2.64+0x40], !P3 ;  /* 0x1d40004002077fae */ /* 0x000fe8000d901d74 */
[----:B------:R4:W-:Y:S04]  /*106b0*/  LDGSTS.E.BYPASS.LTC128B.128 [R7+0x1fc00], desc[UR52][R2.64+0x80], !P1 ;  /* 0x1fc0008002077fae */ /* 0x0009e8000c901d74 */
[----:B----4-:R-:W4:Y:S02]  /*106c0*/  SHFL.IDX PT, R2, R4, 0x2, 0x1c1f ;  /* 0x005c1f0004027f89 */ /* 0x010f2400000e0000 */
[----:B----4-:R-:W-:-:S05]  /*106d0*/  IADD3 R2, P0, R37, R2, RZ ;  /* 0x0000000225027210 */ /* 0x010fca0007f1e0ff */
[----:B------:R-:W-:Y:S02]  /*106e0*/  IMAD.X R3, RZ, RZ, R9, P0 ;  /* 0x000000ffff037224 */ /* 0x000fe400000e0609 */
[----:B------:R-:W-:Y:S04]  /*106f0*/  SHFL.IDX PT, R9, R5, 0x3, 0x1c1f ;  /* 0x007c1f0005097f89 */ /* 0x000fe800000e0000 */
[----:B------:R-:W-:Y:S04]  /*10700*/  LDGSTS.E.BYPASS.LTC128B.128 [R7+0x1b400], desc[UR52][R2.64], !P4 ;  /* 0x1b40000002077fae */ /* 0x000fe8000e101d74 */
[----:B------:R-:W-:Y:S04]  /*10710*/  LDGSTS.E.BYPASS.LTC128B.128 [R7+0x1dc00], desc[UR52][R2.64+0x40], !P3 ;  /* 0x1dc0004002077fae */ /* 0x000fe8000d901d74 */
[----:B------:R4:W-:Y:S04]  /*10720*/  LDGSTS.E.BYPASS.LTC128B.128 [R7+0x20400], desc[UR52][R2.64+0x80], !P1 ;  /* 0x2040008002077fae */ /* 0x0009e8000c901d74 */
[----:B----4-:R-:W4:Y:S02]  /*10730*/  SHFL.IDX PT, R2, R4, 0x3, 0x1c1f ;  /* 0x007c1f0004027f89 */ /* 0x010f2400000e0000 */
[----:B----4-:R-:W-:-:S05]  /*10740*/  IADD3 R2, P0, R37, R2, RZ ;  /* 0x0000000225027210 */ /* 0x010fca0007f1e0ff */
[----:B------:R-:W-:-:S05]  /*10750*/  IMAD.X R3, RZ, RZ, R9, P0 ;  /* 0x000000ffff037224 */ /* 0x000fca00000e0609 */
[----:B------:R4:W-:Y:S04]  /*10760*/  LDGSTS.E.BYPASS.LTC128B.128 [R7+0x1bc00], desc[UR52][R2.64], !P4 ;  /* 0x1bc0000002077fae */ /* 0x0009e8000e101d74 */
[----:B------:R4:W-:Y:S04]  /*10770*/  LDGSTS.E.BYPASS.LTC128B.128 [R7+0x1e400], desc[UR52][R2.64+0x40], !P3 ;  /* 0x1e40004002077fae */ /* 0x0009e8000d901d74 */
[----:B------:R4:W-:Y:S02]  /*10780*/  LDGSTS.E.BYPASS.LTC128B.128 [R7+0x20c00], desc[UR52][R2.64+0x80], !P1 ;  /* 0x20c0008002077fae */ /* 0x0009e4000c901d74 */
.L_x_403:
[----:B----4-:R-:W-:-:S05]  /*10790*/  IADD3 R2, P0, R37, R14, RZ ;  /* 0x0000000e25027210 */ /* 0x010fca0007f1e0ff */
[----:B------:R-:W-:Y:S01]  /*107a0*/  IMAD.X R3, RZ, RZ, R8, P0 ;  /* 0x000000ffff037224 */ /* 0x000fe200000e0608 */
[----:B------:R-:W-:-:S04]  /*107b0*/  PLOP3.LUT P0, PT, PT, PT, PT, 0x80, 0x0 ;  /* 0x000000000000781c */ /* 0x000fc80003f0f070 */
[----:B------:R-:W-:Y:S01]  /*107c0*/  @!PT LDS RZ, [RZ] ;  /* 0x00000000fffff984 */ /* 0x000fe20000000800 */
[----:B------:R-:W-:Y:S01]  /*107d0*/  @!PT LDS RZ, [RZ] ;  /* 0x00000000fffff984 */ /* 0x000fe20000000800 */
[----:B------:R-:W-:Y:S01]  /*107e0*/  @!PT LDS RZ, [RZ] ;  /* 0x00000000fffff984 */ /* 0x000fe20000000800 */
[----:B------:R4:W-:Y:S04]  /*107f0*/  LDGSTS.E.BYPASS.LTC128B.128 [R7+0x1c400], desc[UR52][R2.64], !P4 ;  /* 0x1c40000002077fae */ /* 0x0009e8000e101d74 */
[----:B------:R4:W-:Y:S04]  /*10800*/  LDGSTS.E.BYPASS.LTC128B.128 [R7+0x1ec00], desc[UR52][R2.64+0x40], !P3 ;  /* 0x1ec0004002077fae */ /* 0x0009e8000d901d74 */
[----:B------:R4:W-:Y:S01]  /*10810*/  LDGSTS.E.BYPASS.LTC128B.128 [R7+0x21400], desc[UR52][R2.64+0x80], !P1 ;  /* 0x2140008002077fae */ /* 0x0009e2000c901d74 */
[----:B------:R-:W-:Y:S01]  /*10820*/  NOP ;  /* 0x0000000000007918 */ /* 0x000fe20000000000 */
.L_x_293:
        /* <DEDUP_REMOVED lines=11> */
.L_x_294:
[----:B------:R0:W-:Y:S02]  /*108e0*/  SYNCS.ARRIVE.TRANS64.A1T0 RZ, [R0+URZ+0x29830], RZ ;  /* 0x029830ff00ff79a7 */ /* 0x0001e4000810003f */
[----:B0-23--:R-:W-:-:S04]  /*108f0*/  MOV R0, UR48 ;  /* 0x0000003000007c02 */ /* 0x00dfc80008000f00 */
[----:B------:R-:W-:-:S13]  /*10900*/  ISETP.NE.AND P0, PT, R0, 0x3, PT ;  /* 0x000000030000780c */ /* 0x000fda0003f05270 */
[----:B------:R-:W-:Y:S05]  /*10910*/  @!P0 BRA `(.L_x_295) ;  /* 0x0000000000048947 */ /* 0x000fea0003800000 */
[----:B------:R-:W-:Y:S01]  /*10920*/  BPT.TRAP 0x1 ;  /* 0x000000040000795c */ /* 0x000fe20000300000 */
.L_x_295:
[----:B------:R-:W-:Y:S01]  /*10930*/  LOP3.LUT R0, R20, 0x1, RZ, 0x3c, !PT ;  /* 0x0000000114007812 */ /* 0x000fe200078e3cff */
[----:B------:R-:W-:Y:S01]  /*10940*/  IMAD R3, R19, 0x8, R22 ;  /* 0x0000000813037824 */ /* 0x000fe200078e0216 */
[----:B------:R-:W-:Y:S02]  /*10950*/  BSSY B0, `(.L_x_296) ;  /* 0x0000004000007945 */ /* 0x000fe40003800000 */
[----:B------:R-:W-:-:S04]  /*10960*/  SHF.L.U32 R0, R0, 0x1f, RZ ;  /* 0x0000001f00007819 */ /* 0x000fc800000006ff */
[----:B------:R-:W0:Y:S02]  /*10970*/  SYNCS.PHASECHK.TRANS64.TRYWAIT P1, [R3+URZ+0x29870], R0 ;  /* 0x02987000030075a7 */ /* 0x000e24000802017f */
[----:B0-----:R-:W-:Y:S05]  /*10980*/  @!P1 BRA `(.L_x_297) ;  /* 0x0000003c00d49947 */ /* 0x001fea0003800000 */
.L_x_404:
[----:B------:R-:W-:Y:S05]  /*10990*/  BSYNC B0 ;  /* 0x0000000000007941 */ /* 0x000fea0003800000 */
.L_x_296:
[----:B------:R-:W-:-:S05]  /*109a0*/  IMAD.U32 R2, RZ, RZ, UR46 ;  /* 0x0000002eff027e24 */ /* 0x000fca000f8e00ff */
[----:B------:R-:W-:-:S13]  /*109b0*/  ISETP.NE.AND P1, PT, R2, 0x3, PT ;  /* 0x000000030200780c */ /* 0x000fda0003f25270 */
[----:B------:R-:W-:Y:S05]  /*109c0*/  @!P1 BRA `(.L_x_298) ;  /* 0x0000000000049947 */ /* 0x000fea0003800000 */
[----:B------:R-:W-:Y:S01]  /*109d0*/  BPT.TRAP 0x1 ;  /* 0x000000040000795c */ /* 0x000fe20000300000 */
.L_x_298:
[----:B0-----:R-:W-:Y:S01]  /*109e0*/  SHF.L.U32 R0, R20, 0x1f, RZ ;  /* 0x0000001f14007819 */ /* 0x001fe200000006ff */
[----:B------:R-:W-:-:S03]  /*109f0*/  IMAD R12, R19, 0x5000, RZ ;  /* 0x00005000130c7824 */ /* 0x000fc600078e02ff */
[----:B------:R-:W0:Y:S02]  /*10a00*/  SYNCS.PHASECHK.TRANS64.TRYWAIT P1, [R3+URZ+0x29860], R0 ;  /* 0x02986000030075a7 */ /* 0x000e24000802017f */
[----:B0-----:R-:W-:Y:S05]  /*10a10*/  @!P1 BRA `(.L_x_299) ;  /* 0x0000003c00c49947 */ /* 0x001fea0003800000 */
.L_x_405:
[----:B------:R-:W2:Y:S04]  /*10a20*/  LDL R4, [R1+0x10] ;  /* 0x0000100001047983 */ /* 0x000ea80000100800 */
[----:B------:R-:W3:Y:S04]  /*10a30*/  LDL R2, [R1+0x14] ;  /* 0x0000140001027983 */ /* 0x000ee80000100800 */
[----:B------:R-:W4:Y:S01]  /*10a40*/  LDL R13, [R1+0xc] ;  /* 0x00000c00010d7983 */ /* 0x000f220000100800 */
[----:B------:R-:W-:Y:S05]  /*10a50*/  WARPSYNC.ALL ;  /* 0x0000000000007948 */ /* 0x000fea0003800000 */
[----:B------:R-:W-:-:S05]  /*10a60*/  IMAD.U32 R19, RZ, RZ, UR46 ;  /* 0x0000002eff137e24 */ /* 0x000fca000f8e00ff */
[----:B------:R-:W-:Y:S02]  /*10a70*/  ISETP.NE.AND P1, PT, R19, 0x3, PT ;  /* 0x000000031300780c */ /* 0x000fe40003f25270 */
[----:B--2---:R-:W-:-:S05]  /*10a80*/  LOP3.LUT R5, R12, R4, RZ, 0xfc, !PT ;  /* 0x000000040c057212 */ /* 0x004fca00078efcff */
[----:B0-----:R-:W-:Y:S01]  /*10a90*/  IMAD.IADD R0, R22, 0x1, R5 ;  /* 0x0000000116007824 */ /* 0x001fe200078e0205 */
[----:B----4-:R-:W-:-:S03]  /*10aa0*/  LOP3.LUT R17, R12, R13, RZ, 0xfc, !PT ;  /* 0x0000000d0c117212 */ /* 0x010fc600078efcff */
[----:B---3--:R-:W-:Y:S01]  /*10ab0*/  IMAD.IADD R2, R2, 0x1, R0 ;  /* 0x0000000102027824 */ /* 0x008fe200078e0200 */
[----:B------:R-:W0:Y:S01]  /*10ac0*/  LDSM.16.MT88.4 R4, [R0+0xa400] ;  /* 0x00a400000004783b */ /* 0x000e220000004200 */
[----:B------:R-:W-:Y:S01]  /*10ad0*/  IMAD.IADD R17, R22, 0x1, R17 ;  /* 0x0000000116117824 */ /* 0x000fe200078e0211 */
        /* <DEDUP_REMOVED lines=11> */
[----:B------:R-:W0:Y:S02]  /*10b90*/  LDSM.16.MT88.4 R8, [R0+0xb400] ;  /* 0x00b400000008783b */ /* 0x000e240000004200 */
[C-C-:B0-----:R-:W-:Y:S02]  /*10ba0*/  PRMT R4, R8.reuse, 0x6420, R9.reuse ;  /* 0x0000642008047816 */ /* 0x141fe40000000009 */
[----:B------:R-:W-:Y:S02]  /*10bb0*/  PRMT R5, R8, 0x7531, R9 ;  /* 0x0000753108057816 */ /* 0x000fe40000000009 */
[----:B------:R-:W-:-:S02]  /*10bc0*/  PRMT R6, R10, 0x6420, R11 ;  /* 0x000064200a067816 */ /* 0x000fc4000000000b */
[----:B------:R-:W-:Y:S02]  /*10bd0*/  PRMT R7, R10, 0x7531, R11 ;  /* 0x000075310a077816 */ /* 0x000fe4000000000b */
[----:B------:R-:W1:Y:S04]  /*10be0*/  LDSM.16.MT88.4 R8, [R2+0xb400] ;  /* 0x00b400000208783b */ /* 0x000e680000004200 */
[----:B------:R-:W-:Y:S01]  /*10bf0*/  STSM.16.M88.4 [R17+0x1400], R4 ;  /* 0x0014000411007844 */ /* 0x000fe20000000200 */
[C-C-:B-1----:R-:W-:Y:S02]  /*10c00*/  PRMT R24, R8.reuse, 0x6420, R9.reuse ;  /* 0x0000642008187816 */ /* 0x142fe40000000009 */
[----:B------:R-:W-:Y:S02]  /*10c10*/  PRMT R25, R8, 0x7531, R9 ;  /* 0x0000753108197816 */ /* 0x000fe40000000009 */
[----:B------:R-:W-:-:S02]  /*10c20*/  PRMT R26, R10, 0x6420, R11 ;  /* 0x000064200a1a7816 */ /* 0x000fc4000000000b */
[----:B------:R-:W-:-:S05]  /*10c30*/  PRMT R27, R10, 0x7531, R11 ;  /* 0x000075310a1b7816 */ /* 0x000fca000000000b */
[----:B------:R-:W-:Y:S04]  /*10c40*/  STSM.16.M88.4 [R17+0x1c00], R24 ;  /* 0x001c001811007844 */ /* 0x000fe80000000200 */
[----:B------:R-:W0:Y:S02]  /*10c50*/  LDSM.16.MT88.4 R8, [R0+0xc400] ;  /* 0x00c400000008783b */ /* 0x000e240000004200 */
        /* <DEDUP_REMOVED lines=23> */
[----:B------:R-:W0:Y:S04]  /*10dd0*/  LDSM.16.MT88.4 R8, [R0+0xe400] ;  /* 0x00e400000008783b */ /* 0x000e280000004200 */
        /* <DEDUP_REMOVED lines=19> */
.L_x_300:
[----:B-1----:R1:W-:Y:S01]  /*10f10*/  SYNCS.ARRIVE.TRANS64.A1T0 RZ, [R3+URZ+0x29850], RZ ;  /* 0x029850ff03ff79a7 */ /* 0x0023e2000810003f */
[----:B------:R-:W-:Y:S06]  /*10f20*/  BAR.SYNC.DEFER_BLOCKING 0x2, 0x80 ;  /* 0x0082000000007b1d */ /* 0x000fec0000010000 */
[----:B------:R-:W-:Y:S05]  /*10f30*/  @!P0 BRA `(.L_x_301) ;  /* 0x0000000000048947 */ /* 0x000fea0003800000 */
[----:B------:R-:W-:Y:S01]  /*10f40*/  BPT.TRAP 0x1 ;  /* 0x000000040000795c */ /* 0x000fe20000300000 */
.L_x_301:
[----:B------:R-:W2:Y:S01]  /*10f50*/  LDL R0, [R1+0x4] ;  /* 0x0000040001007983 */ /* 0x000ea20000100800 */
[----:B-1----:R-:W-:Y:S02]  /*10f60*/  VIADD R3, R3, 0x29880 ;  /* 0x0002988003037836 */ /* 0x002fe40000000000 */
[----:B------:R-:W-:Y:S02]  /*10f70*/  IMAD.MOV.U32 R20, RZ, RZ, R33 ;  /* 0x000000ffff147224 */ /* 0x000fe400078e0021 */
[----:B------:R-:W-:Y:S01]  /*10f80*/  IMAD.MOV.U32 R19, RZ, RZ, R28 ;  /* 0x000000ffff137224 */ /* 0x000fe200078e001c */
[----:B--2---:R-:W-:-:S04]  /*10f90*/  PRMT R3, R0, 0x654, R3 ;  /* 0x0000065400037816 */ /* 0x004fc80000000003 */
[----:B------:R2:W-:Y:S01]  /*10fa0*/  SYNCS.ARRIVE.TRANS64.RED.A1T0 RZ, [R3+URZ], RZ ;  /* 0x000000ff03ff79a7 */ /* 0x0005e2000810043f */
[----:B------:R-:W-:Y:S05]  /*10fb0*/  @P2 BRA `(.L_x_302) ;  /* 0xffffffe800442947 */ /* 0x000fea000383ffff */
.L_x_282:
[----:B------:R-:W4:Y:S01]  /*10fc0*/  S2R R0, SR_TID.X ;  /* 0x0000000000007919 */ /* 0x000f220000002100 */
[----:B------:R-:W-:Y:S01]  /*10fd0*/  BSSY B0, `(.L_x_303) ;  /* 0x0000012000007945 */ /* 0x000fe20003800000 */
[----:B----4-:R-:W-:Y:S02]  /*10fe0*/  LOP3.LUT R2, R0, 0x7f, RZ, 0xc0, !PT ;  /* 0x0000007f00027812 */ /* 0x010fe400078ec0ff */
[----:B------:R-:W-:Y:S02]  /*10ff0*/  MOV R0, UR48 ;  /* 0x0000003000007c02 */ /* 0x000fe40008000f00 */
[----:B------:R-:W-:Y:S02]  /*11000*/  ISETP.NE.AND P1, PT, R2, RZ, PT ;  /* 0x000000ff0200720c */ /* 0x000fe40003f25270 */
[----:B------:R-:W-:-:S11]  /*11010*/  ISETP.NE.AND P0, PT, R0, 0x3, PT ;  /* 0x000000030000780c */ /* 0x000fd60003f05270 */
[----:B------:R-:W-:Y:S05]  /*11020*/  @P1 BRA `(.L_x_304) ;  /* 0x0000000000301947 */ /* 0x000fea0003800000 */
[----:B------:R-:W4:Y:S01]  /*11030*/  S2R R5, SR_LANEID ;  /* 0x0000000000057919 */ /* 0x000f220000000000 */
[----:B------:R-:W-:Y:S01]  /*11040*/  VOTEU.ANY UR4, UPT, PT ;  /* 0x0000000000047886 */ /* 0x000fe200038e0100 */
[----:B0-2---:R-:W0:Y:S01]  /*11050*/  LDC.64 R2, c[0x0][0xc60] ;  /* 0x00031800ff027b82 */ /* 0x005e220000000a00 */
[----:B------:R-:W4:Y:S02]  /*11060*/  FLO.U32 R0, UR4 ;  /* 0x0000000400007d00 */ /* 0x000f2400080e0000 */
[----:B----4-:R-:W-:-:S06]  /*11070*/  ISETP.EQ.U32.AND P1, PT, R0, R5, PT ;  /* 0x000000050000720c */ /* 0x010fcc0003f22070 */
[----:B------:R-:W0:Y:S07]  /*11080*/  POPC R5, UR4 ;  /* 0x0000000400057d09 */ /* 0x000e2e0008000000 */
[----:B0-----:R-:W2:Y:S01]  /*11090*/  @P1 ATOMG.E.ADD.STRONG.GPU PT, R3, desc[UR52][R2.64], R5 ;  /* 0x00000005020319a8 */ /* 0x001ea200081ee1f4 */
[----:B------:R-:W0:Y:S02]  /*110a0*/  S2R R4, SR_LTMASK ;  /* 0x0000000000047919 */ /* 0x000e240000003900 */
[----:B0-----:R-:W-:-:S04]  /*110b0*/  LOP3.LUT R4, R4, UR4, RZ, 0xc0, !PT ;  /* 0x0000000404047c12 */ /* 0x001fc8000f8ec0ff */
[----:B------:R-:W0:Y:S01]  /*110c0*/  POPC R7, R4 ;  /* 0x0000000400077309 */ /* 0x000e220000000000 */
[----:B--2---:R-:W0:Y:S02]  /*110d0*/  SHFL.IDX PT, R0, R3, R0, 0x1f ;  /* 0x00001f0003007589 */ /* 0x004e2400000e0000 */
[----:B0-----:R-:W-:-:S07]  /*110e0*/  IADD3 R16, R0, UR49, R7 ;  /* 0x0000003100107c10 */ /* 0x001fce000fffe007 */
.L_x_304:
[----:B------:R-:W-:Y:S05]  /*110f0*/  BSYNC B0 ;  /* 0x0000000000007941 */ /* 0x000fea0003800000 */
.L_x_303:
[----:B------:R-:W-:Y:S05]  /*11100*/  @!P0 BRA `(.L_x_305) ;  /* 0x0000000000048947 */ /* 0x000fea0003800000 */
[----:B------:R-:W-:Y:S01]  /*11110*/  BPT.TRAP 0x1 ;  /* 0x000000040000795c */ /* 0x000fe20000300000 */
.L_x_305:
[----:B------:R-:W-:Y:S01]  /*11120*/  LOP3.LUT R0, R33, 0x1, RZ, 0x3c, !PT ;  /* 0x0000000121007812 */ /* 0x000fe200078e3cff */
[----:B0-----:R-:W-:Y:S01]  /*11130*/  IMAD R17, R28, 0x8, R22 ;  /* 0x000000081c117824 */ /* 0x001fe200078e0216 */
[----:B------:R-:W-:Y:S02]  /*11140*/  BSSY B0, `(.L_x_306) ;  /* 0x0000004000007945 */ /* 0x000fe40003800000 */
[----:B------:R-:W-:-:S04]  /*11150*/  SHF.L.U32 R0, R0, 0x1f, RZ ;  /* 0x0000001f00007819 */ /* 0x000fc800000006ff */
[----:B------:R-:W0:Y:S02]  /*11160*/  SYNCS.PHASECHK.TRANS64.TRYWAIT P1, [R17+URZ+0x29870], R0 ;  /* 0x02987000110075a7 */ /* 0x000e24000802017f */
[----:B0-----:R-:W-:Y:S05]  /*11170*/  @!P1 BRA `(.L_x_307) ;  /* 0x0000003800009947 */ /* 0x001fea0003800000 */
.L_x_406:
[----:B------:R-:W-:Y:S05]  /*11180*/  BSYNC B0 ;  /* 0x0000000000007941 */ /* 0x000fea0003800000 */
.L_x_306:
[----:B------:R-:W-:-:S05]  /*11190*/  IMAD.U32 R2, RZ, RZ, UR46 ;  /* 0x0000002eff027e24 */ /* 0x000fca000f8e00ff */
[----:B------:R-:W-:-:S13]  /*111a0*/  ISETP.NE.AND P1, PT, R2, 0x3, PT ;  /* 0x000000030200780c */ /* 0x000fda0003f25270 */
[----:B------:R-:W-:Y:S05]  /*111b0*/  @!P1 BRA `(.L_x_308) ;  /* 0x0000000000049947 */ /* 0x000fea0003800000 */
[----:B------:R-:W-:Y:S01]  /*111c0*/  BPT.TRAP 0x1 ;  /* 0x000000040000795c */ /* 0x000fe20000300000 */
.L_x_308:
[----:B0-----:R-:W-:-:S04]  /*111d0*/  SHF.L.U32 R0, R33, 0x1f, RZ ;  /* 0x0000001f21007819 */ /* 0x001fc800000006ff */
[----:B------:R-:W0:Y:S02]  /*111e0*/  SYNCS.PHASECHK.TRANS64.TRYWAIT P1, [R17+URZ+0x29860], R0 ;  /* 0x02986000110075a7 */ /* 0x000e24000802017f */
[----:B0-----:R-:W-:Y:S05]  /*111f0*/  @!P1 BRA `(.L_x_309) ;  /* 0x0000003400f49947 */ /* 0x001fea0003800000 */
.L_x_407:
[----:B------:R-:W2:Y:S04]  /*11200*/  LDL R2, [R1+0x10] ;  /* 0x0000100001027983 */ /* 0x000ea80000100800 */
[----:B------:R-:W4:Y:S04]  /*11210*/  LDL R13, [R1+0x14] ;  /* 0x00001400010d7983 */ /* 0x000f280000100800 */
[----:B------:R-:W5:Y:S01]  /*11220*/  LDL R12, [R1+0xc] ;  /* 0x00000c00010c7983 */ /* 0x000f620000100800 */
[----:B0-----:R-:W-:Y:S01]  /*11230*/  IMAD R0, R28, 0x5000, RZ ;  /* 0x000050001c007824 */ /* 0x001fe200078e02ff */
[----:B------:R-:W-:Y:S05]  /*11240*/  WARPSYNC.ALL ;  /* 0x0000000000007948 */ /* 0x000fea0003800000 */
[----:B------:R-:W-:-:S05]  /*11250*/  IMAD.U32 R18, RZ, RZ, UR46 ;  /* 0x0000002eff127e24 */ /* 0x000fca000f8e00ff */
[----:B------:R-:W-:Y:S02]  /*11260*/  ISETP.NE.AND P1, PT, R18, 0x3, PT ;  /* 0x000000031200780c */ /* 0x000fe40003f25270 */
[----:B--2---:R-:W-:-:S05]  /*11270*/  LOP3.LUT R3, R0, R2, RZ, 0xfc, !PT ;  /* 0x0000000200037212 */ /* 0x004fca00078efcff */
[----:B------:R-:W-:-:S04]  /*11280*/  IMAD.IADD R2, R22, 0x1, R3 ;  /* 0x0000000116027824 */ /* 0x000fc800078e0203 */
[----:B----4-:R-:W-:Y:S01]  /*11290*/  IMAD.IADD R3, R13, 0x1, R2 ;  /* 0x000000010d037824 */ /* 0x010fe200078e0202 */
[----:B------:R-:W0:Y:S01]  /*112a0*/  LDSM.16.MT88.4 R8, [R2+0xa400] ;  /* 0x00a400000208783b */ /* 0x000e220000004200 */
[----:B-----5:R-:W-:-:S05]  /*112b0*/  LOP3.LUT R13, R0, R12, RZ, 0xfc, !PT ;  /* 0x0000000c000d7212 */ /* 0x020fca00078efcff */
        /* <DEDUP_REMOVED lines=9> */
[C-C-:B---3--:R-:W-:Y:S02]  /*11350*/  PRMT R14, R10.reuse, 0x6420, R11.reuse ;  /* 0x000064200a0e7816 */ /* 0x148fe4000000000b */
        /* <DEDUP_REMOVED lines=58> */
.L_x_310:
[----:B-1----:R1:W-:Y:S01]  /*11700*/  SYNCS.ARRIVE.TRANS64.A1T0 RZ, [R17+URZ+0x29850], RZ ;  /* 0x029850ff11ff79a7 */ /* 0x0023e2000810003f */
[----:B------:R-:W-:Y:S06]  /*11710*/  BAR.SYNC.DEFER_BLOCKING 0x2, 0x80 ;  /* 0x0082000000007b1d */ /* 0x000fec0000010000 */
[----:B------:R-:W-:Y:S05]  /*11720*/  @!P0 BRA `(.L_x_311) ;  /* 0x0000000000048947 */ /* 0x000fea0003800000 */
[----:B------:R-:W-:Y:S01]  /*11730*/  BPT.TRAP 0x1 ;  /* 0x000000040000795c */ /* 0x000fe20000300000 */
.L_x_311:
[----:B0-----:R-:W2:Y:S01]  /*11740*/  LDL R0, [R1+0x4] ;  /* 0x0000040001007983 */ /* 0x001ea20000100800 */
[----:B-1----:R-:W-:Y:S02]  /*11750*/  VIADD R17, R17, 0x29880 ;  /* 0x0002988011117836 */ /* 0x002fe40000000000 */
[----:B------:R-:W-:-:S05]  /*11760*/  VIADD R28, R28, 0x1 ;  /* 0x000000011c1c7836 */ /* 0x000fca0000000000 */
[----:B------:R-:W-:-:S04]  /*11770*/  ISETP.NE.AND P0, PT, R28, 0x2, PT ;  /* 0x000000021c00780c */ /* 0x000fc80003f05270 */
[----:B------:R-:W-:Y:S02]  /*11780*/  SEL R28, R28, RZ, P0 ;  /* 0x000000ff1c1c7207 */ /* 0x000fe40000000000 */
[----:B--2---:R-:W-:Y:S02]  /*11790*/  PRMT R17, R0, 0x654, R17 ;  /* 0x0000065400117816 */ /* 0x004fe40000000011 */
[----:B------:R-:W-:Y:S02]  /*117a0*/  SEL R0, RZ, 0x1, P0 ;  /* 0x00000001ff007807 */ /* 0x000fe40000000000 */
[----:B------:R0:W-:Y:S02]  /*117b0*/  SYNCS.ARRIVE.TRANS64.RED.A1T0 RZ, [R17+URZ], RZ ;  /* 0x000000ff11ff79a7 */ /* 0x0001e4000810043f */
[----:B------:R-:W-:-:S07]  /*117c0*/  LOP3.LUT R33, R33, R0, RZ, 0x3c, !PT ;  /* 0x0000000021217212 */ /* 0x000fce00078e3cff */
.L_x_250:
[----:B------:R-:W-:Y:S05]  /*117d0*/  BSYNC B7 ;  /* 0x0000000000077941 */ /* 0x000fea0003800000 */
.L_x_248:
[----:B------:R-:W-:-:S13]  /*117e0*/  LOP3.LUT P0, RZ, R23, 0x200, RZ, 0xc0, !PT ;  /* 0x0000020017ff7812 */ /* 0x000fda000780c0ff */
[----:B------:R-:W-:Y:S05]  /*117f0*/  @!P0 BRA `(.L_x_312) ;  /* 0x0000000000288947 */ /* 0x000fea0003800000 */
[----:B------:R-:W1:Y:S08]  /*11800*/  S2UR UR4, SR_CgaCtaId ;  /* 0x00000000000479c3 */ /* 0x000e700000008800 */
[----:B------:R-:W-:Y:S01]  /*11810*/  BAR.SYNC.DEFER_BLOCKING 0x5, 0x180 ;  /* 0x0146000000007b1d */ /* 0x000fe20000010000 */
[----:B------:R-:W-:Y:S01]  /*11820*/  MOV R22, 0x400 ;  /* 0x0000040000167802 */ /* 0x000fe20000000f00 */
[----:B-1----:R-:W-:-:S05]  /*11830*/  IMAD.U32 R0, RZ, RZ, UR4 ;  /* 0x00000004ff007e24 */ /* 0x002fca000f8e00ff */
[----:B------:R-:W-:Y:S01]  /*11840*/  LEA R22, R0, R22, 0x18 ;  /* 0x0000001600167211 */ /* 0x000fe200078ec0ff */
[----:B------:R-:W-:Y:S04]  /*11850*/  STL [R1+0x4], R0 ;  /* 0x0000040001007387 */ /* 0x000fe80000100800 */
[----:B0-----:R-:W0:Y:S02]  /*11860*/  LDS.128 R16, [R22+0x298d0] ;  /* 0x0298d00016107984 */ /* 0x001e240000000c00 */
[----:B0-----:R-:W-:Y:S01]  /*11870*/  R2UR UR40, R19 ;  /* 0x00000000132872ca */ /* 0x001fe200000e0000 */
[----:B------:R-:W-:Y:S06]  /*11880*/  BAR.ARV 0x4, 0x180 ;  /* 0x0106000000007b1d */ /* 0x000fec0000002000 */
[----:B------:R-:W-:Y:S08]  /*11890*/  BRA `(.L_x_313) ;  /* 0x0000000800207947 */ /* 0x000ff00003800000 */
.L_x_312:
[----:B------:R-:W1:Y:S01]  /*118a0*/  S2R R0, SR_TID.X ;  /* 0x0000000000007919 */ /* 0x000e620000002100 */
[----:B------:R-:W-:Y:S01]  /*118b0*/  ULDC UR4, c[0x0][0xc3c] ;  /* 0x00030f0000047ab9 */ /* 0x000fe20000000800 */
[----:B-1----:R-:W-:Y:S01]  /*118c0*/  LOP3.LUT R8, R0, 0x1f, RZ, 0xc0, !PT ;  /* 0x0000001f00087812 */ /* 0x002fe200078ec0ff */
[----:B------:R-:W-:-:S03]  /*118d0*/  IMAD.MOV.U32 R0, RZ, RZ, RZ ;  /* 0x000000ffff007224 */ /* 0x000fc600078e00ff */
[C---:B------:R-:W-:Y:S02]  /*118e0*/  ISETP.NE.AND P0, PT, R8.reuse, 0x1f, PT ;  /* 0x0000001f0800780c */ /* 0x040fe40003f05270 */
[----:B------:R-:W-:-:S04]  /*118f0*/  IADD3 R5, R8, UR40, RZ ;  /* 0x0000002808057c10 */ /* 0x000fc8000fffe0ff */
[----:B------:R-:W-:Y:S01]  /*11900*/  ISETP.GE.OR P1, PT, R5, UR4, !P0 ;  /* 0x0000000405007c0c */ /* 0x000fe2000c726670 */
[----:B------:R-:W-:-:S12]  /*11910*/  ULDC UR4, c[0x0][0xc3c] ;  /* 0x00030f0000047ab9 */ /* 0x000fd80000000800 */
[----:B------:R-:W1:Y:S02]  /*11920*/  @!P1 LDC.64 R2, c[0x0][0xc80] ;  /* 0x00032000ff029b82 */ /* 0x000e640000000a00 */
[----:B-1----:R-:W-:-:S05]  /*11930*/  @!P1 IMAD.WIDE R2, R5, 0x4, R2 ;  /* 0x0000000405029825 */ /* 0x002fca00078e0202 */
[----:B------:R-:W2:Y:S01]  /*11940*/  @!P1 LDG.E R0, desc[UR52][R2.64] ;  /* 0x0000003402009981 */ /* 0x000ea2000c1e1900 */
[C---:B------:R-:W-:Y:S02]  /*11950*/  ISETP.NE.AND P1, PT, R8.reuse, RZ, PT ;  /* 0x000000ff0800720c */ /* 0x040fe40003f25270 */
[C---:B------:R-:W-:Y:S02]  /*11960*/  ISETP.GE.U32.AND P2, PT, R8.reuse, 0x2, PT ;  /* 0x000000020800780c */ /* 0x040fe40003f46070 */
[C---:B------:R-:W-:Y:S02]  /*11970*/  ISETP.GE.U32.AND P3, PT, R8.reuse, 0x4, PT ;  /* 0x000000040800780c */ /* 0x040fe40003f66070 */
[C---:B------:R-:W-:Y:S02]  /*11980*/  ISETP.GE.U32.AND P4, PT, R8.reuse, 0x8, PT ;  /* 0x000000080800780c */ /* 0x040fe40003f86070 */
[----:B------:R-:W-:Y:S01]  /*11990*/  ISETP.GE.U32.AND P5, PT, R8, 0x10, PT ;  /* 0x000000100800780c */ /* 0x000fe20003fa6070 */
[----:B--2---:R-:W1:Y:S02]  /*119a0*/  SHFL.UP PT, R4, R0, 0x1, RZ ;  /* 0x0420000000047989 */ /* 0x004e6400000e00ff */
[----:B-1----:R-:W-:-:S05]  /*119b0*/  SEL R5, R4, RZ, P1 ;  /* 0x000000ff04057207 */ /* 0x002fca0000800000 */
[----:B------:R-:W-:-:S05]  /*119c0*/  IMAD.IADD R5, R0, 0x1, R5 ;  /* 0x0000000100057824 */ /* 0x000fca00078e0205 */
[----:B------:R-:W1:Y:S02]  /*119d0*/  SHFL.UP PT, R4, R5, 0x2, RZ ;  /* 0x0440000005047989 */ /* 0x000e6400000e00ff */
[----:B-1----:R-:W-:-:S05]  /*119e0*/  SEL R4, R4, RZ, P2 ;  /* 0x000000ff04047207 */ /* 0x002fca0001000000 */
[----:B------:R-:W-:Y:S02]  /*119f0*/  IMAD.IADD R4, R5, 0x1, R4 ;  /* 0x0000000105047824 */ /* 0x000fe400078e0204 */
[----:B------:R-:W-:Y:S04]  /*11a00*/  SHFL.IDX PT, R5, R16, RZ, 0x1f ;  /* 0x00001fff10057589 */ /* 0x000fe800000e0000 */
[----:B------:R-:W1:Y:S02]  /*11a10*/  SHFL.UP PT, R6, R4, 0x4, RZ ;  /* 0x0480000004067989 */ /* 0x000e6400000e00ff */
[----:B-1----:R-:W-:-:S05]  /*11a20*/  SEL R3, R6, RZ, P3 ;  /* 0x000000ff06037207 */ /* 0x002fca0001800000 */
[----:B------:R-:W-:Y:S02]  /*11a30*/  IMAD.IADD R6, R4, 0x1, R3 ;  /* 0x0000000104067824 */ /* 0x000fe400078e0203 */
[----:B------:R-:W-:Y:S04]  /*11a40*/  SHFL.IDX PT, R4, R16, 0x1, 0x1f ;  /* 0x00201f0010047f89 */ /* 0x000fe800000e0000 */
[----:B------:R-:W1:Y:S02]  /*11a50*/  SHFL.UP PT, R2, R6, 0x8, RZ ;  /* 0x0500000006027989 */ /* 0x000e6400000e00ff */
[----:B-1----:R-:W-:-:S05]  /*11a60*/  SEL R3, R2, RZ, P4 ;  /* 0x000000ff02037207 */ /* 0x002fca0002000000 */
[----:B------:R-:W-:-:S05]  /*11a70*/  IMAD.IADD R7, R6, 0x1, R3 ;  /* 0x0000000106077824 */ /* 0x000fca00078e0203 */
[----:B------:R-:W1:Y:S02]  /*11a80*/  SHFL.UP PT, R2, R7, 0x10, RZ ;  /* 0x0600000007027989 */ /* 0x000e6400000e00ff */
[----:B-1----:R-:W-:-:S05]  /*11a90*/  SEL R2, R2, RZ, P5 ;  /* 0x000000ff02027207 */ /* 0x002fca0002800000 */
[----:B------:R-:W-:Y:S02]  /*11aa0*/  IMAD.IADD R3, R7, 0x1, R2 ;  /* 0x0000000107037824 */ /* 0x000fe400078e0202 */
[----:B------:R-:W1:Y:S03]  /*11ab0*/  LDC R2, c[0x0][0xc38] ;  /* 0x00030e00ff027b82 */ /* 0x000e660000000800 */
[----:B------:R-:W1:Y:S02]  /*11ac0*/  SHFL.IDX PT, R9, R3, 0x1f, 0x1f ;  /* 0x03e01f0003097f89 */ /* 0x000e6400000e0000 */
[----:B-1----:R-:W-:-:S04]  /*11ad0*/  IMAD R9, R9, R2, RZ ;  /* 0x0000000209097224 */ /* 0x002fc800078e02ff */
[----:B------:R-:W-:-:S05]  /*11ae0*/  IMAD.IADD R4, R4, 0x1, R9 ;  /* 0x0000000104047824 */ /* 0x000fca00078e0209 */
[----:B------:R-:W-:-:S13]  /*11af0*/  ISETP.GT.AND P6, PT, R4, R5, PT ;  /* 0x000000050400720c */ /* 0x000fda0003fc4270 */
[----:B------:R-:W-:Y:S05]  /*11b00*/  @P6 BRA `(.L_x_314) ;  /* 0x0000000000906947 */ /* 0x000fea0003800000 */
.L_x_318:
[----:B------:R-:W-:-:S04]  /*11b10*/  UIADD3 UR40, UR40, 0x1f, URZ ;  /* 0x0000001f28287890 */ /* 0x000fc8000fffe03f */
[----:B------:R-:W-:-:S06]  /*11b20*/  UISETP.GE.AND UP0, UPT, UR40, UR4, UPT ;  /* 0x000000042800728c */ /* 0x000fcc000bf06270 */
[----:B------:R-:W-:-:S13]  /*11b30*/  PLOP3.LUT P6, PT, PT, PT, UP0, 0x40, 0x0 ;  /* 0x000000000000781c */ /* 0x000fda0003fce808 */
[----:B------:R-:W-:Y:S05]  /*11b40*/  @!P6 BRA `(.L_x_315) ;  /* 0x000000040034e947 */ /* 0x000fea0003800000 */
[----:B------:R-:W1:Y:S01]  /*11b50*/  S2R R0, SR_TID.X ;  /* 0x0000000000007919 */ /* 0x000e620000002100 */
[----:B------:R-:W-:Y:S01]  /*11b60*/  BSSY B0, `(.L_x_316) ;  /* 0x0000009000007945 */ /* 0x000fe20003800000 */
[----:B-1----:R-:W-:-:S05]  /*11b70*/  LOP3.LUT R0, R0, 0x1f, RZ, 0xc0, !PT ;  /* 0x0000001f00007812 */ /* 0x002fca00078ec0ff */
[----:B------:R-:W-:Y:S02]  /*11b80*/  VIADD R7, R0, UR40 ;  /* 0x0000002800077c36 */ /* 0x000fe40008000000 */
[----:B------:R-:W-:-:S03]  /*11b90*/  IMAD.MOV.U32 R0, RZ, RZ, RZ ;  /* 0x000000ffff007224 */ /* 0x000fc600078e00ff */
[----:B------:R-:W-:-:S13]  /*11ba0*/  ISETP.GE.OR P6, PT, R7, UR4, !P0 ;  /* 0x0000000407007c0c */ /* 0x000fda000c7c6670 */
[----:B------:R-:W-:Y:S05]  /*11bb0*/  @P6 BRA `(.L_x_317) ;  /* 0x00000000000c6947 */ /* 0x000fea0003800000 */
[----:B------:R-:W1:Y:S02]  /*11bc0*/  LDC.64 R2, c[0x0][0xc80] ;  /* 0x00032000ff027b82 */ /* 0x000e640000000a00 */
[----:B-1----:R-:W-:-:S05]  /*11bd0*/  IMAD.WIDE R2, R7, 0x4, R2 ;  /* 0x0000000407027825 */ /* 0x002fca00078e0202 */
[----:B------:R1:W5:Y:S02]  /*11be0*/  LDG.E R0, desc[UR52][R2.64] ;  /* 0x0000003402007981 */ /* 0x000364000c1e1900 */
.L_x_317:
[----:B------:R-:W-:Y:S05]  /*11bf0*/  BSYNC B0 ;  /* 0x0000000000007941 */ /* 0x000fea0003800000 */
.L_x_316:
[----:B-1---5:R-:W1:Y:S02]  /*11c00*/  SHFL.UP PT, R2, R0, 0x1, RZ ;  /* 0x0420000000027989 */ /* 0x022e6400000e00ff */
[----:B-1----:R-:W-:-:S04]  /*11c10*/  SEL R3, R2, RZ, P1 ;  /* 0x000000ff02037207 */ /* 0x002fc80000800000 */
[----:B------:R-:W-:-:S05]  /*11c20*/  IADD3 R3, R0, R3, RZ ;  /* 0x0000000300037210 */ /* 0x000fca0007ffe0ff */
[----:B------:R-:W1:Y:S02]  /*11c30*/  SHFL.UP PT, R2, R3, 0x2, RZ ;  /* 0x0440000003027989 */ /* 0x000e6400000e00ff */
[----:B-1----:R-:W-:-:S05]  /*11c40*/  SEL R2, R2, RZ, P2 ;  /* 0x000000ff02027207 */ /* 0x002fca0001000000 */
[----:B------:R-:W-:-:S05]  /*11c50*/  IMAD.IADD R6, R3, 0x1, R2 ;  /* 0x0000000103067824 */ /* 0x000fca00078e0202 */
[----:B------:R-:W1:Y:S02]  /*11c60*/  SHFL.UP PT, R2, R6, 0x4, RZ ;  /* 0x0480000006027989 */ /* 0x000e6400000e00ff */
[----:B-1----:R-:W-:-:S05]  /*11c70*/  SEL R7, R2, RZ, P3 ;  /* 0x000000ff02077207 */ /* 0x002fca0001800000 */
[----:B------:R-:W-:-:S05]  /*11c80*/  IMAD.IADD R7, R6, 0x1, R7 ;  /* 0x0000000106077824 */ /* 0x000fca00078e0207 */
[----:B------:R-:W1:Y:S02]  /*11c90*/  SHFL.UP PT, R2, R7, 0x8, RZ ;  /* 0x0500000007027989 */ /* 0x000e6400000e00ff */
[----:B-1----:R-:W-:-:S05]  /*11ca0*/  SEL R2, R2, RZ, P4 ;  /* 0x000000ff02027207 */ /* 0x002fca0002000000 */
[----:B------:R-:W-:-:S05]  /*11cb0*/  IMAD.IADD R8, R7, 0x1, R2 ;  /* 0x0000000107087824 */ /* 0x000fca00078e0202 */
[----:B------:R-:W1:Y:S02]  /*11cc0*/  SHFL.UP PT, R2, R8, 0x10, RZ ;  /* 0x0600000008027989 */ /* 0x000e6400000e00ff */
[----:B-1----:R-:W-:Y:S02]  /*11cd0*/  SEL R9, R2, RZ, P5 ;  /* 0x000000ff02097207 */ /* 0x002fe40002800000 */
[----:B------:R-:W1:Y:S03]  /*11ce0*/  LDC R2, c[0x0][0xc38] ;  /* 0x00030e00ff027b82 */ /* 0x000e660000000800 */
[----:B------:R-:W-:-:S05]  /*11cf0*/  IMAD.IADD R3, R8, 0x1, R9 ;  /* 0x0000000108037824 */ /* 0x000fca00078e0209 */
[----:B------:R-:W1:Y:S02]  /*11d00*/  SHFL.IDX PT, R9, R3, 0x1f, 0x1f ;  /* 0x03e01f0003097f89 */ /* 0x000e6400000e0000 */
[----:B-1----:R-:W-:-:S04]  /*11d10*/  IMAD R9, R9, R2, RZ ;  /* 0x0000000209097224 */ /* 0x002fc800078e02ff */
[----:B------:R-:W-:-:S05]  /*11d20*/  IMAD.IADD R4, R9, 0x1, R4 ;  /* 0x0000000109047824 */ /* 0x000fca00078e0204 */
[----:B------:R-:W-:-:S13]  /*11d30*/  ISETP.GT.AND P6, PT, R4, R5, PT ;  /* 0x000000050400720c */ /* 0x000fda0003fc4270 */
[----:B------:R-:W-:Y:S05]  /*11d40*/  @!P6 BRA `(.L_x_318) ;  /* 0xfffffffc0070e947 */ /* 0x000fea000383ffff */
.L_x_314:
[----:B------:R-:W-:Y:S02]  /*11d50*/  IMAD.IADD R7, R4, 0x1, -R9 ;  /* 0x0000000104077824 */ /* 0x000fe400078e0a09 */
[----:B------:R-:W-:Y:S02]  /*11d60*/  IMAD.MOV.U32 R16, RZ, RZ, RZ ;  /* 0x000000ffff107224 */ /* 0x000fe400078e00ff */
[----:B------:R-:W-:-:S05]  /*11d70*/  IMAD R4, R3, R2, R7 ;  /* 0x0000000203047224 */ /* 0x000fca00078e0207 */
[----:B------:R-:W-:-:S13]  /*11d80*/  ISETP.GT.AND P0, PT, R4, R5, PT ;  /* 0x000000050400720c */ /* 0x000fda0003f04270 */
[----:B------:R-:W-:Y:S02]  /*11d90*/  VOTEU.ANY UR5, UPT, !P0 ;  /* 0x0000000000057886 */ /* 0x000fe400040e0100 */
[----:B------:R-:W-:Y:S02]  /*11da0*/  UPOPC UR4, UR5 ;  /* 0x00000005000472bf */ /* 0x000fe40008000000 */
[----:B------:R-:W-:-:S04]  /*11db0*/  ISETP.NE.AND P0, PT, RZ, UR5, PT ;  /* 0x00000005ff007c0c */ /* 0x000fc8000bf05270 */
[----:B------:R-:W-:-:S05]  /*11dc0*/  IMAD.U32 R11, RZ, RZ, UR4 ;  /* 0x00000004ff0b7e24 */ /* 0x000fca000f8e00ff */
[----:B------:R-:W1:Y:S02]  /*11dd0*/  SHFL.IDX PT, R0, R0, R11, 0x1f ;  /* 0x00001f0b00007589 */ /* 0x000e6400000e0000 */
[----:B-1----:R-:W-:-:S04]  /*11de0*/  IABS R4, R0 ;  /* 0x0000000000047213 */ /* 0x002fc80000000000 */
[----:B------:R-:W1:Y:S08]  /*11df0*/  I2F.RP R6, R4 ;  /* 0x0000000400067306 */ /* 0x000e700000209400 */
[----:B-1----:R-:W1:Y:S02]  /*11e00*/  MUFU.RCP R6, R6 ;  /* 0x0000000600067308 */ /* 0x002e640000001000 */
[----:B-1----:R-:W-:-:S06]  /*11e10*/  VIADD R9, R6, 0xffffffe ;  /* 0x0ffffffe06097836 */ /* 0x002fcc0000000000 */
[----:B------:R-:W1:Y:S01]  /*11e20*/  F2I.FTZ.U32.TRUNC.NTZ R9, R9 ;  /* 0x0000000900097305 */ /* 0x000e62000021f000 */
[----:B------:R-:W-:Y:S05]  /*11e30*/  @!P0 BRA `(.L_x_319) ;  /* 0x00000000000c8947 */ /* 0x000fea0003800000 */
[----:B------:R-:W-:-:S06]  /*11e40*/  UIADD3 UR5, UR4, -0x1, URZ ;  /* 0xffffffff04057890 */ /* 0x000fcc000fffe03f */
[----:B------:R-:W-:-:S06]  /*11e50*/  MOV R16, UR5 ;  /* 0x0000000500107c02 */ /* 0x000fcc0008000f00 */
[----:B------:R2:W3:Y:S02]  /*11e60*/  SHFL.IDX PT, R16, R3, R16, 0x1f ;  /* 0x00001f1003107589 */ /* 0x0004e400000e0000 */
.L_x_319:
[----:B-12---:R-:W-:Y:S01]  /*11e70*/  IMAD.MOV R3, RZ, RZ, -R9 ;  /* 0x000000ffff037224 */ /* 0x006fe200078e0a09 */
[----:B------:R-:W-:Y:S01]  /*11e80*/  UIADD3 UR40, UR4, UR40, URZ ;  /* 0x0000002804287290 */ /* 0x000fe2000fffe03f */
[----:B---3--:R-:W-:Y:S02]  /*11e90*/  IMAD R16, R16, R2, R7 ;  /* 0x0000000210107224 */ /* 0x008fe400078e0207 */
[----:B------:R-:W-:Y:S02]  /*11ea0*/  IMAD R6, R3, R4, RZ ;  /* 0x0000000403067224 */ /* 0x000fe400078e02ff */
[----:B------:R-:W-:Y:S02]  /*11eb0*/  IMAD.MOV.U32 R2, RZ, RZ, RZ ;  /* 0x000000ffff027224 */ /* 0x000fe400078e00ff */
[----:B------:R-:W-:Y:S02]  /*11ec0*/  IMAD.MOV.U32 R3, RZ, RZ, R9 ;  /* 0x000000ffff037224 */ /* 0x000fe400078e0009 */
[----:B0-----:R-:W-:-:S02]  /*11ed0*/  IMAD.IADD R17, R5, 0x1, -R16 ;  /* 0x0000000105117824 */ /* 0x001fc400078e0a10 */
[----:B------:R-:W-:Y:S01]  /*11ee0*/  IMAD.HI.U32 R9, R9, R6, R2 ;  /* 0x0000000609097227 */ /* 0x000fe200078e0002 */
[----:B------:R-:W-:Y:S02]  /*11ef0*/  IABS R3, R0 ;  /* 0x0000000000037213 */ /* 0x000fe40000000000 */
[----:B------:R-:W-:-:S03]  /*11f00*/  IABS R2, R17 ;  /* 0x0000001100027213 */ /* 0x000fc60000000000 */
[----:B------:R-:W-:Y:S02]  /*11f10*/  IMAD.MOV R3, RZ, RZ, -R3 ;  /* 0x000000ffff037224 */ /* 0x000fe400078e0a03 */
[----:B------:R-:W-:-:S04]  /*11f20*/  IMAD.HI.U32 R9, R9, R2, RZ ;  /* 0x0000000209097227 */ /* 0x000fc800078e00ff */
[----:B------:R-:W-:Y:S01]  /*11f30*/  IMAD R3, R9, R3, R2 ;  /* 0x0000000309037224 */ /* 0x000fe200078e0202 */
[----:B------:R-:W-:-:S04]  /*11f40*/  LOP3.LUT R2, R17, R0, RZ, 0x3c, !PT ;  /* 0x0000000011027212 */ /* 0x000fc800078e3cff */
[----:B------:R-:W-:Y:S02]  /*11f50*/  ISETP.GT.U32.AND P1, PT, R4, R3, PT ;  /* 0x000000030400720c */ /* 0x000fe40003f24070 */
[----:B------:R-:W-:-:S11]  /*11f60*/  ISETP.GE.AND P2, PT, R2, RZ, PT ;  /* 0x000000ff0200720c */ /* 0x000fd60003f46270 */
[----:B------:R-:W-:Y:S02]  /*11f70*/  @!P1 IMAD.IADD R3, R3, 0x1, -R4 ;  /* 0x0000000103039824 */ /* 0x000fe400078e0a04 */
[----:B------:R-:W-:Y:S01]  /*11f80*/  @!P1 VIADD R9, R9, 0x1 ;  /* 0x0000000109099836 */ /* 0x000fe20000000000 */
[----:B------:R-:W-:Y:S02]  /*11f90*/  ISETP.NE.AND P1, PT, R0, RZ, PT ;  /* 0x000000ff0000720c */ /* 0x000fe40003f25270 */
[----:B------:R-:W-:-:S13]  /*11fa0*/  ISETP.GE.U32.AND P0, PT, R3, R4, PT ;  /* 0x000000040300720c */ /* 0x000fda0003f06070 */
[----:B------:R-:W-:-:S04]  /*11fb0*/  @P0 VIADD R9, R9, 0x1 ;  /* 0x0000000109090836 */ /* 0x000fc80000000000 */
[----:B------:R-:W-:Y:S01]  /*11fc0*/  @!P2 IMAD.MOV R9, RZ, RZ, -R9 ;  /* 0x000000ffff09a224 */ /* 0x000fe200078e0a09 */
[----:B------:R-:W-:-:S04]  /*11fd0*/  @!P1 LOP3.LUT R9, RZ, R0, RZ, 0x33, !PT ;  /* 0x00000000ff099212 */ /* 0x000fc800078e33ff */
[----:B------:R-:W-:Y:S01]  /*11fe0*/  IADD3 R2, -R9, RZ, RZ ;  /* 0x000000ff09027210 */ /* 0x000fe20007ffe1ff */
[----:B------:R-:W-:-:S04]  /*11ff0*/  IMAD.MOV.U32 R18, RZ, RZ, R9 ;  /* 0x000000ffff127224 */ /* 0x000fc800078e0009 */
[----:B------:R-:W-:Y:S01]  /*12000*/  IMAD R17, R0, R2, R17 ;  /* 0x0000000200117224 */ /* 0x000fe200078e0211 */
[----:B------:R-:W-:Y:S06]  /*12010*/  BRA `(.L_x_320) ;  /* 0x0000000000107947 */ /* 0x000fec0003800000 */
.L_x_315:
[----:B------:R-:W-:Y:S01]  /*12020*/  IMAD.MOV.U32 R16, RZ, RZ, R5 ;  /* 0x000000ffff107224 */ /* 0x000fe200078e0005 */
[----:B------:R-:W-:Y:S01]  /*12030*/  ULDC UR40, c[0x0][0xc3c] ;  /* 0x00030f0000287ab9 */ /* 0x000fe20000000800 */
[----:B0-----:R-:W-:Y:S02]  /*12040*/  IMAD.MOV.U32 R17, RZ, RZ, RZ ;  /* 0x000000ffff117224 */ /* 0x001fe400078e00ff */
[----:B------:R-:W-:-:S07]  /*12050*/  IMAD.MOV.U32 R18, RZ, RZ, RZ ;  /* 0x000000ffff127224 */ /* 0x000fce00078e00ff */
.L_x_320:
[----:B------:R0:W2:Y:S01]  /*12060*/  LDL R2, [R1+0x4] ;  /* 0x0000040001027983 */ /* 0x0000a20000100800 */
[----:B------:R-:W1:Y:S02]  /*12070*/  S2R R0, SR_TID.X ;  /* 0x0000000000007919 */ /* 0x000e640000002100 */
[----:B-1----:R-:W-:Y:S01]  /*12080*/  LOP3.LUT R0, R0, 0x1f, RZ, 0xc0, !PT ;  /* 0x0000001f00007812 */ /* 0x002fe200078ec0ff */
[----:B------:R-:W-:Y:S03]  /*12090*/  BAR.SYNC.DEFER_BLOCKING 0x4, 0x180 ;  /* 0x0106000000007b1d */ /* 0x000fe60000010000 */
[----:B------:R-:W-:Y:S01]  /*120a0*/  ISETP.NE.AND P0, PT, R0, RZ, PT ;  /* 0x000000ff0000720c */ /* 0x000fe20003f05270 */
[----:B------:R-:W-:-:S12]  /*120b0*/  IMAD.U32 R19, RZ, RZ, UR40 ;  /* 0x00000028ff137e24 */ /* 0x000fd8000f8e00ff */
[----:B------:R-:W-:Y:S01]  /*120c0*/  @!P0 MOV R0, 0x400 ;  /* 0x0000040000008802 */ /* 0x000fe20000000f00 */
[----:B--2---:R-:W1:Y:S03]  /*120d0*/  @!P0 S2R R2, SR_CgaCtaId ;  /* 0x0000000000028919 */ /* 0x004e660000008800 */
[----:B-1----:R-:W-:Y:S01]  /*120e0*/  @!P0 LEA R22, R2, R0, 0x18 ;  /* 0x0000000002168211 */ /* 0x002fe200078ec0ff */
[----:B------:R0:W-:Y:S04]  /*120f0*/  @!P0 STL [R1+0x4], R2 ;  /* 0x0000040201008387 */ /* 0x0001e80000100800 */
[----:B------:R0:W-:Y:S01]  /*12100*/  @!P0 STS.128 [R22+0x298d0], R16 ;  /* 0x0298d01016008388 */ /* 0x0001e20000000c00 */
[----:B------:R-:W-:Y:S06]  /*12110*/  BAR.ARV 0x5, 0x180 ;  /* 0x0146000000007b1d */ /* 0x000fec0000002000 */
.L_x_313:
[----:B------:R-:W-:Y:S02]  /*12120*/  ULDC UR4, c[0x0][0xc3c] ;  /* 0x00030f0000047ab9 */ /* 0x000fe40000000800 */
[----:B------:R-:W-:-:S06]  /*12130*/  UISETP.GE.AND UP0, UPT, UR40, UR4, UPT ;  /* 0x000000042800728c */ /* 0x000fcc000bf06270 */
[----:B------:R-:W-:-:S13]  /*12140*/  PLOP3.LUT P0, PT, PT, PT, UP0, 0x80, 0x0 ;  /* 0x000000000000781c */ /* 0x000fda0003f0f008 */
[----:B------:R-:W-:Y:S05]  /*12150*/  @!P0 BRA `(.L_x_321) ;  /* 0xffffffa800f88947 */ /* 0x000fea000383ffff */
.L_x_244:
[----:B0-----:R-:W3:Y:S01]  /*12160*/  LDL.LU R0, [R1+0x1c] ;  /* 0x00001c0001007983 */ /* 0x001ee20000300800 */
[----:B------:R-:W-:Y:S01]  /*12170*/  BSSY B0, `(.L_x_322) ;  /* 0x000000b000007945 */ /* 0x000fe20003800000 */
[----:B------:R-:W0:Y:S01]  /*12180*/  S2R R5, SR_CgaCtaId ;  /* 0x0000000000057919 */ /* 0x000e220000008800 */
[----:B---3--:R-:W-:-:S05]  /*12190*/  VIADD R0, R0, 0x1 ;  /* 0x0000000100007836 */ /* 0x008fca0000000000 */
[----:B------:R-:W-:-:S04]  /*121a0*/  LEA.HI R2, R0, R0, RZ, 0x1 ;  /* 0x0000000000027211 */ /* 0x000fc800078f08ff */
[----:B------:R-:W-:Y:S02]  /*121b0*/  LOP3.LUT R3, R2, 0xfffffffe, RZ, 0xc0, !PT ;  /* 0xfffffffe02037812 */ /* 0x000fe400078ec0ff */
[----:B------:R-:W-:-:S03]  /*121c0*/  MOV R2, 0x400 ;  /* 0x0000040000027802 */ /* 0x000fc60000000f00 */
[----:B------:R-:W-:Y:S01]  /*121d0*/  IMAD.IADD R0, R0, 0x1, -R3 ;  /* 0x0000000100007824 */ /* 0x000fe200078e0a03 */
[----:B0-----:R-:W-:-:S04]  /*121e0*/  LEA R5, R5, R2, 0x18 ;  /* 0x0000000205057211 */ /* 0x001fc800078ec0ff */
[----:B------:R-:W-:-:S04]  /*121f0*/  SHF.L.U32 R0, R0, 0x1f, RZ ;  /* 0x0000001f00007819 */ /* 0x000fc800000006ff */
[----:B------:R-:W0:Y:S02]  /*12200*/  SYNCS.PHASECHK.TRANS64.TRYWAIT P0, [R5+URZ+0x29820], R0 ;  /* 0x02982000050075a7 */ /* 0x000e24000800017f */
[----:B0-----:R-:W-:Y:S05]  /*12210*/  @!P0 BRA `(.L_x_323) ;  /* 0x0000002800008947 */ /* 0x001fea0003800000 */
.L_x_408:
[----:B------:R-:W-:Y:S05]  /*12220*/  BSYNC B0 ;  /* 0x0000000000007941 */ /* 0x000fea0003800000 */
.L_x_322:
[----:B------:R-:W-:-:S03]  /*12230*/  UMOV UR4, 0xffffffff ;  /* 0xffffffff00047882 */ /* 0x000fc60000000000 */
[----:B------:R-:W-:Y:S05]  /*12240*/  BRA.DIV UR4, `(.L_x_324) ;  /* 0x0000002a04087947 */ /* 0x000fea000b800000 */
[----:B0-----:R-:W0:Y:S02]  /*12250*/  S2R R0, SR_TID.X ;  /* 0x0000000000007919 */ /* 0x001e240000002100 */
[----:B0-----:R-:W-:-:S04]  /*12260*/  SHF.R.U32.HI R0, RZ, 0x5, R0 ;  /* 0x00000005ff007819 */ /* 0x001fc80000011600 */
[----:B------:R-:W-:-:S05]  /*12270*/  LOP3.LUT R0, R0, 0x3, RZ, 0xc0, !PT ;  /* 0x0000000300007812 */ /* 0x000fca00078ec0ff */
[----:B------:R0:W1:Y:S02]  /*12280*/  SHFL.IDX PT, R14, R0, RZ, 0x1f ;  /* 0x00001fff000e7589 */ /* 0x00006400000e0000 */
.L_x_411:
[----:B-1----:R-:W-:Y:S01]  /*12290*/  ISETP.NE.AND P0, PT, R14, RZ, PT ;  /* 0x000000ff0e00720c */ /* 0x002fe20003f05270 */
[----:B------:R-:W-:-:S12]  /*122a0*/  BSSY B0, `(.L_x_325) ;  /* 0x000002c000007945 */ /* 0x000fd80003800000 */
[----:B------:R-:W-:Y:S05]  /*122b0*/  @P0 BRA `(.L_x_326) ;  /* 0x0000000000a80947 */ /* 0x000fea0003800000 */
[----:B------:R-:W-:-:S03]  /*122c0*/  UMOV UR4, 0xffffffff ;  /* 0xffffffff00047882 */ /* 0x000fc60000000000 */
[----:B------:R-:W-:Y:S05]  /*122d0*/  BRA.DIV UR4, `(.L_x_327) ;  /* 0x0000002a04187947 */ /* 0x000fea000b800000 */
[----:B------:R-:W-:-:S13]  /*122e0*/  ELECT P6, URZ, PT ;  /* 0x00000000003f782f */ /* 0x000fda00038c0000 */
.L_x_414:
[----:B------:R-:W-:Y:S05]  /*122f0*/  @!P6 BRA `(.L_x_326) ;  /* 0x000000000098e947 */ /* 0x000fea0003800000 */
[----:B------:R-:W-:-:S06]  /*12300*/  ULOP3.LUT UR4, UR36, 0x2, URZ, 0xfc, !UPT ;  /* 0x0000000224047892 */ /* 0x000fcc000f8efc3f */
[----:B0-----:R-:W-:-:S05]  /*12310*/  IMAD.U32 R0, RZ, RZ, UR4 ;  /* 0x00000004ff007e24 */ /* 0x001fca000f8e00ff */
[----:B------:R-:W-:-:S13]  /*12320*/  ISETP.NE.AND P0, PT, R0, 0x3, PT ;  /* 0x000000030000780c */ /* 0x000fda0003f05270 */
[----:B------:R-:W-:Y:S05]  /*12330*/  @!P0 BRA `(.L_x_328) ;  /* 0x0000000000048947 */ /* 0x000fea0003800000 */
[----:B------:R-:W-:Y:S01]  /*12340*/  BPT.TRAP 0x1 ;  /* 0x000000040000795c */ /* 0x000fe20000300000 */
.L_x_328:
[C---:B------:R-:W-:Y:S01]  /*12350*/  IMAD R3, R28.reuse, 0x8, R5 ;  /* 0x000000081c037824 */ /* 0x040fe200078e0205 */
[----:B------:R-:W-:Y:S02]  /*12360*/  SHF.L.U32 R2, R33, 0x1f, RZ ;  /* 0x0000001f21027819 */ /* 0x000fe400000006ff */
[----:B------:R-:W-:Y:S02]  /*12370*/  IADD3 R28, R28, 0x1, RZ ;  /* 0x000000011c1c7810 */ /* 0x000fe40007ffe0ff */
[----:B------:R-:W0:Y:S02]  /*12380*/  SYNCS.PHASECHK.TRANS64.TRYWAIT P1, [R3+URZ+0x29840], R2 ;  /* 0x02984002030075a7 */ /* 0x000e24000802017f */
[----:B------:R-:W-:-:S04]  /*12390*/  ISETP.NE.AND P2, PT, R28, 0x2, PT ;  /* 0x000000021c00780c */ /* 0x000fc80003f45270 */
[----:B------:R-:W-:Y:S01]  /*123a0*/  SEL R0, RZ, 0x1, P2 ;  /* 0x00000001ff007807 */ /* 0x000fe20001000000 */
[----:B0-----:R-:W-:Y:S08]  /*123b0*/  @!P1 BRA `(.L_x_329) ;  /* 0x0000002800009947 */ /* 0x001ff00003800000 */
.L_x_415:
[----:B------:R-:W-:Y:S02]  /*123c0*/  SEL R28, R28, RZ, P2 ;  /* 0x000000ff1c1c7207 */ /* 0x000fe40001000000 */
[----:B------:R-:W-:Y:S01]  /*123d0*/  LOP3.LUT R0, R33, R0, RZ, 0x3c, !PT ;  /* 0x0000000021007212 */ /* 0x000fe200078e3cff */
[----:B------:R-:W-:Y:S06]  /*123e0*/  @!P0 BRA `(.L_x_330) ;  /* 0x0000000000048947 */ /* 0x000fec0003800000 */
[----:B------:R-:W-:Y:S01]  /*123f0*/  BPT.TRAP 0x1 ;  /* 0x000000040000795c */ /* 0x000fe20000300000 */
.L_x_330:
[----:B------:R-:W-:Y:S01]  /*12400*/  IMAD R5, R28, 0x8, R5 ;  /* 0x000000081c057824 */ /* 0x000fe200078e0205 */
[----:B------:R-:W-:-:S04]  /*12410*/  SHF.L.U32 R0, R0, 0x1f, RZ ;  /* 0x0000001f00007819 */ /* 0x000fc800000006ff */
[----:B------:R-:W1:Y:S02]  /*12420*/  SYNCS.PHASECHK.TRANS64.TRYWAIT P1, [R5+URZ+0x29840], R0 ;  /* 0x02984000050075a7 */ /* 0x000e64000802017f */
[----:B-1----:R-:W-:Y:S05]  /*12430*/  @!P1 BRA `(.L_x_331) ;  /* 0x0000002400f49947 */ /* 0x002fea0003800000 */
.L_x_416:
[----:B------:R-:W-:Y:S05]  /*12440*/  @!P0 BRA `(.L_x_332) ;  /* 0x0000000000048947 */ /* 0x000fea0003800000 */
[----:B------:R-:W-:Y:S01]  /*12450*/  BPT.TRAP 0x1 ;  /* 0x000000040000795c */ /* 0x000fe20000300000 */
.L_x_332:
[----:B------:R-:W3:Y:S02]  /*12460*/  SYNCS.PHASECHK.TRANS64.TRYWAIT P1, [R3+URZ+0x29860], R2 ;  /* 0x02986002030075a7 */ /* 0x000ee4000802017f */
[----:B---3--:R-:W-:Y:S05]  /*12470*/  @!P1 BRA `(.L_x_333) ;  /* 0x0000002400f89947 */ /* 0x008fea0003800000 */
.L_x_417:
[----:B------:R-:W-:Y:S05]  /*12480*/  @!P0 BRA `(.L_x_334) ;  /* 0x0000000000048947 */ /* 0x000fea0003800000 */
[----:B------:R-:W-:Y:S01]  /*12490*/  BPT.TRAP 0x1 ;  /* 0x000000040000795c */ /* 0x000fe20000300000 */
.L_x_334:
[----:B------:R-:W4:Y:S02]  /*124a0*/  SYNCS.PHASECHK.TRANS64.TRYWAIT P1, [R5+URZ+0x29860], R0 ;  /* 0x02986000050075a7 */ /* 0x000f24000802017f */
[----:B----4-:R-:W-:Y:S05]  /*124b0*/  @!P1 BRA `(.L_x_335) ;  /* 0x0000002400fc9947 */ /* 0x010fea0003800000 */
.L_x_418:
[----:B------:R-:W-:Y:S05]  /*124c0*/  @!P0 BRA `(.L_x_336) ;  /* 0x0000000000048947 */ /* 0x000fea0003800000 */
[----:B------:R-:W-:Y:S01]  /*124d0*/  BPT.TRAP 0x1 ;  /* 0x000000040000795c */ /* 0x000fe20000300000 */
.L_x_336:
[----:B------:R-:W5:Y:S02]  /*124e0*/  SYNCS.PHASECHK.TRANS64.TRYWAIT P1, [R3+URZ+0x29880], R2 ;  /* 0x02988002030075a7 */ /* 0x000f64000802017f */
[----:B-----5:R-:W-:Y:S05]  /*124f0*/  @!P1 BRA `(.L_x_337) ;  /* 0x0000002800009947 */ /* 0x020fea0003800000 */
.L_x_419:
[----:B------:R-:W-:Y:S05]  /*12500*/  @!P0 BRA `(.L_x_338) ;  /* 0x0000000000048947 */ /* 0x000fea0003800000 */
[----:B------:R-:W-:Y:S01]  /*12510*/  BPT.TRAP 0x1 ;  /* 0x000000040000795c */ /* 0x000fe20000300000 */
.L_x_338:
[----:B------:R0:W0:Y:S02]  /*12520*/  SYNCS.PHASECHK.TRANS64.TRYWAIT P0, [R5+URZ+0x29880], R0 ;  /* 0x02988000050075a7 */ /* 0x000024000800017f */
[----:B0-----:R-:W-:Y:S05]  /*12530*/  @!P0 NANOSLEEP.SYNCS 0x989680 ;  /* 0x009896800000895d */ /* 0x001fea0003900000 */
[----:B------:R-:W0:Y:S02]  /*12540*/  @!P0 SYNCS.PHASECHK.TRANS64 P0, [R5+URZ+0x29880], R0 ;  /* 0x02988000050085a7 */ /* 0x000e24000800007f */
[----:B0-----:R-:W-:Y:S05]  /*12550*/  @!P0 BRA `(.L_x_338) ;  /* 0xfffffffc00f08947 */ /* 0x001fea000383ffff */
.L_x_326:
[----:B------:R-:W-:Y:S05]  /*12560*/  BSYNC B0 ;  /* 0x0000000000007941 */ /* 0x000fea0003800000 */
.L_x_325:
[----:B------:R-:W-:Y:S05]  /*12570*/  EXIT ;  /* 0x000000000000794d */ /* 0x000fea0003800000 */
.L_x_193:
[----:B0-----:R-:W-:-:S04]  /*12580*/  IMAD.U32 R3, RZ, RZ, UR47 ;  /* 0x0000002fff037e24 */ /* 0x001fc8000f8e00ff */
[----:B------:R0:W1:Y:S03]  /*12590*/  SYNCS.PHASECHK.TRANS64.TRYWAIT P1, [R3+URZ+0x29800], R8 ;  /* 0x02980008030075a7 */ /* 0x000066000802017f */
[----:B-1----:R-:W-:Y:S05]  /*125a0*/  @!P1 NANOSLEEP.SYNCS 0x989680 ;  /* 0x009896800000995d */ /* 0x002fea0003900000 */
[----:B------:R-:W1:Y:S02]  /*125b0*/  @!P1 SYNCS.PHASECHK.TRANS64 P1, [R3+URZ+0x29800], R8 ;  /* 0x02980008030095a7 */ /* 0x000e64000802007f */
[----:B-1----:R-:W-:Y:S05]  /*125c0*/  @!P1 BRA `(.L_x_193) ;  /* 0xfffffffc00ec9947 */ /* 0x002fea000383ffff */
[----:B------:R-:W-:Y:S05]  /*125d0*/  BRA `(.L_x_339) ;  /* 0xfffffef000b47947 */ /* 0x000fea000383ffff */
.L_x_197:
[----:B-1----:R1:W2:Y:S02]  /*125e0*/  SYNCS.PHASECHK.TRANS64.TRYWAIT P1, [R3+URZ+0x29830], R4 ;  /* 0x02983004030075a7 */ /* 0x0022a4000802017f */
[----:B--2---:R-:W-:Y:S05]  /*125f0*/  @!P1 NANOSLEEP.SYNCS 0x989680 ;  /* 0x009896800000995d */ /* 0x004fea0003900000 */
[----:B------:R-:W2:Y:S02]  /*12600*/  @!P1 SYNCS.PHASECHK.TRANS64 P1, [R3+URZ+0x29830], R4 ;  /* 0x02983004030095a7 */ /* 0x000ea4000802007f */
[----:B--2---:R-:W-:Y:S05]  /*12610*/  @!P1 BRA `(.L_x_197) ;  /* 0xfffffffc00f09947 */ /* 0x004fea000383ffff */
[----:B------:R-:W-:Y:S05]  /*12620*/  BRA `(.L_x_196) ;  /* 0xfffffef000d47947 */ /* 0x000fea000383ffff */
.L_x_203:
[----:B-1----:R-:W-:-:S04]  /*12630*/  IMAD.U32 R8, RZ, RZ, UR6 ;  /* 0x00000006ff087e24 */ /* 0x002fc8000f8e00ff */
[----:B------:R1:W2:Y:S03]  /*12640*/  SYNCS.PHASECHK.TRANS64.TRYWAIT P1, [R8+URZ+0x29830], R7 ;  /* 0x02983007080075a7 */ /* 0x0002a6000802017f */
[----:B--2---:R-:W-:Y:S05]  /*12650*/  @!P1 NANOSLEEP.SYNCS 0x989680 ;  /* 0x009896800000995d */ /* 0x004fea0003900000 */
[----:B------:R-:W2:Y:S02]  /*12660*/  @!P1 SYNCS.PHASECHK.TRANS64 P1, [R8+URZ+0x29830], R7 ;  /* 0x02983007080095a7 */ /* 0x000ea4000802007f */
[----:B--2---:R-:W-:Y:S05]  /*12670*/  @!P1 BRA `(.L_x_203) ;  /* 0xfffffffc00ec9947 */ /* 0x004fea000383ffff */
[----:B------:R-:W-:Y:S05]  /*12680*/  BRA `(.L_x_200) ;  /* 0xffffff3000347947 */ /* 0x000fea000383ffff */
.L_x_207:
[----:B-1----:R-:W-:-:S04]  /*12690*/  IMAD.U32 R8, RZ, RZ, UR6 ;  /* 0x00000006ff087e24 */ /* 0x002fc8000f8e00ff */
[----:B------:R1:W2:Y:S03]  /*126a0*/  SYNCS.PHASECHK.TRANS64.TRYWAIT P1, [R8+URZ+0x29850], R7 ;  /* 0x02985007080075a7 */ /* 0x0002a6000802017f */
[----:B--2---:R-:W-:Y:S05]  /*126b0*/  @!P1 NANOSLEEP.SYNCS 0x989680 ;  /* 0x009896800000995d */ /* 0x004fea0003900000 */
[----:B------:R-:W2:Y:S02]  /*126c0*/  @!P1 SYNCS.PHASECHK.TRANS64 P1, [R8+URZ+0x29850], R7 ;  /* 0x02985007080095a7 */ /* 0x000ea4000802007f */
[----:B--2---:R-:W-:Y:S05]  /*126d0*/  @!P1 BRA `(.L_x_207) ;  /* 0xfffffffc00ec9947 */ /* 0x004fea000383ffff */
[----:B------:R-:W-:Y:S05]  /*126e0*/  BRA `(.L_x_204) ;  /* 0xffffff3c00407947 */ /* 0x000fea000383ffff */
.L_x_214:
[----:B-1----:R-:W-:-:S04]  /*126f0*/  IMAD.U32 R3, RZ, RZ, UR9 ;  /* 0x00000009ff037e24 */ /* 0x002fc8000f8e00ff */
[----:B------:R1:W2:Y:S03]  /*12700*/  SYNCS.PHASECHK.TRANS64.TRYWAIT P1, [R3+URZ+0x29850], R0 ;  /* 0x02985000030075a7 */ /* 0x0002a6000802017f */
[----:B--2---:R-:W-:Y:S05]  /*12710*/  @!P1 NANOSLEEP.SYNCS 0x989680 ;  /* 0x009896800000995d */ /* 0x004fea0003900000 */
[----:B------:R-:W2:Y:S02]  /*12720*/  @!P1 SYNCS.PHASECHK.TRANS64 P1, [R3+URZ+0x29850], R0 ;  /* 0x02985000030095a7 */ /* 0x000ea4000802007f */
[----:B--2---:R-:W-:Y:S05]  /*12730*/  @!P1 BRA `(.L_x_214) ;  /* 0xfffffffc00ec9947 */ /* 0x004fea000383ffff */
[----:B------:R-:W-:Y:S05]  /*12740*/  BRA `(.L_x_213) ;  /* 0xffffff6400b07947 */ /* 0x000fea000383ffff */
.L_x_259:
[----:B------:R-:W0:Y:S01]  /*12750*/  S2R R20, SR_TID.X ;  /* 0x0000000000147919 */ /* 0x000e220000002100 */
[----:B------:R-:W-:Y:S02]  /*12760*/  IMAD.MOV.U32 R12, RZ, RZ, RZ ;  /* 0x000000ffff0c7224 */ /* 0x000fe400078e00ff */
[----:B------:R-:W-:Y:S02]  /*12770*/  IMAD.MOV.U32 R11, RZ, RZ, 0x1f ;  /* 0x0000001fff0b7424 */ /* 0x000fe400078e00ff */
[----:B------:R-:W-:Y:S01]  /*12780*/  IMAD.MOV.U32 R15, RZ, RZ, -0x1 ;  /* 0xffffffffff0f7424 */ /* 0x000fe200078e00ff */
[----:B0-----:R-:W-:-:S04]  /*12790*/  SHF.R.U32.HI R20, RZ, 0x5, R20 ;  /* 0x00000005ff147819 */ /* 0x001fc80000011614 */
[----:B------:R-:W-:-:S05]  /*127a0*/  LOP3.LUT R20, R20, 0x3, RZ, 0xc0, !PT ;  /* 0x0000000314147812 */ /* 0x000fca00078ec0ff */
[----:B------:R-:W-:-:S07]  /*127b0*/  IMAD.MOV.U32 R13, RZ, RZ, R20 ;  /* 0x000000ffff0d7224 */ /* 0x000fce00078e0014 */
[----:B-----5:R-:W-:Y:S05]  /*127c0*/  WARPSYNC.COLLECTIVE R15, `(.L_x_340) ;  /* 0x000000000f087348 */ /* 0x020fea0003c00000 */
[----:B------:R0:W1:Y:S02]  /*127d0*/  SHFL.IDX P6, R14, R13, R12, R11 ;  /* 0x0000000c0d0e7389 */ /* 0x00006400000c000b */
[----:B01---5:R-:W-:Y:S01]  /*127e0*/  ENDCOLLECTIVE ;  /* 0x000000000000791b */ /* 0x023fe20003800000 */
.L_x_340:
[----:B------:R-:W-:Y:S05]  /*127f0*/  BRA `(.L_x_341) ;  /* 0xffffffb000d47947 */ /* 0x000fea000383ffff */
.L_x_262:
[----:B0-----:R0:W1:Y:S02]  /*12800*/  SYNCS.PHASECHK.TRANS64.TRYWAIT P0, [R0+URZ+0x29880], R31 ;  /* 0x0298801f000075a7 */ /* 0x001064000800017f */
[----:B-1----:R-:W-:Y:S05]  /*12810*/  @!P0 NANOSLEEP.SYNCS 0x989680 ;  /* 0x009896800000895d */ /* 0x002fea0003900000 */
[----:B------:R-:W1:Y:S02]  /*12820*/  @!P0 SYNCS.PHASECHK.TRANS64 P0, [R0+URZ+0x29880], R31 ;  /* 0x0298801f000085a7 */ /* 0x000e64000800007f */
[----:B-1----:R-:W-:Y:S05]  /*12830*/  @!P0 BRA `(.L_x_262) ;  /* 0xfffffffc00f08947 */ /* 0x002fea000383ffff */
[----:B------:R-:W-:Y:S05]  /*12840*/  BRA `(.L_x_342) ;  /* 0xffffffb400f07947 */ /* 0x000fea000383ffff */
.L_x_263:
[----:B------:R-:W-:Y:S01]  /*12850*/  BSSY B0, `(.L_x_343) ;  /* 0x0000008000007945 */ /* 0x000fe20003800000 */
[----:B------:R-:W-:Y:S01]  /*12860*/  MOV R13, R8 ;  /* 0x00000008000d7202 */ /* 0x000fe20000000f00 */
[----:B------:R-:W-:Y:S02]  /*12870*/  IMAD.MOV.U32 R12, RZ, RZ, RZ ;  /* 0x000000ffff0c7224 */ /* 0x000fe400078e00ff */
[----:B------:R-:W-:Y:S02]  /*12880*/  IMAD.MOV.U32 R11, RZ, RZ, 0x1c1f ;  /* 0x00001c1fff0b7424 */ /* 0x000fe400078e00ff */
[----:B------:R-:W-:-:S07]  /*12890*/  IMAD.MOV.U32 R15, RZ, RZ, -0x1 ;  /* 0xffffffffff0f7424 */ /* 0x000fce00078e00ff */
[----:B0-----:R-:W-:Y:S05]  /*128a0*/  WARPSYNC.COLLECTIVE R15, `(.L_x_344) ;  /* 0x000000000f087348 */ /* 0x001fea0003c00000 */
[----:B------:R1:W2:Y:S02]  /*128b0*/  SHFL.IDX P6, R14, R13, R12, R11 ;  /* 0x0000000c0d0e7389 */ /* 0x0002a400000c000b */
[----:B012---:R-:W-:Y:S01]  /*128c0*/  ENDCOLLECTIVE ;  /* 0x000000000000791b */ /* 0x007fe20003800000 */
.L_x_344:
[----:B------:R-:W-:Y:S05]  /*128d0*/  BSYNC B0 ;  /* 0x0000000000007941 */ /* 0x000fea0003800000 */
.L_x_343:
[----:B------:R-:W-:Y:S01]  /*128e0*/  IMAD.MOV.U32 R13, RZ, RZ, R9 ;  /* 0x000000ffff0d7224 */ /* 0x000fe200078e0009 */
[C---:B------:R-:W-:Y:S01]  /*128f0*/  LOP3.LUT P2, RZ, R23.reuse, 0x2, RZ, 0xc0, !PT ;  /* 0x0000000217ff7812 */ /* 0x040fe2000784c0ff */
[----:B------:R-:W-:Y:S01]  /*12900*/  IMAD.MOV.U32 R12, RZ, RZ, RZ ;  /* 0x000000ffff0c7224 */ /* 0x000fe200078e00ff */
[----:B------:R-:W-:Y:S01]  /*12910*/  IADD3 R19, R22, R19, R35 ;  /* 0x0000001316137210 */ /* 0x000fe20007ffe023 */
[----:B------:R-:W-:Y:S01]  /*12920*/  IMAD.MOV.U32 R11, RZ, RZ, 0x1c1f ;  /* 0x00001c1fff0b7424 */ /* 0x000fe200078e00ff */
[----:B------:R-:W-:Y:S01]  /*12930*/  LOP3.LUT R23, R23, 0xfffffeff, RZ, 0xc0, !PT ;  /* 0xfffffeff17177812 */ /* 0x000fe200078ec0ff */
[----:B------:R-:W-:Y:S01]  /*12940*/  IMAD.MOV.U32 R15, RZ, RZ, -0x1 ;  /* 0xffffffffff0f7424 */ /* 0x000fe200078e00ff */
[C---:B------:R-:W-:Y:S01]  /*12950*/  ISETP.GE.AND P4, PT, R20.reuse, 0x21, PT ;  /* 0x000000211400780c */ /* 0x040fe20003f86270 */
[----:B------:R-:W-:Y:S01]  /*12960*/  IMAD.MOV.U32 R3, RZ, RZ, R14 ;  /* 0x000000ffff037224 */ /* 0x000fe200078e000e */
[----:B------:R-:W-:Y:S01]  /*12970*/  ISETP.GE.AND P3, PT, R20, 0x41, PT ;  /* 0x000000411400780c */ /* 0x000fe20003f66270 */
[----:B------:R-:W-:-:S12]  /*12980*/  IMAD.IADD R10, R36, 0x1, R19 ;  /* 0x00000001240a7824 */ /* 0x000fd800078e0213 */
[----:B------:R-:W-:Y:S05]  /*12990*/  WARPSYNC.COLLECTIVE R15, `(.L_x_345) ;  /* 0x000000000f087348 */ /* 0x000fea0003c00000 */
[----:B------:R0:W1:Y:S02]  /*129a0*/  SHFL.IDX P6, R14, R13, R12, R11 ;  /* 0x0000000c0d0e7389 */ /* 0x00006400000c000b */
[----:B01----:R-:W-:Y:S01]  /*129b0*/  ENDCOLLECTIVE ;  /* 0x000000000000791b */ /* 0x003fe20003800000 */
.L_x_345:
[----:B------:R-:W-:Y:S02]  /*129c0*/  IMAD.MOV.U32 R13, RZ, RZ, R8 ;  /* 0x000000ffff0d7224 */ /* 0x000fe400078e0008 */
[----:B------:R-:W-:Y:S02]  /*129d0*/  IMAD.MOV.U32 R12, RZ, RZ, 0x1 ;  /* 0x00000001ff0c7424 */ /* 0x000fe400078e00ff */
[----:B------:R-:W-:-:S07]  /*129e0*/  IMAD.MOV.U32 R2, RZ, RZ, R14 ;  /* 0x000000ffff027224 */ /* 0x000fce00078e000e */
[----:B------:R-:W-:Y:S05]  /*129f0*/  WARPSYNC.COLLECTIVE R15, `(.L_x_346) ;  /* 0x000000000f087348 */ /* 0x000fea0003c00000 */
[----:B------:R0:W1:Y:S02]  /*12a00*/  SHFL.IDX P6, R14, R13, R12, R11 ;  /* 0x0000000c0d0e7389 */ /* 0x00006400000c000b */
[----:B01----:R-:W-:Y:S01]  /*12a10*/  ENDCOLLECTIVE ;  /* 0x000000000000791b */ /* 0x003fe20003800000 */
.L_x_346:
[----:B------:R-:W-:-:S04]  /*12a20*/  IADD3 R2, P0, R37, R2, RZ ;  /* 0x0000000225027210 */ /* 0x000fc80007f1e0ff */
[----:B------:R-:W-:Y:S02]  /*12a30*/  IADD3.X R3, RZ, R3, RZ, P0, !PT ;  /* 0x00000003ff037210 */ /* 0x000fe400007fe4ff */
[----:B------:R-:W-:Y:S01]  /*12a40*/  ISETP.LT.OR P0, PT, R20, 0x1, P2 ;  /* 0x000000011400780c */ /* 0x000fe20001701670 */
[----:B------:R-:W-:-:S12]  /*12a50*/  IMAD.MOV.U32 R13, RZ, RZ, R9 ;  /* 0x000000ffff0d7224 */ /* 0x000fd800078e0009 */
[----:B------:R-:W-:Y:S01]  /*12a60*/  @!PT LDS RZ, [RZ] ;  /* 0x00000000fffff984 */ /* 0x000fe20000000800 */
[----:B------:R-:W-:Y:S01]  /*12a70*/  @!PT LDS RZ, [RZ] ;  /* 0x00000000fffff984 */ /* 0x000fe20000000800 */
[----:B------:R-:W-:Y:S01]  /*12a80*/  @!PT LDS RZ, [RZ] ;  /* 0x00000000fffff984 */ /* 0x000fe20000000800 */
[----:B------:R-:W-:Y:S01]  /*12a90*/  LDGSTS.E.BYPASS.LTC128B.128 [R19+0xa400], desc[UR52][R2.64], !P0 ;  /* 0x0a40000002137fae */ /* 0x000fe2000c101d74 */
[----:B------:R-:W-:-:S13]  /*12aa0*/  ISETP.LT.OR P0, PT, R20, 0x1, P1 ;  /* 0x000000011400780c */ /* 0x000fda0000f01670 */
[----:B------:R0:W-:Y:S02]  /*12ab0*/  LDGSTS.E.BYPASS.LTC128B.128 [R10+0xa400], desc[UR52][R2.64+0x40], !P0 ;  /* 0x0a400040020a7fae */ /* 0x0001e4000c101d74 */
[----:B0-----:R-:W-:-:S07]  /*12ac0*/  IMAD.MOV.U32 R3, RZ, RZ, R14 ;  /* 0x000000ffff037224 */ /* 0x001fce00078e000e */
[----:B------:R-:W-:Y:S05]  /*12ad0*/  WARPSYNC.COLLECTIVE R15, `(.L_x_347) ;  /* 0x000000000f087348 */ /* 0x000fea0003c00000 */
[----:B------:R0:W1:Y:S02]  /*12ae0*/  SHFL.IDX P6, R14, R13, R12, R11 ;  /* 0x0000000c0d0e7389 */ /* 0x00006400000c000b */
[----:B01----:R-:W-:Y:S01]  /*12af0*/  ENDCOLLECTIVE ;  /* 0x000000000000791b */ /* 0x003fe20003800000 */
.L_x_347:
[----:B------:R-:W-:Y:S02]  /*12b00*/  IMAD.MOV.U32 R13, RZ, RZ, R8 ;  /* 0x000000ffff0d7224 */ /* 0x000fe400078e0008 */
[----:B------:R-:W-:Y:S02]  /*12b10*/  IMAD.MOV.U32 R12, RZ, RZ, 0x2 ;  /* 0x00000002ff0c7424 */ /* 0x000fe400078e00ff */
[----:B------:R-:W-:-:S07]  /*12b20*/  IMAD.MOV.U32 R2, RZ, RZ, R14 ;  /* 0x000000ffff027224 */ /* 0x000fce00078e000e */
[----:B------:R-:W-:Y:S05]  /*12b30*/  WARPSYNC.COLLECTIVE R15, `(.L_x_348) ;  /* 0x000000000f087348 */ /* 0x000fea0003c00000 */
[----:B------:R0:W1:Y:S02]  /*12b40*/  SHFL.IDX P6, R14, R13, R12, R11 ;  /* 0x0000000c0d0e7389 */ /* 0x00006400000c000b */
[----:B01----:R-:W-:Y:S01]  /*12b50*/  ENDCOLLECTIVE ;  /* 0x000000000000791b */ /* 0x003fe20003800000 */
.L_x_348:
[----:B------:R-:W-:-:S05]  /*12b60*/  IADD3 R2, P0, R37, R2, RZ ;  /* 0x0000000225027210 */ /* 0x000fca0007f1e0ff */
[----:B------:R-:W-:Y:S01]  /*12b70*/  IMAD.X R3, RZ, RZ, R3, P0 ;  /* 0x000000ffff037224 */ /* 0x000fe200000e0603 */
        /* <DEDUP_REMOVED lines=8> */
[----:B0-----:R-:W-:-:S07]  /*12c00*/  MOV R3, R14 ;  /* 0x0000000e00037202 */ /* 0x001fce0000000f00 */
[----:B------:R-:W-:Y:S05]  /*12c10*/  WARPSYNC.COLLECTIVE R15, `(.L_x_349) ;  /* 0x000000000f087348 */ /* 0x000fea0003c00000 */
[----:B------:R0:W1:Y:S02]  /*12c20*/  SHFL.IDX P6, R14, R13, R12, R11 ;  /* 0x0000000c0d0e7389 */ /* 0x00006400000c000b */
[----:B01----:R-:W-:Y:S01]  /*12c30*/  ENDCOLLECTIVE ;  /* 0x000000000000791b */ /* 0x003fe20003800000 */
.L_x_349:
[----:B------:R-:W-:Y:S02]  /*12c40*/  IMAD.MOV.U32 R13, RZ, RZ, R8 ;  /* 0x000000ffff0d7224 */ /* 0x000fe400078e0008 */
[----:B------:R-:W-:Y:S02]  /*12c50*/  IMAD.MOV.U32 R12, RZ, RZ, 0x3 ;  /* 0x00000003ff0c7424 */ /* 0x000fe400078e00ff */
[----:B------:R-:W-:-:S07]  /*12c60*/  IMAD.MOV.U32 R2, RZ, RZ, R14 ;  /* 0x000000ffff027224 */ /* 0x000fce00078e000e */
[----:B------:R-:W-:Y:S05]  /*12c70*/  WARPSYNC.COLLECTIVE R15, `(.L_x_350) ;  /* 0x000000000f087348 */ /* 0x000fea0003c00000 */
[----:B------:R0:W1:Y:S02]  /*12c80*/  SHFL.IDX P6, R14, R13, R12, R11 ;  /* 0x0000000c0d0e7389 */ /* 0x00006400000c000b */
[----:B01----:R-:W-:Y:S01]  /*12c90*/  ENDCOLLECTIVE ;  /* 0x000000000000791b */ /* 0x003fe20003800000 */
.L_x_350:
[----:B------:R-:W-:-:S05]  /*12ca0*/  IADD3 R2, P0, R37, R2, RZ ;  /* 0x0000000225027210 */ /* 0x000fca0007f1e0ff */
[----:B------:R-:W-:Y:S01]  /*12cb0*/  IMAD.X R3, RZ, RZ, R3, P0 ;  /* 0x000000ffff037224 */ /* 0x000fe200000e0603 */
[----:B------:R-:W-:Y:S01]  /*12cc0*/  ISETP.LT.OR P0, PT, R20, 0x41, P2 ;  /* 0x000000411400780c */ /* 0x000fe20001701670 */
[----:B------:R-:W-:-:S12]  /*12cd0*/  IMAD.MOV.U32 R13, RZ, RZ, R9 ;  /* 0x000000ffff0d7224 */ /* 0x000fd800078e0009 */
[----:B------:R-:W-:Y:S01]  /*12ce0*/  @!PT LDS RZ, [RZ] ;  /* 0x00000000fffff984 */ /* 0x000fe20000000800 */
[----:B------:R-:W-:Y:S01]  /*12cf0*/  @!PT LDS RZ, [RZ] ;  /* 0x00000000fffff984 */ /* 0x000fe20000000800 */
[----:B------:R-:W-:Y:S01]  /*12d00*/  @!PT LDS RZ, [RZ] ;  /* 0x00000000fffff984 */ /* 0x000fe20000000800 */
[----:B------:R0:W-:Y:S01]  /*12d10*/  LDGSTS.E.BYPASS.LTC128B.128 [R19+0xc400], desc[UR52][R2.64], !P0 ;  /* 0x0c40000002137fae */ /* 0x0001e2000c101d74 */
[----:B------:R-:W-:Y:S01]  /*12d20*/  ISETP.LT.OR P0, PT, R20, 0x41, P1 ;  /* 0x000000411400780c */ /* 0x000fe20000f01670 */
[----:B------:R-:W-:-:S12]  /*12d30*/  IMAD.MOV.U32 R8, RZ, RZ, R14 ;  /* 0x000000ffff087224 */ /* 0x000fd800078e000e */
[----:B0-----:R-:W-:Y:S05]  /*12d40*/  WARPSYNC.COLLECTIVE R15, `(.L_x_351) ;  /* 0x000000000f087348 */ /* 0x001fea0003c00000 */
[----:B------:R1:W2:Y:S02]  /*12d50*/  SHFL.IDX P6, R14, R13, R12, R11 ;  /* 0x0000000c0d0e7389 */ /* 0x0002a400000c000b */
[----:B012---:R-:W-:Y:S01]  /*12d60*/  ENDCOLLECTIVE ;  /* 0x000000000000791b */ /* 0x007fe20003800000 */
.L_x_351:
[----:B------:R-:W-:Y:S01]  /*12d70*/  @!PT LDS RZ, [RZ] ;  /* 0x00000000fffff984 */ /* 0x000fe20000000800 */
[----:B------:R-:W-:Y:S01]  /*12d80*/  @!PT LDS RZ, [RZ] ;  /* 0x00000000fffff984 */ /* 0x000fe20000000800 */
[----:B------:R-:W-:Y:S01]  /*12d90*/  @!PT LDS RZ, [RZ] ;  /* 0x00000000fffff984 */ /* 0x000fe20000000800 */
[----:B------:R0:W-:Y:S01]  /*12da0*/  LDGSTS.E.BYPASS.LTC128B.128 [R10+0xc400], desc[UR52][R2.64+0x40], !P0 ;  /* 0x0c400040020a7fae */ /* 0x0001e2000c101d74 */
[----:B------:R-:W-:Y:S01]  /*12db0*/  MOV R13, R21 ;  /* 0x00000015000d7202 */ /* 0x000fe20000000f00 */
[----:B------:R-:W-:Y:S02]  /*12dc0*/  IMAD.MOV.U32 R12, RZ, RZ, RZ ;  /* 0x000000ffff0c7224 */ /* 0x000fe400078e00ff */
[----:B0-----:R-:W-:-:S07]  /*12dd0*/  IMAD.MOV.U32 R2, RZ, RZ, R14 ;  /* 0x000000ffff027224 */ /* 0x001fce00078e000e */
[----:B------:R-:W-:Y:S05]  /*12de0*/  WARPSYNC.COLLECTIVE R15, `(.L_x_352) ;  /* 0x000000000f087348 */ /* 0x000fea0003c00000 */
[----:B------:R0:W1:Y:S02]  /*12df0*/  SHFL.IDX P6, R14, R13, R12, R11 ;  /* 0x0000000c0d0e7389 */ /* 0x00006400000c000b */
[----:B01----:R-:W-:Y:S01]  /*12e00*/  ENDCOLLECTIVE ;  /* 0x000000000000791b */ /* 0x003fe20003800000 */
.L_x_352:
[----:B------:R-:W-:-:S05]  /*12e10*/  IADD3 R2, P0, R37, R2, RZ ;  /* 0x0000000225027210 */ /* 0x000fca0007f1e0ff */
[----:B------:R-:W-:Y:S01]  /*12e20*/  IMAD.X R3, RZ, RZ, R8, P0 ;  /* 0x000000ffff037224 */ /* 0x000fe200000e0608 */
[C---:B------:R-:W-:Y:S02]  /*12e30*/  ISETP.LT.OR P0, PT, R20.reuse, 0x61, P2 ;  /* 0x000000611400780c */ /* 0x040fe40001701670 */
[----:B------:R-:W-:Y:S01]  /*12e40*/  ISETP.GE.AND P2, PT, R20, 0x61, PT ;  /* 0x000000611400780c */ /* 0x000fe20003f46270 */
[----:B------:R-:W-:-:S10]  /*12e50*/  IMAD.MOV.U32 R13, RZ, RZ, R24 ;  /* 0x000000ffff0d7224 */ /* 0x000fd400078e0018 */
        /* <DEDUP_REMOVED lines=9> */
.L_x_353:
[----:B------:R-:W-:Y:S01]  /*12ef0*/  @!PT LDS RZ, [RZ] ;  /* 0x00000000fffff984 */ /* 0x000fe20000000800 */
[----:B------:R-:W-:Y:S01]  /*12f00*/  @!PT LDS RZ, [RZ] ;  /* 0x00000000fffff984 */ /* 0x000fe20000000800 */
[----:B------:R-:W-:Y:S01]  /*12f10*/  @!PT LDS RZ, [RZ] ;  /* 0x00000000fffff984 */ /* 0x000fe20000000800 */
[----:B------:R0:W-:Y:S01]  /*12f20*/  LDGSTS.E.BYPASS.LTC128B.128 [R10+0xd400], desc[UR52][R2.64+0x40], !P0 ;  /* 0x0d400040020a7fae */ /* 0x0001e2000c101d74 */
[----:B------:R-:W-:Y:S01]  /*12f30*/  ISETP.GE.AND P0, PT, R20, 0x81, PT ;  /* 0x000000811400780c */ /* 0x000fe20003f06270 */
[----:B0-----:R-:W-:-:S12]  /*12f40*/  IMAD.MOV.U32 R2, RZ, RZ, R14 ;  /* 0x000000ffff027224 */ /* 0x001fd800078e000e */
[----:B------:R-:W-:Y:S01]  /*12f50*/  @P0 LOP3.LUT R23, R23, 0x100, RZ, 0xfc, !PT ;  /* 0x0000010017170812 */ /* 0x000fe200078efcff */
[----:B------:R-:W-:Y:S06]  /*12f60*/  BRA `(.L_x_354) ;  /* 0xffffffb400887947 */ /* 0x000fec000383ffff */
.L_x_268:
[----:B---3--:R3:W4:Y:S02]  /*12f70*/  SYNCS.PHASECHK.TRANS64.TRYWAIT P0, [R0+URZ+0x29840], R31 ;  /* 0x0298401f000075a7 */ /* 0x008724000800017f */
[----:B----4-:R-:W-:Y:S05]  /*12f80*/  @!P0 NANOSLEEP.SYNCS 0x989680 ;  /* 0x009896800000895d */ /* 0x010fea0003900000 */
[----:B------:R-:W4:Y:S02]  /*12f90*/  @!P0 SYNCS.PHASECHK.TRANS64 P0, [R0+URZ+0x29840], R31 ;  /* 0x0298401f000085a7 */ /* 0x000f24000800007f */
[----:B----4-:R-:W-:Y:S05]  /*12fa0*/  @!P0 BRA `(.L_x_268) ;  /* 0xfffffffc00f08947 */ /* 0x010fea000383ffff */
[----:B------:R-:W-:Y:S05]  /*12fb0*/  BRA `(.L_x_355) ;  /* 0xffffffb400e87947 */ /* 0x000fea000383ffff */
.L_x_269:
[----:B------:R-:W-:Y:S01]  /*12fc0*/  BSSY B0, `(.L_x_356) ;  /* 0x0000008000007945 */ /* 0x000fe20003800000 */
[----:B------:R-:W-:Y:S02]  /*12fd0*/  IMAD.MOV.U32 R13, RZ, RZ, R6 ;  /* 0x000000ffff0d7224 */ /* 0x000fe400078e0006 */
[----:B------:R-:W-:Y:S02]  /*12fe0*/  IMAD.MOV.U32 R12, RZ, RZ, RZ ;  /* 0x000000ffff0c7224 */ /* 0x000fe400078e00ff */
[----:B------:R-:W-:Y:S02]  /*12ff0*/  IMAD.MOV.U32 R11, RZ, RZ, 0x1c1f ;  /* 0x00001c1fff0b7424 */ /* 0x000fe400078e00ff */
[----:B------:R-:W-:-:S07]  /*13000*/  IMAD.MOV.U32 R15, RZ, RZ, -0x1 ;  /* 0xffffffffff0f7424 */ /* 0x000fce00078e00ff */
[----:B0123--:R-:W-:Y:S05]  /*13010*/  WARPSYNC.COLLECTIVE R15, `(.L_x_357) ;  /* 0x000000000f087348 */ /* 0x00ffea0003c00000 */
[----:B------:R4:W0:Y:S02]  /*13020*/  SHFL.IDX P6, R14, R13, R12, R11 ;  /* 0x0000000c0d0e7389 */ /* 0x00082400000c000b */
[----:B01234-:R-:W-:Y:S01]  /*13030*/  ENDCOLLECTIVE ;  /* 0x000000000000791b */ /* 0x01ffe20003800000 */
.L_x_357:
[----:B------:R-:W-:Y:S05]  /*13040*/  BSYNC B0 ;  /* 0x0000000000007941 */ /* 0x000fea0003800000 */
.L_x_356:
[----:B------:R-:W-:Y:S01]  /*13050*/  MOV R13, R5 ;  /* 0x00000005000d7202 */ /* 0x000fe20000000f00 */
[----:B------:R-:W-:Y:S01]  /*13060*/  IMAD.MOV.U32 R12, RZ, RZ, RZ ;  /* 0x000000ffff0c7224 */ /* 0x000fe200078e00ff */
[----:B------:R-:W-:Y:S01]  /*13070*/  LOP3.LUT P1, RZ, R23, 0x4, RZ, 0xc0, !PT ;  /* 0x0000000417ff7812 */ /* 0x000fe2000782c0ff */
[----:B------:R-:W-:Y:S02]  /*13080*/  IMAD.MOV.U32 R11, RZ, RZ, 0x1c1f ;  /* 0x00001c1fff0b7424 */ /* 0x000fe400078e00ff */
[----:B------:R-:W-:Y:S02]  /*13090*/  IMAD.MOV.U32 R15, RZ, RZ, -0x1 ;  /* 0xffffffffff0f7424 */ /* 0x000fe400078e00ff */
[----:B------:R-:W-:Y:S02]  /*130a0*/  IMAD.MOV.U32 R2, RZ, RZ, R14 ;  /* 0x000000ffff027224 */ /* 0x000fe400078e000e */
[----:B------:R-:W-:-:S07]  /*130b0*/  @P5 IMAD.IADD R9, R22, 0x1, R4 ;  /* 0x0000000116095824 */ /* 0x000fce00078e0204 */
[----:B------:R-:W-:Y:S05]  /*130c0*/  WARPSYNC.COLLECTIVE R15, `(.L_x_358) ;  /* 0x000000000f087348 */ /* 0x000fea0003c00000 */
[----:B------:R0:W1:Y:S02]  /*130d0*/  SHFL.IDX P6, R14, R13, R12, R11 ;  /* 0x0000000c0d0e7389 */ /* 0x00006400000c000b */
[----:B01----:R-:W-:Y:S01]  /*130e0*/  ENDCOLLECTIVE ;  /* 0x000000000000791b */ /* 0x003fe20003800000 */
.L_x_358:
[----:B------:R-:W-:Y:S02]  /*130f0*/  @P4 IMAD.IADD R19, R22, 0x1, R4 ;  /* 0x0000000116134824 */ /* 0x000fe400078e0204 */
[----:B------:R-:W-:Y:S02]  /*13100*/  IMAD.MOV.U32 R13, RZ, RZ, R6 ;  /* 0x000000ffff0d7224 */ /* 0x000fe400078e0006 */
[----:B------:R-:W-:Y:S02]  /*13110*/  IMAD.MOV.U32 R12, RZ, RZ, 0x1 ;  /* 0x00000001ff0c7424 */ /* 0x000fe400078e00ff */
[----:B------:R-:W-:Y:S01]  /*13120*/  IMAD.MOV.U32 R3, RZ, RZ, R14 ;  /* 0x000000ffff037224 */ /* 0x000fe200078e000e */
[----:B------:R-:W-:-:S04]  /*13130*/  LOP3.LUT P6, RZ, R23, 0x8, RZ, 0xc0, !PT ;  /* 0x0000000817ff7812 */ /* 0x000fc800078cc0ff */
[----:B------:R-:W-:-:S05]  /*13140*/  @P5 IADD3 R3, P0, R37, R3, RZ ;  /* 0x0000000325035210 */ /* 0x000fca0007f1e0ff */
[----:B------:R-:W-:Y:S01]  /*13150*/  @P5 IMAD.X R2, RZ, RZ, R2, P0 ;  /* 0x000000ffff025224 */ /* 0x000fe200000e0602 */
[----:B------:R-:W-:-:S04]  /*13160*/  LOP3.LUT P0, RZ, R23, 0x10, RZ, 0xc0, !PT ;  /* 0x0000001017ff7812 */ /* 0x000fc8000780c0ff */
[----:B------:R-:W-:-:S04]  /*13170*/  @P5 LOP3.LUT R3, R3, R2, RZ, 0x3c, !PT ;  /* 0x0000000203035212 */ /* 0x000fc800078e3cff */
[----:B------:R-:W-:-:S04]  /*13180*/  @P5 LOP3.LUT R2, R3, R2, RZ, 0x3c, !PT ;  /* 0x0000000203025212 */ /* 0x000fc800078e3cff */
[----:B------:R-:W-:-:S05]  /*13190*/  @P5 LOP3.LUT R3, R3, R2, RZ, 0x3c, !PT ;  /* 0x0000000203035212 */ /* 0x000fca00078e3cff */
[----:B------:R-:W-:Y:S01]  /*131a0*/  @!PT LDS RZ, [RZ] ;  /* 0x00000000fffff984 */ /* 0x000fe20000000800 */
[----:B------:R-:W-:Y:S01]  /*131b0*/  @!PT LDS RZ, [RZ] ;  /* 0x00000000fffff984 */ /* 0x000fe20000000800 */
[----:B------:R-:W-:Y:S01]  /*131c0*/  @!PT LDS RZ, [RZ] ;  /* 0x00000000fffff984 */ /* 0x000fe20000000800 */
[----:B------:R0:W-:Y:S04]  /*131d0*/  @P5 LDGSTS.E.BYPASS.LTC128B.128 [R9+0x1a400], desc[UR52][R2.64], !P0 ;  /* 0x1a40000002095fae */ /* 0x0001e8000c101d74 */
[----:B------:R0:W-:Y:S02]  /*131e0*/  @P5 LDGSTS.E.BYPASS.LTC128B.128 [R9+0x1cc00], desc[UR52][R2.64+0x40], !P6 ;  /* 0x1cc0004002095fae */ /* 0x0001e4000f101d74 */
[----:B0-----:R-:W-:Y:S05]  /*131f0*/  WARPSYNC.COLLECTIVE R15, `(.L_x_359) ;  /* 0x000000000f087348 */ /* 0x001fea0003c00000 */
[----:B------:R1:W2:Y:S02]  /*13200*/  SHFL.IDX P6, R14, R13, R12, R11 ;  /* 0x0000000c0d0e7389 */ /* 0x0002a400000c000b */
[----:B012---:R-:W-:Y:S01]  /*13210*/  ENDCOLLECTIVE ;  /* 0x000000000000791b */ /* 0x007fe20003800000 */
.L_x_359:
[----:B------:R-:W-:Y:S01]  /*13220*/  @!PT LDS RZ, [RZ] ;  /* 0x00000000fffff984 */ /* 0x000fe20000000800 */
[----:B------:R-:W-:Y:S01]  /*13230*/  @!PT LDS RZ, [RZ] ;  /* 0x00000000fffff984 */ /* 0x000fe20000000800 */
[----:B------:R-:W-:Y:S01]  /*13240*/  @!PT LDS RZ, [RZ] ;  /* 0x00000000fffff984 */ /* 0x000fe20000000800 */
[----:B------:R0:W-:Y:S01]  /*13250*/  @P5 LDGSTS.E.BYPASS.LTC128B.128 [R9+0x1f400], desc[UR52][R2.64+0x80], !P1 ;  /* 0x1f40008002095fae */ /* 0x0001e2000c901d74 */
[----:B------:R-:W-:Y:S02]  /*13260*/  LOP3.LUT P5, RZ, R23, 0x8, RZ, 0xc0, !PT ;  /* 0x0000000817ff7812 */ /* 0x000fe400078ac0ff */
[----:B------:R-:W-:Y:S02]  /*13270*/  MOV R13, R5 ;  /* 0x00000005000d7202 */ /* 0x000fe40000000f00 */
[----:B0-----:R-:W-:Y:S01]  /*13280*/  @P3 IADD3 R9, R22, R4, RZ ;  /* 0x0000000416093210 */ /* 0x001fe20007ffe0ff */
[----:B------:R-:W-:-:S08]  /*13290*/  IMAD.MOV.U32 R2, RZ, RZ, R14 ;  /* 0x000000ffff027224 */ /* 0x000fd000078e000e */
[----:B------:R-:W-:Y:S05]  /*132a0*/  WARPSYNC.COLLECTIVE R15, `(.L_x_360) ;  /* 0x000000000f087348 */ /* 0x000fea0003c00000 */
[----:B------:R0:W1:Y:S02]  /*132b0*/  SHFL.IDX P6, R14, R13, R12, R11 ;  /* 0x0000000c0d0e7389 */ /* 0x00006400000c000b */
[----:B01----:R-:W-:Y:S01]  /*132c0*/  ENDCOLLECTIVE ;  /* 0x000000000000791b */ /* 0x003fe20003800000 */
.L_x_360:
[----:B------:R-:W-:Y:S02]  /*132d0*/  IMAD.MOV.U32 R13, RZ, RZ, R6 ;  /* 0x000000ffff0d7224 */ /* 0x000fe400078e0006 */
[----:B------:R-:W-:Y:S02]  /*132e0*/  IMAD.MOV.U32 R12, RZ, RZ, 0x2 ;  /* 0x00000002ff0c7424 */ /* 0x000fe400078e00ff */
[----:B------:R-:W-:Y:S01]  /*132f0*/  IMAD.MOV.U32 R3, RZ, RZ, R14 ;  /* 0x000000ffff037224 */ /* 0x000fe200078e000e */
[----:B------:R-:W-:-:S04]  /*13300*/  LOP3.LUT P6, RZ, R23, 0x10, RZ, 0xc0, !PT ;  /* 0x0000001017ff7812 */ /* 0x000fc800078cc0ff */
[----:B------:R-:W-:-:S05]  /*13310*/  @P4 IADD3 R3, P0, R37, R3, RZ ;  /* 0x0000000325034210 */ /* 0x000fca0007f1e0ff */
[----:B------:R-:W-:-:S05]  /*13320*/  @P4 IMAD.X R2, RZ, RZ, R2, P0 ;  /* 0x000000ffff024224 */ /* 0x000fca00000e0602 */
[----:B------:R-:W-:-:S04]  /*13330*/  @P4 LOP3.LUT R3, R3, R2, RZ, 0x3c, !PT ;  /* 0x0000000203034212 */ /* 0x000fc800078e3cff */
[----:B------:R-:W-:-:S04]  /*13340*/  @P4 LOP3.LUT R2, R3, R2, RZ, 0x3c, !PT ;  /* 0x0000000203024212 */ /* 0x000fc800078e3cff */
[----:B------:R-:W-:-:S05]  /*13350*/  @P4 LOP3.LUT R3, R3, R2, RZ, 0x3c, !PT ;  /* 0x0000000203034212 */ /* 0x000fca00078e3cff */
[----:B------:R-:W-:Y:S01]  /*13360*/  @!PT LDS RZ, [RZ] ;  /* 0x00000000fffff984 */ /* 0x000fe20000000800 */
[----:B------:R-:W-:Y:S01]  /*13370*/  @!PT LDS RZ, [RZ] ;  /* 0x00000000fffff984 */ /* 0x000fe20000000800 */
[----:B------:R-:W-:Y:S01]  /*13380*/  @!PT LDS RZ, [RZ] ;  /* 0x00000000fffff984 */ /* 0x000fe20000000800 */
[----:B------:R0:W-:Y:S02]  /*13390*/  @P4 LDGSTS.E.BYPASS.LTC128B.128 [R19+0x1ac00], desc[UR52][R2.64], !P6 ;  /* 0x1ac0000002134fae */ /* 0x0001e4000f101d74 */
[----:B0-----:R-:W-:Y:S05]  /*133a0*/  WARPSYNC.COLLECTIVE R15, `(.L_x_361) ;  /* 0x000000000f087348 */ /* 0x001fea0003c00000 */
[----:B------:R1:W2:Y:S02]  /*133b0*/  SHFL.IDX P6, R14, R13, R12, R11 ;  /* 0x0000000c0d0e7389 */ /* 0x0002a400000c000b */
[----:B012---:R-:W-:Y:S01]  /*133c0*/  ENDCOLLECTIVE ;  /* 0x000000000000791b */ /* 0x007fe20003800000 */
.L_x_361:
[----:B------:R-:W-:Y:S01]  /*133d0*/  @!PT LDS RZ, [RZ] ;  /* 0x00000000fffff984 */ /* 0x000fe20000000800 */
[----:B------:R-:W-:Y:S01]  /*133e0*/  @!PT LDS RZ, [RZ] ;  /* 0x00000000fffff984 */ /* 0x000fe20000000800 */
[----:B------:R-:W-:Y:S01]  /*133f0*/  @!PT LDS RZ, [RZ] ;  /* 0x00000000fffff984 */ /* 0x000fe20000000800 */
[----:B------:R-:W-:Y:S04]  /*13400*/  @P4 LDGSTS.E.BYPASS.LTC128B.128 [R19+0x1d400], desc[UR52][R2.64+0x40], !P5 ;  /* 0x1d40004002134fae */ /* 0x000fe8000e901d74 */
[----:B------:R0:W-:Y:S01]  /*13410*/  @P4 LDGSTS.E.BYPASS.LTC128B.128 [R19+0x1fc00], desc[UR52][R2.64+0x80], !P1 ;  /* 0x1fc0008002134fae */ /* 0x0001e2000c901d74 */
[----:B------:R-:W-:Y:S01]  /*13420*/  LOP3.LUT P4, RZ, R23, 0x10, RZ, 0xc0, !PT ;  /* 0x0000001017ff7812 */ /* 0x000fe2000788c0ff */
[----:B------:R-:W-:Y:S02]  /*13430*/  IMAD.MOV.U32 R13, RZ, RZ, R5 ;  /* 0x000000ffff0d7224 */ /* 0x000fe400078e0005 */
[----:B0-----:R-:W-:Y:S02]  /*13440*/  @P2 IMAD.IADD R19, R22, 0x1, R4 ;  /* 0x0000000116132824 */ /* 0x001fe400078e0204 */
[----:B------:R-:W-:-:S08]  /*13450*/  IMAD.MOV.U32 R2, RZ, RZ, R14 ;  /* 0x000000ffff027224 */ /* 0x000fd000078e000e */
[----:B------:R-:W-:Y:S05]  /*13460*/  WARPSYNC.COLLECTIVE R15, `(.L_x_362) ;  /* 0x000000000f087348 */ /* 0x000fea0003c00000 */
[----:B------:R0:W1:Y:S02]  /*13470*/  SHFL.IDX P6, R14, R13, R12, R11 ;  /* 0x0000000c0d0e7389 */ /* 0x00006400000c000b */
[----:B01----:R-:W-:Y:S01]  /*13480*/  ENDCOLLECTIVE ;  /* 0x000000000000791b */ /* 0x003fe20003800000 */
.L_x_362:
[----:B------:R-:W-:Y:S02]  /*13490*/  IMAD.MOV.U32 R13, RZ, RZ, R6 ;  /* 0x000000ffff0d7224 */ /* 0x000fe400078e0006 */
[----:B------:R-:W-:Y:S02]  /*134a0*/  IMAD.MOV.U32 R12, RZ, RZ, 0x3 ;  /* 0x00000003ff0c7424 */ /* 0x000fe400078e00ff */
[----:B------:R-:W-:-:S07]  /*134b0*/  IMAD.MOV.U32 R3, RZ, RZ, R14 ;  /* 0x000000ffff037224 */ /* 0x000fce00078e000e */
[----:B------:R-:W-:Y:S05]  /*134c0*/  WARPSYNC.COLLECTIVE R15, `(.L_x_363) ;  /* 0x000000000f087348 */ /* 0x000fea0003c00000 */
[----:B------:R0:W1:Y:S02]  /*134d0*/  SHFL.IDX P6, R14, R13, R12, R11 ;  /* 0x0000000c0d0e7389 */ /* 0x00006400000c000b */
[----:B01----:R-:W-:Y:S01]  /*134e0*/  ENDCOLLECTIVE ;  /* 0x000000000000791b */ /* 0x003fe20003800000 */
.L_x_363:
[----:B------:R-:W-:-:S05]  /*134f0*/  @P3 IADD3 R3, P0, R37, R3, RZ ;  /* 0x0000000325033210 */ /* 0x000fca0007f1e0ff */
[----:B------:R-:W-:-:S05]  /*13500*/  @P3 IMAD.X R2, RZ, RZ, R2, P0 ;  /* 0x000000ffff023224 */ /* 0x000fca00000e0602 */
[----:B------:R-:W-:Y:S01]  /*13510*/  @P3 LOP3.LUT R3, R3, R2, RZ, 0x3c, !PT ;  /* 0x0000000203033212 */ /* 0x000fe200078e3cff */
[----:B------:R-:W-:-:S03]  /*13520*/  IMAD.MOV.U32 R13, RZ, RZ, R5 ;  /* 0x000000ffff0d7224 */ /* 0x000fc600078e0005 */
[----:B------:R-:W-:-:S04]  /*13530*/  @P3 LOP3.LUT R2, R3, R2, RZ, 0x3c, !PT ;  /* 0x0000000203023212 */ /* 0x000fc800078e3cff */
[----:B------:R-:W-:Y:S01]  /*13540*/  @P3 LOP3.LUT R3, R3, R2, RZ, 0x3c, !PT ;  /* 0x0000000203033212 */ /* 0x000fe200078e3cff */
[----:B------:R-:W-:-:S07]  /*13550*/  IMAD.MOV.U32 R6, RZ, RZ, R14 ;  /* 0x000000ffff067224 */ /* 0x000fce00078e000e */
[----:B------:R-:W-:Y:S05]  /*13560*/  WARPSYNC.COLLECTIVE R15, `(.L_x_364) ;  /* 0x000000000f087348 */ /* 0x000fea0003c00000 */
[----:B------:R0:W1:Y:S02]  /*13570*/  SHFL.IDX P6, R14, R13, R12, R11 ;  /* 0x0000000c0d0e7389 */ /* 0x00006400000c000b */
[----:B01----:R-:W-:Y:S01]  /*13580*/  ENDCOLLECTIVE ;  /* 0x000000000000791b */ /* 0x003fe20003800000 */
.L_x_364:
[----:B------:R-:W-:Y:S01]  /*13590*/  @!PT LDS RZ, [RZ] ;  /* 0x00000000fffff984 */ /* 0x000fe20000000800 */
[----:B------:R-:W-:Y:S01]  /*135a0*/  @!PT LDS RZ, [RZ] ;  /* 0x00000000fffff984 */ /* 0x000fe20000000800 */
[----:B------:R-:W-:Y:S01]  /*135b0*/  @!PT LDS RZ, [RZ] ;  /* 0x00000000fffff984 */ /* 0x000fe20000000800 */
[----:B------:R-:W-:Y:S04]  /*135c0*/  @P3 LDGSTS.E.BYPASS.LTC128B.128 [R9+0x1b400], desc[UR52][R2.64], !P4 ;  /* 0x1b40000002093fae */ /* 0x000fe8000e101d74 */
[----:B------:R-:W-:Y:S04]  /*135d0*/  @P3 LDGSTS.E.BYPASS.LTC128B.128 [R9+0x1dc00], desc[UR52][R2.64+0x40], !P5 ;  /* 0x1dc0004002093fae */ /* 0x000fe8000e901d74 */
[----:B------:R0:W-:Y:S01]  /*135e0*/  @P3 LDGSTS.E.BYPASS.LTC128B.128 [R9+0x20400], desc[UR52][R2.64+0x80], !P1 ;  /* 0x2040008002093fae */ /* 0x0001e2000c901d74 */
[----:B------:R-:W-:Y:S01]  /*135f0*/  IMAD.MOV.U32 R13, RZ, RZ, R7 ;  /* 0x000000ffff0d7224 */ /* 0x000fe200078e0007 */
[----:B------:R-:W-:Y:S01]  /*13600*/  MOV R12, RZ ;  /* 0x000000ff000c7202 */ /* 0x000fe20000000f00 */
[----:B0-----:R-:W-:-:S07]  /*13610*/  IMAD.MOV.U32 R2, RZ, RZ, R14 ;  /* 0x000000ffff027224 */ /* 0x001fce00078e000e */
[----:B------:R-:W-:Y:S05]  /*13620*/  WARPSYNC.COLLECTIVE R15, `(.L_x_365) ;  /* 0x000000000f087348 */ /* 0x000fea0003c00000 */
[----:B------:R0:W1:Y:S02]  /*13630*/  SHFL.IDX P6, R14, R13, R12, R11 ;  /* 0x0000000c0d0e7389 */ /* 0x00006400000c000b */
[----:B01----:R-:W-:Y:S01]  /*13640*/  ENDCOLLECTIVE ;  /* 0x000000000000791b */ /* 0x003fe20003800000 */
.L_x_365:
[----:B------:R-:W-:-:S05]  /*13650*/  @P2 IADD3 R2, P0, R37, R2, RZ ;  /* 0x0000000225022210 */ /* 0x000fca0007f1e0ff */
[----:B------:R-:W-:-:S05]  /*13660*/  @P2 IMAD.X R3, RZ, RZ, R6, P0 ;  /* 0x000000ffff032224 */ /* 0x000fca00000e0606 */
        /* <DEDUP_REMOVED lines=11> */
.L_x_366:
[----:B------:R-:W-:Y:S05]  /*13720*/  BRA `(.L_x_367) ;  /* 0xffffffb400507947 */ /* 0x000fea000383ffff */
.L_x_276:
[----:B------:R-:W-:Y:S02]  /*13730*/  IMAD.MOV.U32 R13, RZ, RZ, R4 ;  /* 0x000000ffff0d7224 */ /* 0x000fe400078e0004 */
[----:B------:R-:W-:Y:S02]  /*13740*/  IMAD.MOV.U32 R12, RZ, RZ, RZ ;  /* 0x000000ffff0c7224 */ /* 0x000fe400078e00ff */
[----:B------:R-:W-:Y:S02]  /*13750*/  IMAD.MOV.U32 R11, RZ, RZ, 0x1c1f ;  /* 0x00001c1fff0b7424 */ /* 0x000fe400078e00ff */
[----:B------:R-:W-:Y:S02]  /*13760*/  IMAD.MOV.U32 R15, RZ, RZ, -0x1 ;  /* 0xffffffffff0f7424 */ /* 0x000fe400078e00ff */
[----:B------:R-:W-:Y:S02]  /*13770*/  IMAD R5, R5, UR41, RZ ;  /* 0x0000002905057c24 */ /* 0x000fe4000f8e02ff */
[----:B------:R-:W-:-:S07]  /*13780*/  IMAD.IADD R6, R10, 0x1, R6 ;  /* 0x000000010a067824 */ /* 0x000fce00078e0206 */
[----:B-1---5:R-:W-:Y:S05]  /*13790*/  WARPSYNC.COLLECTIVE R15, `(.L_x_368) ;  /* 0x000000000f087348 */ /* 0x022fea0003c00000 */
[----:B------:R0:W2:Y:S02]  /*137a0*/  SHFL.IDX P6, R14, R13, R12, R11 ;  /* 0x0000000c0d0e7389 */ /* 0x0000a400000c000b */
[----:B012--5:R-:W-:Y:S01]  /*137b0*/  ENDCOLLECTIVE ;  /* 0x000000000000791b */ /* 0x027fe20003800000 */
.L_x_368:
[C---:B------:R-:W-:Y:S01]  /*137c0*/  VIADD R8, R6.reuse, 0x20 ;  /* 0x0000002006087836 */ /* 0x040fe20000000000 */
[----:B------:R-:W-:Y:S01]  /*137d0*/  ISETP.GE.AND P0, PT, R6, R5, PT ;  /* 0x000000050600720c */ /* 0x000fe20003f06270 */
[----:B------:R-:W-:Y:S02]  /*137e0*/  IMAD.MOV.U32 R13, RZ, RZ, R0 ;  /* 0x000000ffff0d7224 */ /* 0x000fe400078e0000 */
[----:B------:R-:W-:-:S10]  /*137f0*/  IMAD.MOV.U32 R2, RZ, RZ, R14 ;  /* 0x000000ffff027224 */ /* 0x000fd400078e000e */
[----:B------:R-:W-:Y:S05]  /*13800*/  WARPSYNC.COLLECTIVE R15, `(.L_x_369) ;  /* 0x000000000f087348 */ /* 0x000fea0003c00000 */
[----:B------:R0:W1:Y:S02]  /*13810*/  SHFL.IDX P6, R14, R13, R12, R11 ;  /* 0x0000000c0d0e7389 */ /* 0x00006400000c000b */
[----:B01----:R-:W-:Y:S01]  /*13820*/  ENDCOLLECTIVE ;  /* 0x000000000000791b */ /* 0x003fe20003800000 */
.L_x_369:
[----:B------:R-:W-:Y:S02]  /*13830*/  IMAD.MOV.U32 R13, RZ, RZ, R4 ;  /* 0x000000ffff0d7224 */ /* 0x000fe400078e0004 */
[----:B------:R-:W-:Y:S01]  /*13840*/  IMAD.MOV.U32 R12, RZ, RZ, 0x1 ;  /* 0x00000001ff0c7424 */ /* 0x000fe200078e00ff */
[----:B------:R-:W-:-:S07]  /*13850*/  MOV R3, R14 ;  /* 0x0000000e00037202 */ /* 0x000fce0000000f00 */
[----:B------:R-:W-:Y:S05]  /*13860*/  WARPSYNC.COLLECTIVE R15, `(.L_x_370) ;  /* 0x000000000f087348 */ /* 0x000fea0003c00000 */
[----:B------:R0:W1:Y:S02]  /*13870*/  SHFL.IDX P6, R14, R13, R12, R11 ;  /* 0x0000000c0d0e7389 */ /* 0x00006400000c000b */
[----:B01----:R-:W-:Y:S01]  /*13880*/  ENDCOLLECTIVE ;  /* 0x000000000000791b */ /* 0x003fe20003800000 */
.L_x_370:
[----:B------:R-:W-:-:S05]  /*13890*/  @!P0 IADD3 R7, P4, R37, R3, RZ ;  /* 0x0000000325078210 */ /* 0x000fca0007f9e0ff */
[----:B------:R-:W-:Y:S02]  /*138a0*/  @!P0 IMAD.X R3, RZ, RZ, R2, P4 ;  /* 0x000000ffff038224 */ /* 0x000fe400020e0602 */
[----:B------:R-:W-:Y:S02]  /*138b0*/  @!P0 IMAD.MOV.U32 R2, RZ, RZ, R7 ;  /* 0x000000ffff028224 */ /* 0x000fe400078e0007 */
[----:B------:R-:W-:-:S03]  /*138c0*/  IMAD.MOV.U32 R13, RZ, RZ, R0 ;  /* 0x000000ffff0d7224 */ /* 0x000fc600078e0000 */
[----:B------:R-:W-:Y:S01]  /*138d0*/  @!PT LDS RZ, [RZ] ;  /* 0x00000000fffff984 */ /* 0x000fe20000000800 */
[----:B------:R-:W-:Y:S01]  /*138e0*/  @!PT LDS RZ, [RZ] ;  /* 0x00000000fffff984 */ /* 0x000fe20000000800 */
[----:B------:R-:W-:Y:S01]  /*138f0*/  @!PT LDS RZ, [RZ] ;  /* 0x00000000fffff984 */ /* 0x000fe20000000800 */
[----:B------:R-:W-:Y:S04]  /*13900*/  @!P0 LDGSTS.E.BYPASS.LTC128B.128 [R9+0x14400], desc[UR52][R2.64], !P3 ;  /* 0x1440000002098fae */ /* 0x000fe8000d901d74 */
[----:B------:R-:W-:Y:S04]  /*13910*/  @!P0 LDGSTS.E.BYPASS.LTC128B.128 [R9+0x16400], desc[UR52][R2.64+0x40], !P2 ;  /* 0x1640004002098fae */ /* 0x000fe8000d101d74 */
[----:B------:R0:W-:Y:S01]  /*13920*/  @!P0 LDGSTS.E.BYPASS.LTC128B.128 [R9+0x18400], desc[UR52][R2.64+0x80], !P1 ;  /* 0x1840008002098fae */ /* 0x0001e2000c901d74 */
[----:B------:R-:W-:Y:S01]  /*13930*/  ISETP.GE.AND P0, PT, R8, R5, PT ;  /* 0x000000050800720c */ /* 0x000fe20003f06270 */
[----:B------:R-:W-:-:S02]  /*13940*/  VIADD R8, R6, 0x40 ;  /* 0x0000004006087836 */ /* 0x000fc40000000000 */
[----:B0-----:R-:W-:-:S10]  /*13950*/  IMAD.MOV.U32 R2, RZ, RZ, R14 ;  /* 0x000000ffff027224 */ /* 0x001fd400078e000e */
[----:B------:R-:W-:Y:S05]  /*13960*/  WARPSYNC.COLLECTIVE R15, `(.L_x_371) ;  /* 0x000000000f087348 */ /* 0x000fea0003c00000 */
[----:B------:R0:W1:Y:S02]  /*13970*/  SHFL.IDX P6, R14, R13, R12, R11 ;  /* 0x0000000c0d0e7389 */ /* 0x00006400000c000b */
[----:B01----:R-:W-:Y:S01]  /*13980*/  ENDCOLLECTIVE ;  /* 0x000000000000791b */ /* 0x003fe20003800000 */
.L_x_371:
        /* <DEDUP_REMOVED lines=8> */
.L_x_372:
[----:B------:R-:W-:-:S05]  /*13a10*/  @!P0 IMAD.MOV.U32 R3, RZ, RZ, R7 ;  /* 0x000000ffff038224 */ /* 0x000fca00078e0007 */
[----:B------:R-:W-:Y:S01]  /*13a20*/  @!PT LDS RZ, [RZ] ;  /* 0x00000000fffff984 */ /* 0x000fe20000000800 */
[----:B------:R-:W-:Y:S01]  /*13a30*/  @!PT LDS RZ, [RZ] ;  /* 0x00000000fffff984 */ /* 0x000fe20000000800 */
[----:B------:R-:W-:Y:S01]  /*13a40*/  @!PT LDS RZ, [RZ] ;  /* 0x00000000fffff984 */ /* 0x000fe20000000800 */
[----:B------:R-:W-:Y:S04]  /*13a50*/  @!P0 LDGSTS.E.BYPASS.LTC128B.128 [R9+0x14c00], desc[UR52][R2.64], !P3 ;  /* 0x14c0000002098fae */ /* 0x000fe8000d901d74 */
[----:B------:R-:W-:Y:S01]  /*13a60*/  @!P0 LDGSTS.E.BYPASS.LTC128B.128 [R9+0x16c00], desc[UR52][R2.64+0x40], !P2 ;  /* 0x16c0004002098fae */ /* 0x000fe2000d101d74 */
[----:B------:R-:W-:-:S03]  /*13a70*/  IMAD.MOV.U32 R13, RZ, RZ, R0 ;  /* 0x000000ffff0d7224 */ /* 0x000fc600078e0000 */
[----:B------:R0:W-:Y:S01]  /*13a80*/  @!P0 LDGSTS.E.BYPASS.LTC128B.128 [R9+0x18c00], desc[UR52][R2.64+0x80], !P1 ;  /* 0x18c0008002098fae */ /* 0x0001e2000c901d74 */
[----:B------:R-:W-:Y:S01]  /*13a90*/  ISETP.GE.AND P0, PT, R8, R5, PT ;  /* 0x000000050800720c */ /* 0x000fe20003f06270 */
[----:B0-----:R-:W-:-:S12]  /*13aa0*/  IMAD.MOV.U32 R2, RZ, RZ, R14 ;  /* 0x000000ffff027224 */ /* 0x001fd800078e000e */
[----:B------:R-:W-:Y:S05]  /*13ab0*/  WARPSYNC.COLLECTIVE R15, `(.L_x_373) ;  /* 0x000000000f087348 */ /* 0x000fea0003c00000 */
[----:B------:R0:W1:Y:S02]  /*13ac0*/  SHFL.IDX P6, R14, R13, R12, R11 ;  /* 0x0000000c0d0e7389 */ /* 0x00006400000c000b */
[----:B01----:R-:W-:Y:S01]  /*13ad0*/  ENDCOLLECTIVE ;  /* 0x000000000000791b */ /* 0x003fe20003800000 */
.L_x_373:
[----:B------:R-:W-:Y:S02]  /*13ae0*/  IMAD.MOV.U32 R13, RZ, RZ, R4 ;  /* 0x000000ffff0d7224 */ /* 0x000fe400078e0004 */
[----:B------:R-:W-:Y:S01]  /*13af0*/  IMAD.MOV.U32 R12, RZ, RZ, 0x3 ;  /* 0x00000003ff0c7424 */ /* 0x000fe200078e00ff */
[----:B------:R-:W-:-:S05]  /*13b00*/  @!P0 IADD3 R14, P4, R37, R14, RZ ;  /* 0x0000000e250e8210 */ /* 0x000fca0007f9e0ff */
[----:B------:R-:W-:Y:S01]  /*13b10*/  @!P0 IMAD.X R7, RZ, RZ, R2, P4 ;  /* 0x000000ffff078224 */ /* 0x000fe200020e0602 */
[----:B------:R-:W-:-:S07]  /*13b20*/  @!P0 MOV R2, R14 ;  /* 0x0000000e00028202 */ /* 0x000fce0000000f00 */
[----:B------:R-:W-:Y:S05]  /*13b30*/  WARPSYNC.COLLECTIVE R15, `(.L_x_374) ;  /* 0x000000000f087348 */ /* 0x000fea0003c00000 */
[----:B------:R0:W1:Y:S02]  /*13b40*/  SHFL.IDX P6, R14, R13, R12, R11 ;  /* 0x0000000c0d0e7389 */ /* 0x00006400000c000b */
[----:B01----:R-:W-:Y:S01]  /*13b50*/  ENDCOLLECTIVE ;  /* 0x000000000000791b */ /* 0x003fe20003800000 */
.L_x_374:
[----:B------:R-:W-:-:S05]  /*13b60*/  @!P0 IMAD.MOV.U32 R3, RZ, RZ, R7 ;  /* 0x000000ffff038224 */ /* 0x000fca00078e0007 */
[----:B------:R-:W-:Y:S01]  /*13b70*/  @!PT LDS RZ, [RZ] ;  /* 0x00000000fffff984 */ /* 0x000fe20000000800 */
[----:B------:R-:W-:Y:S01]  /*13b80*/  @!PT LDS RZ, [RZ] ;  /* 0x00000000fffff984 */ /* 0x000fe20000000800 */
[----:B------:R-:W-:Y:S01]  /*13b90*/  @!PT LDS RZ, [RZ] ;  /* 0x00000000fffff984 */ /* 0x000fe20000000800 */
[----:B------:R0:W-:Y:S04]  /*13ba0*/  @!P0 LDGSTS.E.BYPASS.LTC128B.128 [R9+0x15400], desc[UR52][R2.64], !P3 ;  /* 0x1540000002098fae */ /* 0x0001e8000d901d74 */
[----:B------:R0:W-:Y:S01]  /*13bb0*/  @!P0 LDGSTS.E.BYPASS.LTC128B.128 [R9+0x17400], desc[UR52][R2.64+0x40], !P2 ;  /* 0x1740004002098fae */ /* 0x0001e2000d101d74 */
[----:B------:R-:W-:-:S03]  /*13bc0*/  IMAD.MOV.U32 R13, RZ, RZ, R0 ;  /* 0x000000ffff0d7224 */ /* 0x000fc600078e0000 */
[----:B------:R0:W-:Y:S01]  /*13bd0*/  @!P0 LDGSTS.E.BYPASS.LTC128B.128 [R9+0x19400], desc[UR52][R2.64+0x80], !P1 ;  /* 0x1940008002098fae */ /* 0x0001e2000c901d74 */
[----:B------:R-:W-:-:S07]  /*13be0*/  IMAD.MOV.U32 R4, RZ, RZ, R14 ;  /* 0x000000ffff047224 */ /* 0x000fce00078e000e */
[----:B0-----:R-:W-:Y:S05]  /*13bf0*/  WARPSYNC.COLLECTIVE R15, `(.L_x_375) ;  /* 0x000000000f087348 */ /* 0x001fea0003c00000 */
[----:B------:R1:W2:Y:S02]  /*13c00*/  SHFL.IDX P6, R14, R13, R12, R11 ;  /* 0x0000000c0d0e7389 */ /* 0x0002a400000c000b */
[----:B012---:R-:W-:Y:S01]  /*13c10*/  ENDCOLLECTIVE ;  /* 0x000000000000791b */ /* 0x007fe20003800000 */
.L_x_375:
[----:B------:R-:W-:Y:S05]  /*13c20*/  BRA `(.L_x_376) ;  /* 0xffffffb800847947 */ /* 0x000fea000383ffff */
.L_x_281:
[----:B0-----:R0:W2:Y:S02]  /*13c30*/  SYNCS.PHASECHK.TRANS64.TRYWAIT P0, [R22+URZ+0x29820], R3 ;  /* 0x02982003160075a7 */ /* 0x0010a4000800017f */
[----:B--2---:R-:W-:Y:S05]  /*13c40*/  @!P0 NANOSLEEP.SYNCS 0x989680 ;  /* 0x009896800000895d */ /* 0x004fea0003900000 */
[----:B------:R-:W2:Y:S02]  /*13c50*/  @!P0 SYNCS.PHASECHK.TRANS64 P0, [R22+URZ+0x29820], R3 ;  /* 0x02982003160085a7 */ /* 0x000ea4000800007f */
[----:B--2---:R-:W-:Y:S05]  /*13c60*/  @!P0 BRA `(.L_x_281) ;  /* 0xfffffffc00f08947 */ /* 0x004fea000383ffff */
[----:B------:R-:W-:Y:S05]  /*13c70*/  BRA `(.L_x_377) ;  /* 0xffffffb800f47947 */ /* 0x000fea000383ffff */
.L_x_285:
[----:B0-----:R0:W1:Y:S02]  /*13c80*/  SYNCS.PHASECHK.TRANS64.TRYWAIT P0, [R0+URZ+0x29880], R30 ;  /* 0x0298801e000075a7 */ /* 0x001064000800017f */
[----:B-1----:R-:W-:Y:S05]  /*13c90*/  @!P0 NANOSLEEP.SYNCS 0x989680 ;  /* 0x009896800000895d */ /* 0x002fea0003900000 */
[----:B------:R-:W1:Y:S02]  /*13ca0*/  @!P0 SYNCS.PHASECHK.TRANS64 P0, [R0+URZ+0x29880], R30 ;  /* 0x0298801e000085a7 */ /* 0x000e64000800007f */
[----:B-1----:R-:W-:Y:S05]  /*13cb0*/  @!P0 BRA `(.L_x_285) ;  /* 0xfffffffc00f08947 */ /* 0x002fea000383ffff */
[----:B------:R-:W-:Y:S05]  /*13cc0*/  BRA `(.L_x_378) ;  /* 0xffffffc000287947 */ /* 0x000fea000383ffff */
.L_x_286:
[----:B------:R-:W-:Y:S01]  /*13cd0*/  BSSY B0, `(.L_x_379) ;  /* 0x0000008000007945 */ /* 0x000fe20003800000 */
[----:B------:R-:W-:Y:S01]  /*13ce0*/  IMAD.MOV.U32 R13, RZ, RZ, R9 ;  /* 0x000000ffff0d7224 */ /* 0x000fe200078e0009 */
[----:B------:R-:W-:Y:S01]  /*13cf0*/  MOV R15, 0xffffffff ;  /* 0xffffffff000f7802 */ /* 0x000fe20000000f00 */
[----:B------:R-:W-:Y:S02]  /*13d00*/  IMAD.MOV.U32 R12, RZ, RZ, RZ ;  /* 0x000000ffff0c7224 */ /* 0x000fe400078e00ff */
[----:B------:R-:W-:-:S07]  /*13d10*/  IMAD.MOV.U32 R11, RZ, RZ, 0x1c1f ;  /* 0x00001c1fff0b7424 */ /* 0x000fce00078e00ff */
[----:B0-----:R-:W-:Y:S05]  /*13d20*/  WARPSYNC.COLLECTIVE R15, `(.L_x_380) ;  /* 0x000000000f087348 */ /* 0x001fea0003c00000 */
[----:B------:R1:W2:Y:S02]  /*13d30*/  SHFL.IDX P6, R14, R13, R12, R11 ;  /* 0x0000000c0d0e7389 */ /* 0x0002a400000c000b */
[----:B012---:R-:W-:Y:S01]  /*13d40*/  ENDCOLLECTIVE ;  /* 0x000000000000791b */ /* 0x007fe20003800000 */
.L_x_380:
[----:B------:R-:W-:Y:S05]  /*13d50*/  BSYNC B0 ;  /* 0x0000000000007941 */ /* 0x000fea0003800000 */
.L_x_379:
[----:B------:R-:W-:Y:S01]  /*13d60*/  IMAD.MOV.U32 R13, RZ, RZ, R8 ;  /* 0x000000ffff0d7224 */ /* 0x000fe200078e0008 */
[----:B------:R-:W-:Y:S01]  /*13d70*/  IADD3 R10, R22, R10, R35 ;  /* 0x0000000a160a7210 */ /* 0x000fe20007ffe023 */
[----:B------:R-:W-:Y:S02]  /*13d80*/  IMAD.MOV.U32 R12, RZ, RZ, RZ ;  /* 0x000000ffff0c7224 */ /* 0x000fe400078e00ff */
[----:B------:R-:W-:Y:S02]  /*13d90*/  IMAD.MOV.U32 R11, RZ, RZ, 0x1c1f ;  /* 0x00001c1fff0b7424 */ /* 0x000fe400078e00ff */
[----:B------:R-:W-:Y:S02]  /*13da0*/  IMAD.MOV.U32 R15, RZ, RZ, -0x1 ;  /* 0xffffffffff0f7424 */ /* 0x000fe400078e00ff */
[----:B------:R-:W-:Y:S02]  /*13db0*/  IMAD.MOV.U32 R3, RZ, RZ, R14 ;  /* 0x000000ffff037224 */ /* 0x000fe400078e000e */
[----:B------:R-:W-:-:S07]  /*13dc0*/  IMAD.IADD R17, R36, 0x1, R10 ;  /* 0x0000000124117824 */ /* 0x000fce00078e020a */
[----:B------:R-:W-:Y:S05]  /*13dd0*/  WARPSYNC.COLLECTIVE R15, `(.L_x_381) ;  /* 0x000000000f087348 */ /* 0x000fea0003c00000 */
[----:B------:R0:W1:Y:S02]  /*13de0*/  SHFL.IDX P6, R14, R13, R12, R11 ;  /* 0x0000000c0d0e7389 */ /* 0x00006400000c000b */
[----:B01----:R-:W-:Y:S01]  /*13df0*/  ENDCOLLECTIVE ;  /* 0x000000000000791b */ /* 0x003fe20003800000 */
.L_x_381:
[----:B------:R-:W-:Y:S01]  /*13e00*/  MOV R13, R9 ;  /* 0x00000009000d7202 */ /* 0x000fe20000000f00 */
[----:B------:R-:W-:Y:S02]  /*13e10*/  IMAD.MOV.U32 R12, RZ, RZ, 0x1 ;  /* 0x00000001ff0c7424 */ /* 0x000fe400078e00ff */
[----:B------:R-:W-:-:S07]  /*13e20*/  IMAD.MOV.U32 R2, RZ, RZ, R14 ;  /* 0x000000ffff027224 */ /* 0x000fce00078e000e */
[----:B------:R-:W-:Y:S05]  /*13e30*/  WARPSYNC.COLLECTIVE R15, `(.L_x_382) ;  /* 0x000000000f087348 */ /* 0x000fea0003c00000 */
[----:B------:R0:W1:Y:S02]  /*13e40*/  SHFL.IDX P6, R14, R13, R12, R11 ;  /* 0x0000000c0d0e7389 */ /* 0x00006400000c000b */
[----:B01----:R-:W-:Y:S01]  /*13e50*/  ENDCOLLECTIVE ;  /* 0x000000000000791b */ /* 0x003fe20003800000 */
.L_x_382:
        /* <DEDUP_REMOVED lines=12> */
.L_x_383:
[----:B------:R-:W-:Y:S02]  /*13f20*/  IMAD.MOV.U32 R13, RZ, RZ, R9 ;  /* 0x000000ffff0d7224 */ /* 0x000fe400078e0009 */
[----:B------:R-:W-:Y:S02]  /*13f30*/  IMAD.MOV.U32 R12, RZ, RZ, 0x2 ;  /* 0x00000002ff0c7424 */ /* 0x000fe400078e00ff */
[----:B------:R-:W-:-:S07]  /*13f40*/  IMAD.MOV.U32 R2, RZ, RZ, R14 ;  /* 0x000000ffff027224 */ /* 0x000fce00078e000e */
[----:B------:R-:W-:Y:S05]  /*13f50*/  WARPSYNC.COLLECTIVE R15, `(.L_x_384) ;  /* 0x000000000f087348 */ /* 0x000fea0003c00000 */
[----:B------:R0:W1:Y:S02]  /*13f60*/  SHFL.IDX P6, R14, R13, R12, R11 ;  /* 0x0000000c0d0e7389 */ /* 0x00006400000c000b */
[----:B01----:R-:W-:Y:S01]  /*13f70*/  ENDCOLLECTIVE ;  /* 0x000000000000791b */ /* 0x003fe20003800000 */
.L_x_384:
[----:B------:R-:W-:-:S05]  /*13f80*/  IADD3 R2, P0, R37, R2, RZ ;  /* 0x0000000225027210 */ /* 0x000fca0007f1e0ff */
[----:B------:R-:W-:-:S05]  /*13f90*/  IMAD.X R3, RZ, RZ, R3, P0 ;  /* 0x000000ffff037224 */ /* 0x000fca00000e0603 */
[----:B------:R-:W-:Y:S01]  /*13fa0*/  @!PT LDS RZ, [RZ] ;  /* 0x00000000fffff984 */ /* 0x000fe20000000800 */
[----:B------:R-:W-:Y:S01]  /*13fb0*/  @!PT LDS RZ, [RZ] ;  /* 0x00000000fffff984 */ /* 0x000fe20000000800 */
[----:B------:R-:W-:Y:S01]  /*13fc0*/  @!PT LDS RZ, [RZ] ;  /* 0x00000000fffff984 */ /* 0x000fe20000000800 */
[----:B------:R-:W-:Y:S01]  /*13fd0*/  LDGSTS.E.BYPASS.LTC128B.128 [R10+0xb400], desc[UR52][R2.64], !P3 ;  /* 0x0b400000020a7fae */ /* 0x000fe2000d901d74 */
[----:B------:R-:W-:-:S03]  /*13fe0*/  MOV R13, R8 ;  /* 0x00000008000d7202 */ /* 0x000fc60000000f00 */
[----:B------:R0:W-:Y:S02]  /*13ff0*/  LDGSTS.E.BYPASS.LTC128B.128 [R17+0xb400], desc[UR52][R2.64+0x40], !P1 ;  /* 0x0b40004002117fae */ /* 0x0001e4000c901d74 */
[----:B0-----:R-:W-:-:S07]  /*14000*/  IMAD.MOV.U32 R3, RZ, RZ, R14 ;  /* 0x000000ffff037224 */ /* 0x001fce00078e000e */
[----:B------:R-:W-:Y:S05]  /*14010*/  WARPSYNC.COLLECTIVE R15, `(.L_x_385) ;  /* 0x000000000f087348 */ /* 0x000fea0003c00000 */
[----:B------:R0:W1:Y:S02]  /*14020*/  SHFL.IDX P6, R14, R13, R12, R11 ;  /* 0x0000000c0d0e7389 */ /* 0x00006400000c000b */
[----:B01----:R-:W-:Y:S01]  /*14030*/  ENDCOLLECTIVE ;  /* 0x000000000000791b */ /* 0x003fe20003800000 */
.L_x_385:
[----:B------:R-:W-:Y:S02]  /*14040*/  IMAD.MOV.U32 R13, RZ, RZ, R9 ;  /* 0x000000ffff0d7224 */ /* 0x000fe400078e0009 */
[----:B------:R-:W-:Y:S02]  /*14050*/  IMAD.MOV.U32 R12, RZ, RZ, 0x3 ;  /* 0x00000003ff0c7424 */ /* 0x000fe400078e00ff */
[----:B------:R-:W-:-:S07]  /*14060*/  IMAD.MOV.U32 R2, RZ, RZ, R14 ;  /* 0x000000ffff027224 */ /* 0x000fce00078e000e */
[----:B------:R-:W-:Y:S05]  /*14070*/  WARPSYNC.COLLECTIVE R15, `(.L_x_386) ;  /* 0x000000000f087348 */ /* 0x000fea0003c00000 */
[----:B------:R0:W1:Y:S02]  /*14080*/  SHFL.IDX P6, R14, R13, R12, R11 ;  /* 0x0000000c0d0e7389 */ /* 0x00006400000c000b */
[----:B01----:R-:W-:Y:S01]  /*14090*/  ENDCOLLECTIVE ;  /* 0x000000000000791b */ /* 0x003fe20003800000 */
.L_x_386:
        /* <DEDUP_REMOVED lines=12> */
.L_x_387:
[----:B------:R-:W-:Y:S01]  /*14160*/  MOV R13, R21 ;  /* 0x00000015000d7202 */ /* 0x000fe20000000f00 */
[----:B------:R-:W-:Y:S02]  /*14170*/  IMAD.MOV.U32 R12, RZ, RZ, RZ ;  /* 0x000000ffff0c7224 */ /* 0x000fe400078e00ff */
[----:B------:R-:W-:-:S07]  /*14180*/  IMAD.MOV.U32 R2, RZ, RZ, R14 ;  /* 0x000000ffff027224 */ /* 0x000fce00078e000e */
[----:B------:R-:W-:Y:S05]  /*14190*/  WARPSYNC.COLLECTIVE R15, `(.L_x_388) ;  /* 0x000000000f087348 */ /* 0x000fea0003c00000 */
[----:B------:R0:W1:Y:S02]  /*141a0*/  SHFL.IDX P6, R14, R13, R12, R11 ;  /* 0x0000000c0d0e7389 */ /* 0x00006400000c000b */
[----:B01----:R-:W-:Y:S01]  /*141b0*/  ENDCOLLECTIVE ;  /* 0x000000000000791b */ /* 0x003fe20003800000 */
.L_x_388:
        /* <DEDUP_REMOVED lines=12> */
.L_x_389:
[----:B------:R-:W-:Y:S01]  /*14280*/  IMAD.MOV.U32 R2, RZ, RZ, R14 ;  /* 0x000000ffff027224 */ /* 0x000fe200078e000e */
[----:B------:R-:W-:Y:S06]  /*14290*/  BRA `(.L_x_390) ;  /* 0xffffffbc00c47947 */ /* 0x000fec000383ffff */
.L_x_291:
[----:B---3--:R3:W4:Y:S02]  /*142a0*/  SYNCS.PHASECHK.TRANS64.TRYWAIT P0, [R0+URZ+0x29840], R30 ;  /* 0x0298401e000075a7 */ /* 0x008724000800017f */
[----:B----4-:R-:W-:Y:S05]  /*142b0*/  @!P0 NANOSLEEP.SYNCS 0x989680 ;  /* 0x009896800000895d */ /* 0x010fea0003900000 */
[----:B------:R-:W4:Y:S02]  /*142c0*/  @!P0 SYNCS.PHASECHK.TRANS64 P0, [R0+URZ+0x29840], R30 ;  /* 0x0298401e000085a7 */ /* 0x000f24000800007f */
[----:B----4-:R-:W-:Y:S05]  /*142d0*/  @!P0 BRA `(.L_x_291) ;  /* 0xfffffffc00f08947 */ /* 0x010fea000383ffff */
[----:B------:R-:W-:Y:S05]  /*142e0*/  BRA `(.L_x_391) ;  /* 0xffffffc000187947 */ /* 0x000fea000383ffff */
.L_x_292:
        /* <DEDUP_REMOVED lines=8> */
.L_x_393:
[----:B------:R-:W-:Y:S05]  /*14370*/  BSYNC B0 ;  /* 0x0000000000007941 */ /* 0x000fea0003800000 */
.L_x_392:
[----:B------:R-:W-:Y:S01]  /*14380*/  IMAD.MOV.U32 R13, RZ, RZ, R4 ;  /* 0x000000ffff0d7224 */ /* 0x000fe200078e0004 */
[----:B------:R-:W-:Y:S01]  /*14390*/  MOV R3, R14 ;  /* 0x0000000e00037202 */ /* 0x000fe20000000f00 */
[----:B------:R-:W-:Y:S02]  /*143a0*/  IMAD.MOV.U32 R12, RZ, RZ, RZ ;  /* 0x000000ffff0c7224 */ /* 0x000fe400078e00ff */
[----:B------:R-:W-:Y:S02]  /*143b0*/  IMAD.MOV.U32 R11, RZ, RZ, 0x1c1f ;  /* 0x00001c1fff0b7424 */ /* 0x000fe400078e00ff */
[----:B------:R-:W-:Y:S02]  /*143c0*/  IMAD.MOV.U32 R15, RZ, RZ, -0x1 ;  /* 0xffffffffff0f7424 */ /* 0x000fe400078e00ff */
[----:B------:R-:W-:-:S07]  /*143d0*/  IMAD.IADD R7, R22, 0x1, R7 ;  /* 0x0000000116077824 */ /* 0x000fce00078e0207 */
[----:B------:R-:W-:Y:S05]  /*143e0*/  WARPSYNC.COLLECTIVE R15, `(.L_x_394) ;  /* 0x000000000f087348 */ /* 0x000fea0003c00000 */
[----:B------:R0:W1:Y:S02]  /*143f0*/  SHFL.IDX P6, R14, R13, R12, R11 ;  /* 0x0000000c0d0e7389 */ /* 0x00006400000c000b */
[----:B01----:R-:W-:Y:S01]  /*14400*/  ENDCOLLECTIVE ;  /* 0x000000000000791b */ /* 0x003fe20003800000 */
.L_x_394:
[----:B------:R-:W-:Y:S01]  /*14410*/  IMAD.MOV.U32 R13, RZ, RZ, R5 ;  /* 0x000000ffff0d7224 */ /* 0x000fe200078e0005 */
[----:B------:R-:W-:Y:S01]  /*14420*/  MOV R12, 0x1 ;  /* 0x00000001000c7802 */ /* 0x000fe20000000f00 */
[----:B------:R-:W-:-:S07]  /*14430*/  IMAD.MOV.U32 R2, RZ, RZ, R14 ;  /* 0x000000ffff027224 */ /* 0x000fce00078e000e */
[----:B------:R-:W-:Y:S05]  /*14440*/  WARPSYNC.COLLECTIVE R15, `(.L_x_395) ;  /* 0x000000000f087348 */ /* 0x000fea0003c00000 */
[----:B------:R0:W1:Y:S02]  /*14450*/  SHFL.IDX P6, R14, R13, R12, R11 ;  /* 0x0000000c0d0e7389 */ /* 0x00006400000c000b */
[----:B01----:R-:W-:Y:S01]  /*14460*/  ENDCOLLECTIVE ;  /* 0x000000000000791b */ /* 0x003fe20003800000 */
.L_x_395:
[----:B------:R-:W-:-:S05]  /*14470*/  IADD3 R2, P0, R37, R2, RZ ;  /* 0x0000000225027210 */ /* 0x000fca0007f1e0ff */
[----:B------:R-:W-:-:S05]  /*14480*/  IMAD.X R3, RZ, RZ, R3, P0 ;  /* 0x000000ffff037224 */ /* 0x000fca00000e0603 */
[----:B------:R-:W-:Y:S01]  /*14490*/  @!PT LDS RZ, [RZ] ;  /* 0x00000000fffff984 */ /* 0x000fe20000000800 */
[----:B------:R-:W-:Y:S01]  /*144a0*/  @!PT LDS RZ, [RZ] ;  /* 0x00000000fffff984 */ /* 0x000fe20000000800 */
[----:B------:R-:W-:Y:S01]  /*144b0*/  @!PT LDS RZ, [RZ] ;  /* 0x00000000fffff984 */ /* 0x000fe20000000800 */
[----:B------:R-:W-:Y:S01]  /*144c0*/  LDGSTS.E.BYPASS.LTC128B.128 [R7+0x1a400], desc[UR52][R2.64], !P4 ;  /* 0x1a40000002077fae */ /* 0x000fe2000e101d74 */
[----:B------:R-:W-:-:S03]  /*144d0*/  IMAD.MOV.U32 R13, RZ, RZ, R4 ;  /* 0x000000ffff0d7224 */ /* 0x000fc600078e0004 */
[----:B------:R-:W-:Y:S04]  /*144e0*/  LDGSTS.E.BYPASS.LTC128B.128 [R7+0x1cc00], desc[UR52][R2.64+0x40], !P3 ;  /* 0x1cc0004002077fae */ /* 0x000fe8000d901d74 */
[----:B------:R0:W-:Y:S02]  /*144f0*/  LDGSTS.E.BYPASS.LTC128B.128 [R7+0x1f400], desc[UR52][R2.64+0x80], !P1 ;  /* 0x1f40008002077fae */ /* 0x0001e4000c901d74 */
[----:B0-----:R-:W-:-:S07]  /*14500*/  IMAD.MOV.U32 R3, RZ, RZ, R14 ;  /* 0x000000ffff037224 */ /* 0x001fce00078e000e */
[----:B------:R-:W-:Y:S05]  /*14510*/  WARPSYNC.COLLECTIVE R15, `(.L_x_396) ;  /* 0x000000000f087348 */ /* 0x000fea0003c00000 */
[----:B------:R0:W1:Y:S02]  /*14520*/  SHFL.IDX P6, R14, R13, R12, R11 ;  /* 0x0000000c0d0e7389 */ /* 0x00006400000c000b */
[----:B01----:R-:W-:Y:S01]  /*14530*/  ENDCOLLECTIVE ;  /* 0x000000000000791b */ /* 0x003fe20003800000 */
.L_x_396:
[----:B------:R-:W-:Y:S02]  /*14540*/  IMAD.MOV.U32 R13, RZ, RZ, R5 ;  /* 0x000000ffff0d7224 */ /* 0x000fe400078e0005 */
[----:B------:R-:W-:Y:S02]  /*14550*/  IMAD.MOV.U32 R12, RZ, RZ, 0x2 ;  /* 0x00000002ff0c7424 */ /* 0x000fe400078e00ff */
[----:B------:R-:W-:-:S07]  /*14560*/  IMAD.MOV.U32 R2, RZ, RZ, R14 ;  /* 0x000000ffff027224 */ /* 0x000fce00078e000e */
[----:B------:R-:W-:Y:S05]  /*14570*/  WARPSYNC.COLLECTIVE R15, `(.L_x_397) ;  /* 0x000000000f087348 */ /* 0x000fea0003c00000 */
[----:B------:R0:W1:Y:S02]  /*14580*/  SHFL.IDX P6, R14, R13, R12, R11 ;  /* 0x0000000c0d0e7389 */ /* 0x00006400000c000b */
[----:B01----:R-:W-:Y:S01]  /*14590*/  ENDCOLLECTIVE ;  /* 0x000000000000791b */ /* 0x003fe20003800000 */
.L_x_397:
[----:B------:R-:W-:-:S05]  /*145a0*/  IADD3 R2, P0, R37, R2, RZ ;  /* 0x0000000225027210 */ /* 0x000fca0007f1e0ff */
[----:B------:R-:W-:-:S05]  /*145b0*/  IMAD.X R3, RZ, RZ, R3, P0 ;  /* 0x000000ffff037224 */ /* 0x000fca00000e0603 */
        /* <DEDUP_REMOVED lines=11> */
.L_x_398:
[----:B------:R-:W-:Y:S02]  /*14670*/  IMAD.MOV.U32 R13, RZ, RZ, R5 ;  /* 0x000000ffff0d7224 */ /* 0x000fe400078e0005 */
[----:B------:R-:W-:Y:S01]  /*14680*/  IMAD.MOV.U32 R12, RZ, RZ, 0x3 ;  /* 0x00000003ff0c7424 */ /* 0x000fe200078e00ff */
[----:B------:R-:W-:-:S07]  /*14690*/  MOV R2, R14 ;  /* 0x0000000e00027202 */ /* 0x000fce0000000f00 */
[----:B------:R-:W-:Y:S05]  /*146a0*/  WARPSYNC.COLLECTIVE R15, `(.L_x_399) ;  /* 0x000000000f087348 */ /* 0x000fea0003c00000 */
[----:B------:R0:W1:Y:S02]  /*146b0*/  SHFL.IDX P6, R14, R13, R12, R11 ;  /* 0x0000000c0d0e7389 */ /* 0x00006400000c000b */
[----:B01----:R-:W-:Y:S01]  /*146c0*/  ENDCOLLECTIVE ;  /* 0x000000000000791b */ /* 0x003fe20003800000 */
.L_x_399:
        /* <DEDUP_REMOVED lines=13> */
.L_x_400:
[----:B------:R-:W-:Y:S01]  /*147a0*/  IMAD.MOV.U32 R13, RZ, RZ, R8 ;  /* 0x000000ffff0d7224 */ /* 0x000fe200078e0008 */
[----:B------:R-:W-:Y:S01]  /*147b0*/  MOV R12, RZ ;  /* 0x000000ff000c7202 */ /* 0x000fe20000000f00 */
[----:B------:R-:W-:-:S07]  /*147c0*/  IMAD.MOV.U32 R2, RZ, RZ, R14 ;  /* 0x000000ffff027224 */ /* 0x000fce00078e000e */
[----:B------:R-:W-:Y:S05]  /*147d0*/  WARPSYNC.COLLECTIVE R15, `(.L_x_401) ;  /* 0x000000000f087348 */ /* 0x000fea0003c00000 */
[----:B------:R0:W1:Y:S02]  /*147e0*/  SHFL.IDX P6, R14, R13, R12, R11 ;  /* 0x0000000c0d0e7389 */ /* 0x00006400000c000b */
[----:B01----:R-:W-:Y:S01]  /*147f0*/  ENDCOLLECTIVE ;  /* 0x000000000000791b */ /* 0x003fe20003800000 */
.L_x_401:
        /* <DEDUP_REMOVED lines=13> */
.L_x_402:
[----:B------:R-:W-:Y:S05]  /*148d0*/  BRA `(.L_x_403) ;  /* 0xffffffbc00ac7947 */ /* 0x000fea000383ffff */
.L_x_297:
[----:B0-----:R0:W2:Y:S02]  /*148e0*/  SYNCS.PHASECHK.TRANS64.TRYWAIT P1, [R3+URZ+0x29870], R0 ;  /* 0x02987000030075a7 */ /* 0x0010a4000802017f */
[----:B--2---:R-:W-:Y:S05]  /*148f0*/  @!P1 NANOSLEEP.SYNCS 0x989680 ;  /* 0x009896800000995d */ /* 0x004fea0003900000 */
[----:B------:R-:W2:Y:S02]  /*14900*/  @!P1 SYNCS.PHASECHK.TRANS64 P1, [R3+URZ+0x29870], R0 ;  /* 0x02987000030095a7 */ /* 0x000ea4000802007f */
[----:B--2---:R-:W-:Y:S05]  /*14910*/  @!P1 BRA `(.L_x_297) ;  /* 0xfffffffc00f09947 */ /* 0x004fea000383ffff */
[----:B------:R-:W-:Y:S05]  /*14920*/  BRA `(.L_x_404) ;  /* 0xffffffc000187947 */ /* 0x000fea000383ffff */
.L_x_299:
[----:B0-----:R0:W2:Y:S02]  /*14930*/  SYNCS.PHASECHK.TRANS64.TRYWAIT P1, [R3+URZ+0x29860], R0 ;  /* 0x02986000030075a7 */ /* 0x0010a4000802017f */
[----:B--2---:R-:W-:Y:S05]  /*14940*/  @!P1 NANOSLEEP.SYNCS 0x989680 ;  /* 0x009896800000995d */ /* 0x004fea0003900000 */
[----:B------:R-:W2:Y:S02]  /*14950*/  @!P1 SYNCS.PHASECHK.TRANS64 P1, [R3+URZ+0x29860], R0 ;  /* 0x02986000030095a7 */ /* 0x000ea4000802007f */
[----:B--2---:R-:W-:Y:S05]  /*14960*/  @!P1 BRA `(.L_x_299) ;  /* 0xfffffffc00f09947 */ /* 0x004fea000383ffff */
[----:B------:R-:W-:Y:S05]  /*14970*/  BRA `(.L_x_405) ;  /* 0xffffffc000287947 */ /* 0x000fea000383ffff */
.L_x_307:
[----:B0-----:R0:W4:Y:S02]  /*14980*/  SYNCS.PHASECHK.TRANS64.TRYWAIT P1, [R17+URZ+0x29870], R0 ;  /* 0x02987000110075a7 */ /* 0x001124000802017f */
[----:B----4-:R-:W-:Y:S05]  /*14990*/  @!P1 NANOSLEEP.SYNCS 0x989680 ;  /* 0x009896800000995d */ /* 0x010fea0003900000 */
[----:B------:R-:W4:Y:S02]  /*149a0*/  @!P1 SYNCS.PHASECHK.TRANS64 P1, [R17+URZ+0x29870], R0 ;  /* 0x02987000110095a7 */ /* 0x000f24000802007f */
[----:B----4-:R-:W-:Y:S05]  /*149b0*/  @!P1 BRA `(.L_x_307) ;  /* 0xfffffffc00f09947 */ /* 0x010fea000383ffff */
[----:B------:R-:W-:Y:S05]  /*149c0*/  BRA `(.L_x_406) ;  /* 0xffffffc400ec7947 */ /* 0x000fea000383ffff */
.L_x_309:
[----:B0-----:R0:W4:Y:S02]  /*149d0*/  SYNCS.PHASECHK.TRANS64.TRYWAIT P1, [R17+URZ+0x29860], R0 ;  /* 0x02986000110075a7 */ /* 0x001124000802017f */
[----:B----4-:R-:W-:Y:S05]  /*149e0*/  @!P1 NANOSLEEP.SYNCS 0x989680 ;  /* 0x009896800000995d */ /* 0x010fea0003900000 */
[----:B------:R-:W4:Y:S02]  /*149f0*/  @!P1 SYNCS.PHASECHK.TRANS64 P1, [R17+URZ+0x29860], R0 ;  /* 0x02986000110095a7 */ /* 0x000f24000802007f */
[----:B----4-:R-:W-:Y:S05]  /*14a00*/  @!P1 BRA `(.L_x_309) ;  /* 0xfffffffc00f09947 */ /* 0x010fea000383ffff */
[----:B------:R-:W-:Y:S05]  /*14a10*/  BRA `(.L_x_407) ;  /* 0xffffffc400f87947 */ /* 0x000fea000383ffff */
.L_x_323:
[----:B0-----:R0:W1:Y:S02]  /*14a20*/  SYNCS.PHASECHK.TRANS64.TRYWAIT P0, [R5+URZ+0x29820], R0 ;  /* 0x02982000050075a7 */ /* 0x001064000800017f */
[----:B-1----:R-:W-:Y:S05]  /*14a30*/  @!P0 NANOSLEEP.SYNCS 0x989680 ;  /* 0x009896800000895d */ /* 0x002fea0003900000 */
[----:B------:R-:W1:Y:S02]  /*14a40*/  @!P0 SYNCS.PHASECHK.TRANS64 P0, [R5+URZ+0x29820], R0 ;  /* 0x02982000050085a7 */ /* 0x000e64000800007f */
[----:B-1----:R-:W-:Y:S05]  /*14a50*/  @!P0 BRA `(.L_x_323) ;  /* 0xfffffffc00f08947 */ /* 0x002fea000383ffff */
[----:B------:R-:W-:Y:S05]  /*14a60*/  BRA `(.L_x_408) ;  /* 0xffffffd400ec7947 */ /* 0x000fea000383ffff */
.L_x_324:
[----:B------:R-:W1:Y:S01]  /*14a70*/  S2R R2, SR_TID.X ;  /* 0x0000000000027919 */ /* 0x000e620000002100 */
[----:B------:R-:W-:Y:S01]  /*14a80*/  BSSY B0, `(.L_x_409) ;  /* 0x000000a000007945 */ /* 0x000fe20003800000 */
[----:B------:R-:W-:Y:S02]  /*14a90*/  IMAD.MOV.U32 R12, RZ, RZ, RZ ;  /* 0x000000ffff0c7224 */ /* 0x000fe400078e00ff */
[----:B------:R-:W-:Y:S02]  /*14aa0*/  IMAD.MOV.U32 R11, RZ, RZ, 0x1f ;  /* 0x0000001fff0b7424 */ /* 0x000fe400078e00ff */
[----:B------:R-:W-:Y:S01]  /*14ab0*/  IMAD.MOV.U32 R15, RZ, RZ, -0x1 ;  /* 0xffffffffff0f7424 */ /* 0x000fe200078e00ff */
[----:B-1----:R-:W-:-:S04]  /*14ac0*/  SHF.R.U32.HI R2, RZ, 0x5, R2 ;  /* 0x00000005ff027819 */ /* 0x002fc80000011602 */
[----:B------:R-:W-:-:S05]  /*14ad0*/  LOP3.LUT R2, R2, 0x3, RZ, 0xc0, !PT ;  /* 0x0000000302027812 */ /* 0x000fca00078ec0ff */
[----:B--2---:R-:W-:-:S07]  /*14ae0*/  IMAD.MOV.U32 R13, RZ, RZ, R2 ;  /* 0x000000ffff0d7224 */ /* 0x004fce00078e0002 */
[----:B0-----:R-:W-:Y:S05]  /*14af0*/  WARPSYNC.COLLECTIVE R15, `(.L_x_410) ;  /* 0x000000000f087348 */ /* 0x001fea0003c00000 */
[----:B------:R1:W2:Y:S02]  /*14b00*/  SHFL.IDX P6, R14, R13, R12, R11 ;  /* 0x0000000c0d0e7389 */ /* 0x0002a400000c000b */
[----:B012---:R-:W-:Y:S01]  /*14b10*/  ENDCOLLECTIVE ;  /* 0x000000000000791b */ /* 0x007fe20003800000 */
.L_x_410:
[----:B------:R-:W-:Y:S05]  /*14b20*/  BSYNC B0 ;  /* 0x0000000000007941 */ /* 0x000fea0003800000 */
.L_x_409:
[----:B------:R-:W-:Y:S05]  /*14b30*/  BRA `(.L_x_411) ;  /* 0xffffffd400d47947 */ /* 0x000fea000383ffff */
.L_x_327:
[----:B------:R-:W-:Y:S01]  /*14b40*/  BSSY B1, `(.L_x_412) ;  /* 0x0000006000017945 */ /* 0x000fe20003800000 */
[----:B------:R-:W-:-:S07]  /*14b50*/  IMAD.MOV.U32 R15, RZ, RZ, -0x1 ;  /* 0xffffffffff0f7424 */ /* 0x000fce00078e00ff */
[----:B0-2---:R-:W-:Y:S05]  /*14b60*/  WARPSYNC.COLLECTIVE R15, `(.L_x_413) ;  /* 0x000000000f0c7348 */ /* 0x005fea0003c00000 */
[----:B------:R-:W-:Y:S02]  /*14b70*/  ELECT P6, UR62, PT ;  /* 0x00000000003e782f */ /* 0x000fe400038c0000 */
[----:B------:R-:W-:Y:S01]  /*14b80*/  MOV R14, UR62 ;  /* 0x0000003e000e7c02 */ /* 0x000fe20008000f00 */
[----:B0-2---:R-:W-:Y:S10]  /*14b90*/  ENDCOLLECTIVE ;  /* 0x000000000000791b */ /* 0x005ff40003800000 */
.L_x_413:
[----:B------:R-:W-:Y:S05]  /*14ba0*/  BSYNC B1 ;  /* 0x0000000000017941 */ /* 0x000fea0003800000 */
.L_x_412:
[----:B------:R-:W-:Y:S05]  /*14bb0*/  BRA `(.L_x_414) ;  /* 0xffffffd400cc7947 */ /* 0x000fea000383ffff */
.L_x_329:
[----:B0-----:R0:W1:Y:S02]  /*14bc0*/  SYNCS.PHASECHK.TRANS64.TRYWAIT P1, [R3+URZ+0x29840], R2 ;  /* 0x02984002030075a7 */ /* 0x001064000802017f */
[----:B-1----:R-:W-:Y:S05]  /*14bd0*/  @!P1 NANOSLEEP.SYNCS 0x989680 ;  /* 0x009896800000995d */ /* 0x002fea0003900000 */
[----:B------:R-:W1:Y:S02]  /*14be0*/  @!P1 SYNCS.PHASECHK.TRANS64 P1, [R3+URZ+0x29840], R2 ;  /* 0x02984002030095a7 */ /* 0x000e64000802007f */
[----:B-1----:R-:W-:Y:S05]  /*14bf0*/  @!P1 BRA `(.L_x_329) ;  /* 0xfffffffc00f09947 */ /* 0x002fea000383ffff */
[----:B------:R-:W-:Y:S05]  /*14c00*/  BRA `(.L_x_415) ;  /* 0xffffffd400ec7947 */ /* 0x000fea000383ffff */
.L_x_331:
[----:B-1----:R1:W3:Y:S02]  /*14c10*/  SYNCS.PHASECHK.TRANS64.TRYWAIT P1, [R5+URZ+0x29840], R0 ;  /* 0x02984000050075a7 */ /* 0x0022e4000802017f */
[----:B---3--:R-:W-:Y:S05]  /*14c20*/  @!P1 NANOSLEEP.SYNCS 0x989680 ;  /* 0x009896800000995d */ /* 0x008fea0003900000 */
[----:B------:R-:W3:Y:S02]  /*14c30*/  @!P1 SYNCS.PHASECHK.TRANS64 P1, [R5+URZ+0x29840], R0 ;  /* 0x02984000050095a7 */ /* 0x000ee4000802007f */
[----:B---3--:R-:W-:Y:S05]  /*14c40*/  @!P1 BRA `(.L_x_331) ;  /* 0xfffffffc00f09947 */ /* 0x008fea000383ffff */
[----:B------:R-:W-:Y:S05]  /*14c50*/  BRA `(.L_x_416) ;  /* 0xffffffd400f87947 */ /* 0x000fea000383ffff */
.L_x_333:
[----:B---3--:R3:W4:Y:S02]  /*14c60*/  SYNCS.PHASECHK.TRANS64.TRYWAIT P1, [R3+URZ+0x29860], R2 ;  /* 0x02986002030075a7 */ /* 0x008724000802017f */
[----:B----4-:R-:W-:Y:S05]  /*14c70*/  @!P1 NANOSLEEP.SYNCS 0x989680 ;  /* 0x009896800000995d */ /* 0x010fea0003900000 */
[----:B------:R-:W4:Y:S02]  /*14c80*/  @!P1 SYNCS.PHASECHK.TRANS64 P1, [R3+URZ+0x29860], R2 ;  /* 0x02986002030095a7 */ /* 0x000f24000802007f */
[----:B----4-:R-:W-:Y:S05]  /*14c90*/  @!P1 BRA `(.L_x_333) ;  /* 0xfffffffc00f09947 */ /* 0x010fea000383ffff */
[----:B------:R-:W-:Y:S05]  /*14ca0*/  BRA `(.L_x_417) ;  /* 0xffffffd400f47947 */ /* 0x000fea000383ffff */
.L_x_335:
[----:B----4-:R4:W0:Y:S02]  /*14cb0*/  SYNCS.PHASECHK.TRANS64.TRYWAIT P1, [R5+URZ+0x29860], R0 ;  /* 0x02986000050075a7 */ /* 0x010824000802017f */
[----:B0-----:R-:W-:Y:S05]  /*14cc0*/  @!P1 NANOSLEEP.SYNCS 0x989680 ;  /* 0x009896800000995d */ /* 0x001fea0003900000 */
[----:B------:R-:W0:Y:S02]  /*14cd0*/  @!P1 SYNCS.PHASECHK.TRANS64 P1, [R5+URZ+0x29860], R0 ;  /* 0x02986000050095a7 */ /* 0x000e24000802007f */
[----:B0-----:R-:W-:Y:S05]  /*14ce0*/  @!P1 BRA `(.L_x_335) ;  /* 0xfffffffc00f09947 */ /* 0x001fea000383ffff */
[----:B------:R-:W-:Y:S05]  /*14cf0*/  BRA `(.L_x_418) ;  /* 0xffffffd400f07947 */ /* 0x000fea000383ffff */
.L_x_337:
[----:B------:R0:W0:Y:S02]  /*14d00*/  SYNCS.PHASECHK.TRANS64.TRYWAIT P1, [R3+URZ+0x29880], R2 ;  /* 0x02988002030075a7 */ /* 0x000024000802017f */
[----:B0-----:R-:W-:Y:S05]  /*14d10*/  @!P1 NANOSLEEP.SYNCS 0x989680 ;  /* 0x009896800000995d */ /* 0x001fea0003900000 */
[----:B------:R-:W0:Y:S02]  /*14d20*/  @!P1 SYNCS.PHASECHK.TRANS64 P1, [R3+URZ+0x29880], R2 ;  /* 0x02988002030095a7 */ /* 0x000e24000802007f */
[----:B0-----:R-:W-:Y:S05]  /*14d30*/  @!P1 BRA `(.L_x_337) ;  /* 0xfffffffc00f09947 */ /* 0x001fea000383ffff */
[----:B------:R-:W-:Y:S05]  /*14d40*/  BRA `(.L_x_419) ;  /* 0xffffffd400ec7947 */ /* 0x000fea000383ffff */
.L_x_420:
        /* <DEDUP_REMOVED lines=11> */
.L_x_3191:


//--------------------- .text._ZN7cutlass13device_kernelIN5flash11enable_sm90INS1_16FlashAttnFwdSm90INS1_25CollectiveMainloopFwdSm90ILi2EN4cute5tupleIJNS5_1CILi1EEES8_S8_EEENS6_IJNS7_ILi128EEENS7_ILi160EEENS7_ILi192EEEEEELi128ENS_12float_e4m3_tEfNS_4arch4Sm90ELb0ELb0ELb1ELb1ELb1ELb1ELb0ELb1ELb1ELb1ELb0ELb0EEENS1_21CollectiveEpilogueFwdINS6_IJSA_SA_SB_EEES9_NS_10bfloat16_tESG_Li256ELb1ELb1ELb0ELb1EEENS1_36VarlenDynamicPersistentTileSchedulerILi128ELi160ELi256ELi128ELb0ELb1ELb1ELb0ELb1ELb1EEEEEEEEEvNT_6ParamsE --------------------------
	.section	.text._ZN7cutlass13device_kernelIN5flash11enable_sm90INS1_16FlashAttnFwdSm90INS1_25CollectiveMainloopFwdSm90ILi2EN4cute5tupleIJNS5_1CILi1EEES8_S8_EEENS6_IJNS7_ILi128EEENS7_ILi160EEENS7_ILi192EEEEEELi128ENS_12float_e4m3_tEfNS_4arch4Sm90ELb0ELb0ELb1ELb1ELb1ELb1ELb0ELb1ELb1ELb1ELb0ELb0EEENS1_21CollectiveEpilogueFwdINS6_IJSA_SA_SB_EEES9_NS_10bfloat16_tESG_Li256ELb1ELb1ELb0ELb1EEENS1_36VarlenDynamicPersistentTileSchedulerILi128ELi160ELi256ELi128ELb0ELb1ELb1ELb0ELb1ELb1EEEEEEEEEvNT_6ParamsE,"ax",@progbits
	.align	128
.text._ZN7cutlass13device_kernelIN5flash11enable_sm90INS1_16FlashAttnFwdSm90INS1_25CollectiveMainloopFwdSm90ILi2EN4cute5tupleIJNS5_1CILi1EEES8_S8_EEENS6_IJNS7_ILi128EEENS7_ILi160EEENS7_ILi192EEEEEELi128ENS_12float_e4m3_tEfNS_4arch4Sm90ELb0ELb0ELb1ELb1ELb1ELb1ELb0ELb1ELb1ELb1ELb0ELb0EEENS1_21CollectiveEpilogueFwdINS6_IJSA_SA_SB_EEES9_NS_10bfloat16_tESG_Li256ELb1ELb1ELb0ELb1EEENS1_36VarlenDynamicPersistentTileSchedulerILi128ELi160ELi256ELi128ELb0ELb1ELb1ELb0ELb1ELb1EEEEEEEEEvNT_6ParamsE:
        .type           _ZN7cutlass13device_kernelIN5flash11enable_sm90INS1_16FlashAttnFwdSm90INS1_25CollectiveMainloopFwdSm90ILi2EN4cute5tupleIJNS5_1CILi1EEES8_S8_EEENS6_IJNS7_ILi128EEENS7_ILi160EEENS7_ILi192EEEEEELi128ENS_12float_e4m3_tEfNS_4arch4Sm90ELb0ELb0ELb1ELb1ELb1ELb1ELb0ELb1ELb1ELb1ELb0ELb0EEENS1_21CollectiveEpilogueFwdINS6_IJSA_SA_SB_EEES9_NS_10bfloat16_tESG_Li256ELb1ELb1ELb0ELb1EEENS1_36VarlenDynamicPersistentTileSchedulerILi128ELi160ELi256ELi128ELb0ELb1ELb1ELb0ELb1ELb1EEEEEEEEEvNT_6ParamsE,@function
        .size           _ZN7cutlass13device_kernelIN5flash11enable_sm90INS1_16FlashAttnFwdSm90INS1_25CollectiveMainloopFwdSm90ILi2EN4cute5tupleIJNS5_1CILi1EEES8_S8_EEENS6_IJNS7_ILi128EEENS7_ILi160EEENS7_ILi192EEEEEELi128ENS_12float_e4m3_tEfNS_4arch4Sm90ELb0ELb0ELb1ELb1ELb1ELb1ELb0ELb1ELb1ELb1ELb0ELb0EEENS1_21CollectiveEpilogueFwdINS6_IJSA_SA_SB_EEES9_NS_10bfloat16_tESG_Li256ELb1ELb1ELb0ELb1EEENS1_36VarlenDynamicPersistentTileSchedulerILi128ELi160ELi256ELi128ELb0ELb1ELb1ELb0ELb1ELb1EEEEEEEEEvNT_6ParamsE,(.L_x_3192 - _ZN7cutlass13device_kernelIN5flash11enable_sm90INS1_16FlashAttnFwdSm90INS1_25CollectiveMainloopFwdSm90ILi2EN4cute5tupleIJNS5_1CILi1EEES8_S8_EEENS6_IJNS7_ILi128EEENS7_ILi160EEENS7_ILi192EEEEEELi128ENS_12float_e4m3_tEfNS_4arch4Sm90ELb0ELb0ELb1ELb1ELb1ELb1ELb0ELb1ELb1ELb1ELb0ELb0EEENS1_21CollectiveEpilogueFwdINS6_IJSA_SA_SB_EEES9_NS_10bfloat16_tESG_Li256ELb1ELb1ELb0ELb1EEENS1_36VarlenDynamicPersistentTileSchedulerILi128ELi160ELi256ELi128ELb0ELb1ELb1ELb0ELb1ELb1EEEEEEEEEvNT_6ParamsE)
        .other          _ZN7cutlass13device_kernelIN5flash11enable_sm90INS1_16FlashAttnFwdSm90INS1_25CollectiveMainloopFwdSm90ILi2EN4cute5tupleIJNS5_1CILi1EEES8_S8_EEENS6_IJNS7_ILi128EEENS7_ILi160EEENS7_ILi192EEEEEELi128ENS_12float_e4m3_tEfNS_4arch4Sm90ELb0ELb0ELb1ELb1ELb1ELb1ELb0ELb1ELb1ELb1ELb0ELb0EEENS1_21CollectiveEpilogueFwdINS6_IJSA_SA_SB_EEES9_NS_10bfloat16_tESG_Li256ELb1ELb1ELb0ELb1EEENS1_36VarlenDynamicPersistentTileSchedulerILi128ELi160ELi256ELi128ELb0ELb1ELb1ELb0ELb1ELb1EEEEEEEEEvNT_6ParamsE,@"STO_CUDA_ENTRY STV_DEFAULT"
_ZN7cutlass13device_kernelIN5flash11enable_sm90INS1_16FlashAttnFwdSm90INS1_25CollectiveMainloopFwdSm90ILi2EN4cute5tupleIJNS5_1CILi1EEES8_S8_EEENS6_IJNS7_ILi128EEENS7_ILi160EEENS7_ILi192EEEEEELi128ENS_12float_e4m3_tEfNS_4arch4Sm90ELb0ELb0ELb1ELb1ELb1ELb1ELb0ELb1ELb1ELb1ELb0ELb0EEENS1_21CollectiveEpilogueFwdINS6_IJSA_SA_SB_EEES9_NS_10bfloat16_tESG_Li256ELb1ELb1ELb0ELb1EEENS1_36VarlenDynamicPersistentTileSchedulerILi128ELi160ELi256ELi128ELb0ELb1ELb1ELb0ELb1ELb1EEEEEEEEEvNT_6ParamsE:
[----:B------:R-:W0:Y:S02]  /*0000*/  LDC R1, c[0x0][0x28] ;  /* 0x00000a00ff017b82 */ /* 0x000e240000000800 */
[----:B0-----:R-:W-:Y:S01]  /*0010*/  VIADD R1, R1, 0xffffffb0 ;  /* 0xffffffb001017836 */ /* 0x001fe20000000000 */
[----:B------:R-:W0:Y:S01]  /*0020*/  S2R R3, SR_TID.X ;  /* 0x0000000000037919 */ /* 0x000e220000002100 */
[----:B------:R-:W-:Y:S01]  /*0030*/  ELECT P0, URZ, PT ;  /* 0x00000000003f782f */ /* 0x000fe20003800000 */
[----:B------:R-:W-:Y:S01]  /*0040*/  BSSY B0, `(.L_x_421) ;  /* 0x000000e000007945 */ /* 0x000fe20003800000 */
[--C-:B0-----:R-:W-:Y:S02]  /*0050*/  SHF.R.U32.HI R0, RZ, 0x5, R3.reuse ;  /* 0x00000005ff007819 */ /* 0x101fe40000011603 */
[----:B------:R-:W-:-:S03]  /*0060*/  SHF.R.U32.HI R3, RZ, 0x7, R3 ;  /* 0x00000007ff037819 */ /* 0x000fc60000011603 */
[----:B------:R-:W0:Y:S02]  /*0070*/  SHFL.IDX PT, R2, R0, RZ, 0x1f ;  /* 0x00001fff00027589 */ /* 0x000e2400000e0000 */
[----:B0-----:R-:W-:-:S13]  /*0080*/  ISETP.EQ.AND P0, PT, R2, RZ, P0 ;  /* 0x000000ff0200720c */ /* 0x001fda0000702270 */
[----:B------:R-:W-:Y:S05]  /*0090*/  @!P0 BRA `(.L_x_422) ;  /* 0x0000000000208947 */ /* 0x000fea0003800000 */
[----:B------:R-:W-:Y:S02]  /*00a0*/  ULDC.64 UR4, c[0x0][0x198] ;  /* 0x0000660000047ab9 */ /* 0x000fe40000000a00 */
[----:B------:R-:W-:Y:S02]  /*00b0*/  UIADD3 UR6, UP0, UR4, 0x570, URZ ;  /* 0x0000057004067890 */ /* 0x000fe4000ff1e03f */
[----:B------:R-:W-:Y:S02]  /*00c0*/  UIADD3 UR4, UP1, UR4, 0x670, URZ ;  /* 0x0000067004047890 */ /* 0x000fe4000ff3e03f */
[----:B------:R-:W-:Y:S02]  /*00d0*/  UIADD3.X UR7, URZ, UR5, URZ, UP0, !UPT ;  /* 0x000000053f077290 */ /* 0x000fe400087fe43f */
[----:B------:R-:W-:-:S07]  /*00e0*/  UIADD3.X UR5, URZ, UR5, URZ, UP1, !UPT ;  /* 0x000000053f057290 */ /* 0x000fce0008ffe43f */
[----:B------:R0:W-:Y:S02]  /*00f0*/  UTMACCTL.PF [UR6] ;  /* 0x00000000060079b9 */ /* 0x0001e40008040000 */
[----:B------:R0:W-:Y:S02]  /*0100*/  UTMACCTL.PF [UR4] ;  /* 0x00000000040079b9 */ /* 0x0001e40008040000 */
[----:B0-----:R-:W-:Y:S01]  /*0110*/  NOP ;  /* 0x0000000000007918 */ /* 0x001fe20000000000 */
.L_x_422:
[----:B------:R-:W-:Y:S05]  /*0120*/  BSYNC B0 ;  /* 0x0000000000007941 */ /* 0x000fea0003800000 */
.L_x_421:
[----:B------:R-:W-:Y:S01]  /*0130*/  VOTEU.ANY UP0, P0 ;  /* 0x00000000003f7886 */ /* 0x000fe20000000100 */
[----:B------:R-:W0:Y:S01]  /*0140*/  SHFL.IDX PT, R3, R3, RZ, 0x1f ;  /* 0x00001fff03037589 */ /* 0x000e2200000e0000 */
[----:B------:R-:W-:Y:S01]  /*0150*/  UMOV UR4, 0x80 ;  /* 0x0000008000047882 */ /* 0x000fe20000000000 */
[----:B------:R-:W-:Y:S01]  /*0160*/  UMOV UR7, 0x100 ;  /* 0x0000010000077882 */ /* 0x000fe20000000000 */
[----:B------:R-:W-:Y:S01]  /*0170*/  VOTEU.ANY UP1, P0 ;  /* 0x00000000003f7886 */ /* 0x000fe20000020100 */
[----:B------:R-:W1:Y:S01]  /*0180*/  @UP0 S2UR UR8, SR_CgaCtaId ;  /* 0x00000000000809c3 */ /* 0x000e620000008800 */
[----:B------:R-:W2:Y:S01]  /*0190*/  SHFL.IDX PT, R2, R0, RZ, 0x1f ;  /* 0x00001fff00027589 */ /* 0x000ea200000e0000 */
[----:B------:R-:W-:Y:S01]  /*01a0*/  @UP0 UMOV UR6, 0x400 ;  /* 0x0000040000060882 */ /* 0x000fe20000000000 */
[----:B------:R-:W-:-:S04]  /*01b0*/  @UP0 UIADD3 UR4, -UR4, 0x100000, URZ ;  /* 0x0010000004040890 */ /* 0x000fc8000fffe13f */
[----:B------:R-:W-:Y:S02]  /*01c0*/  @UP0 USHF.L.U32 UR5, UR4, 0xb, URZ ;  /* 0x0000000b04050899 */ /* 0x000fe4000800063f */
[----:B------:R-:W-:Y:S01]  /*01d0*/  @UP0 USHF.L.U32 UR4, UR4, 0x1, URZ ;  /* 0x0000000104040899 */ /* 0x000fe2000800063f */
[----:B------:R-:W-:Y:S01]  /*01e0*/  VOTEU.ANY UP2, P0 ;  /* 0x00000000003f7886 */ /* 0x000fe20000040100 */
[----:B0-----:R-:W-:Y:S01]  /*01f0*/  R2UR UR9, R3 ;  /* 0x00000000030972ca */ /* 0x001fe200000e0000 */
[----:B-1----:R-:W-:Y:S01]  /*0200*/  @UP0 ULEA UR8, UR8, UR6, 0x18 ;  /* 0x0000000608080291 */ /* 0x002fe2000f8ec03f */
[----:B--2---:R-:W-:Y:S01]  /*0210*/  ISETP.NE.AND P1, PT, R2, RZ, PT ;  /* 0x000000ff0200720c */ /* 0x004fe20003f25270 */
[----:B------:R-:W-:-:S04]  /*0220*/  @UP0 UIADD3 UR6, -UR7, 0x100000, URZ ;  /* 0x0010000007060890 */ /* 0x000fc8000fffe13f */
[----:B------:R-:W-:Y:S02]  /*0230*/  @UP0 USHF.L.U32 UR7, UR6, 0xb, URZ ;  /* 0x0000000b06070899 */ /* 0x000fe4000800063f */
[----:B------:R-:W-:-:S04]  /*0240*/  @UP0 USHF.L.U32 UR6, UR6, 0x1, URZ ;  /* 0x0000000106060899 */ /* 0x000fc8000800063f */
[----:B------:R-:W-:Y:S01]  /*0250*/  UISETP.NE.AND UP0, UPT, UR9, URZ, UPT ;  /* 0x0000003f0900728c */ /* 0x000fe2000bf05270 */
[----:B------:R-:W0:Y:S02]  /*0260*/  FENCE.VIEW.ASYNC.S ;  /* 0x00000000000073c6 */ /* 0x000e240000000000 */
[----:B0-----:R0:W1:Y:S05]  /*0270*/  @UP1 SYNCS.EXCH.64 URZ, [UR8+0x29800], UR4 ;  /* 0x02980004083f15b2 */ /* 0x00106a0008000100 */
[----:B------:R0:W2:Y:S01]  /*0280*/  @UP2 SYNCS.EXCH.64 URZ, [UR8+0x29820], UR6 ;  /* 0x02982006083f25b2 */ /* 0x0000a20008000100 */
[----:B------:R-:W-:Y:S05]  /*0290*/  @P1 BRA `(.L_x_423) ;  /* 0x0000000000481947 */ /* 0x000fea0003800000 */
[----:B0-----:R-:W0:Y:S01]  /*02a0*/  S2UR UR5, SR_CgaCtaId ;  /* 0x00000000000579c3 */ /* 0x001e220000008800 */
        /* <DEDUP_REMOVED lines=12> */
[----:B0-----:R3:W4:Y:S08]  /*0370*/  SYNCS.EXCH.64 URZ, [UR8+0x29830], UR4 ;  /* 0x02983004083f75b2 */ /* 0x0017300008000100 */
[----:B------:R3:W0:Y:S01]  /*0380*/  SYNCS.EXCH.64 URZ, [UR8+0x29840], UR6 ;  /* 0x02984006083f75b2 */ /* 0x0006220008000100 */
[----:B------:R3:W0:Y:S01]  /*0390*/  SYNCS.EXCH.64 URZ, [UR8+0x29838], UR4 ;  /* 0x02983804083f75b2 */ /* 0x0006220008000100 */
[----:B------:R3:W0:Y:S02]  /*03a0*/  SYNCS.EXCH.64 URZ, [UR8+0x29848], UR6 ;  /* 0x02984806083f75b2 */ /* 0x0006240008000100 */
[----:B---3--:R-:W-:Y:S01]  /*03b0*/  NOP ;  /* 0x0000000000007918 */ /* 0x008fe20000000000 */
.L_x_423:
[----:B------:R-:W3:Y:S01]  /*03c0*/  SHFL.IDX PT, R2, R0, RZ, 0x1f ;  /* 0x00001fff00027589 */ /* 0x000ee200000e0000 */
[----:B------:R-:W-:Y:S01]  /*03d0*/  NOP ;  /* 0x0000000000007918 */ /* 0x000fe20000000000 */
[----:B---3--:R-:W-:-:S13]  /*03e0*/  ISETP.NE.AND P0, PT, R2, RZ, PT ;  /* 0x000000ff0200720c */ /* 0x008fda0003f05270 */
        /* <DEDUP_REMOVED lines=14> */
[----:B0-----:R3:W0:Y:S08]  /*04d0*/  SYNCS.EXCH.64 URZ, [UR8+0x29850], UR4 ;  /* 0x02985004083f75b2 */ /* 0x0016300008000100 */
[----:B------:R3:W0:Y:S01]  /*04e0*/  SYNCS.EXCH.64 URZ, [UR8+0x29860], UR6 ;  /* 0x02986006083f75b2 */ /* 0x0006220008000100 */
[----:B------:R3:W0:Y:S01]  /*04f0*/  SYNCS.EXCH.64 URZ, [UR8+0x29858], UR4 ;  /* 0x02985804083f75b2 */ /* 0x0006220008000100 */
[----:B------:R3:W0:Y:S02]  /*0500*/  SYNCS.EXCH.64 URZ, [UR8+0x29868], UR6 ;  /* 0x02986806083f75b2 */ /* 0x0006240008000100 */
[----:B---3--:R-:W-:Y:S01]  /*0510*/  NOP ;  /* 0x0000000000007918 */ /* 0x008fe20000000000 */
.L_x_424:
[----:B------:R-:W3:Y:S01]  /*0520*/  SHFL.IDX PT, R2, R0, RZ, 0x1f ;  /* 0x00001fff00027589 */ /* 0x000ee200000e0000 */
[----:B------:R-:W-:Y:S01]  /*0530*/  NOP ;  /* 0x0000000000007918 */ /* 0x000fe20000000000 */
[----:B---3--:R-:W-:-:S13]  /*0540*/  ISETP.NE.AND P0, PT, R2, RZ, PT ;  /* 0x000000ff0200720c */ /* 0x008fda0003f05270 */
[----:B------:R-:W-:Y:S05]  /*0550*/  @P0 BRA `(.L_x_425) ;  /* 0x0000000000380947 */ /* 0x000fea0003800000 */
[----:B0-----:R-:W0:Y:S01]  /*0560*/  S2UR UR5, SR_CgaCtaId ;  /* 0x00000000000579c3 */ /* 0x001e220000008800 */
[----:B------:R-:W-:Y:S01]  /*0570*/  UMOV UR4, 0x400 ;  /* 0x0000040000047882 */ /* 0x000fe20000000000 */
[----:B------:R-:W-:Y:S01]  /*0580*/  UMOV UR7, 0x80 ;  /* 0x0000008000077882 */ /* 0x000fe20000000000 */
[----:B------:R-:W-:Y:S01]  /*0590*/  ELECT P0, URZ, PT ;  /* 0x00000000003f782f */ /* 0x000fe20003800000 */
[----:B0-----:R-:W-:Y:S02]  /*05a0*/  ULEA UR6, UR5, UR4, 0x18 ;  /* 0x0000000405067291 */ /* 0x001fe4000f8ec03f */
[----:B------:R-:W-:-:S04]  /*05b0*/  UIADD3 UR4, -UR7, 0x100000, URZ ;  /* 0x0010000007047890 */ /* 0x000fc8000fffe13f */
[----:B------:R-:W-:Y:S02]  /*05c0*/  USHF.L.U32 UR5, UR4, 0xb, URZ ;  /* 0x0000000b04057899 */ /* 0x000fe4000800063f */
[----:B------:R-:W-:Y:S01]  /*05d0*/  USHF.L.U32 UR4, UR4, 0x1, URZ ;  /* 0x0000000104047899 */ /* 0x000fe2000800063f */
[----:B------:R-:W0:Y:S11]  /*05e0*/  FENCE.VIEW.ASYNC.S ;  /* 0x00000000000073c6 */ /* 0x000e360000000000 */
[----:B0-----:R3:W0:Y:S01]  /*05f0*/  SYNCS.EXCH.64 URZ, [UR6+0x29870], UR4 ;  /* 0x02987004063f75b2 */ /* 0x0016220008000100 */
[----:B------:R3:W0:Y:S01]  /*0600*/  SYNCS.EXCH.64 URZ, [UR6+0x29880], UR4 ;  /* 0x02988004063f75b2 */ /* 0x0006220008000100 */
[----:B------:R3:W0:Y:S01]  /*0610*/  SYNCS.EXCH.64 URZ, [UR6+0x29878], UR4 ;  /* 0x02987804063f75b2 */ /* 0x0006220008000100 */
[----:B------:R3:W0:Y:S02]  /*0620*/  SYNCS.EXCH.64 URZ, [UR6+0x29888], UR4 ;  /* 0x02988804063f75b2 */ /* 0x0006240008000100 */
[----:B---3--:R-:W-:Y:S01]  /*0630*/  NOP ;  /* 0x0000000000007918 */ /* 0x008fe20000000000 */
.L_x_425:
        /* <DEDUP_REMOVED lines=22> */
.L_x_426:
[----:B------:R-:W3:Y:S01]  /*07a0*/  SHFL.IDX PT, R3, R0, RZ, 0x1f ;  /* 0x00001fff00037589 */ /* 0x000ee200000e0000 */
[----:B------:R-:W-:Y:S01]  /*07b0*/  NOP ;  /* 0x0000000000007918 */ /* 0x000fe20000000000 */
[----:B------:R-:W0:Y:S01]  /*07c0*/  S2R R2, SR_CgaCtaId ;  /* 0x0000000000027919 */ /* 0x000e220000008800 */
[----:B---3--:R-:W-:-:S13]  /*07d0*/  ISETP.NE.AND P0, PT, R3, RZ, PT ;  /* 0x000000ff0300720c */ /* 0x008fda0003f05270 */
[----:B0-----:R-:W-:Y:S05]  /*07e0*/  @P0 BRA `(.L_x_427) ;  /* 0x0000000000480947 */ /* 0x001fea0003800000 */
[----:B------:R-:W0:Y:S01]  /*07f0*/  S2UR UR5, SR_CgaCtaId ;  /* 0x00000000000579c3 */ /* 0x000e220000008800 */
        /* <DEDUP_REMOVED lines=12> */
[----:B0-----:R0:W3:Y:S08]  /*08c0*/  SYNCS.EXCH.64 URZ, [UR8+0x298b0], UR4 ;  /* 0x0298b004083f75b2 */ /* 0x0010f00008000100 */
[----:B------:R0:W0:Y:S01]  /*08d0*/  SYNCS.EXCH.64 URZ, [UR8+0x298c0], UR6 ;  /* 0x0298c006083f75b2 */ /* 0x0000220008000100 */
[----:B------:R0:W0:Y:S01]  /*08e0*/  SYNCS.EXCH.64 URZ, [UR8+0x298b8], UR4 ;  /* 0x0298b804083f75b2 */ /* 0x0000220008000100 */
[----:B------:R0:W0:Y:S01]  /*08f0*/  SYNCS.EXCH.64 URZ, [UR8+0x298c8], UR6 ;  /* 0x0298c806083f75b2 */ /* 0x0000220008000100 */
[----:B------:R-:W-:Y:S01]  /*0900*/  NOP ;  /* 0x0000000000007918 */ /* 0x000fe20000000000 */
.L_x_427:
[----:B------:R-:W-:Y:S01]  /*0910*/  PLOP3.LUT P0, PT, PT, PT, UP0, 0x80, 0x0 ;  /* 0x000000000000781c */ /* 0x000fe20003f0f008 */
[----:B------:R-:W-:Y:S01]  /*0920*/  UMOV UR36, 0x1 ;  /* 0x0000000100247882 */ /* 0x000fe20000000000 */
[----:B------:R-:W-:Y:S01]  /*0930*/  NOP ;  /* 0x0000000000007918 */ /* 0x000fe20000000000 */
[----:B------:R-:W-:Y:S01]  /*0940*/  USEL UR36, UR36, 0x2, !UP0 ;  /* 0x0000000224247887 */ /* 0x000fe2000c000000 */
[----:B------:R-:W-:Y:S01]  /*0950*/  BSSY B8, `(.L_x_428) ;  /* 0x000296b000087945 */ /* 0x000fe20003800000 */
[----:B------:R-:W-:Y:S01]  /*0960*/  ULDC.64 UR50, c[0x0][0x208] ;  /* 0x0000820000327ab9 */ /* 0x000fe20000000a00 */
[----:B01234-:R-:W-:Y:S07]  /*0970*/  BAR.SYNC.DEFER_BLOCKING 0x0 ;  /* 0x0000000000007b1d */ /* 0x01ffee0000010000 */
[----:B------:R-:W-:Y:S05]  /*0980*/  @!P0 BRA `(.L_x_429) ;  /* 0x0000021c002c8947 */ /* 0x000fea0003800000 */
.L_x_430:
[----:B------:R-:W-:-:S08]  /*0990*/  NOP ;  /* 0x0000000000007918 */ /* 0x000fd00000000000 */
[----:B------:R-:W0:Y:S02]  /*09a0*/  USETMAXREG.TRY_ALLOC.CTAPOOL UP0, 0xe8 ;  /* 0x000000e8000079c8 */ /* 0x000e240008000600 */
[----:B0-----:R-:W-:-:S13]  /*09b0*/  PLOP3.LUT P0, PT, PT, PT, UP0, 0x80, 0x0 ;  /* 0x000000000000781c */ /* 0x001fda0003f0f008 */
[----:B------:R-:W-:Y:S05]  /*09c0*/  @!P0 BRA `(.L_x_430) ;  /* 0xfffffffc00f08947 */ /* 0x000fea000383ffff */
[----:B------:R-:W2:Y:S01]  /*09d0*/  LDL.LU R0, [R1] ;  /* 0x0000000001007983 */ /* 0x000ea20000300800 */
[----:B------:R-:W0:Y:S01]  /*09e0*/  S2R R2, SR_TID.X ;  /* 0x0000000000027919 */ /* 0x000e220000002100 */
[----:B------:R-:W1:Y:S01]  /*09f0*/  S2UR UR38, SR_CgaCtaId ;  /* 0x00000000002679c3 */ /* 0x000e620000008800 */
[----:B------:R-:W-:Y:S01]  /*0a00*/  UMOV UR4, 0x400 ;  /* 0x0000040000047882 */ /* 0x000fe20000000000 */
[----:B0-----:R-:W-:-:S06]  /*0a10*/  SHF.R.U32.HI R2, RZ, 0x7, R2 ;  /* 0x00000007ff027819 */ /* 0x001fcc0000011602 */
[----:B------:R-:W-:Y:S06]  /*0a20*/  BAR.ARV 0x8, 0x180 ;  /* 0x0206000000007b1d */ /* 0x000fec0000002000 */
[----:B------:R-:W-:-:S13]  /*0a30*/  ISETP.NE.AND P0, PT, R2, 0x1, PT ;  /* 0x000000010200780c */ /* 0x000fda0003f05270 */
[----:B------:R-:W-:Y:S08]  /*0a40*/  @!P0 BAR.ARV 0x9, 0x100 ;  /* 0x0244000000008b1d */ /* 0x000ff00000002000 */
[----:B------:R-:W-:Y:S01]  /*0a50*/  BAR.SYNC.DEFER_BLOCKING 0x5, 0x180 ;  /* 0x0146000000007b1d */ /* 0x000fe20000010000 */
[----:B-1----:R-:W-:-:S06]  /*0a60*/  ULEA UR4, UR38, UR4, 0x18 ;  /* 0x0000000426047291 */ /* 0x002fcc000f8ec03f */
[----:B------:R-:W-:Y:S01]  /*0a70*/  IMAD.U32 R18, RZ, RZ, UR4 ;  /* 0x00000004ff127e24 */ /* 0x000fe2000f8e00ff */
[----:B------:R-:W-:-:S04]  /*0a80*/  ULDC UR4, c[0x0][0xc3c] ;  /* 0x00030f0000047ab9 */ /* 0x000fc80000000800 */
[----:B------:R-:W0:Y:S01]  /*0a90*/  LDS.128 R168, [R18+0x298d0] ;  /* 0x0298d00012a87984 */ /* 0x000e220000000c00 */
[----:B------:R-:W-:Y:S06]  /*0aa0*/  BAR.ARV 0x4, 0x180 ;  /* 0x0106000000007b1d */ /* 0x000fec0000002000 */
[----:B--2---:R-:W-:-:S04]  /*0ab0*/  LOP3.LUT R0, R0, 0xfffffffb, RZ, 0xc0, !PT ;  /* 0xfffffffb00007812 */ /* 0x004fc800078ec0ff */
[----:B------:R-:W-:-:S05]  /*0ac0*/  @P0 LOP3.LUT R0, R0, 0x4, RZ, 0xfc, !PT ;  /* 0x0000000400000812 */ /* 0x000fca00078efcff */
[----:B------:R1:W-:Y:S01]  /*0ad0*/  STL [R1], R0 ;  /* 0x0000000001007387 */ /* 0x0003e20000100800 */
[----:B0-----:R-:W-:-:S13]  /*0ae0*/  ISETP.GE.AND P0, PT, R171, UR4, PT ;  /* 0x00000004ab007c0c */ /* 0x001fda000bf06270 */
[----:B-1----:R-:W-:Y:S05]  /*0af0*/  @P0 BRA `(.L_x_431) ;  /* 0x0000029400400947 */ /* 0x002fea0003800000 */
[----:B------:R-:W0:Y:S01]  /*0b00*/  S2R R0, SR_TID.X ;  /* 0x0000000000007919 */ /* 0x000e220000002100 */
[----:B------:R-:W-:Y:S01]  /*0b10*/  IMAD.MOV.U32 R19, RZ, RZ, -0x2 ;  /* 0xfffffffeff137424 */ /* 0x000fe200078e00ff */
[----:B------:R-:W-:Y:S01]  /*0b20*/  R2UR UR39, R18 ;  /* 0x00000000122772ca */ /* 0x000fe200000e0000 */
[----:B------:R-:W-:Y:S01]  /*0b30*/  IMAD.MOV.U32 R226, RZ, RZ, 0x20 ;  /* 0x00000020ffe27424 */ /* 0x000fe200078e00ff */
[----:B------:R-:W-:Y:S01]  /*0b40*/  ULOP3.LUT UR48, UR36, 0x1, URZ, 0xfc, !UPT ;  /* 0x0000000124307892 */ /* 0x000fe2000f8efc3f */
[----:B------:R-:W-:Y:S01]  /*0b50*/  IMAD.MOV.U32 R199, RZ, RZ, RZ ;  /* 0x000000ffffc77224 */ /* 0x000fe200078e00ff */
[----:B------:R-:W-:Y:S01]  /*0b60*/  UMOV UR37, URZ ;  /* 0x0000003f00257c82 */ /* 0x000fe20008000000 */
[----:B------:R-:W-:Y:S02]  /*0b70*/  IMAD.MOV.U32 R211, RZ, RZ, RZ ;  /* 0x000000ffffd37224 */ /* 0x000fe400078e00ff */
[----:B------:R-:W-:-:S06]  /*0b80*/  IMAD.MOV.U32 R205, RZ, RZ, RZ ;  /* 0x000000ffffcd7224 */ /* 0x000fcc00078e00ff */
[----:B------:R-:W-:Y:S01]  /*0b90*/  UIADD3 UR39, UR39, 0x14400, URZ ;  /* 0x0001440027277890 */ /* 0x000fe2000fffe03f */
[----:B0-----:R-:W-:-:S05]  /*0ba0*/  VIADD R21, R0, 0xffffff80 ;  /* 0xffffff8000157836 */ /* 0x001fca0000000000 */
[----:B------:R-:W-:Y:S02]  /*0bb0*/  SHF.R.S32.HI R0, RZ, 0x1f, R21 ;  /* 0x0000001fff007819 */ /* 0x000fe40000011415 */
[-C--:B------:R-:W-:Y:S02]  /*0bc0*/  LEA.HI R5, R21, R21.reuse, RZ, 0x1 ;  /* 0x0000001515057211 */ /* 0x080fe400078f08ff */
[CC--:B------:R-:W-:Y:S02]  /*0bd0*/  LEA.HI R2, R0.reuse, R21.reuse, RZ, 0x4 ;  /* 0x0000001500027211 */ /* 0x0c0fe400078f20ff */
[----:B------:R-:W-:Y:S02]  /*0be0*/  LEA.HI R3, R0, R21, RZ, 0x5 ;  /* 0x0000001500037211 */ /* 0x000fe400078f28ff */
[----:B------:R-:W-:Y:S02]  /*0bf0*/  SHF.R.S32.HI R217, RZ, 0x4, R2 ;  /* 0x00000004ffd97819 */ /* 0x000fe40000011402 */
[----:B------:R-:W-:-:S02]  /*0c00*/  SHF.L.U32 R4, R3, 0x5, RZ ;  /* 0x0000000503047819 */ /* 0x000fc400000006ff */
[----:B------:R-:W-:Y:S02]  /*0c10*/  LOP3.LUT R3, R2, 0x3fffff0, RZ, 0xc0, !PT ;  /* 0x03fffff002037812 */ /* 0x000fe400078ec0ff */
[----:B------:R-:W-:Y:S02]  /*0c20*/  LEA.HI R6, R0, R21, RZ, 0x2 ;  /* 0x0000001500067211 */ /* 0x000fe400078f10ff */
[----:B------:R-:W-:Y:S01]  /*0c30*/  LEA.HI R2, R2, R217, RZ, 0x1 ;  /* 0x000000d902027211 */ /* 0x000fe200078f08ff */
[----:B------:R-:W-:Y:S01]  /*0c40*/  IMAD.IADD R3, R21, 0x1, -R3 ;  /* 0x0000000115037824 */ /* 0x000fe200078e0a03 */
[----:B------:R-:W-:Y:S02]  /*0c50*/  LOP3.LUT R228, R5, 0xfffffffe, RZ, 0xc0, !PT ;  /* 0xfffffffe05e47812 */ /* 0x000fe400078ec0ff */
[----:B------:R-:W-:Y:S02]  /*0c60*/  LOP3.LUT R4, R4, 0xfffffc00, RZ, 0xc0, !PT ;  /* 0xfffffc0004047812 */ /* 0x000fe400078ec0ff */
[----:B------:R-:W-:Y:S01]  /*0c70*/  SHF.R.S32.HI R7, RZ, 0x2, R6 ;  /* 0x00000002ff077819 */ /* 0x000fe20000011406 */
[----:B------:R-:W-:Y:S01]  /*0c80*/  IMAD.IADD R228, R21, 0x1, -R228 ;  /* 0x0000000115e47824 */ /* 0x000fe200078e0ae4 */
[----:B------:R-:W-:Y:S01]  /*0c90*/  SHF.R.S32.HI R8, RZ, 0x1f, R6 ;  /* 0x0000001fff087819 */ /* 0x000fe20000011406 */
[----:B------:R-:W-:Y:S01]  /*0ca0*/  IMAD R3, R3, 0x40, R4 ;  /* 0x0000004003037824 */ /* 0x000fe200078e0204 */
[----:B------:R-:W-:Y:S01]  /*0cb0*/  LOP3.LUT R2, R2, 0x1ffffffe, RZ, 0xc0, !PT ;  /* 0x1ffffffe02027812 */ /* 0x000fe200078ec0ff */
[----:B------:R-:W-:Y:S01]  /*0cc0*/  IMAD.SHL.U32 R16, R228, 0x10, RZ ;  /* 0x00000010e4107824 */ /* 0x000fe200078e00ff */
[----:B------:R-:W-:-:S02]  /*0cd0*/  LOP3.LUT R6, R6, 0xfffffffc, RZ, 0xc0, !PT ;  /* 0xfffffffc06067812 */ /* 0x000fc400078ec0ff */
[----:B------:R-:W-:Y:S01]  /*0ce0*/  LEA.HI R8, R8, R7, RZ, 0x2 ;  /* 0x0000000708087211 */ /* 0x000fe200078f10ff */
[----:B------:R-:W-:Y:S01]  /*0cf0*/  IMAD.IADD R2, R217, 0x1, -R2 ;  /* 0x00000001d9027824 */ /* 0x000fe200078e0a02 */
[----:B------:R-:W-:Y:S01]  /*0d00*/  SHF.L.U32 R22, R228, 0x3, RZ ;  /* 0x00000003e4167819 */ /* 0x000fe200000006ff */
[----:B------:R-:W-:Y:S01]  /*0d10*/  IMAD.IADD R6, R21, 0x1, -R6 ;  /* 0x0000000115067824 */ /* 0x000fe200078e0a06 */
[----:B------:R-:W-:Y:S01]  /*0d20*/  LOP3.LUT R8, R8, 0xfffffffc, RZ, 0xc0, !PT ;  /* 0xfffffffc08087812 */ /* 0x000fe200078ec0ff */
[----:B------:R-:W-:Y:S01]  /*0d30*/  IMAD R2, R2, 0x8, R3 ;  /* 0x0000000802027824 */ /* 0x000fe200078e0203 */
[--C-:B------:R-:W-:Y:S01]  /*0d40*/  SHF.R.S32.HI R198, RZ, 0x1, R5.reuse ;  /* 0x00000001ffc67819 */ /* 0x100fe20000011405 */
[----:B------:R-:W-:Y:S01]  /*0d50*/  VIADD R202, R22, 0x40 ;  /* 0x0000004016ca7836 */ /* 0x000fe20000000000 */
[----:B------:R-:W-:Y:S01]  /*0d60*/  LEA.HI R4, R6, R6, RZ, 0x1 ;  /* 0x0000000606047211 */ /* 0x000fe200078f08ff */
[----:B------:R-:W-:Y:S01]  /*0d70*/  VIADD R200, R22, 0x20 ;  /* 0x0000002016c87836 */ /* 0x000fe20000000000 */
[----:B------:R-:W-:Y:S01]  /*0d80*/  SHF.R.S32.HI R3, RZ, 0x1f, R5 ;  /* 0x0000001fff037819 */ /* 0x000fe20000011405 */
[----:B------:R-:W-:Y:S01]  /*0d90*/  IMAD.IADD R8, R7, 0x1, -R8 ;  /* 0x0000000107087824 */ /* 0x000fe200078e0a08 */
[----:B------:R0:W-:Y:S01]  /*0da0*/  STL [R1+0x40], R2 ;  /* 0x0000400201007387 */ /* 0x0001e20000100800 */
[----:B------:R-:W-:Y:S01]  /*0db0*/  LOP3.LUT R7, R4, 0x1ffffffe, RZ, 0xc0, !PT ;  /* 0x1ffffffe04077812 */ /* 0x000fe200078ec0ff */
[----:B------:R-:W-:Y:S01]  /*0dc0*/  VIADD R12, R198, 0x80 ;  /* 0x00000080c60c7836 */ /* 0x000fe20000000000 */
[----:B------:R-:W-:Y:S01]  /*0dd0*/  LEA.HI R3, R3, R198, RZ, 0x3 ;  /* 0x000000c603037211 */ /* 0x000fe200078f18ff */
[C---:B------:R-:W-:Y:S01]  /*0de0*/  VIADD R201, R22.reuse, 0x10 ;  /* 0x0000001016c97836 */ /* 0x040fe20000000000 */
[----:B------:R-:W-:Y:S01]  /*0df0*/  IADD3 R4, R22, R202, RZ ;  /* 0x000000ca16047210 */ /* 0x000fe20007ffe0ff */
[----:B------:R-:W-:Y:S01]  /*0e00*/  IMAD.IADD R11, R6, 0x1, -R7 ;  /* 0x00000001060b7824 */ /* 0x000fe200078e0a07 */
[----:B------:R-:W-:Y:S01]  /*0e10*/  IADD3 R9, R22, R200, RZ ;  /* 0x000000c816097210 */ /* 0x000fe20007ffe0ff */
[----:B------:R-:W-:Y:S01]  /*0e20*/  IMAD.SHL.U32 R208, R8, 0x80, RZ ;  /* 0x0000008008d07824 */ /* 0x000fe200078e00ff */
[----:B------:R-:W-:Y:S01]  /*0e30*/  LOP3.LUT R3, R3, 0xfffffff8, RZ, 0xc0, !PT ;  /* 0xfffffff803037812 */ /* 0x000fe200078ec0ff */
[----:B------:R-:W-:Y:S01]  /*0e40*/  VIADD R203, R22, 0x30 ;  /* 0x0000003016cb7836 */ /* 0x000fe20000000000 */
[----:B0-----:R-:W-:Y:S01]  /*0e50*/  LEA.HI R2, R0, R21, RZ, 0x7 ;  /* 0x0000001500027211 */ /* 0x001fe200078f38ff */
[----:B------:R-:W-:Y:S01]  /*0e60*/  VIADD R204, R22, 0x50 ;  /* 0x0000005016cc7836 */ /* 0x000fe20000000000 */
[----:B------:R-:W-:Y:S01]  /*0e70*/  SHF.R.S32.HI R7, RZ, 0x1f, R4 ;  /* 0x0000001fff077819 */ /* 0x000fe20000011404 */
[----:B------:R-:W-:Y:S01]  /*0e80*/  IMAD.IADD R20, R198, 0x1, -R3 ;  /* 0x00000001c6147824 */ /* 0x000fe200078e0a03 */
[----:B------:R-:W-:Y:S01]  /*0e90*/  LOP3.LUT R229, R2, 0xffffff80, RZ, 0xc0, !PT ;  /* 0xffffff8002e57812 */ /* 0x000fe200078ec0ff */
[----:B------:R-:W-:Y:S01]  /*0ea0*/  VIADD R172, R16, 0x60 ;  /* 0x0000006010ac7836 */ /* 0x000fe20000000000 */
[----:B------:R-:W-:Y:S01]  /*0eb0*/  SHF.R.S32.HI R10, RZ, 0x1f, R9 ;  /* 0x0000001fff0a7819 */ /* 0x000fe20000011409 */
[----:B------:R-:W-:Y:S01]  /*0ec0*/  IMAD.SHL.U32 R3, R20, 0x80, RZ ;  /* 0x0000008014037824 */ /* 0x000fe200078e00ff */
[----:B------:R-:W-:Y:S01]  /*0ed0*/  IADD3 R229, R21, -R229, RZ ;  /* 0x800000e515e57210 */ /* 0x000fe20007ffe0ff */
[----:B------:R0:W-:Y:S01]  /*0ee0*/  STL [R1+0x34], R20 ;  /* 0x0000341401007387 */ /* 0x0001e20000100800 */
[CC--:B------:R-:W-:Y:S01]  /*0ef0*/  LEA.HI R13, R7.reuse, R4.reuse, RZ, 0x4 ;  /* 0x00000004070d7211 */ /* 0x0c0fe200078f20ff */
[----:B------:R-:W-:Y:S01]  /*0f00*/  VIADD R175, R16, 0x80 ;  /* 0x0000008010af7836 */ /* 0x000fe20000000000 */
[----:B------:R-:W-:-:S02]  /*0f10*/  LEA.HI R17, R7, R4, RZ, 0x6 ;  /* 0x0000000407117211 */ /* 0x000fc400078f30ff */
[CC--:B------:R-:W-:Y:S02]  /*0f20*/  LEA.HI R173, R10.reuse, R9.reuse, RZ, 0x4 ;  /* 0x000000090aad7211 */ /* 0x0c0fe400078f20ff */
[----:B------:R-:W-:Y:S01]  /*0f30*/  LEA.HI R15, R10, R9, RZ, 0x6 ;  /* 0x000000090a0f7211 */ /* 0x000fe200078f30ff */
[----:B------:R-:W-:Y:S01]  /*0f40*/  IMAD.SHL.U32 R17, R17, 0x80, RZ ;  /* 0x0000008011117824 */ /* 0x000fe200078e00ff */
[----:B------:R-:W-:Y:S02]  /*0f50*/  LEA.HI R14, R12, R12, RZ, 0x1 ;  /* 0x0000000c0c0e7211 */ /* 0x000fe400078f08ff */
[----:B------:R-:W-:Y:S01]  /*0f60*/  SHF.R.S32.HI R4, RZ, 0x1f, R12 ;  /* 0x0000001fff047819 */ /* 0x000fe2000001140c */
[----:B------:R-:W-:Y:S01]  /*0f70*/  IMAD.SHL.U32 R15, R15, 0x80, RZ ;  /* 0x000000800f0f7824 */ /* 0x000fe200078e00ff */
[----:B------:R-:W-:Y:S02]  /*0f80*/  SHF.R.S32.HI R10, RZ, 0x1f, R229 ;  /* 0x0000001fff0a7819 */ /* 0x000fe400000114e5 */
[----:B------:R-:W-:-:S02]  /*0f90*/  LOP3.LUT R6, R14, 0x3fffffe, RZ, 0xc0, !PT ;  /* 0x03fffffe0e067812 */ /* 0x000fc400078ec0ff */
[----:B------:R-:W-:Y:S02]  /*0fa0*/  LEA.HI R7, R4, R12, RZ, 0x3 ;  /* 0x0000000c04077211 */ /* 0x000fe400078f18ff */
[----:B------:R-:W-:Y:S02]  /*0fb0*/  LEA.HI R4, R10, R229, RZ, 0x2 ;  /* 0x000000e50a047211 */ /* 0x000fe400078f10ff */
[----:B------:R-:W-:Y:S01]  /*0fc0*/  IADD3 R213, R12, -R6, RZ ;  /* 0x800000060cd57210 */ /* 0x000fe20007ffe0ff */
[----:B------:R-:W-:Y:S01]  /*0fd0*/  IMAD.SHL.U32 R9, R7, 0x40, RZ ;  /* 0x0000004007097824 */ /* 0x000fe200078e00ff */
[----:B------:R-:W-:Y:S02]  /*0fe0*/  LOP3.LUT R3, R3, 0x380, RZ, 0xc0, !PT ;  /* 0x0000038003037812 */ /* 0x000fe400078ec0ff */
[----:B------:R-:W-:Y:S02]  /*0ff0*/  LOP3.LUT R12, R4, 0x7ffffffc, RZ, 0xc0, !PT ;  /* 0x7ffffffc040c7812 */ /* 0x000fe400078ec0ff */
[----:B------:R-:W-:-:S02]  /*1000*/  SHF.R.S32.HI R7, RZ, 0x2, R4 ;  /* 0x00000002ff077819 */ /* 0x000fc40000011404 */
[----:B------:R-:W-:Y:S01]  /*1010*/  SHF.R.S32.HI R6, RZ, 0x1f, R4 ;  /* 0x0000001fff067819 */ /* 0x000fe20000011404 */
[----:B------:R-:W-:Y:S01]  /*1020*/  IMAD.IADD R12, R229, 0x1, -R12 ;  /* 0x00000001e50c7824 */ /* 0x000fe200078e0a0c */
[----:B------:R-:W-:Y:S02]  /*1030*/  SHF.R.U32.HI R4, RZ, 0x3, R3 ;  /* 0x00000003ff047819 */ /* 0x000fe40000011603 */
[----:B------:R-:W-:Y:S02]  /*1040*/  LOP3.LUT R3, R3, 0x10, R16, 0xf8, !PT ;  /* 0x0000001003037812 */ /* 0x000fe400078ef810 */
[----:B0-----:R-:W-:Y:S02]  /*1050*/  LOP3.LUT R20, R9, 0xfffffe00, RZ, 0xc0, !PT ;  /* 0xfffffe0009147812 */ /* 0x001fe400078ec0ff */
[----:B------:R-:W-:Y:S02]  /*1060*/  LEA.HI R9, R6, R7, RZ, 0x3 ;  /* 0x0000000706097211 */ /* 0x000fe400078f18ff */
[----:B------:R-:W-:Y:S01]  /*1070*/  LOP3.LUT R6, R3, R4, RZ, 0x3c, !PT ;  /* 0x0000000403067212 */ /* 0x000fe200078e3cff */
[----:B------:R-:W-:Y:S01]  /*1080*/  IMAD R3, R12, R19, 0xa0 ;  /* 0x000000a00c037424 */ /* 0x000fe200078e0213 */
[----:B------:R-:W-:Y:S01]  /*1090*/  LEA.HI R0, R0, R21, RZ, 0x3 ;  /* 0x0000001500007211 */ /* 0x000fe200078f18ff */
[----:B------:R-:W-:Y:S01]  /*10a0*/  IMAD R213, R213, 0x40, R20 ;  /* 0x00000040d5d57824 */ /* 0x000fe200078e0214 */
[----:B------:R-:W-:-:S02]  /*10b0*/  LOP3.LUT R4, R9, 0xfffffff8, RZ, 0xc0, !PT ;  /* 0xfffffff809047812 */ /* 0x000fc400078ec0ff */
[----:B------:R0:W-:Y:S01]  /*10c0*/  STL [R1+0x38], R3 ;  /* 0x0000380301007387 */ /* 0x0001e20000100800 */
[----:B------:R-:W-:Y:S02]  /*10d0*/  LEA.HI R10, R10, R229, RZ, 0x5 ;  /* 0x000000e50a0a7211 */ /* 0x000fe400078f28ff */
[----:B------:R-:W-:Y:S02]  /*10e0*/  LOP3.LUT R220, R0, 0xfffffff8, RZ, 0xc0, !PT ;  /* 0xfffffff800dc7812 */ /* 0x000fe400078ec0ff */
[----:B------:R-:W-:Y:S02]  /*10f0*/  IADD3 R7, R7, -R4, RZ ;  /* 0x8000000407077210 */ /* 0x000fe40007ffe0ff */
[----:B------:R-:W-:Y:S02]  /*1100*/  SHF.R.S32.HI R10, RZ, 0x5, R10 ;  /* 0x00000005ff0a7819 */ /* 0x000fe4000001140a */
[----:B------:R-:W-:Y:S02]  /*1110*/  IADD3 R220, R21, -R220, RZ ;  /* 0x800000dc15dc7210 */ /* 0x000fe40007ffe0ff */
[----:B0-----:R-:W-:-:S02]  /*1120*/  SHF.R.S32.HI R3, RZ, 0x7, R2 ;  /* 0x00000007ff037819 */ /* 0x001fc40000011402 */
[----:B------:R-:W-:Y:S01]  /*1130*/  LEA.HI R5, R5, R198, RZ, 0x1 ;  /* 0x000000c605057211 */ /* 0x000fe200078f08ff */
[----:B------:R-:W-:Y:S01]  /*1140*/  IMAD.SHL.U32 R214, R220, 0x8, RZ ;  /* 0x00000008dcd67824 */ /* 0x000fe200078e00ff */
[----:B------:R-:W-:Y:S02]  /*1150*/  LEA.HI R2, R2, R3, RZ, 0x1 ;  /* 0x0000000302027211 */ /* 0x000fe400078f08ff */
[----:B------:R-:W-:Y:S01]  /*1160*/  LEA R7, R10, R7, 0x4 ;  /* 0x000000070a077211 */ /* 0x000fe200078e20ff */
[----:B------:R-:W-:Y:S01]  /*1170*/  VIADD R219, R214, 0x40 ;  /* 0x00000040d6db7836 */ /* 0x000fe20000000000 */
[----:B------:R-:W-:Y:S02]  /*1180*/  LOP3.LUT R2, R2, 0x3fffffe, RZ, 0xc0, !PT ;  /* 0x03fffffe02027812 */ /* 0x000fe400078ec0ff */
[----:B------:R-:W-:Y:S02]  /*1190*/  LOP3.LUT R5, R5, 0x3fffffe, RZ, 0xc0, !PT ;  /* 0x03fffffe05057812 */ /* 0x000fe400078ec0ff */
[----:B------:R-:W-:-:S02]  /*11a0*/  IADD3 R2, R3, -R2, RZ ;  /* 0x8000000203027210 */ /* 0x000fc40007ffe0ff */
[----:B------:R-:W-:Y:S01]  /*11b0*/  SHF.R.S32.HI R227, RZ, 0x3, R0 ;  /* 0x00000003ffe37819 */ /* 0x000fe20000011400 */
[----:B------:R-:W-:Y:S01]  /*11c0*/  IMAD.IADD R4, R198, 0x1, -R5 ;  /* 0x00000001c6047824 */ /* 0x000fe200078e0a05 */
[----:B------:R-:W-:Y:S01]  /*11d0*/  SHF.R.S32.HI R0, RZ, 0x1f, R201 ;  /* 0x0000001fff007819 */ /* 0x000fe200000114c9 */
[----:B------:R-:W-:Y:S01]  /*11e0*/  IMAD R7, R2, 0x40, R7 ;  /* 0x0000004002077824 */ /* 0x000fe200078e0207 */
[----:B------:R-:W-:Y:S01]  /*11f0*/  SHF.R.S32.HI R2, RZ, 0x1f, R214 ;  /* 0x0000001fff027819 */ /* 0x000fe200000114d6 */
[C---:B------:R-:W-:Y:S01]  /*1200*/  IMAD R4, R217.reuse, 0x8, R4 ;  /* 0x00000008d9047824 */ /* 0x040fe200078e0204 */
[----:B------:R-:W-:Y:S01]  /*1210*/  SHF.R.S32.HI R2, RZ, 0x1f, R200 ;  /* 0x0000001fff027819 */ /* 0x000fe200000114c8 */
[----:B------:R-:W-:Y:S01]  /*1220*/  IMAD R217, R217, 0x400, R6 ;  /* 0x00000400d9d97824 */ /* 0x000fe200078e0206 */
[----:B------:R-:W-:Y:S01]  /*1230*/  STL [R1+0x30], R7 ;  /* 0x0000300701007387 */ /* 0x000fe20000100800 */
[----:B------:R-:W-:Y:S01]  /*1240*/  LOP3.LUT R208, R208, 0x180, RZ, 0xc0, !PT ;  /* 0x00000180d0d07812 */ /* 0x000fe200078ec0ff */
[----:B------:R-:W-:Y:S01]  /*1250*/  IMAD.SHL.U32 R210, R4, 0x40, RZ ;  /* 0x0000004004d27824 */ /* 0x000fe200078e00ff */
[----:B------:R-:W-:Y:S01]  /*1260*/  SHF.R.S32.HI R3, RZ, 0x1f, R203 ;  /* 0x0000001fff037819 */ /* 0x000fe200000114cb */
[----:B------:R0:W-:Y:S01]  /*1270*/  STL [R1+0x18], R0 ;  /* 0x0000180001007387 */ /* 0x0001e20000100800 */
[----:B------:R-:W-:-:S02]  /*1280*/  LOP3.LUT R4, R208, 0x30, R173, 0xf8, !PT ;  /* 0x00000030d0047812 */ /* 0x000fc400078ef8ad */
[----:B------:R-:W-:Y:S01]  /*1290*/  SHF.R.U32.HI R209, RZ, 0x3, R208 ;  /* 0x00000003ffd17819 */ /* 0x000fe200000116d0 */
[----:B------:R1:W-:Y:S01]  /*12a0*/  STL [R1+0x14], R2 ;  /* 0x0000140201007387 */ /* 0x0003e20000100800 */
[----:B------:R-:W-:Y:S02]  /*12b0*/  LOP3.LUT P0, RZ, R8, 0x2, RZ, 0xc0, !PT ;  /* 0x0000000208ff7812 */ /* 0x000fe4000780c0ff */
[----:B------:R-:W-:Y:S01]  /*12c0*/  LOP3.LUT R8, R208, 0x30, R13, 0xf8, !PT ;  /* 0x00000030d0087812 */ /* 0x000fe200078ef80d */
[----:B------:R2:W-:Y:S01]  /*12d0*/  STL [R1+0x10], R3 ;  /* 0x0000100301007387 */ /* 0x0005e20000100800 */
[----:B------:R-:W-:Y:S02]  /*12e0*/  LOP3.LUT R15, R15, 0xffffe000, RZ, 0xc0, !PT ;  /* 0xffffe0000f0f7812 */ /* 0x000fe400078ec0ff */
[----:B0-----:R-:W-:Y:S02]  /*12f0*/  SHF.R.S32.HI R0, RZ, 0x1f, R202 ;  /* 0x0000001fff007819 */ /* 0x001fe400000114ca */
[----:B------:R-:W-:-:S02]  /*1300*/  LOP3.LUT R4, R4, R209, RZ, 0x3c, !PT ;  /* 0x000000d104047212 */ /* 0x000fc400078e3cff */
[----:B-1----:R-:W-:Y:S01]  /*1310*/  SHF.R.S32.HI R2, RZ, 0x1f, R204 ;  /* 0x0000001fff027819 */ /* 0x002fe200000114cc */
[----:B------:R0:W-:Y:S01]  /*1320*/  STL [R1+0xc], R0 ;  /* 0x00000c0001007387 */ /* 0x0001e20000100800 */
[----:B------:R-:W-:Y:S02]  /*1330*/  LOP3.LUT R17, R17, 0xffffe000, RZ, 0xc0, !PT ;  /* 0xffffe00011117812 */ /* 0x000fe400078ec0ff */
[----:B------:R-:W-:Y:S01]  /*1340*/  LOP3.LUT R8, R8, R209, RZ, 0x3c, !PT ;  /* 0x000000d108087212 */ /* 0x000fe200078e3cff */
[----:B------:R1:W-:Y:S01]  /*1350*/  STL [R1+0x8], R2 ;  /* 0x0000080201007387 */ /* 0x0003e20000100800 */
[----:B--2---:R-:W-:Y:S02]  /*1360*/  SHF.R.S32.HI R3, RZ, 0x1f, R219 ;  /* 0x0000001fff037819 */ /* 0x004fe400000114db */
[-C--:B------:R-:W-:Y:S02]  /*1370*/  IADD3 R15, R4, R210.reuse, R15 ;  /* 0x000000d2040f7210 */ /* 0x080fe40007ffe00f */
[----:B------:R-:W-:-:S02]  /*1380*/  IADD3 R5, R8, R210, R17 ;  /* 0x000000d208057210 */ /* 0x000fc40007ffe011 */
[C---:B0-----:R-:W-:Y:S02]  /*1390*/  LOP3.LUT R0, R208.reuse, 0x10, R16, 0xf8, !PT ;  /* 0x00000010d0007812 */ /* 0x041fe400078ef810 */
[----:B------:R-:W-:Y:S02]  /*13a0*/  SHF.R.S32.HI R14, RZ, 0x1, R14 ;  /* 0x00000001ff0e7819 */ /* 0x000fe4000001140e */
[----:B-1----:R-:W-:Y:S02]  /*13b0*/  LOP3.LUT R2, R208, 0x30, R16, 0xf8, !PT ;  /* 0x00000030d0027812 */ /* 0x002fe400078ef810 */
[-C--:B------:R-:W-:Y:S02]  /*13c0*/  LOP3.LUT R215, R0, R209.reuse, RZ, 0x3c, !PT ;  /* 0x000000d100d77212 */ /* 0x080fe400078e3cff */
[----:B------:R-:W-:Y:S01]  /*13d0*/  LOP3.LUT R3, R2, R209, RZ, 0x3c, !PT ;  /* 0x000000d102037212 */ /* 0x000fe200078e3cff */
[C---:B------:R-:W-:Y:S01]  /*13e0*/  IMAD.IADD R2, R18.reuse, 0x1, R15 ;  /* 0x0000000112027824 */ /* 0x040fe200078e020f */
[----:B------:R-:W-:Y:S01]  /*13f0*/  IADD3 R0, R18, R5, RZ ;  /* 0x0000000512007210 */ /* 0x000fe20007ffe0ff */
[----:B------:R-:W-:Y:S01]  /*1400*/  IMAD.IADD R215, R210, 0x1, R215 ;  /* 0x00000001d2d77824 */ /* 0x000fe200078e02d7 */
[----:B------:R-:W-:-:S02]  /*1410*/  IADD3 R3, R18, R210, R3 ;  /* 0x000000d212037210 */ /* 0x000fc40007ffe003 */
[----:B------:R-:W-:Y:S02]  /*1420*/  SEL R226, R226, 0xffffffe0, !P0 ;  /* 0xffffffe0e2e27807 */ /* 0x000fe40004000000 */
[----:B------:R-:W-:Y:S01]  /*1430*/  IADD3 R196, R16, 0xa0, RZ ;  /* 0x000000a010c47810 */ /* 0x000fe20007ffe0ff */
[----:B------:R-:W-:Y:S01]  /*1440*/  STL [R1+0x24], R3 ;  /* 0x0000240301007387 */ /* 0x000fe20000100800 */
[----:B------:R-:W-:Y:S01]  /*1450*/  SHF.L.U32 R14, R14, 0x7, RZ ;  /* 0x000000070e0e7819 */ /* 0x000fe200000006ff */
[----:B------:R-:W-:Y:S01]  /*1460*/  IMAD.IADD R216, R226, 0x1, R215 ;  /* 0x00000001e2d87824 */ /* 0x000fe200078e02d7 */
[----:B------:R-:W-:Y:S01]  /*1470*/  MOV R19, RZ ;  /* 0x000000ff00137202 */ /* 0x000fe20000000f00 */
[----:B------:R-:W-:Y:S01]  /*1480*/  STL [R1+0x20], R2 ;  /* 0x0000200201007387 */ /* 0x000fe20000100800 */
[----:B------:R-:W-:Y:S02]  /*1490*/  SHF.R.S32.HI R17, RZ, 0x1f, R16 ;  /* 0x0000001fff117819 */ /* 0x000fe40000011410 */
[----:B------:R-:W-:Y:S01]  /*14a0*/  SHF.R.S32.HI R197, RZ, 0x1f, R172 ;  /* 0x0000001fffc57819 */ /* 0x000fe200000114ac */
[----:B------:R0:W-:Y:S01]  /*14b0*/  STL [R1+0x1c], R0 ;  /* 0x00001c0001007387 */ /* 0x0001e20000100800 */
[----:B------:R-:W-:-:S02]  /*14c0*/  SHF.R.S32.HI R207, RZ, 0x1f, R175 ;  /* 0x0000001fffcf7819 */ /* 0x000fc400000114af */
[----:B------:R-:W-:Y:S02]  /*14d0*/  SHF.R.S32.HI R206, RZ, 0x1f, R196 ;  /* 0x0000001fffce7819 */ /* 0x000fe400000114c4 */
[----:B------:R-:W-:Y:S02]  /*14e0*/  LOP3.LUT R212, R14, 0x180, RZ, 0xc0, !PT ;  /* 0x000001800ed47812 */ /* 0x000fe400078ec0ff */
[----:B------:R-:W-:Y:S02]  /*14f0*/  SHF.R.S32.HI R173, RZ, 0x4, R173 ;  /* 0x00000004ffad7819 */ /* 0x000fe400000114ad */
[----:B------:R-:W-:Y:S01]  /*1500*/  SHF.R.S32.HI R174, RZ, 0x4, R13 ;  /* 0x00000004ffae7819 */ /* 0x000fe2000001140d */
[----:B0-----:R-:W-:Y:S01]  /*1510*/  IMAD R0, R11, 0x8, R7 ;  /* 0x000000080b007824 */ /* 0x001fe200078e0207 */
[----:B------:R-:W-:-:S04]  /*1520*/  IADD3 R226, R226, UR39, R215 ;  /* 0x00000027e2e27c10 */ /* 0x000fc8000fffe0d7 */
[----:B------:R0:W-:Y:S03]  /*1530*/  STL [R1+0x3c], R0 ;  /* 0x00003c0001007387 */ /* 0x0001e60000100800 */
.L_x_630:
[----:B0---4-:R-:W1:Y:S02]  /*1540*/  LDC.64 R2, c[0x0][0xc88] ;  /* 0x00032200ff027b82 */ /* 0x011e640000000a00 */
[----:B-1----:R-:W-:-:S05]  /*1550*/  IMAD.WIDE R2, R171, 0x4, R2 ;  /* 0x00000004ab027825 */ /* 0x002fca00078e0202 */
[----:B--2---:R1:W2:Y:S01]  /*1560*/  LDG.E R218, desc[UR50][R2.64] ;  /* 0x0000003202da7981 */ /* 0x0042a2000c1e1900 */
[----:B------:R-:W-:Y:S05]  /*1570*/  YIELD ;  /* 0x0000000000007946 */ /* 0x000fea0003800000 */
[----:B------:R-:W-:Y:S01]  /*1580*/  ULDC.64 UR4, c[0x0][0xa28] ;  /* 0x00028a0000047ab9 */ /* 0x000fe20000000a00 */
[----:B------:R-:W-:Y:S01]  /*1590*/  ULDC.64 UR8, c[0x0][0xa18] ;  /* 0x0002860000087ab9 */ /* 0x000fe20000000a00 */
[----:B------:R-:W-:Y:S01]  /*15a0*/  ISETP.NE.U32.AND P1, PT, RZ, UR4, PT ;  /* 0x00000004ff007c0c */ /* 0x000fe2000bf25070 */
[----:B------:R-:W-:Y:S01]  /*15b0*/  ULDC.64 UR6, c[0x0][0xa08] ;  /* 0x0002820000067ab9 */ /* 0x000fe20000000a00 */
[----:B-1----:R-:W-:Y:S01]  /*15c0*/  MOV R3, RZ ;  /* 0x000000ff00037202 */ /* 0x002fe20000000f00 */
[----:B------:R-:W-:Y:S01]  /*15d0*/  IMAD.MOV.U32 R27, RZ, RZ, RZ ;  /* 0x000000ffff1b7224 */ /* 0x000fe200078e00ff */
[----:B------:R-:W-:-:S02]  /*15e0*/  ISETP.NE.AND.EX P1, PT, RZ, UR5, PT, P1 ;  /* 0x00000005ff007c0c */ /* 0x000fc4000bf25310 */
[----:B------:R-:W-:-:S04]  /*15f0*/  ISETP.NE.U32.AND P0, PT, RZ, UR6, PT ;  /* 0x00000006ff007c0c */ /* 0x000fc8000bf05070 */
[----:B------:R-:W-:Y:S02]  /*1600*/  ISETP.NE.AND.EX P0, PT, RZ, UR7, PT, P0 ;  /* 0x00000007ff007c0c */ /* 0x000fe4000bf05300 */
[----:B--2---:R-:W-:Y:S01]  /*1610*/  SHF.R.S32.HI R224, RZ, 0x1f, R218 ;  /* 0x0000001fffe07819 */ /* 0x004fe200000114da */
[----:B------:R-:W-:-:S04]  /*1620*/  IMAD.SHL.U32 R222, R218, 0x4, RZ ;  /* 0x00000004dade7824 */ /* 0x000fc800078e00ff */
[C---:B---3--:R-:W-:Y:S02]  /*1630*/  @P1 LEA R4, P2, R218.reuse, UR4, 0x2 ;  /* 0x00000004da041c11 */ /* 0x048fe4000f8410ff */
[C-C-:B------:R-:W-:Y:S02]  /*1640*/  SHF.L.U64.HI R223, R218.reuse, 0x2, R224.reuse ;  /* 0x00000002dadf7819 */ /* 0x140fe400000102e0 */
[----:B------:R-:W-:Y:S02]  /*1650*/  @P1 LEA.HI.X R5, R218, UR5, R224, 0x2, P2 ;  /* 0x00000005da051c11 */ /* 0x000fe400090f14e0 */
[----:B------:R-:W-:Y:S01]  /*1660*/  ISETP.NE.U32.AND P2, PT, RZ, UR8, PT ;  /* 0x00000008ff007c0c */ /* 0x000fe2000bf45070 */
[----:B------:R-:W-:Y:S01]  /*1670*/  ULDC UR4, c[0x0][0x288] ;  /* 0x0000a20000047ab9 */ /* 0x000fe20000000800 */
[----:B------:R-:W-:Y:S01]  /*1680*/  IADD3 R8, P3, R222, UR6, RZ ;  /* 0x00000006de087c10 */ /* 0x000fe2000ff7e0ff */
[----:B------:R1:W5:Y:S01]  /*1690*/  @P1 LDG.E R3, desc[UR50][R4.64] ;  /* 0x0000003204031981 */ /* 0x000362000c1e1900 */
[----:B------:R-:W-:Y:S01]  /*16a0*/  ISETP.NE.AND.EX P2, PT, RZ, UR9, PT, P2 ;  /* 0x00000009ff007c0c */ /* 0x000fe2000bf45320 */
[----:B------:R-:W-:Y:S01]  /*16b0*/  IMAD.U32 R151, RZ, RZ, UR4 ;  /* 0x00000004ff977e24 */ /* 0x000fe2000f8e00ff */
[----:B------:R-:W-:Y:S01]  /*16c0*/  IADD3.X R9, R223, UR7, RZ, P3, !PT ;  /* 0x00000007df097c10 */ /* 0x000fe20009ffe4ff */
[----:B------:R-:W-:-:S04]  /*16d0*/  ULDC.64 UR4, c[0x0][0x418] ;  /* 0x0001060000047ab9 */ /* 0x000fc80000000a00 */
[----:B------:R1:W5:Y:S06]  /*16e0*/  @P0 LDG.E R27, desc[UR50][R8.64] ;  /* 0x00000032081b0981 */ /* 0x00036c000c1e1900 */
[----:B------:R-:W-:-:S04]  /*16f0*/  @P2 IADD3 R6, P1, R222, UR8, RZ ;  /* 0x00000008de062c10 */ /* 0x000fc8000ff3e0ff */
[----:B------:R-:W-:-:S05]  /*1700*/  @P2 IADD3.X R7, R223, UR9, RZ, P1, !PT ;  /* 0x00000009df072c10 */ /* 0x000fca0008ffe4ff */
[----:B------:R1:W5:Y:S01]  /*1710*/  @P2 LDG.E R151, desc[UR50][R6.64] ;  /* 0x0000003206972981 */ /* 0x000362000c1e1900 */
[----:B------:R-:W-:-:S03]  /*1720*/  UISETP.NE.U32.AND UP0, UPT, UR4, URZ, UPT ;  /* 0x0000003f0400728c */ /* 0x000fc6000bf05070 */
[----:B------:R-:W-:Y:S01]  /*1730*/  ULDC UR4, c[0x0][0x424] ;  /* 0x0001090000047ab9 */ /* 0x000fe20000000800 */
[----:B------:R-:W-:-:S03]  /*1740*/  UISETP.NE.AND.EX UP0, UPT, UR5, URZ, UPT, UP0 ;  /* 0x0000003f0500728c */ /* 0x000fc6000bf05300 */
[----:B------:R-:W-:Y:S01]  /*1750*/  ULDC UR5, c[0x0][0x2f0] ;  /* 0x0000bc0000057ab9 */ /* 0x000fe20000000800 */
[----:B------:R-:W-:-:S04]  /*1760*/  USEL UR4, UR4, 0x1, UP0 ;  /* 0x0000000104047887 */ /* 0x000fc80008000000 */
[----:B------:R-:W-:-:S03]  /*1770*/  UIMAD UR4, UR4, UR5, URZ ;  /* 0x00000005040472a4 */ /* 0x000fc6000f8e023f */
[----:B------:R-:W-:Y:S02]  /*1780*/  ULDC UR5, c[0x0][0x348] ;  /* 0x0000d20000057ab9 */ /* 0x000fe40000000800 */
[----:B------:R-:W-:Y:S02]  /*1790*/  IMAD.U32 R2, RZ, RZ, UR5 ;  /* 0x00000005ff027e24 */ /* 0x000fe4000f8e00ff */
[----:B------:R-:W-:Y:S01]  /*17a0*/  IMAD.U32 R26, RZ, RZ, UR4 ;  /* 0x00000004ff1a7e24 */ /* 0x000fe2000f8e00ff */
[----:B------:R-:W-:Y:S01]  /*17b0*/  MOV R24, R218 ;  /* 0x000000da00187202 */ /* 0x000fe20000000f00 */
[----:B-1----:R-:W-:Y:S06]  /*17c0*/  @P2 BRA `(.L_x_432) ;  /* 0x0000000000242947 */ /* 0x002fec0003800000 */
[----:B------:R-:W-:Y:S02]  /*17d0*/  ULDC.64 UR4, c[0x0][0xa00] ;  /* 0x0002800000047ab9 */ /* 0x000fe40000000a00 */
[----:B------:R-:W-:-:S04]  /*17e0*/  ISETP.NE.U32.AND P1, PT, RZ, UR4, PT ;  /* 0x00000004ff007c0c */ /* 0x000fc8000bf25070 */
[----:B------:R-:W-:-:S13]  /*17f0*/  ISETP.NE.AND.EX P1, PT, RZ, UR5, PT, P1 ;  /* 0x00000005ff007c0c */ /* 0x000fda000bf25310 */
[----:B------:R-:W-:Y:S05]  /*1800*/  @!P1 BRA `(.L_x_432) ;  /* 0x0000000000149947 */ /* 0x000fea0003800000 */
[----:B------:R-:W1:Y:S02]  /*1810*/  LDC.64 R4, c[0x0][0xa00] ;  /* 0x00028000ff047b82 */ /* 0x000e640000000a00 */
[----:B-1----:R-:W-:-:S05]  /*1820*/  IMAD.WIDE R4, R24, 0x4, R4 ;  /* 0x0000000418047825 */ /* 0x002fca00078e0204 */
[----:B-----5:R-:W2:Y:S04]  /*1830*/  LDG.E R151, desc[UR50][R4.64] ;  /* 0x0000003204977981 */ /* 0x020ea8000c1e1900 */
[----:B0-----:R-:W2:Y:S02]  /*1840*/  LDG.E R0, desc[UR50][R4.64+0x4] ;  /* 0x0000043204007981 */ /* 0x001ea4000c1e1900 */
[----:B--2---:R-:W-:-:S07]  /*1850*/  IMAD.IADD R151, R0, 0x1, -R151 ;  /* 0x0000000100977824 */ /* 0x004fce00078e0a97 */
.L_x_432:
[----:B------:R-:W-:Y:S01]  /*1860*/  ULDC.64 UR4, c[0x0][0xa20] ;  /* 0x0002880000047ab9 */ /* 0x000fe20000000a00 */
[----:B------:R-:W-:Y:S01]  /*1870*/  IMAD.MOV.U32 R225, RZ, RZ, R169 ;  /* 0x000000ffffe17224 */ /* 0x000fe200078e00a9 */
[----:B------:R-:W-:Y:S02]  /*1880*/  ISETP.NE.U32.AND P1, PT, RZ, UR4, PT ;  /* 0x00000004ff007c0c */ /* 0x000fe4000bf25070 */
[----:B------:R-:W-:Y:S02]  /*1890*/  MOV R221, R170 ;  /* 0x000000aa00dd7202 */ /* 0x000fe40000000f00 */
[----:B------:R-:W-:-:S13]  /*18a0*/  ISETP.NE.AND.EX P1, PT, RZ, UR5, PT, P1 ;  /* 0x00000005ff007c0c */ /* 0x000fda000bf25310 */
[----:B------:R-:W-:Y:S05]  /*18b0*/  @!P1 BRA `(.L_x_433) ;  /* 0x0000000000109947 */ /* 0x000fea0003800000 */
[----:B------:R-:W-:-:S04]  /*18c0*/  IADD3 R4, P0, R222, UR4, RZ ;  /* 0x00000004de047c10 */ /* 0x000fc8000ff1e0ff */
[----:B------:R-:W-:-:S05]  /*18d0*/  IADD3.X R5, R223, UR5, RZ, P0, !PT ;  /* 0x00000005df057c10 */ /* 0x000fca00087fe4ff */
[----:B------:R1:W5:Y:S01]  /*18e0*/  LDG.E R26, desc[UR50][R4.64] ;  /* 0x00000032041a7981 */ /* 0x000362000c1e1900 */
[----:B------:R-:W-:Y:S05]  /*18f0*/  BRA `(.L_x_434) ;  /* 0x0000000000107947 */ /* 0x000fea0003800000 */
.L_x_433:
[----:B------:R-:W-:Y:S05]  /*1900*/  @!P0 BRA `(.L_x_434) ;  /* 0x00000000000c8947 */ /* 0x000fea0003800000 */
[----:B------:R-:W2:Y:S04]  /*1910*/  LDG.E R5, desc[UR50][R8.64] ;  /* 0x0000003208057981 */ /* 0x000ea8000c1e1900 */
[----:B------:R-:W2:Y:S02]  /*1920*/  LDG.E R26, desc[UR50][R8.64+0x4] ;  /* 0x00000432081a7981 */ /* 0x000ea4000c1e1900 */
[----:B--2---:R-:W-:-:S07]  /*1930*/  IMAD.IADD R26, R26, 0x1, -R5 ;  /* 0x000000011a1a7824 */ /* 0x004fce00078e0a05 */
.L_x_434:
[----:B------:R-:W-:Y:S02]  /*1940*/  ULDC.64 UR4, c[0x0][0xa10] ;  /* 0x0002840000047ab9 */ /* 0x000fe40000000a00 */
[----:B------:R-:W-:-:S04]  /*1950*/  ISETP.NE.U32.AND P0, PT, RZ, UR4, PT ;  /* 0x00000004ff007c0c */ /* 0x000fc8000bf05070 */
[----:B------:R-:W-:Y:S01]  /*1960*/  ISETP.NE.AND.EX P0, PT, RZ, UR5, PT, P0 ;  /* 0x00000005ff007c0c */ /* 0x000fe2000bf05300 */
[----:B-----5:R-:W-:Y:S01]  /*1970*/  IMAD.IADD R11, R26, 0x1, -R3 ;  /* 0x000000011a0b7824 */ /* 0x020fe200078e0a03 */
[----:B------:R-:W-:-:S11]  /*1980*/  ULDC.64 UR4, c[0x0][0xa30] ;  /* 0x00028c0000047ab9 */ /* 0x000fd60000000a00 */
[----:B-1----:R-:W1:Y:S02]  /*1990*/  @P0 LDC.64 R4, c[0x0][0xa10] ;  /* 0x00028400ff040b82 */ /* 0x002e640000000a00 */
[----:B-1----:R-:W-:-:S05]  /*19a0*/  @P0 IMAD.WIDE R4, R24, 0x4, R4 ;  /* 0x0000000418040825 */ /* 0x002fca00078e0204 */
[----:B0-----:R-:W2:Y:S04]  /*19b0*/  @P0 LDG.E R0, desc[UR50][R4.64] ;  /* 0x0000003204000981 */ /* 0x001ea8000c1e1900 */
[----:B------:R-:W2:Y:S01]  /*19c0*/  @P0 LDG.E R9, desc[UR50][R4.64+0x4] ;  /* 0x0000043204090981 */ /* 0x000ea2000c1e1900 */
[----:B------:R-:W-:Y:S01]  /*19d0*/  IMAD.MOV R122, RZ, RZ, -R11 ;  /* 0x000000ffff7a7224 */ /* 0x000fe200078e0a0b */
[----:B------:R-:W-:Y:S01]  /*19e0*/  ISETP.NE.U32.AND P1, PT, RZ, UR4, PT ;  /* 0x00000004ff007c0c */ /* 0x000fe2000bf25070 */
[----:B------:R-:W-:-:S03]  /*19f0*/  IMAD.MOV.U32 R136, RZ, RZ, R26 ;  /* 0x000000ffff887224 */ /* 0x000fc600078e001a */
[----:B------:R-:W-:Y:S02]  /*1a00*/  VIMNMX R122, RZ, R122, !PT ;  /* 0x0000007aff7a7248 */ /* 0x000fe40007fe0100 */
[----:B------:R-:W-:-:S13]  /*1a10*/  ISETP.NE.AND.EX P1, PT, RZ, UR5, PT, P1 ;  /* 0x00000005ff007c0c */ /* 0x000fda000bf25310 */
[----:B------:R-:W-:-:S04]  /*1a20*/  @P1 IADD3 R6, P2, R222, UR4, RZ ;  /* 0x00000004de061c10 */ /* 0x000fc8000ff5e0ff */
[----:B------:R-:W-:-:S05]  /*1a30*/  @P1 IADD3.X R7, R223, UR5, RZ, P2, !PT ;  /* 0x00000005df071c10 */ /* 0x000fca00097fe4ff */
[----:B------:R0:W5:Y:S01]  /*1a40*/  @P1 LDG.E R136, desc[UR50][R6.64] ;  /* 0x0000003206881981 */ /* 0x000162000c1e1900 */
[----:B--2---:R-:W-:-:S05]  /*1a50*/  @P0 IADD3 R2, -R0, R9, RZ ;  /* 0x0000000900020210 */ /* 0x004fca0007ffe1ff */
[----:B------:R-:W-:-:S04]  /*1a60*/  IMAD.IADD R152, R11, 0x1, R2 ;  /* 0x000000010b987824 */ /* 0x000fc800078e0202 */
[----:B------:R-:W-:-:S04]  /*1a70*/  VIADD R0, R152, 0x9f ;  /* 0x0000009f98007836 */ /* 0x000fc80000000000 */
[----:B------:R-:W-:-:S05]  /*1a80*/  IMAD.HI R0, R0, 0x66666667, RZ ;  /* 0x6666666700007827 */ /* 0x000fca00078e02ff */
[----:B------:R-:W-:-:S04]  /*1a90*/  SHF.R.U32.HI R3, RZ, 0x1f, R0 ;  /* 0x0000001fff037819 */ /* 0x000fc80000011600 */
[----:B------:R-:W-:-:S05]  /*1aa0*/  LEA.HI.SX32 R154, R0, R3, 0x1a ;  /* 0x00000003009a7211 */ /* 0x000fca00078fd2ff */
[----:B------:R-:W-:-:S05]  /*1ab0*/  IMAD R3, R154, 0xa0, -R11 ;  /* 0x000000a09a037824 */ /* 0x000fca00078e0a0b */
[----:B------:R-:W-:-:S04]  /*1ac0*/  VIMNMX R3, R3, R2, PT ;  /* 0x0000000203037248 */ /* 0x000fc80003fe0100 */
[----:B------:R-:W-:Y:S01]  /*1ad0*/  ISETP.GT.AND P0, PT, R3, R122, PT ;  /* 0x0000007a0300720c */ /* 0x000fe20003f04270 */
[----:B------:R-:W-:-:S05]  /*1ae0*/  IMAD.WIDE.U32 R122, R122, -0x33333333, RZ ;  /* 0xcccccccd7a7a7825 */ /* 0x000fca00078e00ff */
[----:B------:R-:W-:-:S05]  /*1af0*/  SHF.R.U32.HI R122, RZ, 0x7, R123 ;  /* 0x00000007ff7a7819 */ /* 0x000fca000001167b */
[----:B------:R-:W-:Y:S02]  /*1b00*/  IMAD.MOV.U32 R25, RZ, RZ, R122 ;  /* 0x000000ffff197224 */ /* 0x000fe400078e007a */
[----:B------:R-:W-:-:S05]  /*1b10*/  @P0 IADD3 R0, R3, 0x9f, RZ ;  /* 0x0000009f03000810 */ /* 0x000fca0007ffe0ff */
[----:B------:R-:W-:-:S05]  /*1b20*/  @P0 IMAD.HI R0, R0, 0x66666667, RZ ;  /* 0x6666666700000827 */ /* 0x000fca00078e02ff */
[----:B------:R-:W-:-:S04]  /*1b30*/  @P0 SHF.R.U32.HI R3, RZ, 0x1f, R0 ;  /* 0x0000001fff030819 */ /* 0x000fc80000011600 */
[----:B------:R-:W-:Y:S02]  /*1b40*/  @P0 LEA.HI.SX32 R25, R0, R3, 0x1a ;  /* 0x0000000300190211 */ /* 0x000fe400078fd2ff */
[----:B------:R-:W-:Y:S02]  /*1b50*/  PLOP3.LUT P0, PT, PT, PT, PT, 0x80, 0x0 ;  /* 0x000000000000781c */ /* 0x000fe40003f0f070 */
[----:B------:R-:W-:-:S13]  /*1b60*/  ISETP.GT.AND P1, PT, R25, R122, PT ;  /* 0x0000007a1900720c */ /* 0x000fda0003f24270 */
[----:B0-----:R-:W-:Y:S05]  /*1b70*/  @!P1 BRA `(.L_x_435) ;  /* 0x000000e400549947 */ /* 0x001fea0003800000 */
[----:B------:R-:W-:Y:S01]  /*1b80*/  VIADD R0, R18, 0x1a400 ;  /* 0x0001a40012007836 */ /* 0x000fe20000000000 */
[----:B------:R-:W-:Y:S04]  /*1b90*/  BSSY B6, `(.L_x_436) ;  /* 0x0000013000067945 */ /* 0x000fe80003800000 */
[----:B------:R-:W-:-:S13]  /*1ba0*/  LOP3.LUT P0, RZ, R0, 0x1bf, RZ, 0xc0, !PT ;  /* 0x000001bf00ff7812 */ /* 0x000fda000780c0ff */
[----:B------:R-:W-:Y:S05]  /*1bb0*/  @!P0 BRA `(.L_x_437) ;  /* 0x0000000000408947 */ /* 0x000fea0003800000 */
[----:B------:R-:W-:Y:S01]  /*1bc0*/  MOV R0, 0x0 ;  /* 0x0000000000007802 */ /* 0x000fe20000000f00 */
[----:B------:R-:W-:Y:S01]  /*1bd0*/  ULDC.64 UR4, c[0x4][0xc8] ;  /* 0x0100320000047ab9 */ /* 0x000fe20000000a00 */
[----:B------:R-:W-:Y:S01]  /*1be0*/  ULDC.64 UR6, c[0x4][0x30] ;  /* 0x01000c0000067ab9 */ /* 0x000fe20000000a00 */
[----:B------:R-:W-:Y:S01]  /*1bf0*/  IMAD.U32 R4, RZ, RZ, UR4 ;  /* 0x00000004ff047e24 */ /* 0x000fe2000f8e00ff */
[----:B------:R0:W1:Y:S01]  /*1c00*/  LDC.64 R14, c[0x4][R0] ;  /* 0x01000000000e7b82 */ /* 0x0000620000000a00 */
[----:B------:R-:W-:Y:S01]  /*1c10*/  MOV R5, UR5 ;  /* 0x0000000500057c02 */ /* 0x000fe20008000f00 */
        /* <DEDUP_REMOVED lines=9> */
[----:B-1---5:R-:W-:Y:S05]  /*1cb0*/  CALL.ABS.NOINC R14 ;  /* 0x000000000e007343 */ /* 0x022fea0003c00000 */
.L_x_437:
[----:B------:R-:W-:Y:S05]  /*1cc0*/  BSYNC B6 ;  /* 0x0000000000067941 */ /* 0x000fea0003800000 */
.L_x_436:
[----:B------:R-:W-:Y:S01]  /*1cd0*/  IADD3 R0, R18, 0xa400, RZ ;  /* 0x0000a40012007810 */ /* 0x000fe20007ffe0ff */
[----:B------:R-:W-:Y:S03]  /*1ce0*/  BSSY B6, `(.L_x_438) ;  /* 0x0000013000067945 */ /* 0x000fe60003800000 */
[----:B------:R-:W-:-:S13]  /*1cf0*/  LOP3.LUT P0, RZ, R0, 0x3ff, RZ, 0xc0, !PT ;  /* 0x000003ff00ff7812 */ /* 0x000fda000780c0ff */
[----:B------:R-:W-:Y:S05]  /*1d00*/  @!P0 BRA `(.L_x_439) ;  /* 0x0000000000408947 */ /* 0x000fea0003800000 */
        /* <DEDUP_REMOVED lines=9> */
[----:B------:R-:W-:Y:S01]  /*1da0*/  IMAD.U32 R10, RZ, RZ, UR4 ;  /* 0x00000004ff0a7e24 */ /* 0x000fe2000f8e00ff */
[----:B------:R-:W-:Y:S01]  /*1db0*/  MOV R12, 0x1 ;  /* 0x00000001000c7802 */ /* 0x000fe20000000f00 */
[----:B------:R-:W-:-:S02]  /*1dc0*/  IMAD.U32 R11, RZ, RZ, UR5 ;  /* 0x00000005ff0b7e24 */ /* 0x000fc4000f8e00ff */
[----:B------:R-:W-:Y:S02]  /*1dd0*/  IMAD.MOV.U32 R8, RZ, RZ, 0x70 ;  /* 0x00000070ff087424 */ /* 0x000fe400078e00ff */
[----:B0-----:R-:W-:-:S07]  /*1de0*/  IMAD.MOV.U32 R13, RZ, RZ, RZ ;  /* 0x000000ffff0d7224 */ /* 0x001fce00078e00ff */
[----:B------:R-:W-:-:S07]  /*1df0*/  LEPC R20, `(.L_x_439) ;  /* 0x000000001014794e */ /* 0x000fce0000000000 */
[----:B-1---5:R-:W-:Y:S05]  /*1e00*/  CALL.ABS.NOINC R14 ;  /* 0x000000000e007343 */ /* 0x022fea0003c00000 */
.L_x_439:
[----:B------:R-:W-:Y:S05]  /*1e10*/  BSYNC B6 ;  /* 0x0000000000067941 */ /* 0x000fea0003800000 */
.L_x_438:
[----:B------:R-:W2:Y:S01]  /*1e20*/  LDL.LU R10, [R1] ;  /* 0x00000000010a7983 */ /* 0x000ea20000300800 */
[----:B------:R-:W-:Y:S01]  /*1e30*/  ULDC.64 UR4, c[0x0][0x9f8] ;  /* 0x00027e0000047ab9 */ /* 0x000fe20000000a00 */
[----:B------:R-:W0:Y:S01]  /*1e40*/  S2R R20, SR_TID.X ;  /* 0x0000000000147919 */ /* 0x000e220000002100 */
[----:B------:R-:W-:Y:S01]  /*1e50*/  ISETP.NE.U32.AND P0, PT, RZ, UR4, PT ;  /* 0x00000004ff007c0c */ /* 0x000fe2000bf05070 */
[C---:B------:R-:W-:Y:S01]  /*1e60*/  VIADD R0, R16.reuse, 0x20 ;  /* 0x0000002010007836 */ /* 0x040fe20000000000 */
[----:B------:R-:W1:Y:S01]  /*1e70*/  LDC R121, c[0x0][0x3f4] ;  /* 0x0000fd00ff797b82 */ /* 0x000e620000000800 */
[----:B------:R-:W3:Y:S01]  /*1e80*/  LDL R12, [R1+0x34] ;  /* 0x00003400010c7983 */ /* 0x000ee20000100800 */
[----:B------:R-:W-:Y:S01]  /*1e90*/  ISETP.NE.AND.EX P0, PT, RZ, UR5, PT, P0 ;  /* 0x00000005ff007c0c */ /* 0x000fe2000bf05300 */
[----:B------:R-:W-:-:S05]  /*1ea0*/  VIADD R3, R16, 0x40 ;  /* 0x0000004010037836 */ /* 0x000fca0000000000 */
[----:B------:R-:W4:Y:S07]  /*1eb0*/  LDC.64 R100, c[0x0][0x3f8] ;  /* 0x0000fe00ff647b82 */ /* 0x000f2e0000000a00 */
[----:B------:R-:W-:Y:S01]  /*1ec0*/  @P0 IADD3 R4, P1, R222, UR4, RZ ;  /* 0x00000004de040c10 */ /* 0x000fe2000ff3e0ff */
[----:B------:R-:W-:Y:S01]  /*1ed0*/  ULDC UR4, c[0x0][0x320] ;  /* 0x0000c80000047ab9 */ /* 0x000fe20000000800 */
[----:B------:R-:W4:Y:S02]  /*1ee0*/  LDC.64 R94, c[0x0][0x408] ;  /* 0x00010200ff5e7b82 */ /* 0x000f240000000a00 */
[----:B------:R-:W-:-:S05]  /*1ef0*/  @P0 IADD3.X R5, R223, UR5, RZ, P1, !PT ;  /* 0x00000005df050c10 */ /* 0x000fca0008ffe4ff */
[----:B------:R1:W3:Y:S01]  /*1f00*/  @P0 LDG.E R24, desc[UR50][R4.64] ;  /* 0x0000003204180981 */ /* 0x0002e2000c1e1900 */
[----:B0-----:R-:W-:-:S04]  /*1f10*/  SHF.R.U32.HI R20, RZ, 0x7, R20 ;  /* 0x00000007ff147819 */ /* 0x001fc80000011614 */
[----:B------:R-:W-:Y:S02]  /*1f20*/  ISETP.NE.AND P6, PT, R20, 0x1, PT ;  /* 0x000000011400780c */ /* 0x000fe40003fc5270 */
[----:B------:R-:W-:Y:S02]  /*1f30*/  ISETP.GE.AND P2, PT, R16, UR4, PT ;  /* 0x0000000410007c0c */ /* 0x000fe4000bf46270 */
[----:B------:R-:W-:Y:S02]  /*1f40*/  ISETP.GE.AND P3, PT, R0, UR4, PT ;  /* 0x0000000400007c0c */ /* 0x000fe4000bf66270 */
[----:B------:R-:W-:Y:S02]  /*1f50*/  ISETP.GE.AND P0, PT, R3, UR4, PT ;  /* 0x0000000403007c0c */ /* 0x000fe4000bf06270 */
[----:B------:R-:W-:-:S05]  /*1f60*/  ISETP.GE.AND P1, PT, R172, UR4, PT ;  /* 0x00000004ac007c0c */ /* 0x000fca000bf26270 */
[----:B------:R-:W-:Y:S05]  /*1f70*/  @!P6 WARPSYNC.ALL ;  /* 0x000000000000e948 */ /* 0x000fea0003800000 */
[----:B------:R-:W-:Y:S02]  /*1f80*/  ULDC UR4, c[0x0][0x2f4] ;  /* 0x0000bd0000047ab9 */ /* 0x000fe40000000800 */
[----:B------:R-:W-:Y:S02]  /*1f90*/  ISETP.GE.AND P5, PT, R0, UR4, PT ;  /* 0x0000000400007c0c */ /* 0x000fe4000bfa6270 */
[----:B------:R-:W-:Y:S02]  /*1fa0*/  ISETP.GE.AND P4, PT, R16, UR4, PT ;  /* 0x0000000410007c0c */ /* 0x000fe4000bf86270 */
[----:B-1----:R-:W-:-:S02]  /*1fb0*/  SEL R5, RZ, 0xffffffff, P5 ;  /* 0xffffffffff057807 */ /* 0x002fc40002800000 */
[----:B------:R-:W-:Y:S02]  /*1fc0*/  SEL R4, RZ, 0x1, P4 ;  /* 0x00000001ff047807 */ /* 0x000fe40002000000 */
[----:B------:R-:W-:-:S04]  /*1fd0*/  SHF.L.U32 R5, R5, 0x1, RZ ;  /* 0x0000000105057819 */ /* 0x000fc800000006ff */
[----:B------:R-:W-:Y:S02]  /*1fe0*/  LOP3.LUT R6, R5, 0x2, R4, 0xe2, !PT ;  /* 0x0000000205067812 */ /* 0x000fe400078ee204 */
[----:B------:R-:W-:Y:S02]  /*1ff0*/  SEL R5, RZ, 0xffffffff, P3 ;  /* 0xffffffffff057807 */ /* 0x000fe40001800000 */
[----:B------:R-:W-:Y:S02]  /*2000*/  ISETP.GE.AND P3, PT, R3, UR4, PT ;  /* 0x0000000403007c0c */ /* 0x000fe4000bf66270 */
[----:B------:R-:W-:Y:S01]  /*2010*/  ISETP.GE.AND P4, PT, R172, UR4, PT ;  /* 0x00000004ac007c0c */ /* 0x000fe2000bf86270 */
[----:B------:R-:W-:Y:S01]  /*2020*/  IMAD.SHL.U32 R9, R5, 0x2, RZ ;  /* 0x0000000205097824 */ /* 0x000fe200078e00ff */
[----:B------:R-:W-:Y:S02]  /*2030*/  SHF.R.S32.HI R11, RZ, 0x1f, R198 ;  /* 0x0000001fff0b7819 */ /* 0x000fe400000114c6 */
[----:B------:R-:W-:-:S02]  /*2040*/  SEL R5, RZ, 0x4, P3 ;  /* 0x00000004ff057807 */ /* 0x000fc40001800000 */
[----:B------:R-:W-:Y:S02]  /*2050*/  SEL R7, RZ, 0x8, P4 ;  /* 0x00000008ff077807 */ /* 0x000fe40002000000 */
[----:B------:R-:W-:Y:S02]  /*2060*/  SEL R4, RZ, 0x1, P2 ;  /* 0x00000001ff047807 */ /* 0x000fe40001000000 */
[----:B------:R-:W-:Y:S01]  /*2070*/  ISETP.GE.AND P5, PT, R3, R121, PT ;  /* 0x000000790300720c */ /* 0x000fe20003fa6270 */
[----:B----4-:R-:W-:Y:S01]  /*2080*/  IMAD R8, R11, R100, RZ ;  /* 0x000000640b087224 */ /* 0x010fe200078e02ff */
[----:B------:R-:W-:Y:S02]  /*2090*/  LOP3.LUT R7, R7, R6, R5, 0xfe, !PT ;  /* 0x0000000607077212 */ /* 0x000fe400078efe05 */
[----:B------:R-:W-:Y:S02]  /*20a0*/  LOP3.LUT R4, R9, 0x2, R4, 0xe2, !PT ;  /* 0x0000000209047812 */ /* 0x000fe400078ee204 */
[----:B------:R-:W-:-:S02]  /*20b0*/  ISETP.GE.AND P2, PT, R175, UR4, PT ;  /* 0x00000004af007c0c */ /* 0x000fc4000bf46270 */
[----:B------:R-:W-:Y:S02]  /*20c0*/  SEL R5, RZ, 0x4, P0 ;  /* 0x00000004ff057807 */ /* 0x000fe40000000000 */
[----:B------:R-:W-:Y:S02]  /*20d0*/  SEL R6, RZ, 0x8, P1 ;  /* 0x00000008ff067807 */ /* 0x000fe40000800000 */
[----:B------:R-:W-:Y:S01]  /*20e0*/  ISETP.GE.AND P0, PT, R16, R121, PT ;  /* 0x000000791000720c */ /* 0x000fe20003f06270 */
[----:B------:R-:W-:Y:S01]  /*20f0*/  IMAD R13, R198, R101, R8 ;  /* 0x00000065c60d7224 */ /* 0x000fe200078e0208 */
[----:B------:R-:W-:Y:S02]  /*2100*/  SEL R8, RZ, 0x10, P2 ;  /* 0x00000010ff087807 */ /* 0x000fe40001000000 */
[----:B------:R-:W-:Y:S02]  /*2110*/  LOP3.LUT R9, R6, R4, R5, 0xfe, !PT ;  /* 0x0000000406097212 */ /* 0x000fe400078efe05 */
[----:B------:R-:W-:-:S02]  /*2120*/  ISETP.GE.AND P3, PT, R0, R121, PT ;  /* 0x000000790000720c */ /* 0x000fc40003f66270 */
[----:B------:R-:W-:Y:S02]  /*2130*/  SEL R5, R121, RZ, P0 ;  /* 0x000000ff79057207 */ /* 0x000fe40000000000 */
[----:B------:R-:W-:Y:S02]  /*2140*/  LOP3.LUT R28, R7, R8, RZ, 0xfc, !PT ;  /* 0x00000008071c7212 */ /* 0x000fe400078efcff */
[----:B------:R-:W-:Y:S01]  /*2150*/  SEL R7, R121, RZ, P3 ;  /* 0x000000ff79077207 */ /* 0x000fe20001800000 */
[----:B------:R-:W-:Y:S01]  /*2160*/  IMAD.IADD R5, R16, 0x1, R5 ;  /* 0x0000000110057824 */ /* 0x000fe200078e0205 */
[--C-:B------:R-:W-:Y:S01]  /*2170*/  SHF.R.S32.HI R23, RZ, 0x1f, R22.reuse ;  /* 0x0000001fff177819 */ /* 0x100fe20000011416 */
[-C--:B------:R-:W-:Y:S01]  /*2180*/  IMAD R11, R11, R94.reuse, RZ ;  /* 0x0000005e0b0b7224 */ /* 0x080fe200078e02ff */
[----:B------:R-:W-:Y:S02]  /*2190*/  SEL R6, R121, RZ, P5 ;  /* 0x000000ff79067207 */ /* 0x000fe40002800000 */
[----:B------:R-:W-:Y:S01]  /*21a0*/  IADD3 R7, R0, R7, RZ ;  /* 0x0000000700077210 */ /* 0x000fe20007ffe0ff */
[----:B------:R-:W-:Y:S01]  /*21b0*/  IMAD.WIDE.U32 R98, R198, R94, R22 ;  /* 0x0000005ec6627225 */ /* 0x000fe200078e0016 */
[----:B------:R-:W-:-:S03]  /*21c0*/  SHF.R.S32.HI R4, RZ, 0x1f, R5 ;  /* 0x0000001fff047819 */ /* 0x000fc60000011405 */
[C---:B------:R-:W-:Y:S02]  /*21d0*/  IMAD R11, R198.reuse, R95, R11 ;  /* 0x0000005fc60b7224 */ /* 0x040fe400078e020b */
[----:B------:R-:W-:Y:S01]  /*21e0*/  IMAD.WIDE.U32 R96, R198, R94, R16 ;  /* 0x0000005ec6607225 */ /* 0x000fe200078e0010 */
[CC--:B------:R-:W-:Y:S02]  /*21f0*/  LEA.HI R21, R4.reuse, R5.reuse, RZ, 0x4 ;  /* 0x0000000504157211 */ /* 0x0c0fe400078f20ff */
[----:B------:R-:W-:Y:S01]  /*2200*/  LEA.HI R5, R4, R5, RZ, 0x6 ;  /* 0x0000000504057211 */ /* 0x000fe200078f30ff */
[----:B------:R-:W-:Y:S02]  /*2210*/  IMAD.IADD R99, R99, 0x1, R11 ;  /* 0x0000000163637824 */ /* 0x000fe400078e020b */
[----:B------:R-:W-:Y:S01]  /*2220*/  IMAD.IADD R97, R11, 0x1, R97 ;  /* 0x000000010b617824 */ /* 0x000fe200078e0261 */
[----:B------:R-:W-:Y:S01]  /*2230*/  SHF.R.S32.HI R5, RZ, 0x6, R5 ;  /* 0x00000006ff057819 */ /* 0x000fe20000011405 */
[----:B------:R-:W-:-:S04]  /*2240*/  IMAD.WIDE.U32 R102, R198, R100, R16 ;  /* 0x00000064c6667225 */ /* 0x000fc800078e0010 */
[----:B------:R-:W-:Y:S01]  /*2250*/  IMAD.WIDE.U32 R104, R198, R100, R22 ;  /* 0x00000064c6687225 */ /* 0x000fe200078e0016 */
[----:B------:R-:W-:-:S03]  /*2260*/  IADD3 R103, R13, R103, RZ ;  /* 0x000000670d677210 */ /* 0x000fc60007ffe0ff */
[C---:B------:R-:W-:Y:S02]  /*2270*/  IMAD R135, R5.reuse, 0x2800, R210 ;  /* 0x0000280005877824 */ /* 0x040fe400078e02d2 */
[----:B------:R-:W-:Y:S01]  /*2280*/  IMAD R133, R5, 0x2800, R213 ;  /* 0x0000280005857824 */ /* 0x000fe200078e02d5 */
[----:B------:R-:W-:Y:S01]  /*2290*/  SHF.R.U32.HI R4, RZ, 0x3, R212 ;  /* 0x00000003ff047819 */ /* 0x000fe200000116d4 */
[----:B------:R-:W-:Y:S01]  /*22a0*/  IMAD.IADD R105, R105, 0x1, R13 ;  /* 0x0000000169697824 */ /* 0x000fe200078e020d */
[----:B------:R-:W-:Y:S01]  /*22b0*/  LOP3.LUT R13, R212, 0x30, R21, 0xf8, !PT ;  /* 0x00000030d40d7812 */ /* 0x000fe200078ef815 */
[----:B------:R-:W-:Y:S02]  /*22c0*/  IMAD.IADD R126, R27, 0x1, R26 ;  /* 0x000000011b7e7824 */ /* 0x000fe400078e021a */
[----:B------:R-:W-:Y:S02]  /*22d0*/  IMAD.MOV.U32 R123, RZ, RZ, 0x20 ;  /* 0x00000020ff7b7424 */ /* 0x000fe400078e00ff */
[----:B------:R-:W-:Y:S01]  /*22e0*/  IMAD.MOV.U32 R124, RZ, RZ, 0x40 ;  /* 0x00000040ff7c7424 */ /* 0x000fe200078e00ff */
[C---:B------:R-:W-:Y:S01]  /*22f0*/  SHF.L.U64.HI R109, R94.reuse, 0x7, R95 ;  /* 0x000000075e6d7819 */ /* 0x040fe2000001025f */
[----:B------:R-:W-:Y:S01]  /*2300*/  IMAD.SHL.U32 R110, R94, 0x80, RZ ;  /* 0x000000805e6e7824 */ /* 0x000fe200078e00ff */
[----:B------:R-:W-:Y:S01]  /*2310*/  SHF.L.U64.HI R107, R100, 0x7, R101 ;  /* 0x00000007646b7819 */ /* 0x000fe20000010265 */
[----:B-----5:R-:W-:Y:S01]  /*2320*/  IMAD.WIDE.U32 R98, R136, R94, R98 ;  /* 0x0000005e88627225 */ /* 0x020fe200078e0062 */
[----:B------:R-:W-:-:S03]  /*2330*/  SHF.L.U32 R108, R100, 0x7, RZ ;  /* 0x00000007646c7819 */ /* 0x000fc600000006ff */
[----:B------:R-:W-:Y:S01]  /*2340*/  IMAD.WIDE.U32 R96, R136, R94, R96 ;  /* 0x0000005e88607225 */ /* 0x000fe200078e0060 */
[----:B------:R-:W-:-:S03]  /*2350*/  SHF.R.S32.HI R117, RZ, 0x4, R21 ;  /* 0x00000004ff757819 */ /* 0x000fc60000011415 */
[----:B------:R-:W-:Y:S02]  /*2360*/  IMAD R127, R101, 0xa0, RZ ;  /* 0x000000a0657f7824 */ /* 0x000fe400078e02ff */
[----:B------:R-:W-:-:S04]  /*2370*/  IMAD.WIDE.U32 R104, R136, R100, R104 ;  /* 0x0000006488687225 */ /* 0x000fc800078e0068 */
[----:B------:R-:W-:Y:S01]  /*2380*/  IMAD.WIDE.U32 R102, R136, R100, R102 ;  /* 0x0000006488667225 */ /* 0x000fe200078e0066 */
[----:B------:R-:W-:-:S03]  /*2390*/  LEA R114, R228, R198, 0x7 ;  /* 0x000000c6e4727211 */ /* 0x000fc600078e38ff */
[----:B------:R-:W-:Y:S02]  /*23a0*/  VIADD R153, R20, 0x8 ;  /* 0x0000000814997836 */ /* 0x000fe40000000000 */
[----:B------:R-:W-:Y:S01]  /*23b0*/  IMAD.SHL.U32 R121, R121, 0x2, RZ ;  /* 0x0000000279797824 */ /* 0x000fe200078e00ff */
[----:B--2---:R-:W-:-:S04]  /*23c0*/  LOP3.LUT R10, R10, 0xfffffffe, RZ, 0xc0, !PT ;  /* 0xfffffffe0a0a7812 */ /* 0x004fc800078ec0ff */
[----:B------:R-:W-:-:S05]  /*23d0*/  @P5 LOP3.LUT R10, R10, 0x1, RZ, 0xfc, !PT ;  /* 0x000000010a0a5812 */ /* 0x000fca00078efcff */
[----:B------:R0:W-:Y:S02]  /*23e0*/  STL [R1], R10 ;  /* 0x0000000a01007387 */ /* 0x0001e40000100800 */
[----:B0-----:R-:W-:Y:S01]  /*23f0*/  IMAD.IADD R10, R3, 0x1, R6 ;  /* 0x00000001030a7824 */ /* 0x001fe200078e0206 */
[----:B------:R-:W-:-:S04]  /*2400*/  SHF.R.S32.HI R6, RZ, 0x1f, R7 ;  /* 0x0000001fff067819 */ /* 0x000fc80000011407 */
[CC--:B------:R-:W-:Y:S02]  /*2410*/  LEA.HI R11, R6.reuse, R7.reuse, RZ, 0x4 ;  /* 0x00000007060b7211 */ /* 0x0c0fe400078f20ff */
[----:B------:R-:W-:Y:S02]  /*2420*/  LEA.HI R6, R6, R7, RZ, 0x6 ;  /* 0x0000000706067211 */ /* 0x000fe400078f30ff */
[C---:B------:R-:W-:Y:S02]  /*2430*/  LOP3.LUT R8, R208.reuse, 0x30, R11, 0xf8, !PT ;  /* 0x00000030d0087812 */ /* 0x040fe400078ef80b */
[----:B------:R-:W-:Y:S02]  /*2440*/  SHF.R.S32.HI R7, RZ, 0x6, R6 ;  /* 0x00000006ff077819 */ /* 0x000fe40000011406 */
[----:B------:R-:W-:Y:S02]  /*2450*/  LOP3.LUT R6, R208, 0x30, R21, 0xf8, !PT ;  /* 0x00000030d0067812 */ /* 0x000fe400078ef815 */
[----:B------:R-:W-:Y:S01]  /*2460*/  SHF.R.S32.HI R15, RZ, 0x1f, R10 ;  /* 0x0000001fff0f7819 */ /* 0x000fe2000001140a */
[----:B------:R-:W-:Y:S01]  /*2470*/  IMAD R134, R7, 0x2800, R210 ;  /* 0x0000280007867824 */ /* 0x000fe200078e02d2 */
[----:B------:R-:W-:-:S02]  /*2480*/  LOP3.LUT R5, R8, R209, RZ, 0x3c, !PT ;  /* 0x000000d108057212 */ /* 0x000fc400078e3cff */
[----:B------:R-:W-:Y:S02]  /*2490*/  LOP3.LUT R6, R6, R209, RZ, 0x3c, !PT ;  /* 0x000000d106067212 */ /* 0x000fe400078e3cff */
[CC--:B------:R-:W-:Y:S01]  /*24a0*/  LEA.HI R27, R15.reuse, R10.reuse, RZ, 0x4 ;  /* 0x0000000a0f1b7211 */ /* 0x0c0fe200078f20ff */
[----:B------:R-:W-:Y:S01]  /*24b0*/  IMAD.IADD R134, R134, 0x1, R5 ;  /* 0x0000000186867824 */ /* 0x000fe200078e0205 */
[----:B------:R-:W-:Y:S01]  /*24c0*/  LEA.HI R10, R15, R10, RZ, 0x6 ;  /* 0x0000000a0f0a7211 */ /* 0x000fe200078f30ff */
[----:B------:R-:W-:Y:S01]  /*24d0*/  IMAD.IADD R135, R135, 0x1, R6 ;  /* 0x0000000187877824 */ /* 0x000fe200078e0206 */
[----:B------:R-:W-:Y:S02]  /*24e0*/  LOP3.LUT R8, R13, R4, RZ, 0x3c, !PT ;  /* 0x000000040d087212 */ /* 0x000fe400078e3cff */
[----:B------:R-:W-:Y:S02]  /*24f0*/  LOP3.LUT R5, R212, 0x30, R11, 0xf8, !PT ;  /* 0x00000030d4057812 */ /* 0x000fe400078ef80b */
[----:B---3--:R-:W-:-:S02]  /*2500*/  R2P PR, R12, 0x6 ;  /* 0x000000060c007804 */ /* 0x008fc40000000000 */
[----:B------:R-:W-:Y:S02]  /*2510*/  SHF.R.S32.HI R15, RZ, 0x1f, R136 ;  /* 0x0000001fff0f7819 */ /* 0x000fe40000011488 */
[--C-:B------:R-:W-:Y:S02]  /*2520*/  LOP3.LUT R6, R208, 0x30, R27.reuse, 0xf8, !PT ;  /* 0x00000030d0067812 */ /* 0x100fe400078ef81b */
[----:B------:R-:W-:Y:S02]  /*2530*/  SHF.R.S32.HI R10, RZ, 0x6, R10 ;  /* 0x00000006ff0a7819 */ /* 0x000fe4000001140a */
[----:B------:R-:W-:Y:S02]  /*2540*/  LOP3.LUT R13, R212, 0x30, R27, 0xf8, !PT ;  /* 0x00000030d40d7812 */ /* 0x000fe400078ef81b */
[----:B------:R-:W-:Y:S02]  /*2550*/  IADD3 R133, R133, R8, RZ ;  /* 0x0000000885857210 */ /* 0x000fe40007ffe0ff */
[----:B------:R-:W-:-:S02]  /*2560*/  LOP3.LUT R8, R5, R4, RZ, 0x3c, !PT ;  /* 0x0000000405087212 */ /* 0x000fc400078e3cff */
[----:B------:R-:W-:Y:S01]  /*2570*/  LOP3.LUT R5, R6, R209, RZ, 0x3c, !PT ;  /* 0x000000d106057212 */ /* 0x000fe200078e3cff */
[----:B------:R-:W-:Y:S01]  /*2580*/  IMAD R6, R15, R100, RZ ;  /* 0x000000640f067224 */ /* 0x000fe200078e02ff */
[----:B------:R-:W-:Y:S01]  /*2590*/  SEL R123, R123, 0xffffffe0, !P1 ;  /* 0xffffffe07b7b7807 */ /* 0x000fe20004800000 */
[--C-:B------:R-:W-:Y:S01]  /*25a0*/  IMAD R130, R10, 0x2800, R213.reuse ;  /* 0x000028000a827824 */ /* 0x100fe200078e02d5 */
[----:B------:R-:W-:Y:S01]  /*25b0*/  LOP3.LUT R13, R13, R4, RZ, 0x3c, !PT ;  /* 0x000000040d0d7212 */ /* 0x000fe200078e3cff */
[----:B------:R-:W-:Y:S01]  /*25c0*/  IMAD R15, R15, R94, RZ ;  /* 0x0000005e0f0f7224 */ /* 0x000fe200078e02ff */
[----:B------:R-:W-:Y:S01]  /*25d0*/  ISETP.GE.AND P1, PT, R196, UR4, PT ;  /* 0x00000004c4007c0c */ /* 0x000fe2000bf26270 */
[----:B------:R-:W-:Y:S01]  /*25e0*/  IMAD R131, R7, 0x2800, R213 ;  /* 0x0000280007837824 */ /* 0x000fe200078e02d5 */
[----:B------:R-:W-:Y:S02]  /*25f0*/  SHF.R.S32.HI R116, RZ, 0x4, R11 ;  /* 0x00000004ff747819 */ /* 0x000fe4000001140b */
[----:B------:R-:W-:Y:S01]  /*2600*/  LOP3.LUT R26, R11, 0xfffffff0, RZ, 0xc0, !PT ;  /* 0xfffffff00b1a7812 */ /* 0x000fe200078ec0ff */
[----:B------:R-:W-:Y:S01]  /*2610*/  IMAD.IADD R130, R130, 0x1, R13 ;  /* 0x0000000182827824 */ /* 0x000fe200078e020d */
[----:B------:R-:W-:Y:S01]  /*2620*/  SEL R11, RZ, 0x20, P1 ;  /* 0x00000020ff0b7807 */ /* 0x000fe20000800000 */
[----:B------:R-:W-:-:S02]  /*2630*/  IMAD R7, R95, 0xa0, RZ ;  /* 0x000000a05f077824 */ /* 0x000fc400078e02ff */
[----:B------:R-:W-:Y:S01]  /*2640*/  IMAD R15, R136, R95, R15 ;  /* 0x0000005f880f7224 */ /* 0x000fe200078e020f */
[----:B------:R-:W-:Y:S01]  /*2650*/  SEL R124, R124, 0xffffffc0, !P2 ;  /* 0xffffffc07c7c7807 */ /* 0x000fe20005000000 */
[----:B------:R-:W-:Y:S01]  /*2660*/  IMAD R13, R136, R101, R6 ;  /* 0x00000065880d7224 */ /* 0x000fe200078e0206 */
[----:B------:R-:W-:Y:S01]  /*2670*/  SHF.R.S32.HI R115, RZ, 0x4, R27 ;  /* 0x00000004ff737819 */ /* 0x000fe2000001141b */
[----:B------:R-:W-:Y:S01]  /*2680*/  IMAD.WIDE.U32 R94, R94, 0xa0, RZ ;  /* 0x000000a05e5e7825 */ /* 0x000fe200078e00ff */
[----:B------:R-:W-:Y:S02]  /*2690*/  LOP3.LUT R21, R21, 0xfffffff0, RZ, 0xc0, !PT ;  /* 0xfffffff015157812 */ /* 0x000fe400078ec0ff */
[----:B------:R-:W-:Y:S01]  /*26a0*/  LOP3.LUT R27, R27, 0xfffffff0, RZ, 0xc0, !PT ;  /* 0xfffffff01b1b7812 */ /* 0x000fe200078ec0ff */
[----:B------:R-:W-:Y:S01]  /*26b0*/  IMAD R132, R10, 0x2800, R210 ;  /* 0x000028000a847824 */ /* 0x000fe200078e02d2 */
[----:B------:R-:W-:Y:S01]  /*26c0*/  LOP3.LUT R11, R28, R11, RZ, 0xfc, !PT ;  /* 0x0000000b1c0b7212 */ /* 0x000fe200078efcff */
[----:B------:R-:W-:Y:S01]  /*26d0*/  IMAD.WIDE.U32 R100, R100, 0xa0, RZ ;  /* 0x000000a064647825 */ /* 0x000fe200078e00ff */
[----:B------:R-:W-:-:S03]  /*26e0*/  LOP3.LUT R6, R9, 0x1, RZ, 0xc0, !PT ;  /* 0x0000000109067812 */ /* 0x000fc600078ec0ff */
[----:B------:R-:W-:Y:S01]  /*26f0*/  IMAD.IADD R131, R131, 0x1, R8 ;  /* 0x0000000183837824 */ /* 0x000fe200078e0208 */
[----:B------:R-:W-:Y:S01]  /*2700*/  LOP3.LUT R8, R9, 0x4, RZ, 0xc0, !PT ;  /* 0x0000000409087812 */ /* 0x000fe200078ec0ff */
[----:B------:R-:W-:Y:S01]  /*2710*/  IMAD.IADD R128, R95, 0x1, R7 ;  /* 0x000000015f807824 */ /* 0x000fe200078e0207 */
[----:B------:R-:W-:Y:S01]  /*2720*/  LOP3.LUT R7, R9, 0x2, RZ, 0xc0, !PT ;  /* 0x0000000209077812 */ /* 0x000fe200078ec0ff */
[----:B------:R-:W-:Y:S01]  /*2730*/  IMAD.IADD R132, R132, 0x1, R5 ;  /* 0x0000000184847824 */ /* 0x000fe200078e0205 */
[----:B------:R-:W-:Y:S01]  /*2740*/  SHF.R.S32.HI R5, RZ, 0x1f, R170 ;  /* 0x0000001fff057819 */ /* 0x000fe200000114aa */
[----:B------:R-:W-:Y:S01]  /*2750*/  IMAD.IADD R129, R124, 0x1, R123 ;  /* 0x000000017c817824 */ /* 0x000fe200078e027b */
[----:B------:R-:W-:Y:S01]  /*2760*/  IADD3 R127, R101, R127, RZ ;  /* 0x0000007f657f7210 */ /* 0x000fe20007ffe0ff */
[----:B------:R-:W-:Y:S01]  /*2770*/  IMAD.IADD R106, R105, 0x1, R13 ;  /* 0x00000001696a7824 */ /* 0x000fe200078e020d */
[----:B------:R-:W-:Y:S01]  /*2780*/  LOP3.LUT R9, R9, 0x8, RZ, 0xc0, !PT ;  /* 0x0000000809097812 */ /* 0x000fe200078ec0ff */
[----:B------:R-:W-:Y:S01]  /*2790*/  IMAD.IADD R10, R13, 0x1, R103 ;  /* 0x000000010d0a7824 */ /* 0x000fe200078e0267 */
[----:B------:R-:W-:Y:S01]  /*27a0*/  IADD3 R93, R99, R15, RZ ;  /* 0x0000000f635d7210 */ /* 0x000fe20007ffe0ff */
[----:B------:R-:W-:Y:S01]  /*27b0*/  IMAD.IADD R20, R15, 0x1, R97 ;  /* 0x000000010f147824 */ /* 0x000fe200078e0261 */
[----:B------:R-:W-:-:S02]  /*27c0*/  SHF.R.S32.HI R125, RZ, 0x1f, R24 ;  /* 0x0000001fff7d7819 */ /* 0x000fc40000011418 */
[----:B------:R-:W-:Y:S02]  /*27d0*/  SHF.R.S32.HI R113, RZ, 0x1f, R21 ;  /* 0x0000001fff717819 */ /* 0x000fe40000011415 */
[----:B------:R-:W-:Y:S02]  /*27e0*/  SHF.R.S32.HI R112, RZ, 0x1f, R26 ;  /* 0x0000001fff707819 */ /* 0x000fe4000001141a */
[----:B------:R-:W-:Y:S02]  /*27f0*/  SHF.R.S32.HI R111, RZ, 0x1f, R27 ;  /* 0x0000001fff6f7819 */ /* 0x000fe4000001141b */
[----:B------:R-:W-:Y:S02]  /*2800*/  LOP3.LUT R28, R28, 0x1, RZ, 0xc0, !PT ;  /* 0x000000011c1c7812 */ /* 0x000fe400078ec0ff */
[C---:B------:R-:W-:Y:S02]  /*2810*/  LOP3.LUT R29, R11.reuse, 0x2, RZ, 0xc0, !PT ;  /* 0x000000020b1d7812 */ /* 0x040fe400078ec0ff */
[----:B------:R-:W-:-:S02]  /*2820*/  LOP3.LUT R30, R11, 0x4, RZ, 0xc0, !PT ;  /* 0x000000040b1e7812 */ /* 0x000fc400078ec0ff */
[C---:B------:R-:W-:Y:S02]  /*2830*/  LOP3.LUT R31, R11.reuse, 0x8, RZ, 0xc0, !PT ;  /* 0x000000080b1f7812 */ /* 0x040fe400078ec0ff */
[C---:B------:R-:W-:Y:S02]  /*2840*/  LOP3.LUT R32, R11.reuse, 0x10, RZ, 0xc0, !PT ;  /* 0x000000100b207812 */ /* 0x040fe400078ec0ff */
[----:B------:R-:W-:Y:S01]  /*2850*/  LOP3.LUT R33, R11, 0x20, RZ, 0xc0, !PT ;  /* 0x000000200b217812 */ /* 0x000fe200078ec0ff */
[----:B------:R-:W-:Y:S06]  /*2860*/  @!P6 BAR.SYNC.DEFER_BLOCKING 0x9, 0x100 ;  /* 0x024400000000eb1d */ /* 0x000fec0000010000 */
.L_x_545:
[----:B------:R-:W2:Y:S01]  /*2870*/  LDL.LU R38, [R1] ;  /* 0x0000000001267983 */ /* 0x000ea20000300800 */
[----:B------:R-:W0:Y:S01]  /*2880*/  LDC R36, c[0x0][0x430] ;  /* 0x00010c00ff247b82 */ /* 0x000e220000000800 */
[----:B------:R-:W-:-:S04]  /*2890*/  VIADD R25, R25, 0xffffffff ;  /* 0xffffffff19197836 */ /* 0x000fc80000000000 */
[----:B------:R-:W-:-:S03]  /*28a0*/  IMAD R11, R25, 0xa0, R114 ;  /* 0x000000a0190b7824 */ /* 0x000fc600078e0272 */
[----:B-1----:R-:W1:Y:S01]  /*28b0*/  LDC R118, c[0x0][0x3f4] ;  /* 0x0000fd00ff767b82 */ /* 0x002e620000000800 */
[----:B------:R-:W-:Y:S01]  /*28c0*/  IMAD.IADD R39, R126, 0x1, R11 ;  /* 0x000000017e277824 */ /* 0x000fe200078e020b */
[----:B------:R-:W-:-:S04]  /*28d0*/  ISETP.GE.AND P1, PT, R11, R2, PT ;  /* 0x000000020b00720c */ /* 0x000fc80003f26270 */
[----:B------:R-:W-:Y:S02]  /*28e0*/  ISETP.GT.OR P1, PT, R114, 0x9f, P1 ;  /* 0x0000009f7200780c */ /* 0x000fe40000f24670 */
[----:B------:R-:W-:Y:S02]  /*28f0*/  MOV R11, R39 ;  /* 0x00000027000b7202 */ /* 0x000fe40000000f00 */
[----:B0-----:R-:W-:-:S09]  /*2900*/  ISETP.NE.AND P2, PT, R36, 0x1, PT ;  /* 0x000000012400780c */ /* 0x001fd20003f45270 */
[----:B------:R-:W0:Y:S08]  /*2910*/  @!P1 LDC.64 R14, c[0x0][0x428] ;  /* 0x00010a00ff0e9b82 */ /* 0x000e300000000a00 */
[----:B------:R-:W3:Y:S08]  /*2920*/  @!P1 LDC.64 R12, c[0x0][0x418] ;  /* 0x00010600ff0c9b82 */ /* 0x000ef00000000a00 */
[----:B------:R-:W4:Y:S08]  /*2930*/  @P2 LDC R34, c[0x0][0x434] ;  /* 0x00010d00ff222b82 */ /* 0x000f300000000800 */
[----:B------:R-:W1:Y:S01]  /*2940*/  @P2 LDC R35, c[0x0][0x438] ;  /* 0x00010e00ff232b82 */ /* 0x000e620000000800 */
[----:B----4-:R-:W-:-:S05]  /*2950*/  @P2 IMAD.HI.U32 R34, R39, R34, RZ ;  /* 0x0000002227222227 */ /* 0x010fca00078e00ff */
[----:B-1----:R-:W-:Y:S01]  /*2960*/  @P2 SHF.R.U32.HI R11, RZ, R35, R34 ;  /* 0x00000023ff0b2219 */ /* 0x002fe20000011622 */
[----:B0-----:R-:W-:-:S03]  /*2970*/  @!P1 IMAD R34, R125, R14, RZ ;  /* 0x0000000e7d229224 */ /* 0x001fc600078e02ff */
[--C-:B------:R-:W-:Y:S01]  /*2980*/  @!P1 SHF.R.S32.HI R35, RZ, 0x1f, R11.reuse ;  /* 0x0000001fff239819 */ /* 0x100fe2000001140b */
[----:B------:R-:W-:Y:S02]  /*2990*/  @!P1 IMAD R37, R24, R15, R34 ;  /* 0x0000000f18259224 */ /* 0x000fe400078e0222 */
[----:B------:R-:W-:-:S04]  /*29a0*/  @!P1 IMAD.MOV.U32 R34, RZ, RZ, R11 ;  /* 0x000000ffff229224 */ /* 0x000fc800078e000b */
[----:B------:R-:W-:-:S04]  /*29b0*/  @!P1 IMAD.WIDE.U32 R14, R24, R14, R34 ;  /* 0x0000000e180e9225 */ /* 0x000fc800078e0022 */
[----:B------:R-:W-:Y:S01]  /*29c0*/  @!P1 IMAD.IADD R15, R15, 0x1, R37 ;  /* 0x000000010f0f9824 */ /* 0x000fe200078e0225 */
[----:B---3--:R-:W-:Y:S01]  /*29d0*/  @!P1 LEA R12, P2, R14, R12, 0x2 ;  /* 0x0000000c0e0c9211 */ /* 0x008fe200078410ff */
[----:B------:R-:W-:-:S03]  /*29e0*/  IMAD.MOV.U32 R34, RZ, RZ, RZ ;  /* 0x000000ffff227224 */ /* 0x000fc600078e00ff */
[----:B------:R-:W-:Y:S02]  /*29f0*/  @!P1 LEA.HI.X R13, R14, R13, R15, 0x2, P2 ;  /* 0x0000000d0e0d9211 */ /* 0x000fe400010f140f */
[----:B------:R-:W-:-:S03]  /*2a00*/  ISETP.GT.AND P2, PT, R25, R122, PT ;  /* 0x0000007a1900720c */ /* 0x000fc60003f44270 */
[----:B------:R0:W5:Y:S01]  /*2a10*/  @!P1 LDG.E R34, desc[UR50][R12.64] ;  /* 0x000000320c229981 */ /* 0x000162000c1e1900 */
[----:B------:R-:W-:Y:S01]  /*2a20*/  ISETP.GE.AND P1, PT, R118, 0x1, PT ;  /* 0x000000017600780c */ /* 0x000fe20003f26270 */
[----:B------:R-:W-:Y:S01]  /*2a30*/  IMAD R37, R19, 0x7800, R215 ;  /* 0x0000780013257824 */ /* 0x000fe200078e02d7 */
[----:B------:R-:W-:Y:S01]  /*2a40*/  IADD3 R35, -R11, RZ, RZ ;  /* 0x000000ff0b237210 */ /* 0x000fe20007ffe1ff */
[----:B------:R-:W-:Y:S01]  /*2a50*/  IMAD R11, R19, 0x7800, R216 ;  /* 0x00007800130b7824 */ /* 0x000fe200078e02d8 */
[----:B------:R-:W-:Y:S05]  /*2a60*/  YIELD ;  /* 0x0000000000007946 */ /* 0x000fea0003800000 */
[----:B------:R-:W-:Y:S01]  /*2a70*/  BSSY B0, `(.L_x_440) ;  /* 0x0000cea000007945 */ /* 0x000fe20003800000 */
[----:B------:R-:W-:-:S02]  /*2a80*/  IMAD R35, R36, R35, R39 ;  /* 0x0000002324237224 */ /* 0x000fc400078e0227 */
[C---:B------:R-:W-:Y:S02]  /*2a90*/  IMAD.IADD R37, R18.reuse, 0x1, R37 ;  /* 0x0000000112257824 */ /* 0x040fe400078e0225 */
[----:B------:R-:W-:Y:S01]  /*2aa0*/  IMAD.IADD R36, R18, 0x1, R11 ;  /* 0x0000000112247824 */ /* 0x000fe200078e020b */
[----:B--2---:R-:W-:-:S04]  /*2ab0*/  LOP3.LUT R38, R38, 0xfffffffd, RZ, 0xc0, !PT ;  /* 0xfffffffd26267812 */ /* 0x004fc800078ec0ff */
[----:B------:R-:W-:-:S05]  /*2ac0*/  @P2 LOP3.LUT R38, R38, 0x2, RZ, 0xfc, !PT ;  /* 0x0000000226262812 */ /* 0x000fca00078efcff */
[----:B------:R0:W-:Y:S01]  /*2ad0*/  STL [R1], R38 ;  /* 0x0000002601007387 */ /* 0x0001e20000100800 */
[----:B------:R-:W-:Y:S05]  /*2ae0*/  @!P1 BRA `(.L_x_441) ;  /* 0x000000c400c89947 */ /* 0x000fea0003800000 */
[----:B------:R-:W-:Y:S01]  /*2af0*/  SHF.R.S32.HI R88, RZ, 0x1f, R35 ;  /* 0x0000001fff587819 */ /* 0x000fe20000011423 */
[----:B------:R-:W-:Y:S01]  /*2b00*/  ULDC.64 UR4, c[0x0][0x300] ;  /* 0x0000c00000047ab9 */ /* 0x000fe20000000a00 */
[----:B-----5:R-:W-:Y:S01]  /*2b10*/  SHF.R.S32.HI R89, RZ, 0x1f, R34 ;  /* 0x0000001fff597819 */ /* 0x020fe20000011422 */
[C---:B0-----:R-:W-:Y:S01]  /*2b20*/  IMAD.WIDE.U32 R12, R35.reuse, UR4, RZ ;  /* 0x00000004230c7c25 */ /* 0x041fe2000f8e00ff */
[----:B------:R-:W-:Y:S02]  /*2b30*/  ULDC.U8 UR6, c[0x0][0x410] ;  /* 0x0001040000067ab9 */ /* 0x000fe40000000000 */
[----:B------:R-:W-:Y:S01]  /*2b40*/  ISETP.NE.AND P1, PT, RZ, UR6, PT ;  /* 0x00000006ff007c0c */ /* 0x000fe2000bf25270 */
[----:B------:R-:W-:Y:S02]  /*2b50*/  IMAD R14, R88, UR4, RZ ;  /* 0x00000004580e7c24 */ /* 0x000fe4000f8e02ff */
[-C--:B------:R-:W-:Y:S02]  /*2b60*/  IMAD R38, R128, R25.reuse, RZ ;  /* 0x0000001980267224 */ /* 0x080fe400078e02ff */
[----:B------:R-:W-:Y:S01]  /*2b70*/  IMAD R11, R35, UR5, R14 ;  /* 0x00000005230b7c24 */ /* 0x000fe2000f8e020e */
[----:B------:R-:W-:Y:S01]  /*2b80*/  ULDC.64 UR4, c[0x0][0x310] ;  /* 0x0000c40000047ab9 */ /* 0x000fe20000000a00 */
[----:B------:R-:W-:-:S02]  /*2b90*/  IMAD R14, R127, R25, RZ ;  /* 0x000000197f0e7224 */ /* 0x000fc400078e02ff */
[----:B------:R-:W-:Y:S02]  /*2ba0*/  IMAD R15, R89, UR4, RZ ;  /* 0x00000004590f7c24 */ /* 0x000fe4000f8e02ff */
[----:B------:R-:W-:Y:S01]  /*2bb0*/  IMAD.IADD R13, R13, 0x1, R11 ;  /* 0x000000010d0d7824 */ /* 0x000fe200078e020b */
[----:B------:R-:W-:Y:S01]  /*2bc0*/  SHF.R.S32.HI R11, RZ, 0x1f, R25 ;  /* 0x0000001fff0b7819 */ /* 0x000fe20000011419 */
[C---:B------:R-:W-:Y:S02]  /*2bd0*/  IMAD R15, R34.reuse, UR5, R15 ;  /* 0x00000005220f7c24 */ /* 0x040fe4000f8e020f */
[----:B------:R-:W-:Y:S01]  /*2be0*/  IMAD.WIDE.U32 R12, R34, UR4, R12 ;  /* 0x00000004220c7c25 */ /* 0x000fe2000f8e000c */
[----:B------:R-:W-:-:S03]  /*2bf0*/  ULDC.64 UR4, c[0x0][0x308] ;  /* 0x0000c20000047ab9 */ /* 0x000fc60000000a00 */
[----:B------:R-:W-:Y:S01]  /*2c00*/  IMAD R43, R11, R94, R38 ;  /* 0x0000005e0b2b7224 */ /* 0x000fe200078e0226 */
[----:B------:R-:W-:Y:S01]  /*2c10*/  IADD3 R13, R13, R15, RZ ;  /* 0x0000000f0d0d7210 */ /* 0x000fe20007ffe0ff */
[----:B------:R-:W-:Y:S02]  /*2c20*/  IMAD R15, R5, UR4, RZ ;  /* 0x00000004050f7c24 */ /* 0x000fe4000f8e02ff */
[----:B------:R-:W-:Y:S02]  /*2c30*/  IMAD R41, R11, R100, R14 ;  /* 0x000000640b297224 */ /* 0x000fe400078e020e */
[----:B------:R-:W-:-:S04]  /*2c40*/  IMAD.WIDE.U32 R38, R170, UR4, R12 ;  /* 0x00000004aa267c25 */ /* 0x000fc8000f8e000c */
[----:B------:R-:W-:Y:S01]  /*2c50*/  IMAD R119, R170, UR5, R15 ;  /* 0x00000005aa777c24 */ /* 0x000fe2000f8e020f */
[----:B------:R-:W-:Y:S01]  /*2c60*/  ULDC.64 UR4, c[0x0][0x2e8] ;  /* 0x0000ba0000047ab9 */ /* 0x000fe20000000a00 */
[----:B------:R-:W-:Y:S01]  /*2c70*/  IMAD R90, R25, -0xa0, R2 ;  /* 0xffffff60195a7824 */ /* 0x000fe200078e0202 */
[----:B------:R-:W-:Y:S01]  /*2c80*/  IADD3 R120, P2, R38, UR4, RZ ;  /* 0x0000000426787c10 */ /* 0x000fe2000ff5e0ff */
[----:B------:R-:W-:-:S03]  /*2c90*/  IMAD.WIDE.U32 R14, R100, R25, RZ ;  /* 0x00000019640e7225 */ /* 0x000fc600078e00ff */
[----:B------:R-:W-:Y:S01]  /*2ca0*/  IADD3.X R119, R39, UR5, R119, P2, !PT ;  /* 0x0000000527777c10 */ /* 0x000fe200097fe477 */
[----:B------:R-:W-:Y:S01]  /*2cb0*/  IMAD.WIDE.U32 R12, R94, R25, RZ ;  /* 0x000000195e0c7225 */ /* 0x000fe200078e00ff */
[----:B------:R-:W-:-:S03]  /*2cc0*/  VIMNMX R90, R90, 0xa0, PT ;  /* 0x000000a05a5a7848 */ /* 0x000fc60003fe0100 */
[----:B------:R-:W-:Y:S02]  /*2cd0*/  IMAD.IADD R11, R15, 0x1, R41 ;  /* 0x000000010f0b7824 */ /* 0x000fe400078e0229 */
[----:B------:R-:W-:Y:S01]  /*2ce0*/  IMAD.IADD R86, R13, 0x1, R43 ;  /* 0x000000010d567824 */ /* 0x000fe200078e022b */
[----:B------:R-:W-:Y:S06]  /*2cf0*/  @!P1 BRA `(.L_x_442) ;  /* 0x0000006000449947 */ /* 0x000fec0003800000 */
[----:B------:R-:W-:Y:S01]  /*2d00*/  ISETP.GE.AND P2, PT, R198, R90, PT ;  /* 0x0000005ac600720c */ /* 0x000fe20003f46270 */
[----:B------:R-:W-:Y:S01]  /*2d10*/  BSSY B1, `(.L_x_443) ;  /* 0x0000033000017945 */ /* 0x000fe20003800000 */
        /* <DEDUP_REMOVED lines=13> */
[----:B------:R-:W-:Y:S06]  /*2df0*/  @P2 BRA `(.L_x_444) ;  /* 0x0000000000902947 */ /* 0x000fec0003800000 */
[----:B------:R-:W-:Y:S01]  /*2e00*/  ULDC.64 UR4, c[0x0][0x3e8] ;  /* 0x0000fa0000047ab9 */ /* 0x000fe20000000a00 */
[----:B------:R-:W-:Y:S02]  /*2e10*/  CS2R R82, SRZ ;  /* 0x0000000000527805 */ /* 0x000fe4000001ff00 */
[----:B------:R-:W-:Y:S02]  /*2e20*/  IADD3 R40, P1, P4, R104, UR4, R14 ;  /* 0x0000000468287c10 */ /* 0x000fe4000fc3e00e */
[----:B------:R-:W-:Y:S02]  /*2e30*/  CS2R R84, SRZ ;  /* 0x0000000000547805 */ /* 0x000fe4000001ff00 */
[----:B------:R-:W-:Y:S01]  /*2e40*/  IADD3.X R41, R106, UR5, R11, P1, P4 ;  /* 0x000000056a297c10 */ /* 0x000fe20008fe840b */
[----:B------:R-:W-:Y:S02]  /*2e50*/  ULDC.64 UR4, c[0x0][0x400] ;  /* 0x0001000000047ab9 */ /* 0x000fe40000000a00 */
[----:B------:R-:W-:-:S04]  /*2e60*/  IADD3 R42, P1, P4, R98, UR4, R12 ;  /* 0x00000004622a7c10 */ /* 0x000fc8000fc3e00c */
[----:B------:R-:W-:Y:S02]  /*2e70*/  IADD3.X R43, R93, UR5, R86, P1, P4 ;  /* 0x000000055d2b7c10 */ /* 0x000fe40008fe8456 */
[----:B------:R-:W-:Y:S02]  /*2e80*/  ISETP.GE.AND P1, PT, R22, R118, PT ;  /* 0x000000761600720c */ /* 0x000fe40003f26270 */
[----:B------:R-:W-:Y:S02]  /*2e90*/  CS2R R78, SRZ ;  /* 0x00000000004e7805 */ /* 0x000fe4000001ff00 */
[----:B------:R-:W-:-:S09]  /*2ea0*/  CS2R R80, SRZ ;  /* 0x0000000000507805 */ /* 0x000fd2000001ff00 */
[----:B------:R0:W5:Y:S04]  /*2eb0*/  @!P1 LDG.E.64 R82, desc[UR50][R40.64] ;  /* 0x0000003228529981 */ /* 0x000168000c1e1b00 */
[----:B------:R0:W5:Y:S01]  /*2ec0*/  @!P1 LDG.E.64 R84, desc[UR50][R42.64] ;  /* 0x000000322a549981 */ /* 0x000162000c1e1b00 */
        /* <DEDUP_REMOVED lines=20> */
[----:B------:R-:W-:-:S13]  /*3010*/  ISETP.GE.AND P1, PT, R204, R118, PT ;  /* 0x00000076cc00720c */ /* 0x000fda0003f26270 */
[----:B------:R0:W5:Y:S04]  /*3020*/  @!P1 LDG.E.64 R62, desc[UR50][R40.64+0x50] ;  /* 0x00005032283e9981 */ /* 0x000168000c1e1b00 */
[----:B------:R0:W5:Y:S02]  /*3030*/  @!P1 LDG.E.64 R64, desc[UR50][R42.64+0x50] ;  /* 0x000050322a409981 */ /* 0x000164000c1e1b00 */
.L_x_444:
[----:B------:R-:W-:Y:S05]  /*3040*/  BSYNC B1 ;  /* 0x0000000000017941 */ /* 0x000fea0003800000 */
.L_x_443:
[----:B0-----:R-:W-:Y:S01]  /*3050*/  VIADD R40, R198, 0x80 ;  /* 0x00000080c6287836 */ /* 0x001fe20000000000 */
[----:B------:R-:W-:Y:S01]  /*3060*/  BSSY B1, `(.L_x_445) ;  /* 0x0000038000017945 */ /* 0x000fe20003800000 */
[----:B------:R-:W-:Y:S02]  /*3070*/  CS2R R42, SRZ ;  /* 0x00000000002a7805 */ /* 0x000fe4000001ff00 */
[----:B------:R-:W-:Y:S02]  /*3080*/  CS2R R46, SRZ ;  /* 0x00000000002e7805 */ /* 0x000fe4000001ff00 */
[----:B------:R-:W-:Y:S02]  /*3090*/  CS2R R50, SRZ ;  /* 0x0000000000327805 */ /* 0x000fe4000001ff00 */
[----:B------:R-:W-:Y:S02]  /*30a0*/  ISETP.GE.AND P4, PT, R40, R90, PT ;  /* 0x0000005a2800720c */ /* 0x000fe40003f86270 */
[----:B------:R-:W-:-:S02]  /*30b0*/  CS2R R54, SRZ ;  /* 0x0000000000367805 */ /* 0x000fc4000001ff00 */
[----:B------:R-:W-:Y:S02]  /*30c0*/  CS2R R58, SRZ ;  /* 0x00000000003a7805 */ /* 0x000fe4000001ff00 */
[----:B------:R-:W-:Y:S02]  /*30d0*/  CS2R R40, SRZ ;  /* 0x0000000000287805 */ /* 0x000fe4000001ff00 */
[----:B------:R-:W-:Y:S02]  /*30e0*/  CS2R R44, SRZ ;  /* 0x00000000002c7805 */ /* 0x000fe4000001ff00 */
[----:B------:R-:W-:Y:S02]  /*30f0*/  CS2R R48, SRZ ;  /* 0x0000000000307805 */ /* 0x000fe4000001ff00 */
[----:B------:R-:W-:Y:S02]  /*3100*/  CS2R R52, SRZ ;  /* 0x0000000000347805 */ /* 0x000fe4000001ff00 */
[----:B------:R-:W-:-:S02]  /*3110*/  CS2R R56, SRZ ;  /* 0x0000000000387805 */ /* 0x000fc4000001ff00 */
[----:B-----5:R-:W-:Y:S01]  /*3120*/  MOV R145, R62 ;  /* 0x0000003e00917202 */ /* 0x020fe20000000f00 */
[----:B------:R-:W-:Y:S01]  /*3130*/  IMAD.MOV.U32 R148, RZ, RZ, R66 ;  /* 0x000000ffff947224 */ /* 0x000fe200078e0042 */
[----:B------:R-:W-:Y:S01]  /*3140*/  CS2R R60, SRZ ;  /* 0x00000000003c7805 */ /* 0x000fe2000001ff00 */
[----:B------:R-:W-:Y:S06]  /*3150*/  @P4 BRA `(.L_x_446) ;  /* 0x0000000000a04947 */ /* 0x000fec0003800000 */
[----:B------:R-:W-:Y:S01]  /*3160*/  IADD3 R13, P1, P5, R104, R14, R108 ;  /* 0x0000000e680d7210 */ /* 0x000fe20007d3e06c */
[----:B------:R-:W-:Y:S01]  /*3170*/  ULDC.64 UR4, c[0x0][0x3e8] ;  /* 0x0000fa0000047ab9 */ /* 0x000fe20000000a00 */
[----:B------:R-:W-:Y:S02]  /*3180*/  CS2R R58, SRZ ;  /* 0x00000000003a7805 */ /* 0x000fe4000001ff00 */
[----:B------:R-:W-:Y:S02]  /*3190*/  CS2R R60, SRZ ;  /* 0x00000000003c7805 */ /* 0x000fe4000001ff00 */
[----:B------:R-:W-:Y:S02]  /*31a0*/  IADD3.X R11, R106, R11, R107, P1, P5 ;  /* 0x0000000b6a0b7210 */ /* 0x000fe40000fea46b */
[----:B------:R-:W-:-:S04]  /*31b0*/  IADD3 R14, P1, P5, R98, R12, R110 ;  /* 0x0000000c620e7210 */ /* 0x000fc80007d3e06e */
[----:B------:R-:W-:Y:S02]  /*31c0*/  IADD3.X R86, R93, R86, R109, P1, P5 ;  /* 0x000000565d567210 */ /* 0x000fe40000fea46d */
[----:B------:R-:W-:-:S04]  /*31d0*/  IADD3 R12, P1, R13, UR4, RZ ;  /* 0x000000040d0c7c10 */ /* 0x000fc8000ff3e0ff */
[----:B------:R-:W-:Y:S01]  /*31e0*/  IADD3.X R13, R11, UR5, RZ, P1, !PT ;  /* 0x000000050b0d7c10 */ /* 0x000fe20008ffe4ff */
[----:B------:R-:W-:Y:S02]  /*31f0*/  ULDC.64 UR4, c[0x0][0x400] ;  /* 0x0001000000047ab9 */ /* 0x000fe40000000a00 */
[----:B------:R-:W-:-:S04]  /*3200*/  IADD3 R14, P1, R14, UR4, RZ ;  /* 0x000000040e0e7c10 */ /* 0x000fc8000ff3e0ff */
[----:B------:R-:W-:Y:S02]  /*3210*/  IADD3.X R15, R86, UR5, RZ, P1, !PT ;  /* 0x00000005560f7c10 */ /* 0x000fe40008ffe4ff */
        /* <DEDUP_REMOVED lines=28> */
.L_x_446:
[----:B------:R-:W-:Y:S05]  /*33e0*/  BSYNC B1 ;  /* 0x0000000000017941 */ /* 0x000fea0003800000 */
.L_x_445:
[----:B------:R-:W-:Y:S01]  /*33f0*/  UISETP.NE.AND UP0, UPT, UR48, 0x3, UPT ;  /* 0x000000033000788c */ /* 0x000fe2000bf05270 */
[----:B------:R-:W-:Y:S01]  /*3400*/  IMAD.MOV.U32 R156, RZ, RZ, R70 ;  /* 0x000000ffff9c7224 */ /* 0x000fe200078e0046 */
[----:B------:R-:W-:Y:S01]  /*3410*/  MOV R161, R78 ;  /* 0x0000004e00a17202 */ /* 0x000fe20000000f00 */
[----:B------:R-:W-:Y:S01]  /*3420*/  IMAD.MOV.U32 R158, RZ, RZ, R74 ;  /* 0x000000ffff9e7224 */ /* 0x000fe200078e004a */
[----:B------:R-:W-:Y:S01]  /*3430*/  MOV R157, R72 ;  /* 0x00000048009d7202 */ /* 0x000fe20000000f00 */
[----:B------:R-:W-:Y:S01]  /*3440*/  IMAD.MOV.U32 R162, RZ, RZ, R82 ;  /* 0x000000ffffa27224 */ /* 0x000fe200078e0052 */
[----:B------:R-:W-:Y:S01]  /*3450*/  PLOP3.LUT P1, PT, PT, PT, UP0, 0x80, 0x0 ;  /* 0x000000000000781c */ /* 0x000fe20003f2f008 */
[----:B------:R-:W-:Y:S01]  /*3460*/  IMAD.MOV.U32 R149, RZ, RZ, R64 ;  /* 0x000000ffff957224 */ /* 0x000fe200078e0040 */
[----:B-----5:R-:W-:Y:S01]  /*3470*/  MOV R86, R38 ;  /* 0x0000002600567202 */ /* 0x020fe20000000f00 */
[----:B------:R-:W-:Y:S01]  /*3480*/  IMAD.MOV.U32 R155, RZ, RZ, R68 ;  /* 0x000000ffff9b7224 */ /* 0x000fe200078e0044 */
[----:B------:R-:W-:Y:S01]  /*3490*/  MOV R143, R54 ;  /* 0x00000036008f7202 */ /* 0x000fe20000000f00 */
[----:B------:R-:W-:Y:S01]  /*34a0*/  IMAD.MOV.U32 R159, RZ, RZ, R76 ;  /* 0x000000ffff9f7224 */ /* 0x000fe200078e004c */
[----:B------:R-:W-:Y:S01]  /*34b0*/  MOV R140, R48 ;  /* 0x00000030008c7202 */ /* 0x000fe20000000f00 */
[----:B------:R-:W-:-:S02]  /*34c0*/  IMAD.MOV.U32 R160, RZ, RZ, R80 ;  /* 0x000000ffffa07224 */ /* 0x000fc400078e0050 */
[----:B------:R-:W-:Y:S02]  /*34d0*/  IMAD.MOV.U32 R163, RZ, RZ, R84 ;  /* 0x000000ffffa37224 */ /* 0x000fe400078e0054 */
[----:B------:R-:W-:Y:S02]  /*34e0*/  IMAD.MOV.U32 R137, RZ, RZ, R42 ;  /* 0x000000ffff897224 */ /* 0x000fe400078e002a */
[----:B------:R-:W-:Y:S02]  /*34f0*/  IMAD.MOV.U32 R139, RZ, RZ, R46 ;  /* 0x000000ffff8b7224 */ /* 0x000fe400078e002e */
[----:B------:R-:W-:Y:S02]  /*3500*/  IMAD.MOV.U32 R141, RZ, RZ, R50 ;  /* 0x000000ffff8d7224 */ /* 0x000fe400078e0032 */
[----:B------:R-:W-:Y:S02]  /*3510*/  IMAD.MOV.U32 R146, RZ, RZ, R58 ;  /* 0x000000ffff927224 */ /* 0x000fe400078e003a */
[----:B------:R-:W-:-:S02]  /*3520*/  IMAD.MOV.U32 R87, RZ, RZ, R40 ;  /* 0x000000ffff577224 */ /* 0x000fc400078e0028 */
[----:B------:R-:W-:Y:S02]  /*3530*/  IMAD.MOV.U32 R138, RZ, RZ, R44 ;  /* 0x000000ffff8a7224 */ /* 0x000fe400078e002c */
[----:B------:R-:W-:Y:S02]  /*3540*/  IMAD.MOV.U32 R142, RZ, RZ, R52 ;  /* 0x000000ffff8e7224 */ /* 0x000fe400078e0034 */
[----:B------:R-:W-:Y:S02]  /*3550*/  IMAD.MOV.U32 R144, RZ, RZ, R56 ;  /* 0x000000ffff907224 */ /* 0x000fe400078e0038 */
[----:B------:R-:W-:Y:S01]  /*3560*/  IMAD.MOV.U32 R147, RZ, RZ, R60 ;  /* 0x000000ffff937224 */ /* 0x000fe200078e003c */
[----:B------:R-:W-:Y:S06]  /*3570*/  @!P1 BRA `(.L_x_447) ;  /* 0x0000000000049947 */ /* 0x000fec0003800000 */
[----:B------:R-:W-:Y:S01]  /*3580*/  BPT.TRAP 0x1 ;  /* 0x000000040000795c */ /* 0x000fe20000300000 */
.L_x_447:
[----:B------:R-:W-:Y:S01]  /*3590*/  LEA R91, R19, R18, 0x3 ;  /* 0x00000012135b7211 */ /* 0x000fe200078e18ff */
[----:B------:R-:W-:Y:S01]  /*35a0*/  BSSY B1, `(.L_x_448) ;  /* 0x0000004000017945 */ /* 0x000fe20003800000 */
[----:B------:R-:W-:-:S04]  /*35b0*/  SHF.L.U32 R92, R199, 0x1f, RZ ;  /* 0x0000001fc75c7819 */ /* 0x000fc800000006ff */
[----:B------:R-:W1:Y:S02]  /*35c0*/  SYNCS.PHASECHK.TRANS64.TRYWAIT P5, [R91+URZ+0x29890], R92 ;  /* 0x0298905c5b0075a7 */ /* 0x000e6400080a017f */
[----:B-1----:R-:W-:Y:S05]  /*35d0*/  @!P5 BRA `(.L_x_449) ;  /* 0x000002680090d947 */ /* 0x002fea0003800000 */
.L_x_771:
[----:B------:R-:W-:Y:S05]  /*35e0*/  BSYNC B1 ;  /* 0x0000000000017941 */ /* 0x000fea0003800000 */
.L_x_448:
[----:B------:R-:W-:-:S03]  /*35f0*/  UMOV UR4, 0xffffffff ;  /* 0xffffffff00047882 */ /* 0x000fc60000000000 */
[----:B------:R-:W-:Y:S05]  /*3600*/  BRA.DIV UR4, `(.L_x_450) ;  /* 0x0000026a04987947 */ /* 0x000fea000b800000 */
[----:B------:R2:W3:Y:S04]  /*3610*/  SHFL.IDX PT, R150, R119, RZ, 0x1e1f ;  /* 0x001e1fff77967589 */ /* 0x0004e800000e0000 */
[----:B------:R2:W4:Y:S02]  /*3620*/  SHFL.IDX PT, R11, R120, RZ, 0x1e1f ;  /* 0x001e1fff780b7589 */ /* 0x00052400000e0000 */
.L_x_775:
[----:B------:R-:W-:Y:S04]  /*3630*/  BSSY B1, `(.L_x_451) ;  /* 0x00002c1000017945 */ /* 0x000fe80003800000 */
[----:B------:R-:W-:Y:S05]  /*3640*/  @P2 BRA `(.L_x_452) ;  /* 0x0000002800fc2947 */ /* 0x000fea0003800000 */
[----:B------:R-:W-:Y:S01]  /*3650*/  ISETP.NE.AND P2, PT, R28, RZ, PT ;  /* 0x000000ff1c00720c */ /* 0x000fe20003f45270 */
[----:B------:R-:W-:-:S12]  /*3660*/  BSSY B2, `(.L_x_453) ;  /* 0x0000072000027945 */ /* 0x000fd80003800000 */
[----:B------:R-:W-:Y:S05]  /*3670*/  @!P2 BRA `(.L_x_454) ;  /* 0x0000000400c0a947 */ /* 0x000fea0003800000 */
[----:B0-----:R0:W0:Y:S01]  /*3680*/  LDS.128 R12, [R37+0x1a400] ;  /* 0x01a40000250c7984 */ /* 0x0010220000000c00 */
[----:B------:R-:W-:Y:S01]  /*3690*/  ISETP.GE.AND P2, PT, R22, R118, PT ;  /* 0x000000761600720c */ /* 0x000fe20003f46270 */
[----:B------:R-:W-:-:S12]  /*36a0*/  BSSY B3, `(.L_x_455) ;  /* 0x000006a000037945 */ /* 0x000fd80003800000 */
[----:B------:R-:W-:Y:S05]  /*36b0*/  @P2 BRA `(.L_x_456) ;  /* 0x0000000400a02947 */ /* 0x000fea0003800000 */
[--C-:B------:R-:W-:Y:S02]  /*36c0*/  SHF.R.U32.HI R82, RZ, 0x8, R83.reuse ;  /* 0x00000008ff527819 */ /* 0x100fe40000011653 */
[----:B------:R-:W-:Y:S02]  /*36d0*/  SHF.R.U32.HI R84, RZ, 0x10, R83 ;  /* 0x00000010ff547819 */ /* 0x000fe40000011653 */
[----:B------:R-:W-:Y:S01]  /*36e0*/  LOP3.LUT R164, R83, 0xff0000ff, RZ, 0xc0, !PT ;  /* 0xff0000ff53a47812 */ /* 0x000fe200078ec0ff */
[----:B------:R-:W-:Y:S01]  /*36f0*/  IMAD.SHL.U32 R83, R82, 0x100, RZ ;  /* 0x0000010052537824 */ /* 0x000fe200078e00ff */
[--C-:B------:R-:W-:Y:S02]  /*3700*/  SHF.R.U32.HI R166, RZ, 0x8, R85.reuse ;  /* 0x00000008ffa67819 */ /* 0x100fe40000011655 */
[----:B------:R-:W-:Y:S02]  /*3710*/  SHF.R.U32.HI R82, RZ, 0x10, R85 ;  /* 0x00000010ff527819 */ /* 0x000fe40000011655 */
[----:B------:R-:W-:Y:S01]  /*3720*/  LOP3.LUT R164, R164, 0xff00, R83, 0xf8, !PT ;  /* 0x0000ff00a4a47812 */ /* 0x000fe200078ef853 */
[----:B------:R-:W-:Y:S01]  /*3730*/  IMAD.U32 R83, R84, 0x10000, RZ ;  /* 0x0001000054537824 */ /* 0x000fe200078e00ff */
[----:B------:R-:W-:Y:S01]  /*3740*/  LOP3.LUT R85, R85, 0xff0000ff, RZ, 0xc0, !PT ;  /* 0xff0000ff55557812 */ /* 0x000fe200078ec0ff */
[----:B------:R-:W-:Y:S01]  /*3750*/  IMAD.SHL.U32 R166, R166, 0x100, RZ ;  /* 0x00000100a6a67824 */ /* 0x000fe200078e00ff */
[----:B------:R-:W-:-:S02]  /*3760*/  F2FP.F16.E4M3.UNPACK_B R84, R163.H1 ;  /* 0x000000a3ff54723e */ /* 0x000fc400030006ff */
[----:B------:R-:W-:Y:S02]  /*3770*/  LOP3.LUT R83, R164, 0xff0000, R83, 0xf8, !PT ;  /* 0x00ff0000a4537812 */ /* 0x000fe400078ef853 */
[----:B0-----:R-:W-:Y:S01]  /*3780*/  F2FP.F16.E4M3.UNPACK_B R164, R13 ;  /* 0x0000000dffa4723e */ /* 0x001fe200020006ff */
[----:B------:R-:W-:Y:S01]  /*3790*/  HADD2.F32 R168, -RZ, R84.H0_H0 ;  /* 0x20000054ffa87230 */ /* 0x000fe20000004100 */
[----:B------:R-:W-:Y:S02]  /*37a0*/  LOP3.LUT R166, R85, 0xff00, R166, 0xf8, !PT ;  /* 0x0000ff0055a67812 */ /* 0x000fe400078ef8a6 */
[-C--:B------:R-:W-:Y:S01]  /*37b0*/  F2FP.F16.E4M3.UNPACK_B R165, R162.reuse.H1 ;  /* 0x000000a2ffa5723e */ /* 0x080fe200030006ff */
[--C-:B------:R-:W-:Y:S01]  /*37c0*/  HADD2.F32 R85, -RZ, R164.reuse.H1_H1 ;  /* 0x300000a4ff557230 */ /* 0x100fe20000004100 */
[----:B------:R-:W-:Y:S01]  /*37d0*/  F2FP.F16.E4M3.UNPACK_B R163, R163 ;  /* 0x000000a3ffa3723e */ /* 0x000fe200020006ff */
[----:B------:R-:W-:Y:S01]  /*37e0*/  HADD2.F32 R164, -RZ, R164.H0_H0 ;  /* 0x200000a4ffa47230 */ /* 0x000fe20000004100 */
[----:B------:R-:W-:Y:S01]  /*37f0*/  F2FP.F16.E4M3.UNPACK_B R162, R162 ;  /* 0x000000a2ffa2723e */ /* 0x000fe200020006ff */
[----:B------:R-:W-:-:S02]  /*3800*/  HADD2.F32 R167, -RZ, R165.H0_H0 ;  /* 0x200000a5ffa77230 */ /* 0x000fc40000004100 */
[-C--:B------:R-:W-:Y:S01]  /*3810*/  FMUL.FTZ R171, R85, R168.reuse ;  /* 0x000000a855ab7220 */ /* 0x080fe20000410000 */
[----:B------:R-:W-:Y:S02]  /*3820*/  HADD2.F32 R165, -RZ, R165.H1_H1 ;  /* 0x300000a5ffa57230 */ /* 0x000fe40000004100 */
[C---:B------:R-:W-:Y:S01]  /*3830*/  FMUL.FTZ R168, R164.reuse, R168 ;  /* 0x000000a8a4a87220 */ /* 0x040fe20000410000 */
[----:B------:R-:W-:-:S03]  /*3840*/  FFMA.FTZ R164, R164, R167, -R171 ;  /* 0x000000a7a4a47223 */ /* 0x000fc600000108ab */
[----:B------:R-:W-:Y:S01]  /*3850*/  FFMA.FTZ R85, R85, R167, R168 ;  /* 0x000000a755557223 */ /* 0x000fe200000100a8 */
[----:B------:R-:W-:Y:S01]  /*3860*/  F2FP.F16.E4M3.UNPACK_B R168, R13.H1 ;  /* 0x0000000dffa8723e */ /* 0x000fe200030006ff */
[----:B------:R-:W-:-:S04]  /*3870*/  HADD2.F32 R167, -RZ, R84.H1_H1 ;  /* 0x30000054ffa77230 */ /* 0x000fc80000004100 */
[--C-:B------:R-:W-:Y:S02]  /*3880*/  HADD2.F32 R13, -RZ, R168.reuse.H1_H1 ;  /* 0x300000a8ff0d7230 */ /* 0x100fe40000004100 */
[----:B------:R-:W-:-:S03]  /*3890*/  HADD2.F32 R84, -RZ, R168.H0_H0 ;  /* 0x200000a8ff547230 */ /* 0x000fc60000004100 */
[CC--:B------:R-:W-:Y:S02]  /*38a0*/  FMUL.FTZ R168, R13.reuse, R167.reuse ;  /* 0x000000a70da87220 */ /* 0x0c0fe40000410000 */
[C---:B------:R-:W-:Y:S02]  /*38b0*/  FMUL.FTZ R167, R84.reuse, R167 ;  /* 0x000000a754a77220 */ /* 0x040fe40000410000 */
[-C--:B------:R-:W-:Y:S02]  /*38c0*/  FFMA.FTZ R84, R84, R165.reuse, -R168 ;  /* 0x000000a554547223 */ /* 0x080fe400000108a8 */
[----:B------:R-:W-:Y:S01]  /*38d0*/  FFMA.FTZ R165, R13, R165, R167 ;  /* 0x000000a50da57223 */ /* 0x000fe200000100a7 */
[----:B------:R-:W-:Y:S01]  /*38e0*/  SHF.L.U32 R13, R82, 0x10, RZ ;  /* 0x00000010520d7819 */ /* 0x000fe200000006ff */
[----:B------:R-:W-:Y:S01]  /*38f0*/  IMAD.MOV.U32 R82, RZ, RZ, R15 ;  /* 0x000000ffff527224 */ /* 0x000fe200078e000f */
[----:B------:R-:W-:Y:S02]  /*3900*/  F2FP.F16.E4M3.UNPACK_B R15, R83.H1 ;  /* 0x00000053ff0f723e */ /* 0x000fe400030006ff */
[----:B------:R-:W-:-:S02]  /*3910*/  LOP3.LUT R13, R166, 0xff0000, R13, 0xf8, !PT ;  /* 0x00ff0000a60d7812 */ /* 0x000fc400078ef80d */
[-C--:B------:R-:W-:Y:S01]  /*3920*/  F2FP.F16.E4M3.UNPACK_B R171, R82.reuse ;  /* 0x00000052ffab723e */ /* 0x080fe200020006ff */
[--C-:B------:R-:W-:Y:S01]  /*3930*/  HADD2.F32 R168, -RZ, R15.reuse.H0_H0 ;  /* 0x2000000fffa87230 */ /* 0x100fe20000004100 */
[-C--:B------:R-:W-:Y:S01]  /*3940*/  F2FP.F16.E4M3.UNPACK_B R166, R13.reuse.H1 ;  /* 0x0000000dffa6723e */ /* 0x080fe200030006ff */
[----:B------:R-:W-:Y:S01]  /*3950*/  HADD2.F32 R15, -RZ, R15.H1_H1 ;  /* 0x3000000fff0f7230 */ /* 0x000fe20000004100 */
[----:B------:R-:W-:Y:S01]  /*3960*/  F2FP.F16.E4M3.UNPACK_B R82, R82.H1 ;  /* 0x00000052ff52723e */ /* 0x000fe200030006ff */
[--C-:B------:R-:W-:Y:S01]  /*3970*/  HADD2.F32 R167, -RZ, R171.reuse.H1_H1 ;  /* 0x300000abffa77230 */ /* 0x100fe20000004100 */
[----:B------:R-:W-:Y:S01]  /*3980*/  F2FP.SATFINITE.E4M3.F32.PACK_AB_MERGE_C R84, R165, R84, RZ ;  /* 0x00000054a554723e */ /* 0x000fe200048070ff */
[--C-:B------:R-:W-:Y:S01]  /*3990*/  HADD2.F32 R176, -RZ, R166.reuse.H0_H0 ;  /* 0x200000a6ffb07230 */ /* 0x100fe20000004100 */
[----:B------:R-:W-:Y:S01]  /*39a0*/  F2FP.F16.E4M3.UNPACK_B R13, R13 ;  /* 0x0000000dff0d723e */ /* 0x000fe200020006ff */
[----:B------:R-:W-:Y:S01]  /*39b0*/  HADD2.F32 R171, -RZ, R171.H0_H0 ;  /* 0x200000abffab7230 */ /* 0x000fe20000004100 */
[----:B------:R-:W-:Y:S01]  /*39c0*/  F2FP.SATFINITE.E4M3.F32.PACK_AB_MERGE_C R85, R85, R164, R84 ;  /* 0x000000a45555723e */ /* 0x000fe20004807054 */
[----:B------:R-:W-:-:S02]  /*39d0*/  HADD2.F32 R166, -RZ, R166.H1_H1 ;  /* 0x300000a6ffa67230 */ /* 0x000fc40000004100 */
[----:B------:R-:W-:Y:S01]  /*39e0*/  FMUL.FTZ R177, R167, R176 ;  /* 0x000000b0a7b17220 */ /* 0x000fe20000410000 */
[----:B------:R-:W-:Y:S02]  /*39f0*/  F2FP.F16.E4M3.UNPACK_B R84, R14 ;  /* 0x0000000eff54723e */ /* 0x000fe400020006ff */
[----:B------:R-:W-:Y:S01]  /*3a00*/  F2FP.F16.E4M3.UNPACK_B R83, R83 ;  /* 0x00000053ff53723e */ /* 0x000fe200020006ff */
[C---:B------:R-:W-:Y:S01]  /*3a10*/  FFMA.FTZ R177, R171.reuse, R168, -R177 ;  /* 0x000000a8abb17223 */ /* 0x040fe200000108b1 */
[----:B------:R-:W-:Y:S01]  /*3a20*/  FMUL.FTZ R171, R171, R176 ;  /* 0x000000b0abab7220 */ /* 0x000fe20000410000 */
[----:B------:R-:W-:Y:S02]  /*3a30*/  F2FP.F16.E4M3.UNPACK_B R14, R14.H1 ;  /* 0x0000000eff0e723e */ /* 0x000fe400030006ff */
[----:B------:R-:W-:Y:S02]  /*3a40*/  HADD2.F32 R164, -RZ, R83.H0_H0 ;  /* 0x20000053ffa47230 */ /* 0x000fe40000004100 */
[----:B------:R-:W-:Y:S01]  /*3a50*/  FFMA.FTZ R171, R167, R168, R171 ;  /* 0x000000a8a7ab7223 */ /* 0x000fe200000100ab */
[----:B------:R-:W-:-:S02]  /*3a60*/  HADD2.F32 R167, -RZ, R82.H1_H1 ;  /* 0x30000052ffa77230 */ /* 0x000fc40000004100 */
[----:B------:R-:W-:Y:S02]  /*3a70*/  HADD2.F32 R82, -RZ, R82.H0_H0 ;  /* 0x20000052ff527230 */ /* 0x000fe40000004100 */
[----:B------:R-:W-:Y:S02]  /*3a80*/  HADD2.F32 R83, -RZ, R83.H1_H1 ;  /* 0x30000053ff537230 */ /* 0x000fe40000004100 */
[----:B------:R-:W-:-:S04]  /*3a90*/  FMUL.FTZ R168, R167, R166 ;  /* 0x000000a6a7a87220 */ /* 0x000fc80000410000 */
[CC--:B------:R-:W-:Y:S01]  /*3aa0*/  FFMA.FTZ R168, R82.reuse, R15.reuse, -R168 ;  /* 0x0000000f52a87223 */ /* 0x0c0fe200000108a8 */
[----:B------:R-:W-:Y:S01]  /*3ab0*/  FMUL.FTZ R82, R82, R166 ;  /* 0x000000a652527220 */ /* 0x000fe20000410000 */
[--C-:B------:R-:W-:Y:S02]  /*3ac0*/  HADD2.F32 R166, -RZ, R13.reuse.H0_H0 ;  /* 0x2000000dffa67230 */ /* 0x100fe40000004100 */
[----:B------:R-:W-:Y:S02]  /*3ad0*/  HADD2.F32 R13, -RZ, R13.H1_H1 ;  /* 0x3000000dff0d7230 */ /* 0x000fe40000004100 */
[----:B------:R-:W-:Y:S01]  /*3ae0*/  FFMA.FTZ R82, R167, R15, R82 ;  /* 0x0000000fa7527223 */ /* 0x000fe20000010052 */
[--C-:B------:R-:W-:Y:S02]  /*3af0*/  HADD2.F32 R15, -RZ, R84.reuse.H1_H1 ;  /* 0x30000054ff0f7230 */ /* 0x100fe40000004100 */
[----:B------:R-:W-:Y:S02]  /*3b00*/  HADD2.F32 R84, -RZ, R84.H0_H0 ;  /* 0x20000054ff547230 */ /* 0x000fe40000004100 */
[----:B------:R-:W-:-:S02]  /*3b10*/  HADD2.F32 R167, -RZ, R163.H1_H1 ;  /* 0x300000a3ffa77230 */ /* 0x000fc40000004100 */
[CC--:B------:R-:W-:Y:S01]  /*3b20*/  FMUL.FTZ R165, R15.reuse, R166.reuse ;  /* 0x000000a60fa57220 */ /* 0x0c0fe20000410000 */
[----:B------:R-:W-:Y:S02]  /*3b30*/  HADD2.F32 R163, -RZ, R163.H0_H0 ;  /* 0x200000a3ffa37230 */ /* 0x000fe40000004100 */
[----:B------:R-:W-:Y:S01]  /*3b40*/  FMUL.FTZ R166, R84, R166 ;  /* 0x000000a654a67220 */ /* 0x000fe20000410000 */
[----:B------:R-:W-:Y:S01]  /*3b50*/  F2FP.SATFINITE.E4M3.F32.PACK_AB_MERGE_C R82, R82, R168, RZ ;  /* 0x000000a85252723e */ /* 0x000fe200048070ff */
[-C--:B------:R-:W-:Y:S02]  /*3b60*/  FFMA.FTZ R165, R84, R164.reuse, -R165 ;  /* 0x000000a454a57223 */ /* 0x080fe400000108a5 */
[----:B------:R-:W-:Y:S01]  /*3b70*/  FFMA.FTZ R166, R15, R164, R166 ;  /* 0x000000a40fa67223 */ /* 0x000fe200000100a6 */
[--C-:B------:R-:W-:Y:S02]  /*3b80*/  HADD2.F32 R15, -RZ, R14.reuse.H1_H1 ;  /* 0x3000000eff0f7230 */ /* 0x100fe40000004100 */
[----:B------:R-:W-:-:S03]  /*3b90*/  HADD2.F32 R14, -RZ, R14.H0_H0 ;  /* 0x2000000eff0e7230 */ /* 0x000fc60000004100 */
[CC--:B------:R-:W-:Y:S02]  /*3ba0*/  FMUL.FTZ R84, R15.reuse, R13.reuse ;  /* 0x0000000d0f547220 */ /* 0x0c0fe40000410000 */
[C---:B------:R-:W-:Y:S02]  /*3bb0*/  FMUL.FTZ R164, R14.reuse, R13 ;  /* 0x0000000d0ea47220 */ /* 0x040fe40000410000 */
[-C--:B------:R-:W-:Y:S01]  /*3bc0*/  FFMA.FTZ R13, R14, R83.reuse, -R84 ;  /* 0x000000530e0d7223 */ /* 0x080fe20000010854 */
[----:B------:R-:W-:Y:S01]  /*3bd0*/  F2FP.F16.E4M3.UNPACK_B R84, R12.H1 ;  /* 0x0000000cff54723e */ /* 0x000fe200030006ff */
[----:B------:R-:W-:Y:S01]  /*3be0*/  FFMA.FTZ R14, R15, R83, R164 ;  /* 0x000000530f0e7223 */ /* 0x000fe200000100a4 */
[--C-:B------:R-:W-:Y:S02]  /*3bf0*/  HADD2.F32 R83, -RZ, R162.reuse.H1_H1 ;  /* 0x300000a2ff537230 */ /* 0x100fe40000004100 */
[----:B------:R-:W-:Y:S02]  /*3c00*/  HADD2.F32 R162, -RZ, R162.H0_H0 ;  /* 0x200000a2ffa27230 */ /* 0x000fe40000004100 */
[--C-:B------:R-:W-:Y:S01]  /*3c10*/  HADD2.F32 R15, -RZ, R84.reuse.H1_H1 ;  /* 0x30000054ff0f7230 */ /* 0x100fe20000004100 */
[----:B------:R-:W-:Y:S01]  /*3c20*/  F2FP.SATFINITE.E4M3.F32.PACK_AB_MERGE_C R13, R14, R13, RZ ;  /* 0x0000000d0e0d723e */ /* 0x000fe200048070ff */
[----:B------:R-:W-:-:S03]  /*3c30*/  HADD2.F32 R84, -RZ, R84.H0_H0 ;  /* 0x20000054ff547230 */ /* 0x000fc60000004100 */
[C---:B------:R-:W-:Y:S01]  /*3c40*/  FMUL.FTZ R164, R15.reuse, R167 ;  /* 0x000000a70fa47220 */ /* 0x040fe20000410000 */
[----:B------:R-:W-:Y:S01]  /*3c50*/  F2FP.SATFINITE.E4M3.F32.PACK_AB_MERGE_C R14, R166, R165, R13 ;  /* 0x000000a5a60e723e */ /* 0x000fe2000480700d */
[C---:B------:R-:W-:Y:S01]  /*3c60*/  FMUL.FTZ R167, R84.reuse, R167 ;  /* 0x000000a754a77220 */ /* 0x040fe20000410000 */
[----:B------:R-:W-:Y:S02]  /*3c70*/  IMAD.MOV.U32 R13, RZ, RZ, R85 ;  /* 0x000000ffff0d7224 */ /* 0x000fe400078e0055 */
[-C--:B------:R-:W-:Y:S01]  /*3c80*/  FFMA.FTZ R164, R84, R83.reuse, -R164 ;  /* 0x0000005354a47223 */ /* 0x080fe200000108a4 */
[----:B------:R-:W-:Y:S01]  /*3c90*/  FFMA.FTZ R167, R15, R83, R167 ;  /* 0x000000530fa77223 */ /* 0x000fe200000100a7 */
[----:B------:R-:W-:-:S04]  /*3ca0*/  F2FP.F16.E4M3.UNPACK_B R15, R12 ;  /* 0x0000000cff0f723e */ /* 0x000fc800020006ff */
[----:B------:R-:W-:Y:S01]  /*3cb0*/  F2FP.SATFINITE.E4M3.F32.PACK_AB_MERGE_C R164, R167, R164, RZ ;  /* 0x000000a4a7a4723e */ /* 0x000fe200048070ff */
[--C-:B------:R-:W-:Y:S02]  /*3cc0*/  HADD2.F32 R12, -RZ, R15.reuse.H1_H1 ;  /* 0x3000000fff0c7230 */ /* 0x100fe40000004100 */
[----:B------:R-:W-:-:S03]  /*3cd0*/  HADD2.F32 R15, -RZ, R15.H0_H0 ;  /* 0x2000000fff0f7230 */ /* 0x000fc60000004100 */
[CC--:B------:R-:W-:Y:S02]  /*3ce0*/  FMUL.FTZ R83, R12.reuse, R163.reuse ;  /* 0x000000a30c537220 */ /* 0x0c0fe40000410000 */
[C---:B------:R-:W-:Y:S02]  /*3cf0*/  FMUL.FTZ R163, R15.reuse, R163 ;  /* 0x000000a30fa37220 */ /* 0x040fe40000410000 */
[-C--:B------:R-:W-:Y:S01]  /*3d00*/  FFMA.FTZ R83, R15, R162.reuse, -R83 ;  /* 0x000000a20f537223 */ /* 0x080fe20000010853 */
[----:B------:R-:W-:Y:S01]  /*3d10*/  F2FP.SATFINITE.E4M3.F32.PACK_AB_MERGE_C R15, R171, R177, R82 ;  /* 0x000000b1ab0f723e */ /* 0x000fe20004807052 */
[----:B------:R-:W-:-:S05]  /*3d20*/  FFMA.FTZ R12, R12, R162, R163 ;  /* 0x000000a20c0c7223 */ /* 0x000fca00000100a3 */
[----:B------:R-:W-:-:S07]  /*3d30*/  F2FP.SATFINITE.E4M3.F32.PACK_AB_MERGE_C R12, R12, R83, R164 ;  /* 0x000000530c0c723e */ /* 0x000fce00048070a4 */
.L_x_456:
[----:B------:R-:W-:Y:S05]  /*3d40*/  BSYNC B3 ;  /* 0x0000000000037941 */ /* 0x000fea0003800000 */
.L_x_455:
[----:B----4-:R-:W-:-:S05]  /*3d50*/  IADD3 R82, P2, R16, R11, RZ ;  /* 0x0000000b10527210 */ /* 0x010fca0007f5e0ff */
[----:B---3--:R-:W-:-:S05]  /*3d60*/  IMAD.X R83, R150, 0x1, R17, P2 ;  /* 0x0000000196537824 */ /* 0x008fca00010e0611 */
[----:B0-----:R0:W-:Y:S03]  /*3d70*/  ST.E.128 desc[UR50][R82.64], R12 ;  /* 0x0000000c52007985 */ /* 0x0011e6000c101d32 */
.L_x_454:
[----:B------:R-:W-:Y:S05]  /*3d80*/  BSYNC B2 ;  /* 0x0000000000027941 */ /* 0x000fea0003800000 */
.L_x_453:
[----:B------:R-:W-:Y:S01]  /*3d90*/  ISETP.NE.AND P2, PT, R29, RZ, PT ;  /* 0x000000ff1d00720c */ /* 0x000fe20003f45270 */
[----:B------:R-:W-:-:S12]  /*3da0*/  BSSY B2, `(.L_x_457) ;  /* 0x0000076000027945 */ /* 0x000fd80003800000 */
[----:B------:R-:W-:Y:S05]  /*3db0*/  @!P2 BRA `(.L_x_458) ;  /* 0x0000000400d0a947 */ /* 0x000fea0003800000 */
[----:B0-----:R0:W0:Y:S01]  /*3dc0*/  LDS.128 R12, [R36+0x1a400] ;  /* 0x01a40000240c7984 */ /* 0x0010220000000c00 */
[----:B------:R-:W-:Y:S01]  /*3dd0*/  ISETP.GE.AND P2, PT, R201, R118, PT ;  /* 0x00000076c900720c */ /* 0x000fe20003f46270 */
[----:B------:R-:W-:-:S12]  /*3de0*/  BSSY B3, `(.L_x_459) ;  /* 0x000006d000037945 */ /* 0x000fd80003800000 */
[----:B------:R-:W-:Y:S05]  /*3df0*/  @P2 BRA `(.L_x_460) ;  /* 0x0000000400ac2947 */ /* 0x000fea0003800000 */
[----:B0-----:R-:W-:Y:S02]  /*3e00*/  MOV R80, R13 ;  /* 0x0000000d00507202 */ /* 0x001fe40000000f00 */
[----:B------:R-:W-:Y:S02]  /*3e10*/  F2FP.F16.E4M3.UNPACK_B R82, R160.H1 ;  /* 0x000000a0ff52723e */ /* 0x000fe400030006ff */
[----:B------:R-:W-:Y:S02]  /*3e20*/  F2FP.F16.E4M3.UNPACK_B R78, R80 ;  /* 0x00000050ff4e723e */ /* 0x000fe400020006ff */
[----:B------:R-:W-:Y:S01]  /*3e30*/  F2FP.F16.E4M3.UNPACK_B R13, R161.H1 ;  /* 0x000000a1ff0d723e */ /* 0x000fe200030006ff */
[----:B------:R-:W-:Y:S01]  /*3e40*/  HADD2.F32 R83, -RZ, R82.H0_H0 ;  /* 0x20000052ff537230 */ /* 0x000fe20000004100 */
[----:B------:R-:W-:Y:S01]  /*3e50*/  F2FP.F16.E4M3.UNPACK_B R160, R160 ;  /* 0x000000a0ffa0723e */ /* 0x000fe200020006ff */
[--C-:B------:R-:W-:Y:S02]  /*3e60*/  HADD2.F32 R84, -RZ, R78.reuse.H1_H1 ;  /* 0x3000004eff547230 */ /* 0x100fe40000004100 */
[----:B------:R-:W-:-:S02]  /*3e70*/  HADD2.F32 R78, -RZ, R78.H0_H0 ;  /* 0x2000004eff4e7230 */ /* 0x000fc40000004100 */
[--C-:B------:R-:W-:Y:S02]  /*3e80*/  HADD2.F32 R85, -RZ, R13.reuse.H0_H0 ;  /* 0x2000000dff557230 */ /* 0x100fe40000004100 */
[-C--:B------:R-:W-:Y:S01]  /*3e90*/  FMUL.FTZ R163, R84, R83.reuse ;  /* 0x0000005354a37220 */ /* 0x080fe20000410000 */
[----:B------:R-:W-:Y:S02]  /*3ea0*/  HADD2.F32 R82, -RZ, R82.H1_H1 ;  /* 0x30000052ff527230 */ /* 0x000fe40000004100 */
[C---:B------:R-:W-:Y:S01]  /*3eb0*/  FMUL.FTZ R165, R78.reuse, R83 ;  /* 0x000000534ea57220 */ /* 0x040fe20000410000 */
[----:B------:R-:W-:Y:S02]  /*3ec0*/  HADD2.F32 R13, -RZ, R13.H1_H1 ;  /* 0x3000000dff0d7230 */ /* 0x000fe40000004100 */
[-C--:B------:R-:W-:Y:S01]  /*3ed0*/  FFMA.FTZ R83, R78, R85.reuse, -R163 ;  /* 0x000000554e537223 */ /* 0x080fe200000108a3 */
[----:B------:R-:W-:Y:S02]  /*3ee0*/  HADD2.F32 R162, -RZ, R160.H1_H1 ;  /* 0x300000a0ffa27230 */ /* 0x000fe40000004100 */
[----:B------:R-:W-:Y:S01]  /*3ef0*/  FFMA.FTZ R78, R84, R85, R165 ;  /* 0x00000055544e7223 */ /* 0x000fe200000100a5 */
[----:B------:R-:W-:Y:S01]  /*3f00*/  F2FP.F16.E4M3.UNPACK_B R84, R80.H1 ;  /* 0x00000050ff54723e */ /* 0x000fe200030006ff */
[----:B------:R-:W-:-:S04]  /*3f10*/  IMAD.MOV.U32 R80, RZ, RZ, R12 ;  /* 0x000000ffff507224 */ /* 0x000fc800078e000c */
[--C-:B------:R-:W-:Y:S01]  /*3f20*/  HADD2.F32 R85, -RZ, R84.reuse.H1_H1 ;  /* 0x30000054ff557230 */ /* 0x100fe20000004100 */
[-C--:B------:R-:W-:Y:S01]  /*3f30*/  F2FP.F16.E4M3.UNPACK_B R12, R80.reuse.H1 ;  /* 0x00000050ff0c723e */ /* 0x080fe200030006ff */
[----:B------:R-:W-:Y:S01]  /*3f40*/  HADD2.F32 R84, -RZ, R84.H0_H0 ;  /* 0x20000054ff547230 */ /* 0x000fe20000004100 */
[----:B------:R-:W-:Y:S02]  /*3f50*/  F2FP.F16.E4M3.UNPACK_B R80, R80 ;  /* 0x00000050ff50723e */ /* 0x000fe400020006ff */
[CC--:B------:R-:W-:Y:S02]  /*3f60*/  FMUL.FTZ R163, R85.reuse, R82.reuse ;  /* 0x0000005255a37220 */ /* 0x0c0fe40000410000 */
[C---:B------:R-:W-:Y:S02]  /*3f70*/  FMUL.FTZ R82, R84.reuse, R82 ;  /* 0x0000005254527220 */ /* 0x040fe40000410000 */
[-C--:B------:R-:W-:Y:S02]  /*3f80*/  FFMA.FTZ R84, R84, R13.reuse, -R163 ;  /* 0x0000000d54547223 */ /* 0x080fe400000108a3 */
[----:B------:R-:W-:Y:S01]  /*3f90*/  FFMA.FTZ R85, R85, R13, R82 ;  /* 0x0000000d55557223 */ /* 0x000fe20000010052 */
[----:B------:R-:W-:Y:S01]  /*3fa0*/  F2FP.F16.E4M3.UNPACK_B R82, R161 ;  /* 0x000000a1ff52723e */ /* 0x000fe200020006ff */
[----:B------:R-:W-:-:S02]  /*3fb0*/  HADD2.F32 R13, -RZ, R12.H1_H1 ;  /* 0x3000000cff0d7230 */ /* 0x000fc40000004100 */
[----:B------:R-:W-:Y:S01]  /*3fc0*/  HADD2.F32 R12, -RZ, R12.H0_H0 ;  /* 0x2000000cff0c7230 */ /* 0x000fe20000004100 */
[----:B------:R-:W-:Y:S01]  /*3fd0*/  F2FP.SATFINITE.E4M3.F32.PACK_AB_MERGE_C R84, R85, R84, RZ ;  /* 0x000000545554723e */ /* 0x000fe200048070ff */
[----:B------:R-:W-:Y:S02]  /*3fe0*/  HADD2.F32 R161, -RZ, R82.H1_H1 ;  /* 0x30000052ffa17230 */ /* 0x000fe40000004100 */
[-C--:B------:R-:W-:Y:S01]  /*3ff0*/  FMUL.FTZ R163, R13, R162.reuse ;  /* 0x000000a20da37220 */ /* 0x080fe20000410000 */
[----:B------:R-:W-:Y:S02]  /*4000*/  HADD2.F32 R85, -RZ, R160.H0_H0 ;  /* 0x200000a0ff557230 */ /* 0x000fe40000004100 */
[C---:B------:R-:W-:Y:S01]  /*4010*/  FMUL.FTZ R162, R12.reuse, R162 ;  /* 0x000000a20ca27220 */ /* 0x040fe20000410000 */
[--C-:B------:R-:W-:Y:S02]  /*4020*/  HADD2.F32 R160, -RZ, R80.reuse.H1_H1 ;  /* 0x30000050ffa07230 */ /* 0x100fe40000004100 */
[----:B------:R-:W-:Y:S01]  /*4030*/  FFMA.FTZ R12, R12, R161, -R163 ;  /* 0x000000a10c0c7223 */ /* 0x000fe200000108a3 */
[----:B------:R-:W-:-:S02]  /*4040*/  HADD2.F32 R80, -RZ, R80.H0_H0 ;  /* 0x20000050ff507230 */ /* 0x000fc40000004100 */
[----:B------:R-:W-:Y:S01]  /*4050*/  FFMA.FTZ R13, R13, R161, R162 ;  /* 0x000000a10d0d7223 */ /* 0x000fe200000100a2 */
[----:B------:R-:W-:Y:S02]  /*4060*/  HADD2.F32 R161, -RZ, R82.H0_H0 ;  /* 0x20000052ffa17230 */ /* 0x000fe40000004100 */
[----:B------:R-:W-:Y:S01]  /*4070*/  FMUL.FTZ R163, R160, R85 ;  /* 0x00000055a0a37220 */ /* 0x000fe20000410000 */
[----:B------:R-:W-:Y:S01]  /*4080*/  F2FP.SATFINITE.E4M3.F32.PACK_AB_MERGE_C R78, R78, R83, R84 ;  /* 0x000000534e4e723e */ /* 0x000fe20004807054 */
[C---:B------:R-:W-:Y:S01]  /*4090*/  FMUL.FTZ R165, R80.reuse, R85 ;  /* 0x0000005550a57220 */ /* 0x040fe20000410000 */
[----:B------:R-:W-:Y:S01]  /*40a0*/  SHF.R.U32.HI R84, RZ, 0x8, R81 ;  /* 0x00000008ff547819 */ /* 0x000fe20000011651 */
[-C--:B------:R-:W-:Y:S01]  /*40b0*/  FFMA.FTZ R85, R80, R161.reuse, -R163 ;  /* 0x000000a150557223 */ /* 0x080fe200000108a3 */
[----:B------:R-:W-:Y:S01]  /*40c0*/  LOP3.LUT R83, R81, 0xff0000ff, RZ, 0xc0, !PT ;  /* 0xff0000ff51537812 */ /* 0x000fe200078ec0ff */
[----:B------:R-:W-:Y:S01]  /*40d0*/  FFMA.FTZ R80, R160, R161, R165 ;  /* 0x000000a1a0507223 */ /* 0x000fe200000100a5 */
[----:B------:R-:W-:Y:S01]  /*40e0*/  SHF.R.U32.HI R81, RZ, 0x10, R81 ;  /* 0x00000010ff517819 */ /* 0x000fe20000011651 */
[----:B------:R-:W-:Y:S01]  /*40f0*/  IMAD.SHL.U32 R84, R84, 0x100, RZ ;  /* 0x0000010054547824 */ /* 0x000fe200078e00ff */
[----:B------:R-:W-:-:S02]  /*4100*/  SHF.R.U32.HI R161, RZ, 0x8, R79 ;  /* 0x00000008ffa17819 */ /* 0x000fc4000001164f */
[----:B------:R-:W-:Y:S01]  /*4110*/  LOP3.LUT R82, R79, 0xff0000ff, RZ, 0xc0, !PT ;  /* 0xff0000ff4f527812 */ /* 0x000fe200078ec0ff */
[----:B------:R-:W-:Y:S01]  /*4120*/  IMAD.U32 R81, R81, 0x10000, RZ ;  /* 0x0001000051517824 */ /* 0x000fe200078e00ff */
[----:B------:R-:W-:Y:S01]  /*4130*/  SHF.R.U32.HI R160, RZ, 0x10, R79 ;  /* 0x00000010ffa07819 */ /* 0x000fe2000001164f */
[----:B------:R-:W-:Y:S01]  /*4140*/  IMAD.SHL.U32 R79, R161, 0x100, RZ ;  /* 0x00000100a14f7824 */ /* 0x000fe200078e00ff */
[----:B------:R-:W-:Y:S02]  /*4150*/  LOP3.LUT R84, R83, 0xff00, R84, 0xf8, !PT ;  /* 0x0000ff0053547812 */ /* 0x000fe400078ef854 */
[----:B------:R-:W-:Y:S02]  /*4160*/  F2FP.SATFINITE.E4M3.F32.PACK_AB_MERGE_C R12, R13, R12, RZ ;  /* 0x0000000c0d0c723e */ /* 0x000fe400048070ff */
[----:B------:R-:W-:Y:S01]  /*4170*/  LOP3.LUT R84, R84, 0xff0000, R81, 0xf8, !PT ;  /* 0x00ff000054547812 */ /* 0x000fe200078ef851 */
[----:B------:R-:W-:Y:S01]  /*4180*/  IMAD.MOV.U32 R81, RZ, RZ, R15 ;  /* 0x000000ffff517224 */ /* 0x000fe200078e000f */
[----:B------:R-:W-:-:S02]  /*4190*/  LOP3.LUT R79, R82, 0xff00, R79, 0xf8, !PT ;  /* 0x0000ff00524f7812 */ /* 0x000fc400078ef84f */
[----:B------:R-:W-:Y:S02]  /*41a0*/  SHF.L.U32 R82, R160, 0x10, RZ ;  /* 0x00000010a0527819 */ /* 0x000fe400000006ff */
[----:B------:R-:W-:Y:S02]  /*41b0*/  F2FP.F16.E4M3.UNPACK_B R15, R81 ;  /* 0x00000051ff0f723e */ /* 0x000fe400020006ff */
[----:B------:R-:W-:Y:S02]  /*41c0*/  LOP3.LUT R83, R79, 0xff0000, R82, 0xf8, !PT ;  /* 0x00ff00004f537812 */ /* 0x000fe400078ef852 */
[----:B------:R-:W-:Y:S01]  /*41d0*/  F2FP.F16.E4M3.UNPACK_B R160, R84.H1 ;  /* 0x00000054ffa0723e */ /* 0x000fe200030006ff */
[--C-:B------:R-:W-:Y:S01]  /*41e0*/  HADD2.F32 R161, -RZ, R15.reuse.H1_H1 ;  /* 0x3000000fffa17230 */ /* 0x100fe20000004100 */
[-C--:B------:R-:W-:Y:S01]  /*41f0*/  F2FP.F16.E4M3.UNPACK_B R79, R83.reuse.H1 ;  /* 0x00000053ff4f723e */ /* 0x080fe200030006ff */
[----:B------:R-:W-:Y:S01]  /*4200*/  HADD2.F32 R15, -RZ, R15.H0_H0 ;  /* 0x2000000fff0f7230 */ /* 0x000fe20000004100 */
[----:B------:R-:W-:Y:S01]  /*4210*/  F2FP.F16.E4M3.UNPACK_B R83, R83 ;  /* 0x00000053ff53723e */ /* 0x000fe200020006ff */
[----:B------:R-:W-:Y:S01]  /*4220*/  HADD2.F32 R82, -RZ, R160.H0_H0 ;  /* 0x200000a0ff527230 */ /* 0x000fe20000004100 */
[----:B------:R-:W-:Y:S01]  /*4230*/  F2FP.SATFINITE.E4M3.F32.PACK_AB_MERGE_C R12, R80, R85, R12 ;  /* 0x00000055500c723e */ /* 0x000fe2000480700c */
[--C-:B------:R-:W-:Y:S01]  /*4240*/  HADD2.F32 R162, -RZ, R79.reuse.H0_H0 ;  /* 0x2000004fffa27230 */ /* 0x100fe20000004100 */
[----:B------:R-:W-:Y:S01]  /*4250*/  MOV R13, R78 ;  /* 0x0000004e000d7202 */ /* 0x000fe20000000f00 */
[----:B------:R-:W-:-:S02]  /*4260*/  HADD2.F32 R79, -RZ, R79.H1_H1 ;  /* 0x3000004fff4f7230 */ /* 0x000fc40000004100 */
[-C--:B------:R-:W-:Y:S01]  /*4270*/  FMUL.FTZ R164, R161, R82.reuse ;  /* 0x00000052a1a47220 */ /* 0x080fe20000410000 */
[----:B------:R-:W-:-:S03]  /*4280*/  FMUL.FTZ R166, R15, R82 ;  /* 0x000000520fa67220 */ /* 0x000fc60000410000 */
[-C--:B------:R-:W-:Y:S01]  /*4290*/  FFMA.FTZ R82, R15, R162.reuse, -R164 ;  /* 0x000000a20f527223 */ /* 0x080fe200000108a4 */
[----:B------:R-:W-:Y:S01]  /*42a0*/  FFMA.FTZ R15, R161, R162, R166 ;  /* 0x000000a2a10f7223 */ /* 0x000fe200000100a6 */
[----:B------:R-:W-:Y:S01]  /*42b0*/  F2FP.F16.E4M3.UNPACK_B R161, R81.H1 ;  /* 0x00000051ffa1723e */ /* 0x000fe200030006ff */
[----:B------:R-:W-:Y:S02]  /*42c0*/  IMAD.MOV.U32 R81, RZ, RZ, R14 ;  /* 0x000000ffff517224 */ /* 0x000fe400078e000e */
[----:B------:R-:W-:Y:S02]  /*42d0*/  HADD2.F32 R14, -RZ, R160.H1_H1 ;  /* 0x300000a0ff0e7230 */ /* 0x000fe40000004100 */
[--C-:B------:R-:W-:Y:S02]  /*42e0*/  HADD2.F32 R160, -RZ, R161.reuse.H1_H1 ;  /* 0x300000a1ffa07230 */ /* 0x100fe40000004100 */
[----:B------:R-:W-:-:S03]  /*42f0*/  HADD2.F32 R161, -RZ, R161.H0_H0 ;  /* 0x200000a1ffa17230 */ /* 0x000fc60000004100 */
[CC--:B------:R-:W-:Y:S02]  /*4300*/  FMUL.FTZ R162, R160.reuse, R14.reuse ;  /* 0x0000000ea0a27220 */ /* 0x0c0fe40000410000 */
[C---:B------:R-:W-:Y:S02]  /*4310*/  FMUL.FTZ R163, R161.reuse, R14 ;  /* 0x0000000ea1a37220 */ /* 0x040fe40000410000 */
[-C--:B------:R-:W-:Y:S01]  /*4320*/  FFMA.FTZ R14, R161, R79.reuse, -R162 ;  /* 0x0000004fa10e7223 */ /* 0x080fe200000108a2 */
[--C-:B------:R-:W-:Y:S02]  /*4330*/  HADD2.F32 R162, -RZ, R83.reuse.H1_H1 ;  /* 0x30000053ffa27230 */ /* 0x100fe40000004100 */
[----:B------:R-:W-:Y:S01]  /*4340*/  FFMA.FTZ R79, R160, R79, R163 ;  /* 0x0000004fa04f7223 */ /* 0x000fe200000100a3 */
[----:B------:R-:W-:Y:S01]  /*4350*/  F2FP.F16.E4M3.UNPACK_B R160, R84 ;  /* 0x00000054ffa0723e */ /* 0x000fe200020006ff */
[----:B------:R-:W-:Y:S01]  /*4360*/  HADD2.F32 R83, -RZ, R83.H0_H0 ;  /* 0x20000053ff537230 */ /* 0x000fe20000004100 */
[----:B------:R-:W-:-:S02]  /*4370*/  F2FP.F16.E4M3.UNPACK_B R84, R81.H1 ;  /* 0x00000051ff54723e */ /* 0x000fc400030006ff */
[----:B------:R-:W-:Y:S01]  /*4380*/  F2FP.F16.E4M3.UNPACK_B R81, R81 ;  /* 0x00000051ff51723e */ /* 0x000fe200020006ff */
[----:B------:R-:W-:Y:S01]  /*4390*/  HADD2.F32 R163, -RZ, R160.H1_H1 ;  /* 0x300000a0ffa37230 */ /* 0x000fe20000004100 */
[----:B------:R-:W-:Y:S01]  /*43a0*/  F2FP.SATFINITE.E4M3.F32.PACK_AB_MERGE_C R79, R79, R14, RZ ;  /* 0x0000000e4f4f723e */ /* 0x000fe200048070ff */
[--C-:B------:R-:W-:Y:S02]  /*43b0*/  HADD2.F32 R161, -RZ, R84.reuse.H1_H1 ;  /* 0x30000054ffa17230 */ /* 0x100fe40000004100 */
[----:B------:R-:W-:Y:S01]  /*43c0*/  HADD2.F32 R84, -RZ, R84.H0_H0 ;  /* 0x20000054ff547230 */ /* 0x000fe20000004100 */
[----:B------:R-:W-:Y:S02]  /*43d0*/  F2FP.SATFINITE.E4M3.F32.PACK_AB_MERGE_C R15, R15, R82, R79 ;  /* 0x000000520f0f723e */ /* 0x000fe4000480704f */
[-C--:B------:R-:W-:Y:S02]  /*43e0*/  FMUL.FTZ R165, R161, R163.reuse ;  /* 0x000000a3a1a57220 */ /* 0x080fe40000410000 */
[----:B------:R-:W-:-:S02]  /*43f0*/  FMUL.FTZ R164, R84, R163 ;  /* 0x000000a354a47220 */ /* 0x000fc40000410000 */
[-C--:B------:R-:W-:Y:S02]  /*4400*/  FFMA.FTZ R84, R84, R162.reuse, -R165 ;  /* 0x000000a254547223 */ /* 0x080fe400000108a5 */
[----:B------:R-:W-:Y:S01]  /*4410*/  FFMA.FTZ R161, R161, R162, R164 ;  /* 0x000000a2a1a17223 */ /* 0x000fe200000100a4 */
[----:B------:R-:W-:Y:S02]  /*4420*/  HADD2.F32 R162, -RZ, R160.H0_H0 ;  /* 0x200000a0ffa27230 */ /* 0x000fe40000004100 */
[--C-:B------:R-:W-:Y:S02]  /*4430*/  HADD2.F32 R160, -RZ, R81.reuse.H1_H1 ;  /* 0x30000051ffa07230 */ /* 0x100fe40000004100 */
[----:B------:R-:W-:Y:S01]  /*4440*/  HADD2.F32 R81, -RZ, R81.H0_H0 ;  /* 0x20000051ff517230 */ /* 0x000fe20000004100 */
[----:B------:R-:W-:Y:S02]  /*4450*/  F2FP.SATFINITE.E4M3.F32.PACK_AB_MERGE_C R84, R161, R84, RZ ;  /* 0x00000054a154723e */ /* 0x000fe400048070ff */
[----:B------:R-:W-:-:S02]  /*4460*/  FMUL.FTZ R164, R160, R162 ;  /* 0x000000a2a0a47220 */ /* 0x000fc40000410000 */
[C---:B------:R-:W-:Y:S02]  /*4470*/  FMUL.FTZ R163, R81.reuse, R162 ;  /* 0x000000a251a37220 */ /* 0x040fe40000410000 */
[-C--:B------:R-:W-:Y:S02]  /*4480*/  FFMA.FTZ R164, R81, R83.reuse, -R164 ;  /* 0x0000005351a47223 */ /* 0x080fe400000108a4 */
[----:B------:R-:W-:-:S05]  /*4490*/  FFMA.FTZ R163, R160, R83, R163 ;  /* 0x00000053a0a37223 */ /* 0x000fca00000100a3 */
[----:B------:R-:W-:-:S07]  /*44a0*/  F2FP.SATFINITE.E4M3.F32.PACK_AB_MERGE_C R14, R163, R164, R84 ;  /* 0x000000a4a30e723e */ /* 0x000fce0004807054 */
.L_x_460:
[----:B------:R-:W-:Y:S05]  /*44b0*/  BSYNC B3 ;  /* 0x0000000000037941 */ /* 0x000fea0003800000 */
.L_x_459:
[----:B------:R-:W-:-:S05]  /*44c0*/  IMAD.SHL.U32 R79, R173, 0x10, RZ ;  /* 0x00000010ad4f7824 */ /* 0x000fca00078e00ff */
[----:B----4-:R-:W-:-:S04]  /*44d0*/  IADD3 R78, P2, R11, R79, RZ ;  /* 0x0000004f0b4e7210 */ /* 0x010fc80007f5e0ff */
[----:B---3--:R-:W-:-:S05]  /*44e0*/  LEA.HI.X.SX32 R79, R79, R150, 0x1, P2 ;  /* 0x000000964f4f7211 */ /* 0x008fca00010f0eff */
[----:B0-----:R0:W-:Y:S04]  /*44f0*/  ST.E.128 desc[UR50][R78.64], R12 ;  /* 0x0000000c4e007985 */ /* 0x0011e8000c101d32 */
.L_x_458:
[----:B------:R-:W-:Y:S05]  /*4500*/  BSYNC B2 ;  /* 0x0000000000027941 */ /* 0x000fea0003800000 */
.L_x_457:
[----:B------:R-:W-:Y:S01]  /*4510*/  ISETP.NE.AND P2, PT, R30, RZ, PT ;  /* 0x000000ff1e00720c */ /* 0x000fe20003f45270 */
[----:B------:R-:W-:-:S12]  /*4520*/  BSSY B2, `(.L_x_461) ;  /* 0x0000076000027945 */ /* 0x000fd80003800000 */
[----:B------:R-:W-:Y:S05]  /*4530*/  @!P2 BRA `(.L_x_462) ;  /* 0x0000000400d0a947 */ /* 0x000fea0003800000 */
[----:B0-----:R-:W-:Y:S01]  /*4540*/  IMAD.SHL.U32 R12, R174, 0x10, RZ ;  /* 0x00000010ae0c7824 */ /* 0x001fe200078e00ff */
[----:B------:R-:W-:Y:S04]  /*4550*/  BSSY B3, `(.L_x_463) ;  /* 0x0000071000037945 */ /* 0x000fe80003800000 */
[----:B----4-:R-:W-:-:S04]  /*4560*/  IADD3 R78, P2, R11, R12, RZ ;  /* 0x0000000c0b4e7210 */ /* 0x010fc80007f5e0ff */
[----:B---3--:R-:W-:Y:S02]  /*4570*/  LEA.HI.X.SX32 R79, R12, R150, 0x1, P2 ;  /* 0x000000960c4f7211 */ /* 0x008fe400010f0eff */
[----:B------:R0:W3:Y:S01]  /*4580*/  LDS.128 R12, [R37+0x1cc00] ;  /* 0x01cc0000250c7984 */ /* 0x0000e20000000c00 */
[----:B------:R-:W-:-:S13]  /*4590*/  ISETP.GE.AND P2, PT, R200, R118, PT ;  /* 0x00000076c800720c */ /* 0x000fda0003f46270 */
[----:B0-----:R-:W-:Y:S05]  /*45a0*/  @P2 BRA `(.L_x_464) ;  /* 0x0000000400ac2947 */ /* 0x001fea0003800000 */
[----:B---3--:R-:W-:Y:S01]  /*45b0*/  IMAD.MOV.U32 R76, RZ, RZ, R13 ;  /* 0x000000ffff4c7224 */ /* 0x008fe200078e000d */
[-C--:B------:R-:W-:Y:S02]  /*45c0*/  F2FP.F16.E4M3.UNPACK_B R82, R159.reuse.H1 ;  /* 0x0000009fff52723e */ /* 0x080fe400030006ff */
[----:B------:R-:W-:Y:S02]  /*45d0*/  F2FP.F16.E4M3.UNPACK_B R13, R158.H1 ;  /* 0x0000009eff0d723e */ /* 0x000fe400030006ff */
[----:B------:R-:W-:Y:S01]  /*45e0*/  F2FP.F16.E4M3.UNPACK_B R74, R76 ;  /* 0x0000004cff4a723e */ /* 0x000fe200020006ff */
[----:B------:R-:W-:Y:S01]  /*45f0*/  HADD2.F32 R81, -RZ, R82.H0_H0 ;  /* 0x20000052ff517230 */ /* 0x000fe20000004100 */
[----:B------:R-:W-:Y:S01]  /*4600*/  F2FP.F16.E4M3.UNPACK_B R84, R159 ;  /* 0x0000009fff54723e */ /* 0x000fe200020006ff */
[----:B------:R-:W-:Y:S02]  /*4610*/  HADD2.F32 R83, -RZ, R13.H0_H0 ;  /* 0x2000000dff537230 */ /* 0x000fe40000004100 */
[----:B------:R-:W-:-:S02]  /*4620*/  HADD2.F32 R80, -RZ, R74.H1_H1 ;  /* 0x3000004aff507230 */ /* 0x000fc40000004100 */
[----:B------:R-:W-:Y:S02]  /*4630*/  HADD2.F32 R74, -RZ, R74.H0_H0 ;  /* 0x2000004aff4a7230 */ /* 0x000fe40000004100 */
[----:B------:R-:W-:Y:S02]  /*4640*/  HADD2.F32 R13, -RZ, R13.H1_H1 ;  /* 0x3000000dff0d7230 */ /* 0x000fe40000004100 */
[-C--:B------:R-:W-:Y:S01]  /*4650*/  FMUL.FTZ R85, R80, R81.reuse ;  /* 0x0000005150557220 */ /* 0x080fe20000410000 */
[----:B------:R-:W-:-:S03]  /*4660*/  FMUL.FTZ R161, R74, R81 ;  /* 0x000000514aa17220 */ /* 0x000fc60000410000 */
[-C--:B------:R-:W-:Y:S01]  /*4670*/  FFMA.FTZ R81, R74, R83.reuse, -R85 ;  /* 0x000000534a517223 */ /* 0x080fe20000010855 */
[----:B------:R-:W-:Y:S01]  /*4680*/  FFMA.FTZ R74, R80, R83, R161 ;  /* 0x00000053504a7223 */ /* 0x000fe200000100a1 */
[----:B------:R-:W-:Y:S01]  /*4690*/  F2FP.F16.E4M3.UNPACK_B R80, R76.H1 ;  /* 0x0000004cff50723e */ /* 0x000fe200030006ff */
[----:B------:R-:W-:Y:S01]  /*46a0*/  HADD2.F32 R83, -RZ, R82.H1_H1 ;  /* 0x30000052ff537230 */ /* 0x000fe20000004100 */
[----:B------:R-:W-:Y:S02]  /*46b0*/  MOV R76, R12 ;  /* 0x0000000c004c7202 */ /* 0x000fe40000000f00 */
[----:B------:R-:W-:Y:S01]  /*46c0*/  F2FP.F16.E4M3.UNPACK_B R82, R158 ;  /* 0x0000009eff52723e */ /* 0x000fe200020006ff */
[--C-:B------:R-:W-:Y:S02]  /*46d0*/  HADD2.F32 R12, -RZ, R80.reuse.H1_H1 ;  /* 0x30000050ff0c7230 */ /* 0x100fe40000004100 */
[----:B------:R-:W-:-:S03]  /*46e0*/  HADD2.F32 R80, -RZ, R80.H0_H0 ;  /* 0x20000050ff507230 */ /* 0x000fc60000004100 */
[-C--:B------:R-:W-:Y:S02]  /*46f0*/  FMUL.FTZ R85, R12, R83.reuse ;  /* 0x000000530c557220 */ /* 0x080fe40000410000 */
[C---:B------:R-:W-:Y:S02]  /*4700*/  FMUL.FTZ R83, R80.reuse, R83 ;  /* 0x0000005350537220 */ /* 0x040fe40000410000 */
[-C--:B------:R-:W-:Y:S01]  /*4710*/  FFMA.FTZ R80, R80, R13.reuse, -R85 ;  /* 0x0000000d50507223 */ /* 0x080fe20000010855 */
[----:B------:R-:W-:Y:S02]  /*4720*/  HADD2.F32 R85, -RZ, R84.H1_H1 ;  /* 0x30000054ff557230 */ /* 0x000fe40000004100 */
[----:B------:R-:W-:Y:S01]  /*4730*/  FFMA.FTZ R161, R12, R13, R83 ;  /* 0x0000000d0ca17223 */ /* 0x000fe20000010053 */
[-C--:B------:R-:W-:Y:S01]  /*4740*/  F2FP.F16.E4M3.UNPACK_B R12, R76.reuse.H1 ;  /* 0x0000004cff0c723e */ /* 0x080fe200030006ff */
[----:B------:R-:W-:Y:S01]  /*4750*/  HADD2.F32 R83, -RZ, R82.H1_H1 ;  /* 0x30000052ff537230 */ /* 0x000fe20000004100 */
[----:B------:R-:W-:Y:S01]  /*4760*/  F2FP.F16.E4M3.UNPACK_B R76, R76 ;  /* 0x0000004cff4c723e */ /* 0x000fe200020006ff */
[----:B------:R-:W-:Y:S01]  /*4770*/  HADD2.F32 R84, -RZ, R84.H0_H0 ;  /* 0x20000054ff547230 */ /* 0x000fe20000004100 */
[----:B------:R-:W-:Y:S01]  /*4780*/  F2FP.SATFINITE.E4M3.F32.PACK_AB_MERGE_C R80, R161, R80, RZ ;  /* 0x00000050a150723e */ /* 0x000fe200048070ff */
[----:B------:R-:W-:-:S02]  /*4790*/  HADD2.F32 R13, -RZ, R12.H1_H1 ;  /* 0x3000000cff0d7230 */ /* 0x000fc40000004100 */
[----:B------:R-:W-:Y:S01]  /*47a0*/  HADD2.F32 R12, -RZ, R12.H0_H0 ;  /* 0x2000000cff0c7230 */ /* 0x000fe20000004100 */
[----:B------:R-:W-:Y:S01]  /*47b0*/  F2FP.SATFINITE.E4M3.F32.PACK_AB_MERGE_C R74, R74, R81, R80 ;  /* 0x000000514a4a723e */ /* 0x000fe20004807050 */
[----:B------:R-:W-:Y:S02]  /*47c0*/  HADD2.F32 R82, -RZ, R82.H0_H0 ;  /* 0x20000052ff527230 */ /* 0x000fe40000004100 */
[-C--:B------:R-:W-:Y:S01]  /*47d0*/  FMUL.FTZ R159, R13, R85.reuse ;  /* 0x000000550d9f7220 */ /* 0x080fe20000410000 */
[----:B------:R-:W-:Y:S01]  /*47e0*/  SHF.R.U32.HI R81, RZ, 0x8, R77 ;  /* 0x00000008ff517819 */ /* 0x000fe2000001164d */
[C---:B------:R-:W-:Y:S01]  /*47f0*/  FMUL.FTZ R158, R12.reuse, R85 ;  /* 0x000000550c9e7220 */ /* 0x040fe20000410000 */
[----:B------:R-:W-:Y:S01]  /*4800*/  LOP3.LUT R80, R75, 0xff0000ff, RZ, 0xc0, !PT ;  /* 0xff0000ff4b507812 */ /* 0x000fe200078ec0ff */
[-C--:B------:R-:W-:Y:S02]  /*4810*/  FFMA.FTZ R12, R12, R83.reuse, -R159 ;  /* 0x000000530c0c7223 */ /* 0x080fe4000001089f */
[----:B------:R-:W-:Y:S01]  /*4820*/  FFMA.FTZ R13, R13, R83, R158 ;  /* 0x000000530d0d7223 */ /* 0x000fe2000001009e */
[--C-:B------:R-:W-:Y:S01]  /*4830*/  HADD2.F32 R83, -RZ, R76.reuse.H1_H1 ;  /* 0x3000004cff537230 */ /* 0x100fe20000004100 */
[----:B------:R-:W-:Y:S01]  /*4840*/  SHF.R.U32.HI R158, RZ, 0x10, R75 ;  /* 0x00000010ff9e7819 */ /* 0x000fe2000001164b */
[----:B------:R-:W-:-:S02]  /*4850*/  HADD2.F32 R76, -RZ, R76.H0_H0 ;  /* 0x2000004cff4c7230 */ /* 0x000fc40000004100 */
[----:B------:R-:W-:Y:S01]  /*4860*/  F2FP.SATFINITE.E4M3.F32.PACK_AB_MERGE_C R12, R13, R12, RZ ;  /* 0x0000000c0d0c723e */ /* 0x000fe200048070ff */
[CC--:B------:R-:W-:Y:S01]  /*4870*/  FMUL.FTZ R85, R83.reuse, R84.reuse ;  /* 0x0000005453557220 */ /* 0x0c0fe20000410000 */
[----:B------:R-:W-:Y:S02]  /*4880*/  IMAD.MOV.U32 R13, RZ, RZ, R74 ;  /* 0x000000ffff0d7224 */ /* 0x000fe400078e004a */
[C---:B------:R-:W-:Y:S01]  /*4890*/  FMUL.FTZ R84, R76.reuse, R84 ;  /* 0x000000544c547220 */ /* 0x040fe20000410000 */
[-C--:B------:R-:W-:Y:S01]  /*48a0*/  FFMA.FTZ R76, R76, R82.reuse, -R85 ;  /* 0x000000524c4c7223 */ /* 0x080fe20000010855 */
[----:B------:R-:W-:Y:S02]  /*48b0*/  SHF.R.U32.HI R85, RZ, 0x8, R75 ;  /* 0x00000008ff557819 */ /* 0x000fe4000001164b */
[----:B------:R-:W-:Y:S01]  /*48c0*/  FFMA.FTZ R83, R83, R82, R84 ;  /* 0x0000005253537223 */ /* 0x000fe20000010054 */
[----:B------:R-:W-:Y:S02]  /*48d0*/  SHF.R.U32.HI R84, RZ, 0x10, R77 ;  /* 0x00000010ff547819 */ /* 0x000fe4000001164d */
[----:B------:R-:W-:Y:S01]  /*48e0*/  LOP3.LUT R82, R77, 0xff0000ff, RZ, 0xc0, !PT ;  /* 0xff0000ff4d527812 */ /* 0x000fe200078ec0ff */
[----:B------:R-:W-:Y:S01]  /*48f0*/  IMAD.SHL.U32 R77, R81, 0x100, RZ ;  /* 0x00000100514d7824 */ /* 0x000fe200078e00ff */
[----:B------:R-:W-:Y:S01]  /*4900*/  SHF.L.U32 R81, R84, 0x10, RZ ;  /* 0x0000001054517819 */ /* 0x000fe200000006ff */
[----:B------:R-:W-:Y:S01]  /*4910*/  IMAD.SHL.U32 R75, R85, 0x100, RZ ;  /* 0x00000100554b7824 */ /* 0x000fe200078e00ff */
[----:B------:R-:W-:-:S02]  /*4920*/  F2FP.SATFINITE.E4M3.F32.PACK_AB_MERGE_C R12, R83, R76, R12 ;  /* 0x0000004c530c723e */ /* 0x000fc4000480700c */
[----:B------:R-:W-:Y:S01]  /*4930*/  LOP3.LUT R82, R82, 0xff00, R77, 0xf8, !PT ;  /* 0x0000ff0052527812 */ /* 0x000fe200078ef84d */
[----:B------:R-:W-:Y:S01]  /*4940*/  IMAD.MOV.U32 R77, RZ, RZ, R15 ;  /* 0x000000ffff4d7224 */ /* 0x000fe200078e000f */
[----:B------:R-:W-:Y:S01]  /*4950*/  LOP3.LUT R80, R80, 0xff00, R75, 0xf8, !PT ;  /* 0x0000ff0050507812 */ /* 0x000fe200078ef84b */
[----:B------:R-:W-:Y:S01]  /*4960*/  IMAD.U32 R75, R158, 0x10000, RZ ;  /* 0x000100009e4b7824 */ /* 0x000fe200078e00ff */
[----:B------:R-:W-:Y:S02]  /*4970*/  LOP3.LUT R81, R82, 0xff0000, R81, 0xf8, !PT ;  /* 0x00ff000052517812 */ /* 0x000fe400078ef851 */
[----:B------:R-:W-:Y:S02]  /*4980*/  F2FP.F16.E4M3.UNPACK_B R15, R77 ;  /* 0x0000004dff0f723e */ /* 0x000fe400020006ff */
[----:B------:R-:W-:Y:S02]  /*4990*/  LOP3.LUT R75, R80, 0xff0000, R75, 0xf8, !PT ;  /* 0x00ff0000504b7812 */ /* 0x000fe400078ef84b */
[----:B------:R-:W-:Y:S01]  /*49a0*/  F2FP.F16.E4M3.UNPACK_B R85, R81.H1 ;  /* 0x00000051ff55723e */ /* 0x000fe200030006ff */
[--C-:B------:R-:W-:Y:S01]  /*49b0*/  HADD2.F32 R80, -RZ, R15.reuse.H1_H1 ;  /* 0x3000000fff507230 */ /* 0x100fe20000004100 */
[----:B------:R-:W-:Y:S01]  /*49c0*/  F2FP.F16.E4M3.UNPACK_B R82, R75.H1 ;  /* 0x0000004bff52723e */ /* 0x000fe200030006ff */
[----:B------:R-:W-:-:S02]  /*49d0*/  HADD2.F32 R15, -RZ, R15.H0_H0 ;  /* 0x2000000fff0f7230 */ /* 0x000fc40000004100 */
[----:B------:R-:W-:Y:S02]  /*49e0*/  HADD2.F32 R158, -RZ, R85.H0_H0 ;  /* 0x20000055ff9e7230 */ /* 0x000fe40000004100 */
[--C-:B------:R-:W-:Y:S02]  /*49f0*/  HADD2.F32 R84, -RZ, R82.reuse.H0_H0 ;  /* 0x20000052ff547230 */ /* 0x100fe40000004100 */
[----:B------:R-:W-:Y:S02]  /*4a00*/  HADD2.F32 R82, -RZ, R82.H1_H1 ;  /* 0x30000052ff527230 */ /* 0x000fe40000004100 */
        /* <DEDUP_REMOVED lines=12> */
[----:B------:R-:W-:Y:S01]  /*4ad0*/  F2FP.F16.E4M3.UNPACK_B R159, R81 ;  /* 0x00000051ff9f723e */ /* 0x000fe200020006ff */
[----:B------:R-:W-:Y:S01]  /*4ae0*/  FFMA.FTZ R85, R85, R82, R158 ;  /* 0x0000005255557223 */ /* 0x000fe2000001009e */
[----:B------:R-:W-:Y:S02]  /*4af0*/  F2FP.F16.E4M3.UNPACK_B R81, R77.H1 ;  /* 0x0000004dff51723e */ /* 0x000fe400030006ff */
[----:B------:R-:W-:Y:S01]  /*4b00*/  F2FP.F16.E4M3.UNPACK_B R84, R75 ;  /* 0x0000004bff54723e */ /* 0x000fe200020006ff */
[----:B------:R-:W-:Y:S01]  /*4b10*/  HADD2.F32 R75, -RZ, R159.H1_H1 ;  /* 0x3000009fff4b7230 */ /* 0x000fe20000004100 */
[----:B------:R-:W-:Y:S01]  /*4b20*/  F2FP.F16.E4M3.UNPACK_B R77, R77 ;  /* 0x0000004dff4d723e */ /* 0x000fe200020006ff */
[--C-:B------:R-:W-:Y:S01]  /*4b30*/  HADD2.F32 R82, -RZ, R81.reuse.H1_H1 ;  /* 0x30000051ff527230 */ /* 0x100fe20000004100 */
[----:B------:R-:W-:Y:S01]  /*4b40*/  F2FP.SATFINITE.E4M3.F32.PACK_AB_MERGE_C R85, R85, R14, RZ ;  /* 0x0000000e5555723e */ /* 0x000fe200048070ff */
[----:B------:R-:W-:-:S02]  /*4b50*/  HADD2.F32 R81, -RZ, R81.H0_H0 ;  /* 0x20000051ff517230 */ /* 0x000fc40000004100 */
[--C-:B------:R-:W-:Y:S02]  /*4b60*/  HADD2.F32 R158, -RZ, R84.reuse.H1_H1 ;  /* 0x30000054ff9e7230 */ /* 0x100fe40000004100 */
[-C--:B------:R-:W-:Y:S01]  /*4b70*/  FMUL.FTZ R160, R82, R75.reuse ;  /* 0x0000004b52a07220 */ /* 0x080fe20000410000 */
[----:B------:R-:W-:Y:S02]  /*4b80*/  HADD2.F32 R84, -RZ, R84.H0_H0 ;  /* 0x20000054ff547230 */ /* 0x000fe40000004100 */
[C---:B------:R-:W-:Y:S01]  /*4b90*/  FMUL.FTZ R161, R81.reuse, R75 ;  /* 0x0000004b51a17220 */ /* 0x040fe20000410000 */
[----:B------:R-:W-:Y:S01]  /*4ba0*/  F2FP.SATFINITE.E4M3.F32.PACK_AB_MERGE_C R15, R80, R15, R85 ;  /* 0x0000000f500f723e */ /* 0x000fe20004807055 */
[-C--:B------:R-:W-:Y:S01]  /*4bb0*/  FFMA.FTZ R75, R81, R158.reuse, -R160 ;  /* 0x0000009e514b7223 */ /* 0x080fe200000108a0 */
[----:B------:R-:W-:Y:S02]  /*4bc0*/  HADD2.F32 R81, -RZ, R77.H1_H1 ;  /* 0x3000004dff517230 */ /* 0x000fe40000004100 */
[----:B------:R-:W-:Y:S01]  /*4bd0*/  FFMA.FTZ R160, R82, R158, R161 ;  /* 0x0000009e52a07223 */ /* 0x000fe200000100a1 */
[----:B------:R-:W-:-:S02]  /*4be0*/  HADD2.F32 R82, -RZ, R159.H0_H0 ;  /* 0x2000009fff527230 */ /* 0x000fc40000004100 */
[----:B------:R-:W-:Y:S02]  /*4bf0*/  HADD2.F32 R77, -RZ, R77.H0_H0 ;  /* 0x2000004dff4d7230 */ /* 0x000fe40000004100 */
[----:B------:R-:W-:Y:S01]  /*4c00*/  F2FP.SATFINITE.E4M3.F32.PACK_AB_MERGE_C R75, R160, R75, RZ ;  /* 0x0000004ba04b723e */ /* 0x000fe200048070ff */
[-C--:B------:R-:W-:Y:S02]  /*4c10*/  FMUL.FTZ R158, R81, R82.reuse ;  /* 0x00000052519e7220 */ /* 0x080fe40000410000 */
[C---:B------:R-:W-:Y:S02]  /*4c20*/  FMUL.FTZ R82, R77.reuse, R82 ;  /* 0x000000524d527220 */ /* 0x040fe40000410000 */
[-C--:B------:R-:W-:Y:S02]  /*4c30*/  FFMA.FTZ R158, R77, R84.reuse, -R158 ;  /* 0x000000544d9e7223 */ /* 0x080fe4000001089e */
[----:B------:R-:W-:-:S05]  /*4c40*/  FFMA.FTZ R81, R81, R84, R82 ;  /* 0x0000005451517223 */ /* 0x000fca0000010052 */
[----:B------:R-:W-:-:S07]  /*4c50*/  F2FP.SATFINITE.E4M3.F32.PACK_AB_MERGE_C R14, R81, R158, R75 ;  /* 0x0000009e510e723e */ /* 0x000fce000480704b */
.L_x_464:
[----:B------:R-:W-:Y:S05]  /*4c60*/  BSYNC B3 ;  /* 0x0000000000037941 */ /* 0x000fea0003800000 */
.L_x_463:
[----:B---3--:R0:W-:Y:S02]  /*4c70*/  ST.E.128 desc[UR50][R78.64], R12 ;  /* 0x0000000c4e007985 */ /* 0x0081e4000c101d32 */
.L_x_462:
[----:B------:R-:W-:Y:S05]  /*4c80*/  BSYNC B2 ;  /* 0x0000000000027941 */ /* 0x000fea0003800000 */
.L_x_461:
[----:B------:R-:W-:Y:S01]  /*4c90*/  ISETP.NE.AND P2, PT, R31, RZ, PT ;  /* 0x000000ff1f00720c */ /* 0x000fe20003f45270 */
[----:B------:R-:W-:-:S12]  /*4ca0*/  BSSY B2, `(.L_x_465) ;  /* 0x0000074000027945 */ /* 0x000fd80003800000 */
[----:B------:R-:W-:Y:S05]  /*4cb0*/  @!P2 BRA `(.L_x_466) ;  /* 0x0000000400c8a947 */ /* 0x000fea0003800000 */
[----:B0-----:R0:W0:Y:S01]  /*4cc0*/  LDS.128 R12, [R36+0x1cc00] ;  /* 0x01cc0000240c7984 */ /* 0x0010220000000c00 */
[----:B----4-:R-:W-:Y:S01]  /*4cd0*/  IADD3 R74, P2, R172, R11, RZ ;  /* 0x0000000bac4a7210 */ /* 0x010fe20007f5e0ff */
[----:B------:R-:W-:Y:S03]  /*4ce0*/  BSSY B3, `(.L_x_467) ;  /* 0x000006e000037945 */ /* 0x000fe60003800000 */
[----:B---3--:R-:W-:Y:S02]  /*4cf0*/  IADD3.X R75, R150, R197, RZ, P2, !PT ;  /* 0x000000c5964b7210 */ /* 0x008fe400017fe4ff */
[----:B------:R-:W-:-:S13]  /*4d00*/  ISETP.GE.AND P2, PT, R203, R118, PT ;  /* 0x00000076cb00720c */ /* 0x000fda0003f46270 */
[----:B------:R-:W-:Y:S05]  /*4d10*/  @P2 BRA `(.L_x_468) ;  /* 0x0000000400a82947 */ /* 0x000fea0003800000 */
[----:B0-----:R-:W-:Y:S01]  /*4d20*/  IMAD.MOV.U32 R70, RZ, RZ, R13 ;  /* 0x000000ffff467224 */ /* 0x001fe200078e000d */
[----:B------:R-:W-:Y:S02]  /*4d30*/  F2FP.F16.E4M3.UNPACK_B R79, R157.H1 ;  /* 0x0000009dff4f723e */ /* 0x000fe400030006ff */
[----:B------:R-:W-:Y:S02]  /*4d40*/  F2FP.F16.E4M3.UNPACK_B R78, R156.H1 ;  /* 0x0000009cff4e723e */ /* 0x000fe400030006ff */
[----:B------:R-:W-:Y:S01]  /*4d50*/  F2FP.F16.E4M3.UNPACK_B R13, R70 ;  /* 0x00000046ff0d723e */ /* 0x000fe200020006ff */
[----:B------:R-:W-:Y:S02]  /*4d60*/  HADD2.F32 R72, -RZ, R79.H0_H0 ;  /* 0x2000004fff487230 */ /* 0x000fe40000004100 */
[----:B------:R-:W-:Y:S02]  /*4d70*/  HADD2.F32 R77, -RZ, R78.H0_H0 ;  /* 0x2000004eff4d7230 */ /* 0x000fe40000004100 */
[----:B------:R-:W-:-:S02]  /*4d80*/  HADD2.F32 R76, -RZ, R13.H1_H1 ;  /* 0x3000000dff4c7230 */ /* 0x000fc40000004100 */
[----:B------:R-:W-:Y:S02]  /*4d90*/  HADD2.F32 R13, -RZ, R13.H0_H0 ;  /* 0x2000000dff0d7230 */ /* 0x000fe40000004100 */
[----:B------:R-:W-:Y:S02]  /*4da0*/  HADD2.F32 R79, -RZ, R79.H1_H1 ;  /* 0x3000004fff4f7230 */ /* 0x000fe40000004100 */
[CC--:B------:R-:W-:Y:S01]  /*4db0*/  FMUL.FTZ R80, R76.reuse, R72.reuse ;  /* 0x000000484c507220 */ /* 0x0c0fe20000410000 */
[----:B------:R-:W-:Y:S02]  /*4dc0*/  HADD2.F32 R78, -RZ, R78.H1_H1 ;  /* 0x3000004eff4e7230 */ /* 0x000fe40000004100 */
[C---:B------:R-:W-:Y:S01]  /*4dd0*/  FMUL.FTZ R81, R13.reuse, R72 ;  /* 0x000000480d517220 */ /* 0x040fe20000410000 */
[----:B------:R-:W-:Y:S01]  /*4de0*/  F2FP.F16.E4M3.UNPACK_B R72, R70.H1 ;  /* 0x00000046ff48723e */ /* 0x000fe200030006ff */
[-C--:B------:R-:W-:Y:S02]  /*4df0*/  FFMA.FTZ R13, R13, R77.reuse, -R80 ;  /* 0x0000004d0d0d7223 */ /* 0x080fe40000010850 */
[----:B------:R-:W-:Y:S01]  /*4e00*/  FFMA.FTZ R70, R76, R77, R81 ;  /* 0x0000004d4c467223 */ /* 0x000fe20000010051 */
[----:B------:R-:W-:-:S02]  /*4e10*/  IMAD.MOV.U32 R76, RZ, RZ, R12 ;  /* 0x000000ffff4c7224 */ /* 0x000fc400078e000c */
        /* <DEDUP_REMOVED lines=15> */
[CC--:B------:R-:W-:Y:S01]  /*4f10*/  FMUL.FTZ R83, R79.reuse, R82.reuse ;  /* 0x000000524f537220 */ /* 0x0c0fe20000410000 */
[----:B------:R-:W-:Y:S02]  /*4f20*/  HADD2.F32 R78, -RZ, R78.H0_H0 ;  /* 0x2000004eff4e7230 */ /* 0x000fe40000004100 */
[----:B------:R-:W-:Y:S01]  /*4f30*/  FMUL.FTZ R82, R72, R82 ;  /* 0x0000005248527220 */ /* 0x000fe20000410000 */
[----:B------:R-:W-:Y:S01]  /*4f40*/  F2FP.SATFINITE.E4M3.F32.PACK_AB_MERGE_C R13, R70, R13, R12 ;  /* 0x0000000d460d723e */ /* 0x000fe2000480700c */
[-C--:B------:R-:W-:Y:S02]  /*4f50*/  FFMA.FTZ R72, R72, R80.reuse, -R83 ;  /* 0x0000005048487223 */ /* 0x080fe40000010853 */
[----:B------:R-:W-:Y:S01]  /*4f60*/  FFMA.FTZ R79, R79, R80, R82 ;  /* 0x000000504f4f7223 */ /* 0x000fe20000010052 */
[----:B------:R-:W-:Y:S01]  /*4f70*/  HADD2.F32 R80, -RZ, R81.H0_H0 ;  /* 0x20000051ff507230 */ /* 0x000fe20000004100 */
[----:B------:R-:W-:Y:S01]  /*4f80*/  SHF.R.U32.HI R82, RZ, 0x10, R71 ;  /* 0x00000010ff527819 */ /* 0x000fe20000011647 */
[----:B------:R-:W-:-:S02]  /*4f90*/  HADD2.F32 R81, -RZ, R76.H1_H1 ;  /* 0x3000004cff517230 */ /* 0x000fc40000004100 */
[----:B------:R-:W-:Y:S01]  /*4fa0*/  HADD2.F32 R76, -RZ, R76.H0_H0 ;  /* 0x2000004cff4c7230 */ /* 0x000fe20000004100 */
[----:B------:R-:W-:Y:S02]  /*4fb0*/  F2FP.SATFINITE.E4M3.F32.PACK_AB_MERGE_C R72, R79, R72, RZ ;  /* 0x000000484f48723e */ /* 0x000fe400048070ff */
[CC--:B------:R-:W-:Y:S02]  /*4fc0*/  FMUL.FTZ R83, R81.reuse, R80.reuse ;  /* 0x0000005051537220 */ /* 0x0c0fe40000410000 */
[C---:B------:R-:W-:Y:S02]  /*4fd0*/  FMUL.FTZ R80, R76.reuse, R80 ;  /* 0x000000504c507220 */ /* 0x040fe40000410000 */
[-C--:B------:R-:W-:Y:S01]  /*4fe0*/  FFMA.FTZ R76, R76, R78.reuse, -R83 ;  /* 0x0000004e4c4c7223 */ /* 0x080fe20000010853 */
[----:B------:R-:W-:Y:S01]  /*4ff0*/  SHF.R.U32.HI R83, RZ, 0x8, R73 ;  /* 0x00000008ff537819 */ /* 0x000fe20000011649 */
[----:B------:R-:W-:Y:S01]  /*5000*/  FFMA.FTZ R81, R81, R78, R80 ;  /* 0x0000004e51517223 */ /* 0x000fe20000010050 */
[----:B------:R-:W-:-:S02]  /*5010*/  LOP3.LUT R78, R73, 0xff0000ff, RZ, 0xc0, !PT ;  /* 0xff0000ff494e7812 */ /* 0x000fc400078ec0ff */
[----:B------:R-:W-:Y:S01]  /*5020*/  SHF.R.U32.HI R80, RZ, 0x10, R73 ;  /* 0x00000010ff507819 */ /* 0x000fe20000011649 */
[----:B------:R-:W-:Y:S01]  /*5030*/  IMAD.SHL.U32 R83, R83, 0x100, RZ ;  /* 0x0000010053537824 */ /* 0x000fe200078e00ff */
[----:B------:R-:W-:Y:S02]  /*5040*/  LOP3.LUT R73, R71, 0xff0000ff, RZ, 0xc0, !PT ;  /* 0xff0000ff47497812 */ /* 0x000fe400078ec0ff */
[----:B------:R-:W-:Y:S02]  /*5050*/  SHF.L.U32 R80, R80, 0x10, RZ ;  /* 0x0000001050507819 */ /* 0x000fe400000006ff */
[----:B------:R-:W-:Y:S02]  /*5060*/  LOP3.LUT R83, R78, 0xff00, R83, 0xf8, !PT ;  /* 0x0000ff004e537812 */ /* 0x000fe400078ef853 */
[----:B------:R-:W-:Y:S02]  /*5070*/  SHF.R.U32.HI R78, RZ, 0x8, R71 ;  /* 0x00000008ff4e7819 */ /* 0x000fe40000011647 */
[----:B------:R-:W-:Y:S01]  /*5080*/  LOP3.LUT R71, R83, 0xff0000, R80, 0xf8, !PT ;  /* 0x00ff000053477812 */ /* 0x000fe200078ef850 */
[----:B------:R-:W-:Y:S01]  /*5090*/  IMAD.MOV.U32 R80, RZ, RZ, R15 ;  /* 0x000000ffff507224 */ /* 0x000fe200078e000f */
[----:B------:R-:W-:Y:S01]  /*50a0*/  F2FP.SATFINITE.E4M3.F32.PACK_AB_MERGE_C R12, R81, R76, R72 ;  /* 0x0000004c510c723e */ /* 0x000fe20004807048 */
[----:B------:R-:W-:Y:S01]  /*50b0*/  IMAD.SHL.U32 R78, R78, 0x100, RZ ;  /* 0x000001004e4e7824 */ /* 0x000fe200078e00ff */
[----:B------:R-:W-:-:S02]  /*50c0*/  F2FP.F16.E4M3.UNPACK_B R83, R71.H1 ;  /* 0x00000047ff53723e */ /* 0x000fc400030006ff */
[----:B------:R-:W-:Y:S02]  /*50d0*/  F2FP.F16.E4M3.UNPACK_B R15, R80 ;  /* 0x00000050ff0f723e */ /* 0x000fe400020006ff */
[----:B------:R-:W-:Y:S01]  /*50e0*/  LOP3.LUT R73, R73, 0xff00, R78, 0xf8, !PT ;  /* 0x0000ff0049497812 */ /* 0x000fe200078ef84e */
[----:B------:R-:W-:Y:S02]  /*50f0*/  IMAD.U32 R78, R82, 0x10000, RZ ;  /* 0x00010000524e7824 */ /* 0x000fe400078e00ff */
[----:B------:R-:W-:-:S03]  /*5100*/  HADD2.F32 R85, -RZ, R83.H0_H0 ;  /* 0x20000053ff557230 */ /* 0x000fc60000004100 */
[----:B------:R-:W-:Y:S01]  /*5110*/  LOP3.LUT R73, R73, 0xff0000, R78, 0xf8, !PT ;  /* 0x00ff000049497812 */ /* 0x000fe200078ef84e */
[--C-:B------:R-:W-:Y:S02]  /*5120*/  HADD2.F32 R78, -RZ, R15.reuse.H1_H1 ;  /* 0x3000000fff4e7230 */ /* 0x100fe40000004100 */
[----:B------:R-:W-:Y:S01]  /*5130*/  HADD2.F32 R15, -RZ, R15.H0_H0 ;  /* 0x2000000fff0f7230 */ /* 0x000fe20000004100 */
[----:B------:R-:W-:Y:S02]  /*5140*/  F2FP.F16.E4M3.UNPACK_B R84, R73.H1 ;  /* 0x00000049ff54723e */ /* 0x000fe400030006ff */
[----:B------:R-:W-:Y:S01]  /*5150*/  FMUL.FTZ R156, R78, R85 ;  /* 0x000000554e9c7220 */ /* 0x000fe20000410000 */
[----:B------:R-:W-:Y:S01]  /*5160*/  F2FP.F16.E4M3.UNPACK_B R73, R73 ;  /* 0x00000049ff49723e */ /* 0x000fe200020006ff */
[----:B------:R-:W-:Y:S01]  /*5170*/  FMUL.FTZ R85, R15, R85 ;  /* 0x000000550f557220 */ /* 0x000fe20000410000 */
[--C-:B------:R-:W-:Y:S02]  /*5180*/  HADD2.F32 R82, -RZ, R84.reuse.H0_H0 ;  /* 0x20000054ff527230 */ /* 0x100fe40000004100 */
[----:B------:R-:W-:-:S03]  /*5190*/  HADD2.F32 R84, -RZ, R84.H1_H1 ;  /* 0x30000054ff547230 */ /* 0x000fc60000004100 */
[-C--:B------:R-:W-:Y:S01]  /*51a0*/  FFMA.FTZ R15, R15, R82.reuse, -R156 ;  /* 0x000000520f0f7223 */ /* 0x080fe2000001089c */
[----:B------:R-:W-:Y:S01]  /*51b0*/  FFMA.FTZ R78, R78, R82, R85 ;  /* 0x000000524e4e7223 */ /* 0x000fe20000010055 */
[----:B------:R-:W-:Y:S02]  /*51c0*/  F2FP.F16.E4M3.UNPACK_B R82, R80.H1 ;  /* 0x00000050ff52723e */ /* 0x000fe400030006ff */
[----:B------:R-:W-:Y:S01]  /*51d0*/  MOV R80, R14 ;  /* 0x0000000e00507202 */ /* 0x000fe20000000f00 */
[----:B------:R-:W-:Y:S02]  /*51e0*/  HADD2.F32 R14, -RZ, R83.H1_H1 ;  /* 0x30000053ff0e7230 */ /* 0x000fe40000004100 */
[--C-:B------:R-:W-:Y:S02]  /*51f0*/  HADD2.F32 R83, -RZ, R82.reuse.H1_H1 ;  /* 0x30000052ff537230 */ /* 0x100fe40000004100 */
[----:B------:R-:W-:-:S03]  /*5200*/  HADD2.F32 R82, -RZ, R82.H0_H0 ;  /* 0x20000052ff527230 */ /* 0x000fc60000004100 */
[CC--:B------:R-:W-:Y:S02]  /*5210*/  FMUL.FTZ R85, R83.reuse, R14.reuse ;  /* 0x0000000e53557220 */ /* 0x0c0fe40000410000 */
[C---:B------:R-:W-:Y:S02]  /*5220*/  FMUL.FTZ R156, R82.reuse, R14 ;  /* 0x0000000e529c7220 */ /* 0x040fe40000410000 */
[----:B------:R-:W-:Y:S01]  /*5230*/  FFMA.FTZ R14, R82, R84, -R85 ;  /* 0x00000054520e7223 */ /* 0x000fe20000010855 */
[----:B------:R-:W-:Y:S01]  /*5240*/  F2FP.F16.E4M3.UNPACK_B R82, R80.H1 ;  /* 0x00000050ff52723e */ /* 0x000fe200030006ff */
[----:B------:R-:W-:Y:S01]  /*5250*/  FFMA.FTZ R83, R83, R84, R156 ;  /* 0x0000005453537223 */ /* 0x000fe2000001009c */
[----:B------:R-:W-:Y:S01]  /*5260*/  F2FP.F16.E4M3.UNPACK_B R85, R71 ;  /* 0x00000047ff55723e */ /* 0x000fe200020006ff */
[----:B------:R-:W-:Y:S01]  /*5270*/  HADD2.F32 R84, -RZ, R73.H1_H1 ;  /* 0x30000049ff547230 */ /* 0x000fe20000004100 */
[----:B------:R-:W-:Y:S01]  /*5280*/  F2FP.F16.E4M3.UNPACK_B R80, R80 ;  /* 0x00000050ff50723e */ /* 0x000fe200020006ff */
[----:B------:R-:W-:Y:S01]  /*5290*/  HADD2.F32 R71, -RZ, R82.H1_H1 ;  /* 0x30000052ff477230 */ /* 0x000fe20000004100 */
[----:B------:R-:W-:Y:S01]  /*52a0*/  F2FP.SATFINITE.E4M3.F32.PACK_AB_MERGE_C R83, R83, R14, RZ ;  /* 0x0000000e5353723e */ /* 0x000fe200048070ff */
[----:B------:R-:W-:-:S02]  /*52b0*/  HADD2.F32 R156, -RZ, R85.H1_H1 ;  /* 0x30000055ff9c7230 */ /* 0x000fc40000004100 */
[----:B------:R-:W-:Y:S01]  /*52c0*/  HADD2.F32 R82, -RZ, R82.H0_H0 ;  /* 0x20000052ff527230 */ /* 0x000fe20000004100 */
[----:B------:R-:W-:Y:S01]  /*52d0*/  F2FP.SATFINITE.E4M3.F32.PACK_AB_MERGE_C R15, R78, R15, R83 ;  /* 0x0000000f4e0f723e */ /* 0x000fe20004807053 */
[----:B------:R-:W-:Y:S02]  /*52e0*/  HADD2.F32 R85, -RZ, R85.H0_H0 ;  /* 0x20000055ff557230 */ /* 0x000fe40000004100 */
[-C--:B------:R-:W-:Y:S01]  /*52f0*/  FMUL.FTZ R157, R71, R156.reuse ;  /* 0x0000009c479d7220 */ /* 0x080fe20000410000 */
[----:B------:R-:W-:Y:S02]  /*5300*/  HADD2.F32 R73, -RZ, R73.H0_H0 ;  /* 0x20000049ff497230 */ /* 0x000fe40000004100 */
[C---:B------:R-:W-:Y:S01]  /*5310*/  FMUL.FTZ R158, R82.reuse, R156 ;  /* 0x0000009c529e7220 */ /* 0x040fe20000410000 */
[----:B------:R-:W-:-:S03]  /*5320*/  FFMA.FTZ R156, R82, R84, -R157 ;  /* 0x00000054529c7223 */ /* 0x000fc6000001089d */
[----:B------:R-:W-:Y:S01]  /*5330*/  FFMA.FTZ R159, R71, R84, R158 ;  /* 0x00000054479f7223 */ /* 0x000fe2000001009e */
[--C-:B------:R-:W-:Y:S02]  /*5340*/  HADD2.F32 R71, -RZ, R80.reuse.H1_H1 ;  /* 0x30000050ff477230 */ /* 0x100fe40000004100 */
[----:B------:R-:W-:Y:S02]  /*5350*/  HADD2.F32 R80, -RZ, R80.H0_H0 ;  /* 0x20000050ff507230 */ /* 0x000fe40000004100 */
[----:B------:R-:W-:Y:S01]  /*5360*/  F2FP.SATFINITE.E4M3.F32.PACK_AB_MERGE_C R156, R159, R156, RZ ;  /* 0x0000009c9f9c723e */ /* 0x000fe200048070ff */
[-C--:B------:R-:W-:Y:S02]  /*5370*/  FMUL.FTZ R157, R71, R85.reuse ;  /* 0x00000055479d7220 */ /* 0x080fe40000410000 */
[C---:B------:R-:W-:Y:S02]  /*5380*/  FMUL.FTZ R82, R80.reuse, R85 ;  /* 0x0000005550527220 */ /* 0x040fe40000410000 */
[----:B------:R-:W-:-:S02]  /*5390*/  FFMA.FTZ R157, R80, R73, -R157 ;  /* 0x00000049509d7223 */ /* 0x000fc4000001089d */
[----:B------:R-:W-:-:S05]  /*53a0*/  FFMA.FTZ R82, R71, R73, R82 ;  /* 0x0000004947527223 */ /* 0x000fca0000010052 */
[----:B------:R-:W-:-:S07]  /*53b0*/  F2FP.SATFINITE.E4M3.F32.PACK_AB_MERGE_C R14, R82, R157, R156 ;  /* 0x0000009d520e723e */ /* 0x000fce000480709c */
.L_x_468:
[----:B------:R-:W-:Y:S05]  /*53c0*/  BSYNC B3 ;  /* 0x0000000000037941 */ /* 0x000fea0003800000 */
.L_x_467:
[----:B0-----:R0:W-:Y:S02]  /*53d0*/  ST.E.128 desc[UR50][R74.64], R12 ;  /* 0x0000000c4a007985 */ /* 0x0011e4000c101d32 */
.L_x_466:
[----:B------:R-:W-:Y:S05]  /*53e0*/  BSYNC B2 ;  /* 0x0000000000027941 */ /* 0x000fea0003800000 */
.L_x_465:
[----:B------:R-:W-:Y:S01]  /*53f0*/  ISETP.NE.AND P2, PT, R32, RZ, PT ;  /* 0x000000ff2000720c */ /* 0x000fe20003f45270 */
[----:B------:R-:W-:-:S12]  /*5400*/  BSSY B2, `(.L_x_469) ;  /* 0x0000071000027945 */ /* 0x000fd80003800000 */
[----:B------:R-:W-:Y:S05]  /*5410*/  @!P2 BRA `(.L_x_470) ;  /* 0x0000000400bca947 */ /* 0x000fea0003800000 */
[----:B0-----:R0:W0:Y:S01]  /*5420*/  LDS.128 R12, [R37+0x1f400] ;  /* 0x01f40000250c7984 */ /* 0x0010220000000c00 */
[----:B----4-:R-:W-:Y:S01]  /*5430*/  IADD3 R70, P2, R175, R11, RZ ;  /* 0x0000000baf467210 */ /* 0x010fe20007f5e0ff */
[----:B------:R-:W-:Y:S04]  /*5440*/  BSSY B3, `(.L_x_471) ;  /* 0x000006b000037945 */ /* 0x000fe80003800000 */
[----:B---3--:R-:W-:Y:S01]  /*5450*/  IMAD.X R71, R150, 0x1, R207, P2 ;  /* 0x0000000196477824 */ /* 0x008fe200010e06cf */
[----:B------:R-:W-:-:S13]  /*5460*/  ISETP.GE.AND P2, PT, R202, R118, PT ;  /* 0x00000076ca00720c */ /* 0x000fda0003f46270 */
[----:B------:R-:W-:Y:S05]  /*5470*/  @P2 BRA `(.L_x_472) ;  /* 0x00000004009c2947 */ /* 0x000fea0003800000 */
[----:B------:R-:W-:Y:S02]  /*5480*/  SHF.R.U32.HI R66, RZ, 0x8, R67 ;  /* 0x00000008ff427819 */ /* 0x000fe40000011643 */
[----:B------:R-:W-:Y:S02]  /*5490*/  SHF.R.U32.HI R68, RZ, 0x8, R69 ;  /* 0x00000008ff447819 */ /* 0x000fe40000011645 */
[----:B------:R-:W-:Y:S01]  /*54a0*/  SHF.R.U32.HI R75, RZ, 0x10, R67 ;  /* 0x00000010ff4b7819 */ /* 0x000fe20000011643 */
[----:B------:R-:W-:Y:S01]  /*54b0*/  IMAD.SHL.U32 R66, R66, 0x100, RZ ;  /* 0x0000010042427824 */ /* 0x000fe200078e00ff */
[----:B------:R-:W-:Y:S02]  /*54c0*/  SHF.R.U32.HI R73, RZ, 0x10, R69 ;  /* 0x00000010ff497819 */ /* 0x000fe40000011645 */
[----:B------:R-:W-:Y:S01]  /*54d0*/  LOP3.LUT R72, R69, 0xff0000ff, RZ, 0xc0, !PT ;  /* 0xff0000ff45487812 */ /* 0x000fe200078ec0ff */
[----:B------:R-:W-:Y:S01]  /*54e0*/  IMAD.SHL.U32 R69, R68, 0x100, RZ ;  /* 0x0000010044457824 */ /* 0x000fe200078e00ff */
[----:B------:R-:W-:-:S02]  /*54f0*/  LOP3.LUT R67, R67, 0xff0000ff, RZ, 0xc0, !PT ;  /* 0xff0000ff43437812 */ /* 0x000fc400078ec0ff */
[----:B0-----:R-:W-:Y:S02]  /*5500*/  MOV R68, R12 ;  /* 0x0000000c00447202 */ /* 0x001fe40000000f00 */
[----:B------:R-:W-:Y:S01]  /*5510*/  LOP3.LUT R67, R67, 0xff00, R66, 0xf8, !PT ;  /* 0x0000ff0043437812 */ /* 0x000fe200078ef842 */
[----:B------:R-:W-:Y:S01]  /*5520*/  IMAD.U32 R66, R75, 0x10000, RZ ;  /* 0x000100004b427824 */ /* 0x000fe200078e00ff */
[----:B------:R-:W-:Y:S01]  /*5530*/  LOP3.LUT R74, R72, 0xff00, R69, 0xf8, !PT ;  /* 0x0000ff00484a7812 */ /* 0x000fe200078ef845 */
[----:B------:R-:W-:Y:S01]  /*5540*/  IMAD.U32 R69, R73, 0x10000, RZ ;  /* 0x0001000049457824 */ /* 0x000fe200078e00ff */
[----:B------:R-:W-:Y:S02]  /*5550*/  F2FP.F16.E4M3.UNPACK_B R72, R155.H1 ;  /* 0x0000009bff48723e */ /* 0x000fe400030006ff */
[-C--:B------:R-:W-:Y:S02]  /*5560*/  F2FP.F16.E4M3.UNPACK_B R12, R13.reuse ;  /* 0x0000000dff0c723e */ /* 0x080fe400020006ff */
[----:B------:R-:W-:Y:S01]  /*5570*/  LOP3.LUT R66, R67, 0xff0000, R66, 0xf8, !PT ;  /* 0x00ff000043427812 */ /* 0x000fe200078ef842 */
[----:B------:R-:W-:Y:S01]  /*5580*/  HADD2.F32 R76, -RZ, R72.H0_H0 ;  /* 0x20000048ff4c7230 */ /* 0x000fe20000004100 */
[----:B------:R-:W-:Y:S01]  /*5590*/  LOP3.LUT R67, R74, 0xff0000, R69, 0xf8, !PT ;  /* 0x00ff00004a437812 */ /* 0x000fe200078ef845 */
[--C-:B------:R-:W-:Y:S01]  /*55a0*/  HADD2.F32 R69, -RZ, R12.reuse.H1_H1 ;  /* 0x3000000cff457230 */ /* 0x100fe20000004100 */
[----:B------:R-:W-:Y:S01]  /*55b0*/  F2FP.F16.E4M3.UNPACK_B R74, R148.H1 ;  /* 0x00000094ff4a723e */ /* 0x000fe200030006ff */
[----:B------:R-:W-:Y:S01]  /*55c0*/  HADD2.F32 R12, -RZ, R12.H0_H0 ;  /* 0x2000000cff0c7230 */ /* 0x000fe20000004100 */
[----:B------:R-:W-:Y:S01]  /*55d0*/  F2FP.F16.E4M3.UNPACK_B R13, R13.H1 ;  /* 0x0000000dff0d723e */ /* 0x000fe200030006ff */
[----:B------:R-:W-:-:S02]  /*55e0*/  HADD2.F32 R77, -RZ, R72.H1_H1 ;  /* 0x30000048ff4d7230 */ /* 0x000fc40000004100 */
[CC--:B------:R-:W-:Y:S01]  /*55f0*/  FMUL.FTZ R79, R69.reuse, R76.reuse ;  /* 0x0000004c454f7220 */ /* 0x0c0fe20000410000 */
[--C-:B------:R-:W-:Y:S02]  /*5600*/  HADD2.F32 R75, -RZ, R74.reuse.H0_H0 ;  /* 0x2000004aff4b7230 */ /* 0x100fe40000004100 */
[C---:B------:R-:W-:Y:S01]  /*5610*/  FMUL.FTZ R76, R12.reuse, R76 ;  /* 0x0000004c0c4c7220 */ /* 0x040fe20000410000 */
[--C-:B------:R-:W-:Y:S01]  /*5620*/  HADD2.F32 R73, -RZ, R13.reuse.H1_H1 ;  /* 0x3000000dff497230 */ /* 0x100fe20000004100 */
[----:B------:R-:W-:Y:S01]  /*5630*/  F2FP.F16.E4M3.UNPACK_B R155, R155 ;  /* 0x0000009bff9b723e */ /* 0x000fe200020006ff */
[----:B------:R-:W-:Y:S02]  /*5640*/  HADD2.F32 R72, -RZ, R13.H0_H0 ;  /* 0x2000000dff487230 */ /* 0x000fe40000004100 */
[-C--:B------:R-:W-:Y:S01]  /*5650*/  FFMA.FTZ R12, R12, R75.reuse, -R79 ;  /* 0x0000004b0c0c7223 */ /* 0x080fe2000001084f */
[----:B------:R-:W-:Y:S02]  /*5660*/  HADD2.F32 R74, -RZ, R74.H1_H1 ;  /* 0x3000004aff4a7230 */ /* 0x000fe40000004100 */
[----:B------:R-:W-:Y:S01]  /*5670*/  FFMA.FTZ R13, R69, R75, R76 ;  /* 0x0000004b450d7223 */ /* 0x000fe2000001004c */
[CC--:B------:R-:W-:Y:S01]  /*5680*/  FMUL.FTZ R79, R73.reuse, R77.reuse ;  /* 0x0000004d494f7220 */ /* 0x0c0fe20000410000 */
[C---:B------:R-:W-:Y:S01]  /*5690*/  FMUL.FTZ R78, R72.reuse, R77 ;  /* 0x0000004d484e7220 */ /* 0x040fe20000410000 */
[-C--:B------:R-:W-:Y:S01]  /*56a0*/  F2FP.F16.E4M3.UNPACK_B R69, R68.reuse.H1 ;  /* 0x00000044ff45723e */ /* 0x080fe200030006ff */
[----:B------:R-:W-:Y:S01]  /*56b0*/  HADD2.F32 R75, -RZ, R155.H1_H1 ;  /* 0x3000009bff4b7230 */ /* 0x000fe20000004100 */
[----:B------:R-:W-:Y:S01]  /*56c0*/  F2FP.F16.E4M3.UNPACK_B R68, R68 ;  /* 0x00000044ff44723e */ /* 0x000fe200020006ff */
[-C--:B------:R-:W-:Y:S01]  /*56d0*/  FFMA.FTZ R79, R72, R74.reuse, -R79 ;  /* 0x0000004a484f7223 */ /* 0x080fe2000001084f */
[----:B------:R-:W-:Y:S01]  /*56e0*/  FFMA.FTZ R80, R73, R74, R78 ;  /* 0x0000004a49507223 */ /* 0x000fe2000001004e */
[----:B------:R-:W-:Y:S01]  /*56f0*/  F2FP.F16.E4M3.UNPACK_B R148, R148 ;  /* 0x00000094ff94723e */ /* 0x000fe200020006ff */
[--C-:B------:R-:W-:Y:S01]  /*5700*/  HADD2.F32 R74, -RZ, R69.reuse.H1_H1 ;  /* 0x30000045ff4a7230 */ /* 0x100fe20000004100 */
[-C--:B------:R-:W-:Y:S01]  /*5710*/  F2FP.F16.E4M3.UNPACK_B R82, R67.reuse.H1 ;  /* 0x00000043ff52723e */ /* 0x080fe200030006ff */
[----:B------:R-:W-:Y:S01]  /*5720*/  HADD2.F32 R73, -RZ, R69.H0_H0 ;  /* 0x20000045ff497230 */ /* 0x000fe20000004100 */
[----:B------:R-:W-:Y:S01]  /*5730*/  F2FP.F16.E4M3.UNPACK_B R81, R67 ;  /* 0x00000043ff51723e */ /* 0x000fe200020006ff */
[----:B------:R-:W-:-:S02]  /*5740*/  HADD2.F32 R69, -RZ, R68.H0_H0 ;  /* 0x20000044ff457230 */ /* 0x000fc40000004100 */
[CC--:B------:R-:W-:Y:S01]  /*5750*/  FMUL.FTZ R78, R74.reuse, R75.reuse ;  /* 0x0000004b4a4e7220 */ /* 0x0c0fe20000410000 */
[----:B------:R-:W-:Y:S02]  /*5760*/  HADD2.F32 R72, -RZ, R68.H1_H1 ;  /* 0x30000044ff487230 */ /* 0x000fe40000004100 */
[C---:B------:R-:W-:Y:S01]  /*5770*/  FMUL.FTZ R75, R73.reuse, R75 ;  /* 0x0000004b494b7220 */ /* 0x040fe20000410000 */
[--C-:B------:R-:W-:Y:S01]  /*5780*/  HADD2.F32 R68, -RZ, R148.reuse.H1_H1 ;  /* 0x30000094ff447230 */ /* 0x100fe20000004100 */
[----:B------:R-:W-:Y:S01]  /*5790*/  F2FP.F16.E4M3.UNPACK_B R67, R66 ;  /* 0x00000042ff43723e */ /* 0x000fe200020006ff */
[----:B------:R-:W-:Y:S02]  /*57a0*/  HADD2.F32 R155, -RZ, R155.H0_H0 ;  /* 0x2000009bff9b7230 */ /* 0x000fe40000004100 */
[----:B------:R-:W-:Y:S02]  /*57b0*/  HADD2.F32 R148, -RZ, R148.H0_H0 ;  /* 0x20000094ff947230 */ /* 0x000fe40000004100 */
[-C--:B------:R-:W-:Y:S01]  /*57c0*/  FFMA.FTZ R73, R73, R68.reuse, -R78 ;  /* 0x0000004449497223 */ /* 0x080fe2000001084e */
[----:B------:R-:W-:Y:S01]  /*57d0*/  FFMA.FTZ R78, R74, R68, R75 ;  /* 0x000000444a4e7223 */ /* 0x000fe2000001004b */
[----:B------:R-:W-:Y:S01]  /*57e0*/  FMUL.FTZ R76, R72, R155 ;  /* 0x0000009b484c7220 */ /* 0x000fe20000410000 */
[----:B------:R-:W-:Y:S01]  /*57f0*/  F2FP.F16.E4M3.UNPACK_B R74, R15.H1 ;  /* 0x0000000fff4a723e */ /* 0x000fe200030006ff */
[C---:B------:R-:W-:Y:S01]  /*5800*/  FMUL.FTZ R155, R69.reuse, R155 ;  /* 0x0000009b459b7220 */ /* 0x040fe20000410000 */
[----:B------:R-:W-:Y:S01]  /*5810*/  F2FP.F16.E4M3.UNPACK_B R75, R14.H1 ;  /* 0x0000000eff4b723e */ /* 0x000fe200030006ff */
[-C--:B------:R-:W-:Y:S01]  /*5820*/  FFMA.FTZ R68, R69, R148.reuse, -R76 ;  /* 0x0000009445447223 */ /* 0x080fe2000001084c */
[----:B------:R-:W-:Y:S01]  /*5830*/  F2FP.SATFINITE.E4M3.F32.PACK_AB_MERGE_C R73, R78, R73, RZ ;  /* 0x000000494e49723e */ /* 0x000fe200048070ff */
[----:B------:R-:W-:Y:S01]  /*5840*/  FFMA.FTZ R69, R72, R148, R155 ;  /* 0x0000009448457223 */ /* 0x000fe2000001009b */
[--C-:B------:R-:W-:Y:S01]  /*5850*/  HADD2.F32 R77, -RZ, R74.reuse.H0_H0 ;  /* 0x2000004aff4d7230 */ /* 0x100fe20000004100 */
[----:B------:R-:W-:Y:S01]  /*5860*/  F2FP.SATFINITE.E4M3.F32.PACK_AB_MERGE_C R72, R80, R79, RZ ;  /* 0x0000004f5048723e */ /* 0x000fe200048070ff */
[----:B------:R-:W-:Y:S01]  /*5870*/  HADD2.F32 R78, -RZ, R74.H1_H1 ;  /* 0x3000004aff4e7230 */ /* 0x000fe20000004100 */
[----:B------:R-:W-:Y:S01]  /*5880*/  F2FP.F16.E4M3.UNPACK_B R74, R66.H1 ;  /* 0x00000042ff4a723e */ /* 0x000fe200030006ff */
[----:B------:R-:W-:Y:S01]  /*5890*/  HADD2.F32 R79, -RZ, R82.H1_H1 ;  /* 0x30000052ff4f7230 */ /* 0x000fe20000004100 */
[----:B------:R-:W-:Y:S01]  /*58a0*/  F2FP.F16.E4M3.UNPACK_B R14, R14 ;  /* 0x0000000eff0e723e */ /* 0x000fe200020006ff */
[----:B------:R-:W-:Y:S01]  /*58b0*/  HADD2.F32 R76, -RZ, R75.H1_H1 ;  /* 0x3000004bff4c7230 */ /* 0x000fe20000004100 */
[----:B------:R-:W-:Y:S01]  /*58c0*/  F2FP.SATFINITE.E4M3.F32.PACK_AB_MERGE_C R13, R13, R12, R72 ;  /* 0x0000000c0d0d723e */ /* 0x000fe20004807048 */
[----:B------:R-:W-:-:S02]  /*58d0*/  HADD2.F32 R80, -RZ, R74.H1_H1 ;  /* 0x3000004aff507230 */ /* 0x000fc40000004100 */
[-C--:B------:R-:W-:Y:S01]  /*58e0*/  FMUL.FTZ R66, R78, R79.reuse ;  /* 0x0000004f4e427220 */ /* 0x080fe20000410000 */
[----:B------:R-:W-:Y:S02]  /*58f0*/  HADD2.F32 R83, -RZ, R81.H1_H1 ;  /* 0x30000051ff537230 */ /* 0x000fe40000004100 */
[C---:B------:R-:W-:Y:S01]  /*5900*/  FMUL.FTZ R85, R77.reuse, R79 ;  /* 0x0000004f4d557220 */ /* 0x040fe20000410000 */
[----:B------:R-:W-:Y:S02]  /*5910*/  HADD2.F32 R75, -RZ, R75.H0_H0 ;  /* 0x2000004bff4b7230 */ /* 0x000fe40000004100 */
[----:B------:R-:W-:Y:S01]  /*5920*/  FFMA.FTZ R66, R77, R80, -R66 ;  /* 0x000000504d427223 */ /* 0x000fe20000010842 */
[----:B------:R-:W-:Y:S02]  /*5930*/  HADD2.F32 R79, -RZ, R67.H1_H1 ;  /* 0x30000043ff4f7230 */ /* 0x000fe40000004100 */
[----:B------:R-:W-:Y:S01]  /*5940*/  FMUL.FTZ R84, R76, R83 ;  /* 0x000000534c547220 */ /* 0x000fe20000410000 */
[----:B------:R-:W-:Y:S01]  /*5950*/  F2FP.F16.E4M3.UNPACK_B R77, R15 ;  /* 0x0000000fff4d723e */ /* 0x000fe200020006ff */
[----:B------:R-:W-:Y:S01]  /*5960*/  FMUL.FTZ R83, R75, R83 ;  /* 0x000000534b537220 */ /* 0x000fe20000410000 */
[----:B------:R-:W-:-:S02]  /*5970*/  HADD2.F32 R82, -RZ, R82.H0_H0 ;  /* 0x20000052ff527230 */ /* 0x000fc40000004100 */
[-C--:B------:R-:W-:Y:S01]  /*5980*/  FFMA.FTZ R84, R75, R79.reuse, -R84 ;  /* 0x0000004f4b547223 */ /* 0x080fe20000010854 */
[--C-:B------:R-:W-:Y:S02]  /*5990*/  HADD2.F32 R75, -RZ, R14.reuse.H0_H0 ;  /* 0x2000000eff4b7230 */ /* 0x100fe40000004100 */
[----:B------:R-:W-:Y:S01]  /*59a0*/  FFMA.FTZ R83, R76, R79, R83 ;  /* 0x0000004f4c537223 */ /* 0x000fe20000010053 */
[--C-:B------:R-:W-:Y:S02]  /*59b0*/  HADD2.F32 R76, -RZ, R77.reuse.H0_H0 ;  /* 0x2000004dff4c7230 */ /* 0x100fe40000004100 */
[----:B------:R-:W-:Y:S01]  /*59c0*/  FFMA.FTZ R15, R78, R80, R85 ;  /* 0x000000504e0f7223 */ /* 0x000fe20000010055 */
[----:B------:R-:W-:Y:S01]  /*59d0*/  HADD2.F32 R77, -RZ, R77.H1_H1 ;  /* 0x3000004dff4d7230 */ /* 0x000fe20000004100 */
[----:B------:R-:W-:Y:S01]  /*59e0*/  F2FP.SATFINITE.E4M3.F32.PACK_AB_MERGE_C R12, R69, R68, R73 ;  /* 0x00000044450c723e */ /* 0x000fe20004807049 */
[----:B------:R-:W-:Y:S01]  /*59f0*/  HADD2.F32 R14, -RZ, R14.H1_H1 ;  /* 0x3000000eff0e7230 */ /* 0x000fe20000004100 */
[----:B------:R-:W-:Y:S01]  /*5a00*/  F2FP.SATFINITE.E4M3.F32.PACK_AB_MERGE_C R83, R83, R84, RZ ;  /* 0x000000545353723e */ /* 0x000fe200048070ff */
[----:B------:R-:W-:-:S02]  /*5a10*/  HADD2.F32 R81, -RZ, R81.H0_H0 ;  /* 0x20000051ff517230 */ /* 0x000fc40000004100 */
[-C--:B------:R-:W-:Y:S01]  /*5a20*/  FMUL.FTZ R79, R77, R82.reuse ;  /* 0x000000524d4f7220 */ /* 0x080fe20000410000 */
[----:B------:R-:W-:Y:S02]  /*5a30*/  HADD2.F32 R74, -RZ, R74.H0_H0 ;  /* 0x2000004aff4a7230 */ /* 0x000fe40000004100 */
[----:B------:R-:W-:Y:S01]  /*5a40*/  FMUL.FTZ R82, R76, R82 ;  /* 0x000000524c527220 */ /* 0x000fe20000410000 */
[----:B------:R-:W-:Y:S02]  /*5a50*/  HADD2.F32 R67, -RZ, R67.H0_H0 ;  /* 0x20000043ff437230 */ /* 0x000fe40000004100 */
[-C--:B------:R-:W-:Y:S01]  /*5a60*/  FMUL.FTZ R78, R14, R81.reuse ;  /* 0x000000510e4e7220 */ /* 0x080fe20000410000 */
[----:B------:R-:W-:Y:S01]  /*5a70*/  FMUL.FTZ R81, R75, R81 ;  /* 0x000000514b517220 */ /* 0x000fe20000410000 */
[-C--:B------:R-:W-:Y:S01]  /*5a80*/  FFMA.FTZ R79, R76, R74.reuse, -R79 ;  /* 0x0000004a4c4f7223 */ /* 0x080fe2000001084f */
[----:B------:R-:W-:Y:S01]  /*5a90*/  FFMA.FTZ R82, R77, R74, R82 ;  /* 0x0000004a4d527223 */ /* 0x000fe20000010052 */
[-C--:B------:R-:W-:Y:S01]  /*5aa0*/  FFMA.FTZ R78, R75, R67.reuse, -R78 ;  /* 0x000000434b4e7223 */ /* 0x080fe2000001084e */
[----:B------:R-:W-:Y:S01]  /*5ab0*/  FFMA.FTZ R81, R14, R67, R81 ;  /* 0x000000430e517223 */ /* 0x000fe20000010051 */
[----:B------:R-:W-:-:S04]  /*5ac0*/  F2FP.SATFINITE.E4M3.F32.PACK_AB_MERGE_C R15, R15, R66, RZ ;  /* 0x000000420f0f723e */ /* 0x000fc800048070ff */
[----:B------:R-:W-:Y:S02]  /*5ad0*/  F2FP.SATFINITE.E4M3.F32.PACK_AB_MERGE_C R14, R81, R78, R83 ;  /* 0x0000004e510e723e */ /* 0x000fe40004807053 */
[----:B------:R-:W-:-:S07]  /*5ae0*/  F2FP.SATFINITE.E4M3.F32.PACK_AB_MERGE_C R15, R82, R79, R15 ;  /* 0x0000004f520f723e */ /* 0x000fce000480700f */
.L_x_472:
[----:B------:R-:W-:Y:S05]  /*5af0*/  BSYNC B3 ;  /* 0x0000000000037941 */ /* 0x000fea0003800000 */
.L_x_471:
[----:B0-----:R0:W-:Y:S02]  /*5b00*/  ST.E.128 desc[UR50][R70.64], R12 ;  /* 0x0000000c46007985 */ /* 0x0011e4000c101d32 */
.L_x_470:
[----:B------:R-:W-:Y:S05]  /*5b10*/  BSYNC B2 ;  /* 0x0000000000027941 */ /* 0x000fea0003800000 */
.L_x_469:
[----:B------:R-:W-:-:S13]  /*5b20*/  ISETP.NE.AND P2, PT, R33, RZ, PT ;  /* 0x000000ff2100720c */ /* 0x000fda0003f45270 */
        /* <DEDUP_REMOVED lines=9> */
[----:B------:R-:W-:Y:S01]  /*5bc0*/  LOP3.LUT R64, R65, 0xff0000ff, RZ, 0xc0, !PT ;  /* 0xff0000ff41407812 */ /* 0x000fe200078ec0ff */
[----:B------:R-:W-:Y:S01]  /*5bd0*/  IMAD.SHL.U32 R69, R69, 0x100, RZ ;  /* 0x0000010045457824 */ /* 0x000fe200078e00ff */
[----:B------:R-:W-:Y:S02]  /*5be0*/  SHF.R.U32.HI R68, RZ, 0x10, R65 ;  /* 0x00000010ff447819 */ /* 0x000fe40000011641 */
[----:B------:R-:W-:Y:S02]  /*5bf0*/  LOP3.LUT R62, R63, 0xff0000ff, RZ, 0xc0, !PT ;  /* 0xff0000ff3f3e7812 */ /* 0x000fe400078ec0ff */
[----:B------:R-:W-:Y:S01]  /*5c00*/  SHF.R.U32.HI R70, RZ, 0x10, R63 ;  /* 0x00000010ff467819 */ /* 0x000fe2000001163f */
[----:B0-----:R-:W-:Y:S01]  /*5c10*/  IMAD.MOV.U32 R63, RZ, RZ, R12 ;  /* 0x000000ffff3f7224 */ /* 0x001fe200078e000c */
[----:B------:R-:W-:Y:S01]  /*5c20*/  SHF.L.U32 R65, R11, 0x8, RZ ;  /* 0x000000080b417819 */ /* 0x000fe200000006ff */
[----:B------:R-:W-:Y:S01]  /*5c30*/  IMAD.MOV.U32 R11, RZ, RZ, R13 ;  /* 0x000000ffff0b7224 */ /* 0x000fe200078e000d */
[----:B------:R-:W-:Y:S01]  /*5c40*/  LOP3.LUT R64, R64, 0xff00, R69, 0xf8, !PT ;  /* 0x0000ff0040407812 */ /* 0x000fe200078ef845 */
[----:B------:R-:W-:Y:S01]  /*5c50*/  IMAD.U32 R69, R68, 0x10000, RZ ;  /* 0x0001000044457824 */ /* 0x000fe200078e00ff */
[----:B------:R-:W-:-:S02]  /*5c60*/  LOP3.LUT R12, R62, 0xff00, R65, 0xf8, !PT ;  /* 0x0000ff003e0c7812 */ /* 0x000fc400078ef841 */
[----:B------:R-:W-:Y:S02]  /*5c70*/  SHF.L.U32 R13, R70, 0x10, RZ ;  /* 0x00000010460d7819 */ /* 0x000fe400000006ff */
[----:B------:R-:W-:Y:S02]  /*5c80*/  F2FP.F16.E4M3.UNPACK_B R65, R149.H1 ;  /* 0x00000095ff41723e */ /* 0x000fe400030006ff */
[----:B------:R-:W-:Y:S02]  /*5c90*/  F2FP.F16.E4M3.UNPACK_B R62, R11 ;  /* 0x0000000bff3e723e */ /* 0x000fe400020006ff */
[----:B------:R-:W-:Y:S01]  /*5ca0*/  LOP3.LUT R12, R12, 0xff0000, R13, 0xf8, !PT ;  /* 0x00ff00000c0c7812 */ /* 0x000fe200078ef80d */
[--C-:B------:R-:W-:Y:S01]  /*5cb0*/  HADD2.F32 R73, -RZ, R65.reuse.H0_H0 ;  /* 0x20000041ff497230 */ /* 0x100fe20000004100 */
[----:B------:R-:W-:Y:S01]  /*5cc0*/  LOP3.LUT R13, R64, 0xff0000, R69, 0xf8, !PT ;  /* 0x00ff0000400d7812 */ /* 0x000fe200078ef845 */
[--C-:B------:R-:W-:Y:S01]  /*5cd0*/  HADD2.F32 R64, -RZ, R62.reuse.H1_H1 ;  /* 0x3000003eff407230 */ /* 0x100fe20000004100 */
[----:B------:R-:W-:Y:S01]  /*5ce0*/  F2FP.F16.E4M3.UNPACK_B R69, R145.H1 ;  /* 0x00000091ff45723e */ /* 0x000fe200030006ff */
[----:B------:R-:W-:Y:S01]  /*5cf0*/  HADD2.F32 R62, -RZ, R62.H0_H0 ;  /* 0x2000003eff3e7230 */ /* 0x000fe20000004100 */
[----:B------:R-:W-:Y:S01]  /*5d00*/  F2FP.F16.E4M3.UNPACK_B R11, R11.H1 ;  /* 0x0000000bff0b723e */ /* 0x000fe200030006ff */
[----:B------:R-:W-:-:S02]  /*5d10*/  HADD2.F32 R70, -RZ, R65.H1_H1 ;  /* 0x30000041ff467230 */ /* 0x000fc40000004100 */
[-C--:B------:R-:W-:Y:S01]  /*5d20*/  FMUL.FTZ R75, R64, R73.reuse ;  /* 0x00000049404b7220 */ /* 0x080fe20000410000 */
[----:B------:R-:W-:Y:S02]  /*5d30*/  HADD2.F32 R71, -RZ, R69.H0_H0 ;  /* 0x20000045ff477230 */ /* 0x000fe40000004100 */
        /* <DEDUP_REMOVED lines=15> */
[--C-:B------:R-:W-:Y:S01]  /*5e30*/  HADD2.F32 R68, -RZ, R64.reuse.H0_H0 ;  /* 0x20000040ff447230 */ /* 0x100fe20000004100 */
[----:B------:R-:W-:Y:S01]  /*5e40*/  F2FP.F16.E4M3.UNPACK_B R76, R13.H1 ;  /* 0x0000000dff4c723e */ /* 0x000fe200030006ff */
[----:B------:R-:W-:-:S02]  /*5e50*/  HADD2.F32 R69, -RZ, R64.H1_H1 ;  /* 0x30000040ff457230 */ /* 0x000fc40000004100 */
[----:B------:R-:W-:Y:S02]  /*5e60*/  HADD2.F32 R149, -RZ, R149.H0_H0 ;  /* 0x20000095ff957230 */ /* 0x000fe40000004100 */
[-C--:B------:R-:W-:Y:S01]  /*5e70*/  FMUL.FTZ R72, R68, R70.reuse ;  /* 0x0000004644487220 */ /* 0x080fe20000410000 */
[--C-:B------:R-:W-:Y:S02]  /*5e80*/  HADD2.F32 R65, -RZ, R63.reuse.H1_H1 ;  /* 0x3000003fff417230 */ /* 0x100fe40000004100 */
[----:B------:R-:W-:Y:S01]  /*5e90*/  FMUL.FTZ R73, R69, R70 ;  /* 0x0000004645497220 */ /* 0x000fe20000410000 */
[----:B------:R-:W-:Y:S02]  /*5ea0*/  HADD2.F32 R64, -RZ, R63.H0_H0 ;  /* 0x2000003fff407230 */ /* 0x000fe40000004100 */
[--C-:B------:R-:W-:Y:S02]  /*5eb0*/  HADD2.F32 R63, -RZ, R145.reuse.H1_H1 ;  /* 0x30000091ff3f7230 */ /* 0x100fe40000004100 */
[----:B------:R-:W-:Y:S01]  /*5ec0*/  FMUL.FTZ R71, R65, R149 ;  /* 0x0000009541477220 */ /* 0x000fe20000410000 */
[----:B------:R-:W-:-:S02]  /*5ed0*/  HADD2.F32 R145, -RZ, R145.H0_H0 ;  /* 0x20000091ff917230 */ /* 0x000fc40000004100 */
[----:B------:R-:W-:Y:S01]  /*5ee0*/  FMUL.FTZ R70, R64, R149 ;  /* 0x0000009540467220 */ /* 0x000fe20000410000 */
[--C-:B------:R-:W-:Y:S02]  /*5ef0*/  HADD2.F32 R77, -RZ, R76.reuse.H1_H1 ;  /* 0x3000004cff4d7230 */ /* 0x100fe40000004100 */
[-C--:B------:R-:W-:Y:S01]  /*5f00*/  FFMA.FTZ R68, R68, R63.reuse, -R73 ;  /* 0x0000003f44447223 */ /* 0x080fe20000010849 */
[----:B------:R-:W-:Y:S01]  /*5f10*/  FFMA.FTZ R69, R69, R63, R72 ;  /* 0x0000003f45457223 */ /* 0x000fe20000010048 */
[-C--:B------:R-:W-:Y:S01]  /*5f20*/  FFMA.FTZ R63, R64, R145.reuse, -R71 ;  /* 0x00000091403f7223 */ /* 0x080fe20000010847 */
[----:B------:R-:W-:Y:S01]  /*5f30*/  FFMA.FTZ R64, R65, R145, R70 ;  /* 0x0000009141407223 */ /* 0x000fe20000010046 */
[----:B------:R-:W-:Y:S01]  /*5f40*/  F2FP.F16.E4M3.UNPACK_B R70, R15.H1 ;  /* 0x0000000fff46723e */ /* 0x000fe200030006ff */
[----:B------:R-:W-:Y:S01]  /*5f50*/  HADD2.F32 R76, -RZ, R76.H0_H0 ;  /* 0x2000004cff4c7230 */ /* 0x000fe20000004100 */
[----:B------:R-:W-:Y:S02]  /*5f60*/  F2FP.SATFINITE.E4M3.F32.PACK_AB_MERGE_C R65, R75, R74, RZ ;  /* 0x0000004a4b41723e */ /* 0x000fe400048070ff */
[----:B------:R-:W-:Y:S01]  /*5f70*/  F2FP.SATFINITE.E4M3.F32.PACK_AB_MERGE_C R68, R69, R68, RZ ;  /* 0x000000444544723e */ /* 0x000fe200048070ff */
[--C-:B------:R-:W-:Y:S01]  /*5f80*/  HADD2.F32 R71, -RZ, R70.reuse.H0_H0 ;  /* 0x20000046ff477230 */ /* 0x100fe20000004100 */
[----:B------:R-:W-:Y:S01]  /*5f90*/  F2FP.F16.E4M3.UNPACK_B R73, R12.H1 ;  /* 0x0000000cff49723e */ /* 0x000fe200030006ff */
[----:B------:R-:W-:Y:S01]  /*5fa0*/  HADD2.F32 R70, -RZ, R70.H1_H1 ;  /* 0x30000046ff467230 */ /* 0x000fe20000004100 */
[----:B------:R-:W-:-:S02]  /*5fb0*/  F2FP.F16.E4M3.UNPACK_B R69, R14.H1 ;  /* 0x0000000eff45723e */ /* 0x000fc400030006ff */
[----:B------:R-:W-:Y:S01]  /*5fc0*/  F2FP.F16.E4M3.UNPACK_B R75, R13 ;  /* 0x0000000dff4b723e */ /* 0x000fe200020006ff */
[----:B------:R-:W-:Y:S01]  /*5fd0*/  HADD2.F32 R74, -RZ, R73.H1_H1 ;  /* 0x30000049ff4a7230 */ /* 0x000fe20000004100 */
[----:B------:R-:W-:Y:S01]  /*5fe0*/  F2FP.F16.E4M3.UNPACK_B R72, R12 ;  /* 0x0000000cff48723e */ /* 0x000fe200020006ff */
[----:B------:R-:W-:Y:S02]  /*5ff0*/  HADD2.F32 R13, -RZ, R69.H1_H1 ;  /* 0x30000045ff0d7230 */ /* 0x000fe40000004100 */
[-C--:B------:R-:W-:Y:S01]  /*6000*/  FMUL.FTZ R12, R70, R77.reuse ;  /* 0x0000004d460c7220 */ /* 0x080fe20000410000 */
[----:B------:R-:W-:Y:S02]  /*6010*/  HADD2.F32 R78, -RZ, R75.H1_H1 ;  /* 0x3000004bff4e7230 */ /* 0x000fe40000004100 */
[C---:B------:R-:W-:Y:S01]  /*6020*/  FMUL.FTZ R77, R71.reuse, R77 ;  /* 0x0000004d474d7220 */ /* 0x040fe20000410000 */
[----:B------:R-:W-:Y:S02]  /*6030*/  HADD2.F32 R69, -RZ, R69.H0_H0 ;  /* 0x20000045ff457230 */ /* 0x000fe40000004100 */
[----:B------:R-:W-:Y:S01]  /*6040*/  FFMA.FTZ R79, R71, R74, -R12 ;  /* 0x0000004a474f7223 */ /* 0x000fe2000001080c */
[----:B------:R-:W-:-:S02]  /*6050*/  HADD2.F32 R12, -RZ, R72.H1_H1 ;  /* 0x30000048ff0c7230 */ /* 0x000fc40000004100 */
[-C--:B------:R-:W-:Y:S01]  /*6060*/  FMUL.FTZ R80, R13, R78.reuse ;  /* 0x0000004e0d507220 */ /* 0x080fe20000410000 */
[----:B------:R-:W-:Y:S01]  /*6070*/  F2FP.F16.E4M3.UNPACK_B R15, R15 ;  /* 0x0000000fff0f723e */ /* 0x000fe200020006ff */
[C---:B------:R-:W-:Y:S01]  /*6080*/  FMUL.FTZ R78, R69.reuse, R78 ;  /* 0x0000004e454e7220 */ /* 0x040fe20000410000 */
[----:B------:R-:W-:Y:S01]  /*6090*/  F2FP.F16.E4M3.UNPACK_B R14, R14 ;  /* 0x0000000eff0e723e */ /* 0x000fe200020006ff */
[----:B------:R-:W-:Y:S01]  /*60a0*/  FFMA.FTZ R74, R70, R74, R77 ;  /* 0x0000004a464a7223 */ /* 0x000fe2000001004d */
[-C--:B------:R-:W-:Y:S01]  /*60b0*/  FFMA.FTZ R80, R69, R12.reuse, -R80 ;  /* 0x0000000c45507223 */ /* 0x080fe20000010850 */
[----:B------:R-:W-:Y:S01]  /*60c0*/  FFMA.FTZ R77, R13, R12, R78 ;  /* 0x0000000c0d4d7223 */ /* 0x000fe2000001004e */
[--C-:B------:R-:W-:Y:S02]  /*60d0*/  HADD2.F32 R13, -RZ, R15.reuse.H0_H0 ;  /* 0x2000000fff0d7230 */ /* 0x100fe40000004100 */
[--C-:B------:R-:W-:Y:S01]  /*60e0*/  HADD2.F32 R12, -RZ, R14.reuse.H0_H0 ;  /* 0x2000000eff0c7230 */ /* 0x100fe20000004100 */
[----:B------:R-:W-:Y:S01]  /*60f0*/  F2FP.SATFINITE.E4M3.F32.PACK_AB_MERGE_C R74, R74, R79, RZ ;  /* 0x0000004f4a4a723e */ /* 0x000fe200048070ff */
[----:B------:R-:W-:Y:S01]  /*6100*/  HADD2.F32 R15, -RZ, R15.H1_H1 ;  /* 0x3000000fff0f7230 */ /* 0x000fe20000004100 */
[----:B------:R-:W-:Y:S01]  /*6110*/  F2FP.SATFINITE.E4M3.F32.PACK_AB_MERGE_C R77, R77, R80, RZ ;  /* 0x000000504d4d723e */ /* 0x000fe200048070ff */
[----:B------:R-:W-:-:S02]  /*6120*/  HADD2.F32 R14, -RZ, R14.H1_H1 ;  /* 0x3000000eff0e7230 */ /* 0x000fc40000004100 */
[----:B------:R-:W-:Y:S02]  /*6130*/  HADD2.F32 R75, -RZ, R75.H0_H0 ;  /* 0x2000004bff4b7230 */ /* 0x000fe40000004100 */
[----:B------:R-:W-:Y:S02]  /*6140*/  HADD2.F32 R69, -RZ, R72.H0_H0 ;  /* 0x20000048ff457230 */ /* 0x000fe40000004100 */
[-C--:B------:R-:W-:Y:S01]  /*6150*/  FMUL.FTZ R72, R15, R76.reuse ;  /* 0x0000004c0f487220 */ /* 0x080fe20000410000 */
[----:B------:R-:W-:Y:S02]  /*6160*/  HADD2.F32 R70, -RZ, R73.H0_H0 ;  /* 0x20000049ff467230 */ /* 0x000fe40000004100 */
[-C--:B------:R-:W-:Y:S01]  /*6170*/  FMUL.FTZ R71, R14, R75.reuse ;  /* 0x0000004b0e477220 */ /* 0x080fe20000410000 */
[C---:B------:R-:W-:Y:S01]  /*6180*/  FMUL.FTZ R76, R13.reuse, R76 ;  /* 0x0000004c0d4c7220 */ /* 0x040fe20000410000 */
[----:B------:R-:W-:Y:S01]  /*6190*/  FMUL.FTZ R75, R12, R75 ;  /* 0x0000004b0c4b7220 */ /* 0x000fe20000410000 */
[----:B------:R-:W-:-:S02]  /*61a0*/  FFMA.FTZ R72, R13, R70, -R72 ;  /* 0x000000460d487223 */ /* 0x000fc40000010848 */
[----:B------:R-:W-:Y:S01]  /*61b0*/  FFMA.FTZ R15, R15, R70, R76 ;  /* 0x000000460f0f7223 */ /* 0x000fe2000001004c */
[-C--:B------:R-:W-:Y:S01]  /*61c0*/  FFMA.FTZ R71, R12, R69.reuse, -R71 ;  /* 0x000000450c477223 */ /* 0x080fe20000010847 */
[----:B------:R-:W-:Y:S01]  /*61d0*/  FFMA.FTZ R14, R14, R69, R75 ;  /* 0x000000450e0e7223 */ /* 0x000fe2000001004b */
[----:B------:R-:W-:Y:S02]  /*61e0*/  F2FP.SATFINITE.E4M3.F32.PACK_AB_MERGE_C R13, R62, R11, R65 ;  /* 0x0000000b3e0d723e */ /* 0x000fe40004807041 */
[----:B------:R-:W-:Y:S02]  /*61f0*/  F2FP.SATFINITE.E4M3.F32.PACK_AB_MERGE_C R12, R64, R63, R68 ;  /* 0x0000003f400c723e */ /* 0x000fe40004807044 */
[----:B------:R-:W-:Y:S02]  /*6200*/  F2FP.SATFINITE.E4M3.F32.PACK_AB_MERGE_C R14, R14, R71, R77 ;  /* 0x000000470e0e723e */ /* 0x000fe4000480704d */
[----:B------:R-:W-:-:S07]  /*6210*/  F2FP.SATFINITE.E4M3.F32.PACK_AB_MERGE_C R15, R15, R72, R74 ;  /* 0x000000480f0f723e */ /* 0x000fce000480704a */
.L_x_474:
[----:B------:R-:W-:Y:S05]  /*6220*/  BSYNC B2 ;  /* 0x0000000000027941 */ /* 0x000fea0003800000 */
.L_x_473:
[----:B0-----:R0:W-:Y:S02]  /*6230*/  ST.E.128 desc[UR50][R66.64], R12 ;  /* 0x0000000c42007985 */ /* 0x0011e4000c101d32 */
.L_x_452:
[----:B------:R-:W-:Y:S05]  /*6240*/  BSYNC B1 ;  /* 0x0000000000017941 */ /* 0x000fea0003800000 */
.L_x_451:
[----:B------:R-:W-:-:S03]  /*6250*/  UMOV UR4, 0xffffffff ;  /* 0xffffffff00047882 */ /* 0x000fc60000000000 */
[----:B------:R-:W-:Y:S05]  /*6260*/  BRA.DIV UR4, `(.L_x_475) ;  /* 0x0000023e04cc7947 */ /* 0x000fea000b800000 */
[----:B--2---:R-:W2:Y:S04]  /*6270*/  SHFL.IDX PT, R119, R119, 0x1, 0x1e1f ;  /* 0x003e1f0077777f89 */ /* 0x004ea800000e0000 */
[----:B------:R0:W0:Y:S02]  /*6280*/  SHFL.IDX PT, R65, R120, 0x1, 0x1e1f ;  /* 0x003e1f0078417f89 */ /* 0x00002400000e0000 */
.L_x_779:
[----:B------:R-:W-:Y:S05]  /*6290*/  @P4 BRA `(.L_x_476) ;  /* 0x00000094009c4947 */ /* 0x000fea0003800000 */
[----:B------:R-:W-:Y:S01]  /*62a0*/  ISETP.NE.AND P2, PT, R28, RZ, PT ;  /* 0x000000ff1c00720c */ /* 0x000fe20003f45270 */
[----:B------:R-:W-:-:S12]  /*62b0*/  BSSY B1, `(.L_x_477) ;  /* 0x0000072000017945 */ /* 0x000fd80003800000 */
[----:B------:R-:W-:Y:S05]  /*62c0*/  @!P2 BRA `(.L_x_478) ;  /* 0x0000000400c0a947 */ /* 0x000fea0003800000 */
[----:B0-----:R0:W0:Y:S01]  /*62d0*/  LDS.128 R12, [R37+0x1c400] ;  /* 0x01c40000250c7984 */ /* 0x0010220000000c00 */
[----:B------:R-:W-:Y:S01]  /*62e0*/  IADD3 R62, P2, R16, R65, RZ ;  /* 0x00000041103e7210 */ /* 0x000fe20007f5e0ff */
[----:B------:R-:W-:Y:S04]  /*62f0*/  BSSY B2, `(.L_x_479) ;  /* 0x000006c000027945 */ /* 0x000fe80003800000 */
[----:B--2---:R-:W-:Y:S01]  /*6300*/  IMAD.X R63, R119, 0x1, R17, P2 ;  /* 0x00000001773f7824 */ /* 0x004fe200010e0611 */
[----:B------:R-:W-:-:S13]  /*6310*/  ISETP.GE.AND P2, PT, R22, R118, PT ;  /* 0x000000761600720c */ /* 0x000fda0003f46270 */
[----:B------:R-:W-:Y:S05]  /*6320*/  @P2 BRA `(.L_x_480) ;  /* 0x0000000400a02947 */ /* 0x000fea0003800000 */
[----:B----4-:R-:W-:Y:S02]  /*6330*/  SHF.R.U32.HI R11, RZ, 0x8, R59 ;  /* 0x00000008ff0b7819 */ /* 0x010fe4000001163b */
[--C-:B------:R-:W-:Y:S02]  /*6340*/  SHF.R.U32.HI R67, RZ, 0x8, R61.reuse ;  /* 0x00000008ff437819 */ /* 0x100fe4000001163d */
[----:B------:R-:W-:Y:S02]  /*6350*/  LOP3.LUT R60, R61, 0xff0000ff, RZ, 0xc0, !PT ;  /* 0xff0000ff3d3c7812 */ /* 0x000fe400078ec0ff */
[----:B------:R-:W-:Y:S01]  /*6360*/  SHF.R.U32.HI R64, RZ, 0x10, R61 ;  /* 0x00000010ff407819 */ /* 0x000fe2000001163d */
[----:B------:R-:W-:Y:S01]  /*6370*/  IMAD.SHL.U32 R61, R11, 0x100, RZ ;  /* 0x000001000b3d7824 */ /* 0x000fe200078e00ff */
[----:B------:R-:W-:Y:S01]  /*6380*/  LOP3.LUT R58, R59, 0xff0000ff, RZ, 0xc0, !PT ;  /* 0xff0000ff3b3a7812 */ /* 0x000fe200078ec0ff */
[----:B0-----:R-:W-:Y:S01]  /*6390*/  IMAD.MOV.U32 R11, RZ, RZ, R13 ;  /* 0x000000ffff0b7224 */ /* 0x001fe200078e000d */
[----:B------:R-:W-:Y:S01]  /*63a0*/  SHF.R.U32.HI R66, RZ, 0x10, R59 ;  /* 0x00000010ff427819 */ /* 0x000fe2000001163b */
[----:B------:R-:W-:Y:S01]  /*63b0*/  IMAD.MOV.U32 R59, RZ, RZ, R12 ;  /* 0x000000ffff3b7224 */ /* 0x000fe200078e000c */
[----:B------:R-:W-:-:S02]  /*63c0*/  SHF.L.U32 R67, R67, 0x8, RZ ;  /* 0x0000000843437819 */ /* 0x000fc400000006ff */
[----:B------:R-:W-:Y:S01]  /*63d0*/  LOP3.LUT R13, R58, 0xff00, R61, 0xf8, !PT ;  /* 0x0000ff003a0d7812 */ /* 0x000fe200078ef83d */
[----:B------:R-:W-:Y:S01]  /*63e0*/  IMAD.U32 R58, R66, 0x10000, RZ ;  /* 0x00010000423a7824 */ /* 0x000fe200078e00ff */
[----:B------:R-:W-:Y:S02]  /*63f0*/  LOP3.LUT R60, R60, 0xff00, R67, 0xf8, !PT ;  /* 0x0000ff003c3c7812 */ /* 0x000fe400078ef843 */
[----:B------:R-:W-:Y:S02]  /*6400*/  SHF.L.U32 R67, R64, 0x10, RZ ;  /* 0x0000001040437819 */ /* 0x000fe400000006ff */
[----:B------:R-:W-:Y:S02]  /*6410*/  F2FP.F16.E4M3.UNPACK_B R61, R147.H1 ;  /* 0x00000093ff3d723e */ /* 0x000fe400030006ff */
[-C--:B------:R-:W-:Y:S02]  /*6420*/  F2FP.F16.E4M3.UNPACK_B R12, R11.reuse ;  /* 0x0000000bff0c723e */ /* 0x080fe400020006ff */
        /* <DEDUP_REMOVED lines=26> */
[----:B------:R-:W-:Y:S01]  /*65d0*/  F2FP.F16.E4M3.UNPACK_B R72, R58 ;  /* 0x0000003aff48723e */ /* 0x000fe200020006ff */
        /* <DEDUP_REMOVED lines=18> */
[----:B------:R-:W-:Y:S01]  /*6700*/  F2FP.F16.E4M3.UNPACK_B R73, R58.H1 ;  /* 0x0000003aff49723e */ /* 0x000fe200030006ff */
[--C-:B------:R-:W-:Y:S01]  /*6710*/  HADD2.F32 R68, -RZ, R67.reuse.H0_H0 ;  /* 0x20000043ff447230 */ /* 0x100fe20000004100 */
[-C--:B------:R-:W-:Y:S01]  /*6720*/  F2FP.F16.E4M3.UNPACK_B R70, R13.reuse.H1 ;  /* 0x0000000dff46723e */ /* 0x080fe200030006ff */
[----:B------:R-:W-:Y:S01]  /*6730*/  HADD2.F32 R67, -RZ, R67.H1_H1 ;  /* 0x30000043ff437230 */ /* 0x000fe20000004100 */
[----:B------:R-:W-:Y:S01]  /*6740*/  F2FP.F16.E4M3.UNPACK_B R66, R14.H1 ;  /* 0x0000000eff42723e */ /* 0x000fe200030006ff */
[----:B------:R-:W-:Y:S01]  /*6750*/  HADD2.F32 R74, -RZ, R73.H1_H1 ;  /* 0x30000049ff4a7230 */ /* 0x000fe20000004100 */
[----:B------:R-:W-:Y:S01]  /*6760*/  F2FP.SATFINITE.E4M3.F32.PACK_AB_MERGE_C R64, R71, R64, RZ ;  /* 0x000000404740723e */ /* 0x000fe200048070ff */
[----:B------:R-:W-:Y:S01]  /*6770*/  HADD2.F32 R71, -RZ, R70.H1_H1 ;  /* 0x30000046ff477230 */ /* 0x000fe20000004100 */
[----:B------:R-:W-:Y:S01]  /*6780*/  F2FP.F16.E4M3.UNPACK_B R69, R13 ;  /* 0x0000000dff45723e */ /* 0x000fe200020006ff */
[----:B------:R-:W-:-:S02]  /*6790*/  HADD2.F32 R58, -RZ, R66.H1_H1 ;  /* 0x30000042ff3a7230 */ /* 0x000fc40000004100 */
[-C--:B------:R-:W-:Y:S01]  /*67a0*/  FMUL.FTZ R13, R67, R74.reuse ;  /* 0x0000004a430d7220 */ /* 0x080fe20000410000 */
[----:B------:R-:W-:Y:S01]  /*67b0*/  HADD2.F32 R66, -RZ, R66.H0_H0 ;  /* 0x20000042ff427230 */ /* 0x000fe20000004100 */
[----:B------:R-:W-:Y:S01]  /*67c0*/  F2FP.F16.E4M3.UNPACK_B R15, R15 ;  /* 0x0000000fff0f723e */ /* 0x000fe200020006ff */
[C---:B------:R-:W-:Y:S01]  /*67d0*/  FMUL.FTZ R74, R68.reuse, R74 ;  /* 0x0000004a444a7220 */ /* 0x040fe20000410000 */
[----:B------:R-:W-:Y:S01]  /*67e0*/  FFMA.FTZ R76, R68, R71, -R13 ;  /* 0x00000047444c7223 */ /* 0x000fe2000001080d */
[----:B------:R-:W-:Y:S02]  /*67f0*/  HADD2.F32 R13, -RZ, R69.H1_H1 ;  /* 0x30000045ff0d7230 */ /* 0x000fe40000004100 */
[-C--:B------:R-:W-:Y:S01]  /*6800*/  FMUL.FTZ R77, R58, R75.reuse ;  /* 0x0000004b3a4d7220 */ /* 0x080fe20000410000 */
[----:B------:R-:W-:Y:S01]  /*6810*/  FMUL.FTZ R75, R66, R75 ;  /* 0x0000004b424b7220 */ /* 0x000fe20000410000 */
[----:B------:R-:W-:Y:S01]  /*6820*/  F2FP.F16.E4M3.UNPACK_B R14, R14 ;  /* 0x0000000eff0e723e */ /* 0x000fe200020006ff */
[----:B------:R-:W-:-:S02]  /*6830*/  HADD2.F32 R73, -RZ, R73.H0_H0 ;  /* 0x20000049ff497230 */ /* 0x000fc40000004100 */
[-C--:B------:R-:W-:Y:S01]  /*6840*/  FFMA.FTZ R77, R66, R13.reuse, -R77 ;  /* 0x0000000d424d7223 */ /* 0x080fe2000001084d */
[----:B------:R-:W-:Y:S01]  /*6850*/  FFMA.FTZ R68, R58, R13, R75 ;  /* 0x0000000d3a447223 */ /* 0x000fe2000001004b */
[--C-:B------:R-:W-:Y:S02]  /*6860*/  HADD2.F32 R58, -RZ, R15.reuse.H0_H0 ;  /* 0x2000000fff3a7230 */ /* 0x100fe40000004100 */
[----:B------:R-:W-:Y:S01]  /*6870*/  FFMA.FTZ R79, R67, R71, R74 ;  /* 0x00000047434f7223 */ /* 0x000fe2000001004a */
[--C-:B------:R-:W-:Y:S02]  /*6880*/  HADD2.F32 R13, -RZ, R14.reuse.H0_H0 ;  /* 0x2000000eff0d7230 */ /* 0x100fe40000004100 */
[----:B------:R-:W-:Y:S02]  /*6890*/  HADD2.F32 R15, -RZ, R15.H1_H1 ;  /* 0x3000000fff0f7230 */ /* 0x000fe40000004100 */
[----:B------:R-:W-:Y:S01]  /*68a0*/  FMUL.FTZ R74, R58, R73 ;  /* 0x000000493a4a7220 */ /* 0x000fe20000410000 */
[----:B------:R-:W-:-:S02]  /*68b0*/  HADD2.F32 R14, -RZ, R14.H1_H1 ;  /* 0x3000000eff0e7230 */ /* 0x000fc40000004100 */
[-C--:B------:R-:W-:Y:S01]  /*68c0*/  FMUL.FTZ R67, R13, R72.reuse ;  /* 0x000000480d437220 */ /* 0x080fe20000410000 */
[----:B------:R-:W-:Y:S02]  /*68d0*/  HADD2.F32 R70, -RZ, R70.H0_H0 ;  /* 0x20000046ff467230 */ /* 0x000fe40000004100 */
[C---:B------:R-:W-:Y:S01]  /*68e0*/  FMUL.FTZ R71, R15.reuse, R73 ;  /* 0x000000490f477220 */ /* 0x040fe20000410000 */
[----:B------:R-:W-:Y:S02]  /*68f0*/  HADD2.F32 R69, -RZ, R69.H0_H0 ;  /* 0x20000045ff457230 */ /* 0x000fe40000004100 */
[----:B------:R-:W-:Y:S01]  /*6900*/  FMUL.FTZ R66, R14, R72 ;  /* 0x000000480e427220 */ /* 0x000fe20000410000 */
[----:B------:R-:W-:Y:S01]  /*6910*/  F2FP.SATFINITE.E4M3.F32.PACK_AB_MERGE_C R68, R68, R77, RZ ;  /* 0x0000004d4444723e */ /* 0x000fe200048070ff */
[-C--:B------:R-:W-:Y:S01]  /*6920*/  FFMA.FTZ R71, R58, R70.reuse, -R71 ;  /* 0x000000463a477223 */ /* 0x080fe20000010847 */
[----:B------:R-:W-:Y:S01]  /*6930*/  FFMA.FTZ R74, R15, R70, R74 ;  /* 0x000000460f4a7223 */ /* 0x000fe2000001004a */
[-C--:B------:R-:W-:Y:S01]  /*6940*/  FFMA.FTZ R66, R13, R69.reuse, -R66 ;  /* 0x000000450d427223 */ /* 0x080fe20000010842 */
[----:B------:R-:W-:Y:S01]  /*6950*/  FFMA.FTZ R67, R14, R69, R67 ;  /* 0x000000450e437223 */ /* 0x000fe20000010043 */
[----:B------:R-:W-:-:S02]  /*6960*/  F2FP.SATFINITE.E4M3.F32.PACK_AB_MERGE_C R76, R79, R76, RZ ;  /* 0x0000004c4f4c723e */ /* 0x000fc400048070ff */
[----:B------:R-:W-:Y:S02]  /*6970*/  F2FP.SATFINITE.E4M3.F32.PACK_AB_MERGE_C R13, R12, R11, R61 ;  /* 0x0000000b0c0d723e */ /* 0x000fe4000480703d */
[----:B------:R-:W-:Y:S02]  /*6980*/  F2FP.SATFINITE.E4M3.F32.PACK_AB_MERGE_C R12, R60, R59, R64 ;  /* 0x0000003b3c0c723e */ /* 0x000fe40004807040 */
[----:B------:R-:W-:Y:S02]  /*6990*/  F2FP.SATFINITE.E4M3.F32.PACK_AB_MERGE_C R14, R67, R66, R68 ;  /* 0x00000042430e723e */ /* 0x000fe40004807044 */
[----:B------:R-:W-:-:S07]  /*69a0*/  F2FP.SATFINITE.E4M3.F32.PACK_AB_MERGE_C R15, R74, R71, R76 ;  /* 0x000000474a0f723e */ /* 0x000fce000480704c */
.L_x_480:
[----:B------:R-:W-:Y:S05]  /*69b0*/  BSYNC B2 ;  /* 0x0000000000027941 */ /* 0x000fea0003800000 */
.L_x_479:
[----:B0-----:R0:W-:Y:S02]  /*69c0*/  ST.E.128 desc[UR50][R62.64], R12 ;  /* 0x0000000c3e007985 */ /* 0x0011e4000c101d32 */
.L_x_478:
[----:B------:R-:W-:Y:S05]  /*69d0*/  BSYNC B1 ;  /* 0x0000000000017941 */ /* 0x000fea0003800000 */
.L_x_477:
[----:B------:R-:W-:Y:S01]  /*69e0*/  ISETP.NE.AND P2, PT, R29, RZ, PT ;  /* 0x000000ff1d00720c */ /* 0x000fe20003f45270 */
[----:B------:R-:W-:-:S12]  /*69f0*/  BSSY B1, `(.L_x_481) ;  /* 0x0000073000017945 */ /* 0x000fd80003800000 */
[----:B------:R-:W-:Y:S05]  /*6a00*/  @!P2 BRA `(.L_x_482) ;  /* 0x0000000400c4a947 */ /* 0x000fea0003800000 */
[----:B0-----:R-:W-:Y:S01]  /*6a10*/  IMAD.SHL.U32 R12, R173, 0x10, RZ ;  /* 0x00000010ad0c7824 */ /* 0x001fe200078e00ff */
[----:B------:R-:W-:Y:S04]  /*6a20*/  BSSY B2, `(.L_x_483) ;  /* 0x000006e000027945 */ /* 0x000fe80003800000 */
[----:B------:R-:W-:-:S04]  /*6a30*/  IADD3 R58, P2, R12, R65, RZ ;  /* 0x000000410c3a7210 */ /* 0x000fc80007f5e0ff */
[----:B--2---:R-:W-:Y:S02]  /*6a40*/  LEA.HI.X.SX32 R59, R12, R119, 0x1, P2 ;  /* 0x000000770c3b7211 */ /* 0x004fe400010f0eff */
[----:B------:R0:W2:Y:S01]  /*6a50*/  LDS.128 R12, [R36+0x1c400] ;  /* 0x01c40000240c7984 */ /* 0x0000a20000000c00 */
[----:B------:R-:W-:-:S13]  /*6a60*/  ISETP.GE.AND P2, PT, R201, R118, PT ;  /* 0x00000076c900720c */ /* 0x000fda0003f46270 */
[----:B0-----:R-:W-:Y:S05]  /*6a70*/  @P2 BRA `(.L_x_484) ;  /* 0x0000000400a02947 */ /* 0x001fea0003800000 */
[----:B----4-:R-:W-:Y:S02]  /*6a80*/  SHF.R.U32.HI R11, RZ, 0x8, R55 ;  /* 0x00000008ff0b7819 */ /* 0x010fe40000011637 */
[----:B------:R-:W-:Y:S02]  /*6a90*/  SHF.R.U32.HI R56, RZ, 0x8, R57 ;  /* 0x00000008ff387819 */ /* 0x000fe40000011639 */
[----:B------:R-:W-:Y:S01]  /*6aa0*/  SHF.R.U32.HI R62, RZ, 0x10, R55 ;  /* 0x00000010ff3e7819 */ /* 0x000fe20000011637 */
[----:B------:R-:W-:Y:S01]  /*6ab0*/  IMAD.SHL.U32 R11, R11, 0x100, RZ ;  /* 0x000001000b0b7824 */ /* 0x000fe200078e00ff */
[----:B------:R-:W-:Y:S01]  /*6ac0*/  LOP3.LUT R54, R55, 0xff0000ff, RZ, 0xc0, !PT ;  /* 0xff0000ff37367812 */ /* 0x000fe200078ec0ff */
[----:B------:R-:W-:Y:S01]  /*6ad0*/  IMAD.SHL.U32 R56, R56, 0x100, RZ ;  /* 0x0000010038387824 */ /* 0x000fe200078e00ff */
[----:B------:R-:W-:Y:S02]  /*6ae0*/  SHF.R.U32.HI R60, RZ, 0x10, R57 ;  /* 0x00000010ff3c7819 */ /* 0x000fe40000011639 */
[----:B------:R-:W-:-:S02]  /*6af0*/  LOP3.LUT R61, R57, 0xff0000ff, RZ, 0xc0, !PT ;  /* 0xff0000ff393d7812 */ /* 0x000fc400078ec0ff */
[----:B--2---:R-:W-:Y:S01]  /*6b00*/  MOV R55, R12 ;  /* 0x0000000c00377202 */ /* 0x004fe20000000f00 */
[----:B------:R-:W-:Y:S01]  /*6b10*/  IMAD.U32 R12, R62, 0x10000, RZ ;  /* 0x000100003e0c7824 */ /* 0x000fe200078e00ff */
[----:B------:R-:W-:Y:S01]  /*6b20*/  LOP3.LUT R57, R54, 0xff00, R11, 0xf8, !PT ;  /* 0x0000ff0036397812 */ /* 0x000fe200078ef80b */
[----:B------:R-:W-:Y:S01]  /*6b30*/  IMAD.U32 R54, R60, 0x10000, RZ ;  /* 0x000100003c367824 */ /* 0x000fe200078e00ff */
[----:B------:R-:W-:Y:S02]  /*6b40*/  LOP3.LUT R61, R61, 0xff00, R56, 0xf8, !PT ;  /* 0x0000ff003d3d7812 */ /* 0x000fe400078ef838 */
[-C--:B------:R-:W-:Y:S02]  /*6b50*/  F2FP.F16.E4M3.UNPACK_B R56, R144.reuse.H1 ;  /* 0x00000090ff38723e */ /* 0x080fe400030006ff */
[----:B------:R-:W-:Y:S02]  /*6b60*/  F2FP.F16.E4M3.UNPACK_B R11, R13 ;  /* 0x0000000dff0b723e */ /* 0x000fe400020006ff */
[----:B------:R-:W-:Y:S01]  /*6b70*/  LOP3.LUT R12, R57, 0xff0000, R12, 0xf8, !PT ;  /* 0x00ff0000390c7812 */ /* 0x000fe200078ef80c */
[--C-:B------:R-:W-:Y:S01]  /*6b80*/  HADD2.F32 R62, -RZ, R56.reuse.H1_H1 ;  /* 0x30000038ff3e7230 */ /* 0x100fe20000004100 */
[----:B------:R-:W-:Y:S01]  /*6b90*/  LOP3.LUT R63, R61, 0xff0000, R54, 0xf8, !PT ;  /* 0x00ff00003d3f7812 */ /* 0x000fe200078ef836 */
[----:B------:R-:W-:Y:S01]  /*6ba0*/  HADD2.F32 R61, -RZ, R56.H0_H0 ;  /* 0x20000038ff3d7230 */ /* 0x000fe20000004100 */
[----:B------:R-:W-:Y:S01]  /*6bb0*/  F2FP.F16.E4M3.UNPACK_B R57, R143.H1 ;  /* 0x0000008fff39723e */ /* 0x000fe200030006ff */
[--C-:B------:R-:W-:Y:S01]  /*6bc0*/  HADD2.F32 R54, -RZ, R11.reuse.H1_H1 ;  /* 0x3000000bff367230 */ /* 0x100fe20000004100 */
[----:B------:R-:W-:Y:S01]  /*6bd0*/  F2FP.F16.E4M3.UNPACK_B R13, R13.H1 ;  /* 0x0000000dff0d723e */ /* 0x000fe200030006ff */
[----:B------:R-:W-:Y:S01]  /*6be0*/  HADD2.F32 R11, -RZ, R11.H0_H0 ;  /* 0x2000000bff0b7230 */ /* 0x000fe20000004100 */
[----:B------:R-:W-:Y:S01]  /*6bf0*/  F2FP.F16.E4M3.UNPACK_B R144, R144 ;  /* 0x00000090ff90723e */ /* 0x000fe200020006ff */
[----:B------:R-:W-:-:S02]  /*6c00*/  HADD2.F32 R60, -RZ, R57.H0_H0 ;  /* 0x20000039ff3c7230 */ /* 0x000fc40000004100 */
[-C--:B------:R-:W-:Y:S01]  /*6c10*/  FMUL.FTZ R64, R54, R61.reuse ;  /* 0x0000003d36407220 */ /* 0x080fe20000410000 */
[--C-:B------:R-:W-:Y:S02]  /*6c20*/  HADD2.F32 R56, -RZ, R13.reuse.H1_H1 ;  /* 0x3000000dff387230 */ /* 0x100fe40000004100 */
[C---:B------:R-:W-:Y:S01]  /*6c30*/  FMUL.FTZ R61, R11.reuse, R61 ;  /* 0x0000003d0b3d7220 */ /* 0x040fe20000410000 */
[----:B------:R-:W-:Y:S02]  /*6c40*/  HADD2.F32 R13, -RZ, R13.H0_H0 ;  /* 0x2000000dff0d7230 */ /* 0x000fe40000004100 */
[----:B------:R-:W-:Y:S01]  /*6c50*/  FFMA.FTZ R11, R11, R60, -R64 ;  /* 0x0000003c0b0b7223 */ /* 0x000fe20000010840 */
[----:B------:R-:W-:Y:S02]  /*6c60*/  HADD2.F32 R57, -RZ, R57.H1_H1 ;  /* 0x30000039ff397230 */ /* 0x000fe40000004100 */
[-C--:B------:R-:W-:Y:S01]  /*6c70*/  FMUL.FTZ R64, R56, R62.reuse ;  /* 0x0000003e38407220 */ /* 0x080fe20000410000 */
[----:B------:R-:W-:Y:S01]  /*6c80*/  F2FP.F16.E4M3.UNPACK_B R143, R143 ;  /* 0x0000008fff8f723e */ /* 0x000fe200020006ff */
[----:B------:R-:W-:Y:S01]  /*6c90*/  FMUL.FTZ R67, R13, R62 ;  /* 0x0000003e0d437220 */ /* 0x000fe20000410000 */
[----:B------:R-:W-:-:S02]  /*6ca0*/  HADD2.F32 R62, -RZ, R144.H1_H1 ;  /* 0x30000090ff3e7230 */ /* 0x000fc40000004100 */
[----:B------:R-:W-:Y:S01]  /*6cb0*/  FFMA.FTZ R66, R13, R57, -R64 ;  /* 0x000000390d427223 */ /* 0x000fe20000010840 */
[----:B------:R-:W-:Y:S01]  /*6cc0*/  F2FP.F16.E4M3.UNPACK_B R13, R55.H1 ;  /* 0x00000037ff0d723e */ /* 0x000fe200030006ff */
[----:B------:R-:W-:Y:S01]  /*6cd0*/  FFMA.FTZ R69, R56, R57, R67 ;  /* 0x0000003938457223 */ /* 0x000fe20000010043 */
[----:B------:R-:W-:Y:S01]  /*6ce0*/  F2FP.F16.E4M3.UNPACK_B R55, R55 ;  /* 0x00000037ff37723e */ /* 0x000fe200020006ff */
[----:B------:R-:W-:Y:S01]  /*6cf0*/  FFMA.FTZ R54, R54, R60, R61 ;  /* 0x0000003c36367223 */ /* 0x000fe2000001003d */
[----:B------:R-:W-:Y:S02]  /*6d00*/  HADD2.F32 R144, -RZ, R144.H0_H0 ;  /* 0x20000090ff907230 */ /* 0x000fe40000004100 */
[--C-:B------:R-:W-:Y:S01]  /*6d10*/  HADD2.F32 R56, -RZ, R13.reuse.H0_H0 ;  /* 0x2000000dff387230 */ /* 0x100fe20000004100 */
[----:B------:R-:W-:Y:S01]  /*6d20*/  F2FP.SATFINITE.E4M3.F32.PACK_AB_MERGE_C R72, R69, R66, RZ ;  /* 0x000000424548723e */ /* 0x000fe200048070ff */
[----:B------:R-:W-:Y:S01]  /*6d30*/  HADD2.F32 R57, -RZ, R13.H1_H1 ;  /* 0x3000000dff397230 */ /* 0x000fe20000004100 */
[----:B------:R-:W-:Y:S01]  /*6d40*/  F2FP.F16.E4M3.UNPACK_B R66, R63.H1 ;  /* 0x0000003fff42723e */ /* 0x000fe200030006ff */
[----:B------:R-:W-:-:S02]  /*6d50*/  HADD2.F32 R13, -RZ, R55.H0_H0 ;  /* 0x20000037ff0d7230 */ /* 0x000fc40000004100 */
[-C--:B------:R-:W-:Y:S01]  /*6d60*/  FMUL.FTZ R64, R56, R62.reuse ;  /* 0x0000003e38407220 */ /* 0x080fe20000410000 */
[----:B------:R-:W-:Y:S02]  /*6d70*/  HADD2.F32 R55, -RZ, R55.H1_H1 ;  /* 0x30000037ff377230 */ /* 0x000fe40000004100 */
[----:B------:R-:W-:Y:S01]  /*6d80*/  FMUL.FTZ R67, R57, R62 ;  /* 0x0000003e39437220 */ /* 0x000fe20000410000 */
[--C-:B------:R-:W-:Y:S01]  /*6d90*/  HADD2.F32 R61, -RZ, R143.reuse.H1_H1 ;  /* 0x3000008fff3d7230 */ /* 0x100fe20000004100 */
[----:B------:R-:W-:Y:S01]  /*6da0*/  F2FP.SATFINITE.E4M3.F32.PACK_AB_MERGE_C R11, R54, R11, R72 ;  /* 0x0000000b360b723e */ /* 0x000fe20004807048 */
[----:B------:R-:W-:Y:S02]  /*6db0*/  HADD2.F32 R60, -RZ, R143.H0_H0 ;  /* 0x2000008fff3c7230 */ /* 0x000fe40000004100 */
[-C--:B------:R-:W-:Y:S01]  /*6dc0*/  FMUL.FTZ R62, R55, R144.reuse ;  /* 0x00000090373e7220 */ /* 0x080fe20000410000 */
[----:B------:R-:W-:Y:S01]  /*6dd0*/  FMUL.FTZ R144, R13, R144 ;  /* 0x000000900d907220 */ /* 0x000fe20000410000 */
[-C--:B------:R-:W-:Y:S01]  /*6de0*/  FFMA.FTZ R67, R56, R61.reuse, -R67 ;  /* 0x0000003d38437223 */ /* 0x080fe20000010843 */
[----:B------:R-:W-:Y:S01]  /*6df0*/  FFMA.FTZ R64, R57, R61, R64 ;  /* 0x0000003d39407223 */ /* 0x000fe20000010040 */
[----:B------:R-:W-:Y:S01]  /*6e00*/  F2FP.F16.E4M3.UNPACK_B R56, R15.H1 ;  /* 0x0000000fff38723e */ /* 0x000fe200030006ff */
[-C--:B------:R-:W-:Y:S01]  /*6e10*/  FFMA.FTZ R13, R13, R60.reuse, -R62 ;  /* 0x0000003c0d0d7223 */ /* 0x080fe2000001083e */
[----:B------:R-:W-:Y:S01]  /*6e20*/  FFMA.FTZ R144, R55, R60, R144 ;  /* 0x0000003c37907223 */ /* 0x000fe20000010090 */
[----:B------:R-:W-:Y:S01]  /*6e30*/  F2FP.F16.E4M3.UNPACK_B R62, R12.H1 ;  /* 0x0000000cff3e723e */ /* 0x000fe200030006ff */
[----:B------:R-:W-:Y:S01]  /*6e40*/  HADD2.F32 R68, -RZ, R66.H1_H1 ;  /* 0x30000042ff447230 */ /* 0x000fe20000004100 */
[----:B------:R-:W-:Y:S01]  /*6e50*/  F2FP.SATFINITE.E4M3.F32.PACK_AB_MERGE_C R70, R64, R67, RZ ;  /* 0x000000434046723e */ /* 0x000fe200048070ff */
[--C-:B------:R-:W-:Y:S01]  /*6e60*/  HADD2.F32 R60, -RZ, R56.reuse.H1_H1 ;  /* 0x30000038ff3c7230 */ /* 0x100fe20000004100 */
[----:B------:R-:W-:Y:S01]  /*6e70*/  F2FP.F16.E4M3.UNPACK_B R55, R14.H1 ;  /* 0x0000000eff37723e */ /* 0x000fe200030006ff */
[----:B------:R-:W-:Y:S01]  /*6e80*/  HADD2.F32 R57, -RZ, R56.H0_H0 ;  /* 0x20000038ff397230 */ /* 0x000fe20000004100 */
[----:B------:R-:W-:Y:S01]  /*6e90*/  F2FP.F16.E4M3.UNPACK_B R64, R63 ;  /* 0x0000003fff40723e */ /* 0x000fe200020006ff */
[----:B------:R-:W-:Y:S01]  /*6ea0*/  HADD2.F32 R63, -RZ, R62.H1_H1 ;  /* 0x3000003eff3f7230 */ /* 0x000fe20000004100 */
[----:B------:R-:W-:Y:S01]  /*6eb0*/  F2FP.F16.E4M3.UNPACK_B R61, R12 ;  /* 0x0000000cff3d723e */ /* 0x000fe200020006ff */
        /* <DEDUP_REMOVED lines=9> */
[C---:B------:R-:W-:Y:S01]  /*6f50*/  FMUL.FTZ R67, R55.reuse, R67 ;  /* 0x0000004337437220 */ /* 0x040fe20000410000 */
[----:B------:R-:W-:Y:S01]  /*6f60*/  F2FP.F16.E4M3.UNPACK_B R14, R14 ;  /* 0x0000000eff0e723e */ /* 0x000fe200020006ff */
[----:B------:R-:W-:Y:S01]  /*6f70*/  FFMA.FTZ R68, R55, R12, -R68 ;  /* 0x0000000c37447223 */ /* 0x000fe20000010844 */
[----:B------:R-:W-:-:S02]  /*6f80*/  HADD2.F32 R66, -RZ, R66.H0_H0 ;  /* 0x20000042ff427230 */ /* 0x000fc40000004100 */
[----:B------:R-:W-:Y:S01]  /*6f90*/  FFMA.FTZ R67, R56, R12, R67 ;  /* 0x0000000c38437223 */ /* 0x000fe20000010043 */
[--C-:B------:R-:W-:Y:S02]  /*6fa0*/  HADD2.F32 R55, -RZ, R15.reuse.H0_H0 ;  /* 0x2000000fff377230 */ /* 0x100fe40000004100 */
[----:B------:R-:W-:Y:S01]  /*6fb0*/  FFMA.FTZ R60, R60, R63, R71 ;  /* 0x0000003f3c3c7223 */ /* 0x000fe20000010047 */
[--C-:B------:R-:W-:Y:S02]  /*6fc0*/  HADD2.F32 R12, -RZ, R14.reuse.H0_H0 ;  /* 0x2000000eff0c7230 */ /* 0x100fe40000004100 */
[----:B------:R-:W-:Y:S01]  /*6fd0*/  HADD2.F32 R15, -RZ, R15.H1_H1 ;  /* 0x3000000fff0f7230 */ /* 0x000fe20000004100 */
[----:B------:R-:W-:Y:S01]  /*6fe0*/  F2FP.SATFINITE.E4M3.F32.PACK_AB_MERGE_C R67, R67, R68, RZ ;  /* 0x000000444343723e */ /* 0x000fe200048070ff */
[----:B------:R-:W-:Y:S01]  /*6ff0*/  HADD2.F32 R14, -RZ, R14.H1_H1 ;  /* 0x3000000eff0e7230 */ /* 0x000fe20000004100 */
[----:B------:R-:W-:Y:S01]  /*7000*/  F2FP.SATFINITE.E4M3.F32.PACK_AB_MERGE_C R60, R60, R69, RZ ;  /* 0x000000453c3c723e */ /* 0x000fe200048070ff */
[----:B------:R-:W-:-:S02]  /*7010*/  HADD2.F32 R57, -RZ, R64.H0_H0 ;  /* 0x20000040ff397230 */ /* 0x000fc40000004100 */
[-C--:B------:R-:W-:Y:S01]  /*7020*/  FMUL.FTZ R56, R15, R66.reuse ;  /* 0x000000420f387220 */ /* 0x080fe20000410000 */
[----:B------:R-:W-:Y:S02]  /*7030*/  HADD2.F32 R62, -RZ, R62.H0_H0 ;  /* 0x2000003eff3e7230 */ /* 0x000fe40000004100 */
[C---:B------:R-:W-:Y:S01]  /*7040*/  FMUL.FTZ R66, R55.reuse, R66 ;  /* 0x0000004237427220 */ /* 0x040fe20000410000 */
[----:B------:R-:W-:Y:S02]  /*7050*/  HADD2.F32 R61, -RZ, R61.H0_H0 ;  /* 0x2000003dff3d7230 */ /* 0x000fe40000004100 */
[-C--:B------:R-:W-:Y:S01]  /*7060*/  FMUL.FTZ R63, R14, R57.reuse ;  /* 0x000000390e3f7220 */ /* 0x080fe20000410000 */
[C---:B------:R-:W-:Y:S01]  /*7070*/  FMUL.FTZ R57, R12.reuse, R57 ;  /* 0x000000390c397220 */ /* 0x040fe20000410000 */
[-C--:B------:R-:W-:Y:S01]  /*7080*/  FFMA.FTZ R56, R55, R62.reuse, -R56 ;  /* 0x0000003e37387223 */ /* 0x080fe20000010838 */
[----:B------:R-:W-:Y:S01]  /*7090*/  FFMA.FTZ R15, R15, R62, R66 ;  /* 0x0000003e0f0f7223 */ /* 0x000fe20000010042 */
[-C--:B------:R-:W-:Y:S01]  /*70a0*/  FFMA.FTZ R63, R12, R61.reuse, -R63 ;  /* 0x0000003d0c3f7223 */ /* 0x080fe2000001083f */
[----:B------:R-:W-:Y:S01]  /*70b0*/  FFMA.FTZ R14, R14, R61, R57 ;  /* 0x0000003d0e0e7223 */ /* 0x000fe20000010039 */
[----:B------:R-:W-:Y:S01]  /*70c0*/  F2FP.SATFINITE.E4M3.F32.PACK_AB_MERGE_C R12, R144, R13, R70 ;  /* 0x0000000d900c723e */ /* 0x000fe20004807046 */
[----:B------:R-:W-:Y:S01]  /*70d0*/  IMAD.MOV.U32 R13, RZ, RZ, R11 ;  /* 0x000000ffff0d7224 */ /* 0x000fe200078e000b */
[----:B------:R-:W-:-:S02]  /*70e0*/  F2FP.SATFINITE.E4M3.F32.PACK_AB_MERGE_C R15, R15, R56, R60 ;  /* 0x000000380f0f723e */ /* 0x000fc4000480703c */
[----:B------:R-:W-:-:S07]  /*70f0*/  F2FP.SATFINITE.E4M3.F32.PACK_AB_MERGE_C R14, R14, R63, R67 ;  /* 0x0000003f0e0e723e */ /* 0x000fce0004807043 */
.L_x_484:
[----:B------:R-:W-:Y:S05]  /*7100*/  BSYNC B2 ;  /* 0x0000000000027941 */ /* 0x000fea0003800000 */
.L_x_483:
[----:B--2---:R0:W-:Y:S02]  /*7110*/  ST.E.128 desc[UR50][R58.64], R12 ;  /* 0x0000000c3a007985 */ /* 0x0041e4000c101d32 */
.L_x_482:
[----:B------:R-:W-:Y:S05]  /*7120*/  BSYNC B1 ;  /* 0x0000000000017941 */ /* 0x000fea0003800000 */
.L_x_481:
[----:B------:R-:W-:Y:S01]  /*7130*/  ISETP.NE.AND P2, PT, R30, RZ, PT ;  /* 0x000000ff1e00720c */ /* 0x000fe20003f45270 */
[----:B------:R-:W-:-:S12]  /*7140*/  BSSY B1, `(.L_x_485) ;  /* 0x0000072000017945 */ /* 0x000fd80003800000 */
[----:B------:R-:W-:Y:S05]  /*7150*/  @!P2 BRA `(.L_x_486) ;  /* 0x0000000400c0a947 */ /* 0x000fea0003800000 */
[----:B0-----:R-:W-:Y:S01]  /*7160*/  SHF.L.U32 R12, R174, 0x4, RZ ;  /* 0x00000004ae0c7819 */ /* 0x001fe200000006ff */
[----:B------:R-:W-:Y:S03]  /*7170*/  BSSY B2, `(.L_x_487) ;  /* 0x000006d000027945 */ /* 0x000fe60003800000 */
[----:B------:R-:W-:-:S04]  /*7180*/  IADD3 R54, P2, R12, R65, RZ ;  /* 0x000000410c367210 */ /* 0x000fc80007f5e0ff */
[----:B--2---:R-:W-:Y:S02]  /*7190*/  LEA.HI.X.SX32 R55, R12, R119, 0x1, P2 ;  /* 0x000000770c377211 */ /* 0x004fe400010f0eff */
[----:B------:R0:W2:Y:S01]  /*71a0*/  LDS.128 R12, [R37+0x1ec00] ;  /* 0x01ec0000250c7984 */ /* 0x0000a20000000c00 */
[----:B------:R-:W-:-:S13]  /*71b0*/  ISETP.GE.AND P2, PT, R200, R118, PT ;  /* 0x00000076c800720c */ /* 0x000fda0003f46270 */
[----:B0-----:R-:W-:Y:S05]  /*71c0*/  @P2 BRA `(.L_x_488) ;  /* 0x00000004009c2947 */ /* 0x001fea0003800000 */
[----:B------:R-:W-:Y:S01]  /*71d0*/  SHF.R.U32.HI R56, RZ, 0x8, R53 ;  /* 0x00000008ff387819 */ /* 0x000fe20000011635 */
[----:B--2---:R-:W-:Y:S01]  /*71e0*/  IMAD.MOV.U32 R50, RZ, RZ, R12 ;  /* 0x000000ffff327224 */ /* 0x004fe200078e000c */
[--C-:B------:R-:W-:Y:S02]  /*71f0*/  SHF.R.U32.HI R52, RZ, 0x8, R51.reuse ;  /* 0x00000008ff347819 */ /* 0x100fe40000011633 */
[----:B----4-:R-:W-:Y:S01]  /*7200*/  LOP3.LUT R11, R51, 0xff0000ff, RZ, 0xc0, !PT ;  /* 0xff0000ff330b7812 */ /* 0x010fe200078ec0ff */
[----:B------:R-:W-:Y:S01]  /*7210*/  IMAD.SHL.U32 R56, R56, 0x100, RZ ;  /* 0x0000010038387824 */ /* 0x000fe200078e00ff */
[----:B------:R-:W-:Y:S01]  /*7220*/  SHF.R.U32.HI R58, RZ, 0x10, R51 ;  /* 0x00000010ff3a7819 */ /* 0x000fe20000011633 */
[----:B------:R-:W-:Y:S01]  /*7230*/  IMAD.SHL.U32 R52, R52, 0x100, RZ ;  /* 0x0000010034347824 */ /* 0x000fe200078e00ff */
[----:B------:R-:W-:Y:S02]  /*7240*/  LOP3.LUT R51, R53, 0xff0000ff, RZ, 0xc0, !PT ;  /* 0xff0000ff35337812 */ /* 0x000fe400078ec0ff */
[----:B------:R-:W-:-:S02]  /*7250*/  SHF.R.U32.HI R57, RZ, 0x10, R53 ;  /* 0x00000010ff397819 */ /* 0x000fc40000011635 */
[----:B------:R-:W-:Y:S02]  /*7260*/  LOP3.LUT R12, R51, 0xff00, R56, 0xf8, !PT ;  /* 0x0000ff00330c7812 */ /* 0x000fe400078ef838 */
[----:B------:R-:W-:Y:S01]  /*7270*/  LOP3.LUT R52, R11, 0xff00, R52, 0xf8, !PT ;  /* 0x0000ff000b347812 */ /* 0x000fe200078ef834 */
[----:B------:R-:W-:Y:S01]  /*7280*/  IMAD.U32 R57, R57, 0x10000, RZ ;  /* 0x0001000039397824 */ /* 0x000fe200078e00ff */
[----:B------:R-:W-:Y:S02]  /*7290*/  SHF.L.U32 R51, R58, 0x10, RZ ;  /* 0x000000103a337819 */ /* 0x000fe400000006ff */
        /* <DEDUP_REMOVED lines=12> */
[CC--:B------:R-:W-:Y:S01]  /*7360*/  FMUL.FTZ R60, R12.reuse, R57.reuse ;  /* 0x000000390c3c7220 */ /* 0x0c0fe20000410000 */
[--C-:B------:R-:W-:Y:S02]  /*7370*/  HADD2.F32 R51, -RZ, R13.reuse.H1_H1 ;  /* 0x3000000dff337230 */ /* 0x100fe40000004100 */
[C---:B------:R-:W-:Y:S01]  /*7380*/  FMUL.FTZ R57, R11.reuse, R57 ;  /* 0x000000390b397220 */ /* 0x040fe20000410000 */
[----:B------:R-:W-:Y:S02]  /*7390*/  HADD2.F32 R13, -RZ, R13.H0_H0 ;  /* 0x2000000dff0d7230 */ /* 0x000fe40000004100 */
[-C--:B------:R-:W-:Y:S01]  /*73a0*/  FFMA.FTZ R11, R11, R53.reuse, -R60 ;  /* 0x000000350b0b7223 */ /* 0x080fe2000001083c */
[----:B------:R-:W-:Y:S02]  /*73b0*/  HADD2.F32 R52, -RZ, R52.H1_H1 ;  /* 0x30000034ff347230 */ /* 0x000fe40000004100 */
[-C--:B------:R-:W-:Y:S01]  /*73c0*/  FMUL.FTZ R60, R51, R58.reuse ;  /* 0x0000003a333c7220 */ /* 0x080fe20000410000 */
[----:B------:R-:W-:Y:S01]  /*73d0*/  FFMA.FTZ R12, R12, R53, R57 ;  /* 0x000000350c0c7223 */ /* 0x000fe20000010039 */
[C---:B------:R-:W-:Y:S01]  /*73e0*/  FMUL.FTZ R58, R13.reuse, R58 ;  /* 0x0000003a0d3a7220 */ /* 0x040fe20000410000 */
[----:B------:R-:W-:Y:S01]  /*73f0*/  F2FP.F16.E4M3.UNPACK_B R141, R141 ;  /* 0x0000008dff8d723e */ /* 0x000fe200020006ff */
[----:B------:R-:W-:Y:S01]  /*7400*/  FFMA.FTZ R63, R13, R52, -R60 ;  /* 0x000000340d3f7223 */ /* 0x000fe2000001083c */
[----:B------:R-:W-:Y:S01]  /*7410*/  F2FP.F16.E4M3.UNPACK_B R13, R50.H1 ;  /* 0x00000032ff0d723e */ /* 0x000fe200030006ff */
[----:B------:R-:W-:Y:S01]  /*7420*/  FFMA.FTZ R64, R51, R52, R58 ;  /* 0x0000003433407223 */ /* 0x000fe2000001003a */
[----:B------:R-:W-:Y:S01]  /*7430*/  F2FP.F16.E4M3.UNPACK_B R50, R50 ;  /* 0x00000032ff32723e */ /* 0x000fe200020006ff */
[----:B------:R-:W-:-:S02]  /*7440*/  HADD2.F32 R57, -RZ, R142.H1_H1 ;  /* 0x3000008eff397230 */ /* 0x000fc40000004100 */
[--C-:B------:R-:W-:Y:S01]  /*7450*/  HADD2.F32 R51, -RZ, R13.reuse.H0_H0 ;  /* 0x2000000dff337230 */ /* 0x100fe20000004100 */
[----:B------:R-:W-:Y:S01]  /*7460*/  F2FP.SATFINITE.E4M3.F32.PACK_AB_MERGE_C R68, R64, R63, RZ ;  /* 0x0000003f4044723e */ /* 0x000fe200048070ff */
[----:B------:R-:W-:Y:S02]  /*7470*/  HADD2.F32 R52, -RZ, R13.H1_H1 ;  /* 0x3000000dff347230 */ /* 0x000fe40000004100 */
[----:B------:R-:W-:Y:S02]  /*7480*/  HADD2.F32 R13, -RZ, R50.H0_H0 ;  /* 0x20000032ff0d7230 */ /* 0x000fe40000004100 */
[-C--:B------:R-:W-:Y:S01]  /*7490*/  FMUL.FTZ R61, R51, R57.reuse ;  /* 0x00000039333d7220 */ /* 0x080fe20000410000 */
[----:B------:R-:W-:Y:S02]  /*74a0*/  HADD2.F32 R142, -RZ, R142.H0_H0 ;  /* 0x2000008eff8e7230 */ /* 0x000fe40000004100 */
[----:B------:R-:W-:Y:S01]  /*74b0*/  FMUL.FTZ R60, R52, R57 ;  /* 0x00000039343c7220 */ /* 0x000fe20000410000 */
[----:B------:R-:W-:-:S02]  /*74c0*/  HADD2.F32 R50, -RZ, R50.H1_H1 ;  /* 0x30000032ff327230 */ /* 0x000fc40000004100 */
[--C-:B------:R-:W-:Y:S02]  /*74d0*/  HADD2.F32 R53, -RZ, R141.reuse.H1_H1 ;  /* 0x3000008dff357230 */ /* 0x100fe40000004100 */
[-C--:B------:R-:W-:Y:S01]  /*74e0*/  FMUL.FTZ R57, R13, R142.reuse ;  /* 0x0000008e0d397220 */ /* 0x080fe20000410000 */
[----:B------:R-:W-:Y:S02]  /*74f0*/  HADD2.F32 R141, -RZ, R141.H0_H0 ;  /* 0x2000008dff8d7230 */ /* 0x000fe40000004100 */
[----:B------:R-:W-:Y:S01]  /*7500*/  FMUL.FTZ R58, R50, R142 ;  /* 0x0000008e323a7220 */ /* 0x000fe20000410000 */
[-C--:B------:R-:W-:Y:S01]  /*7510*/  FFMA.FTZ R60, R51, R53.reuse, -R60 ;  /* 0x00000035333c7223 */ /* 0x080fe2000001083c */
[----:B------:R-:W-:Y:S02]  /*7520*/  FFMA.FTZ R61, R52, R53, R61 ;  /* 0x00000035343d7223 */ /* 0x000fe4000001003d */
[-C--:B------:R-:W-:Y:S01]  /*7530*/  FFMA.FTZ R62, R13, R141.reuse, -R58 ;  /* 0x0000008d0d3e7223 */ /* 0x080fe2000001083a */
[----:B------:R-:W-:Y:S01]  /*7540*/  FFMA.FTZ R141, R50, R141, R57 ;  /* 0x0000008d328d7223 */ /* 0x000fe20000010039 */
[----:B------:R-:W-:-:S02]  /*7550*/  F2FP.F16.E4M3.UNPACK_B R50, R15.H1 ;  /* 0x0000000fff32723e */ /* 0x000fc400030006ff */
[-C--:B------:R-:W-:Y:S02]  /*7560*/  F2FP.F16.E4M3.UNPACK_B R58, R59.reuse.H1 ;  /* 0x0000003bff3a723e */ /* 0x080fe400030006ff */
[----:B------:R-:W-:Y:S01]  /*7570*/  F2FP.SATFINITE.E4M3.F32.PACK_AB_MERGE_C R66, R61, R60, RZ ;  /* 0x0000003c3d42723e */ /* 0x000fe200048070ff */
[----:B------:R-:W-:Y:S01]  /*7580*/  HADD2.F32 R52, -RZ, R50.H1_H1 ;  /* 0x30000032ff347230 */ /* 0x000fe20000004100 */
[----:B------:R-:W-:Y:S01]  /*7590*/  F2FP.F16.E4M3.UNPACK_B R53, R56.H1 ;  /* 0x00000038ff35723e */ /* 0x000fe200030006ff */
[----:B------:R-:W-:Y:S01]  /*75a0*/  HADD2.F32 R61, -RZ, R58.H1_H1 ;  /* 0x3000003aff3d7230 */ /* 0x000fe20000004100 */
        /* <DEDUP_REMOVED lines=12> */
[-C--:B------:R-:W-:Y:S01]  /*7670*/  FMUL.FTZ R64, R50, R60.reuse ;  /* 0x0000003c32407220 */ /* 0x080fe20000410000 */
        /* <DEDUP_REMOVED lines=24> */
[----:B------:R-:W-:-:S02]  /*7800*/  F2FP.SATFINITE.E4M3.F32.PACK_AB_MERGE_C R13, R12, R11, R68 ;  /* 0x0000000b0c0d723e */ /* 0x000fc40004807044 */
[----:B------:R-:W-:Y:S02]  /*7810*/  F2FP.SATFINITE.E4M3.F32.PACK_AB_MERGE_C R12, R141, R62, R66 ;  /* 0x0000003e8d0c723e */ /* 0x000fe40004807042 */
[----:B------:R-:W-:Y:S02]  /*7820*/  F2FP.SATFINITE.E4M3.F32.PACK_AB_MERGE_C R14, R59, R52, R61 ;  /* 0x000000343b0e723e */ /* 0x000fe4000480703d */
[----:B------:R-:W-:-:S07]  /*7830*/  F2FP.SATFINITE.E4M3.F32.PACK_AB_MERGE_C R15, R58, R51, R60 ;  /* 0x000000333a0f723e */ /* 0x000fce000480703c */
.L_x_488:
[----:B------:R-:W-:Y:S05]  /*7840*/  BSYNC B2 ;  /* 0x0000000000027941 */ /* 0x000fea0003800000 */
.L_x_487:
[----:B--2---:R0:W-:Y:S02]  /*7850*/  ST.E.128 desc[UR50][R54.64], R12 ;  /* 0x0000000c36007985 */ /* 0x0041e4000c101d32 */
.L_x_486:
[----:B------:R-:W-:Y:S05]  /*7860*/  BSYNC B1 ;  /* 0x0000000000017941 */ /* 0x000fea0003800000 */
.L_x_485:
        /* <DEDUP_REMOVED lines=11> */
[----:B------:R-:W-:Y:S01]  /*7920*/  LOP3.LUT R48, R47, 0xff0000ff, RZ, 0xc0, !PT ;  /* 0xff0000ff2f307812 */ /* 0x000fe200078ec0ff */
[----:B------:R-:W-:Y:S01]  /*7930*/  IMAD.SHL.U32 R11, R11, 0x100, RZ ;  /* 0x000001000b0b7824 */ /* 0x000fe200078e00ff */
[----:B------:R-:W-:Y:S02]  /*7940*/  SHF.R.U32.HI R54, RZ, 0x10, R49 ;  /* 0x00000010ff367819 */ /* 0x000fe40000011631 */
[----:B------:R-:W-:Y:S02]  /*7950*/  SHF.R.U32.HI R55, RZ, 0x10, R47 ;  /* 0x00000010ff377819 */ /* 0x000fe4000001162f */
[----:B------:R-:W-:-:S02]  /*7960*/  LOP3.LUT R52, R49, 0xff0000ff, RZ, 0xc0, !PT ;  /* 0xff0000ff31347812 */ /* 0x000fc400078ec0ff */
[----:B------:R-:W-:Y:S01]  /*7970*/  SHF.L.U32 R49, R46, 0x8, RZ ;  /* 0x000000082e317819 */ /* 0x000fe200000006ff */
[----:B0-----:R-:W-:Y:S01]  /*7980*/  IMAD.MOV.U32 R46, RZ, RZ, R12 ;  /* 0x000000ffff2e7224 */ /* 0x001fe200078e000c */
[----:B------:R-:W-:Y:S01]  /*7990*/  LOP3.LUT R47, R48, 0xff00, R11, 0xf8, !PT ;  /* 0x0000ff00302f7812 */ /* 0x000fe200078ef80b */
[----:B------:R-:W-:Y:S01]  /*79a0*/  IMAD.U32 R48, R54, 0x10000, RZ ;  /* 0x0001000036307824 */ /* 0x000fe200078e00ff */
[----:B------:R-:W-:Y:S01]  /*79b0*/  LOP3.LUT R53, R52, 0xff00, R49, 0xf8, !PT ;  /* 0x0000ff0034357812 */ /* 0x000fe200078ef831 */
[----:B------:R-:W-:Y:S01]  /*79c0*/  IMAD.U32 R12, R55, 0x10000, RZ ;  /* 0x00010000370c7824 */ /* 0x000fe200078e00ff */
[----:B------:R-:W-:Y:S02]  /*79d0*/  F2FP.F16.E4M3.UNPACK_B R49, R140.H1 ;  /* 0x0000008cff31723e */ /* 0x000fe400030006ff */
[----:B------:R-:W-:Y:S02]  /*79e0*/  F2FP.F16.E4M3.UNPACK_B R11, R13 ;  /* 0x0000000dff0b723e */ /* 0x000fe400020006ff */
[----:B------:R-:W-:Y:S01]  /*79f0*/  LOP3.LUT R55, R53, 0xff0000, R48, 0xf8, !PT ;  /* 0x00ff000035377812 */ /* 0x000fe200078ef830 */
[----:B------:R-:W-:Y:S01]  /*7a00*/  HADD2.F32 R53, -RZ, R49.H0_H0 ;  /* 0x20000031ff357230 */ /* 0x000fe20000004100 */
[----:B------:R-:W-:Y:S01]  /*7a10*/  LOP3.LUT R52, R47, 0xff0000, R12, 0xf8, !PT ;  /* 0x00ff00002f347812 */ /* 0x000fe200078ef80c */
[----:B------:R-:W-:Y:S01]  /*7a20*/  HADD2.F32 R12, -RZ, R11.H1_H1 ;  /* 0x3000000bff0c7230 */ /* 0x000fe20000004100 */
[----:B------:R-:W-:Y:S01]  /*7a30*/  F2FP.F16.E4M3.UNPACK_B R48, R139.H1 ;  /* 0x0000008bff30723e */ /* 0x000fe200030006ff */
[----:B------:R-:W-:Y:S01]  /*7a40*/  HADD2.F32 R54, -RZ, R49.H1_H1 ;  /* 0x30000031ff367230 */ /* 0x000fe20000004100 */
[----:B------:R-:W-:Y:S01]  /*7a50*/  F2FP.F16.E4M3.UNPACK_B R13, R13.H1 ;  /* 0x0000000dff0d723e */ /* 0x000fe200030006ff */
[----:B------:R-:W-:-:S02]  /*7a60*/  HADD2.F32 R11, -RZ, R11.H0_H0 ;  /* 0x2000000bff0b7230 */ /* 0x000fc40000004100 */
[CC--:B------:R-:W-:Y:S01]  /*7a70*/  FMUL.FTZ R56, R12.reuse, R53.reuse ;  /* 0x000000350c387220 */ /* 0x0c0fe20000410000 */
[--C-:B------:R-:W-:Y:S01]  /*7a80*/  HADD2.F32 R49, -RZ, R48.reuse.H0_H0 ;  /* 0x20000030ff317230 */ /* 0x100fe20000004100 */
[----:B------:R-:W-:Y:S01]  /*7a90*/  F2FP.F16.E4M3.UNPACK_B R140, R140 ;  /* 0x0000008cff8c723e */ /* 0x000fe200020006ff */
        /* <DEDUP_REMOVED lines=77> */
.L_x_492:
[----:B------:R-:W-:Y:S05]  /*7f70*/  BSYNC B2 ;  /* 0x0000000000027941 */ /* 0x000fea0003800000 */
.L_x_491:
[----:B0-----:R0:W-:Y:S02]  /*7f80*/  ST.E.128 desc[UR50][R50.64], R12 ;  /* 0x0000000c32007985 */ /* 0x0011e4000c101d32 */
.L_x_490:
[----:B------:R-:W-:Y:S05]  /*7f90*/  BSYNC B1 ;  /* 0x0000000000017941 */ /* 0x000fea0003800000 */
.L_x_489:
[----:B------:R-:W-:Y:S01]  /*7fa0*/  ISETP.NE.AND P2, PT, R32, RZ, PT ;  /* 0x000000ff2000720c */ /* 0x000fe20003f45270 */
[----:B------:R-:W-:-:S12]  /*7fb0*/  BSSY B1, `(.L_x_493) ;  /* 0x0000071000017945 */ /* 0x000fd80003800000 */
[----:B------:R-:W-:Y:S05]  /*7fc0*/  @!P2 BRA `(.L_x_494) ;  /* 0x0000000400bca947 */ /* 0x000fea0003800000 */
[----:B0-----:R0:W0:Y:S01]  /*7fd0*/  LDS.128 R12, [R37+0x21400] ;  /* 0x02140000250c7984 */ /* 0x0010220000000c00 */
[----:B------:R-:W-:Y:S01]  /*7fe0*/  IADD3 R46, P2, R175, R65, RZ ;  /* 0x00000041af2e7210 */ /* 0x000fe20007f5e0ff */
[----:B------:R-:W-:Y:S03]  /*7ff0*/  BSSY B2, `(.L_x_495) ;  /* 0x000006b000027945 */ /* 0x000fe60003800000 */
[----:B--2---:R-:W-:Y:S02]  /*8000*/  IADD3.X R47, R119, R207, RZ, P2, !PT ;  /* 0x000000cf772f7210 */ /* 0x004fe400017fe4ff */
[----:B------:R-:W-:-:S13]  /*8010*/  ISETP.GE.AND P2, PT, R202, R118, PT ;  /* 0x00000076ca00720c */ /* 0x000fda0003f46270 */
[----:B------:R-:W-:Y:S05]  /*8020*/  @P2 BRA `(.L_x_496) ;  /* 0x00000004009c2947 */ /* 0x000fea0003800000 */
[----:B------:R-:W-:Y:S01]  /*8030*/  SHF.R.U32.HI R44, RZ, 0x8, R45 ;  /* 0x00000008ff2c7819 */ /* 0x000fe2000001162d */
[----:B0-----:R-:W-:Y:S01]  /*8040*/  IMAD.MOV.U32 R37, RZ, RZ, R12 ;  /* 0x000000ffff257224 */ /* 0x001fe200078e000c */
        /* <DEDUP_REMOVED lines=27> */
[-C--:B------:R-:W-:Y:S01]  /*8200*/  FFMA.FTZ R11, R11, R44.reuse, -R52 ;  /* 0x0000002c0b0b7223 */ /* 0x080fe20000010834 */
[----:B------:R-:W-:Y:S02]  /*8210*/  HADD2.F32 R43, -RZ, R43.H1_H1 ;  /* 0x3000002bff2b7230 */ /* 0x000fe40000004100 */
[----:B------:R-:W-:Y:S01]  /*8220*/  FMUL.FTZ R52, R42, R49 ;  /* 0x000000312a347220 */ /* 0x000fe20000410000 */
[----:B------:R-:W-:Y:S01]  /*8230*/  F2FP.F16.E4M3.UNPACK_B R137, R137 ;  /* 0x00000089ff89723e */ /* 0x000fe200020006ff */
[C---:B------:R-:W-:Y:S01]  /*8240*/  FMUL.FTZ R49, R13.reuse, R49 ;  /* 0x000000310d317220 */ /* 0x040fe20000410000 */
[----:B------:R-:W-:Y:S01]  /*8250*/  FFMA.FTZ R12, R12, R44, R45 ;  /* 0x0000002c0c0c7223 */ /* 0x000fe2000001002d */
        /* <DEDUP_REMOVED lines=8> */
[--C-:B------:R-:W-:Y:S02]  /*82e0*/  HADD2.F32 R13, -RZ, R37.reuse.H0_H0 ;  /* 0x20000025ff0d7230 */ /* 0x100fe40000004100 */
[-C--:B------:R-:W-:Y:S01]  /*82f0*/  FMUL.FTZ R54, R42, R49.reuse ;  /* 0x000000312a367220 */ /* 0x080fe20000410000 */
[----:B------:R-:W-:Y:S02]  /*8300*/  HADD2.F32 R138, -RZ, R138.H0_H0 ;  /* 0x2000008aff8a7230 */ /* 0x000fe40000004100 */
[----:B------:R-:W-:Y:S01]  /*8310*/  FMUL.FTZ R51, R43, R49 ;  /* 0x000000312b337220 */ /* 0x000fe20000410000 */
[----:B------:R-:W-:Y:S01]  /*8320*/  HADD2.F32 R37, -RZ, R37.H1_H1 ;  /* 0x30000025ff257230 */ /* 0x000fe20000004100 */
[-C--:B------:R-:W-:Y:S01]  /*8330*/  F2FP.F16.E4M3.UNPACK_B R49, R50.reuse.H1 ;  /* 0x00000032ff31723e */ /* 0x080fe200030006ff */
[--C-:B------:R-:W-:Y:S01]  /*8340*/  HADD2.F32 R45, -RZ, R137.reuse.H1_H1 ;  /* 0x30000089ff2d7230 */ /* 0x100fe20000004100 */
[----:B------:R-:W-:Y:S01]  /*8350*/  F2FP.F16.E4M3.UNPACK_B R50, R50 ;  /* 0x00000032ff32723e */ /* 0x000fe200020006ff */
[----:B------:R-:W-:-:S02]  /*8360*/  HADD2.F32 R44, -RZ, R137.H0_H0 ;  /* 0x20000089ff2c7230 */ /* 0x000fc40000004100 */
[-C--:B------:R-:W-:Y:S01]  /*8370*/  FMUL.FTZ R52, R37, R138.reuse ;  /* 0x0000008a25347220 */ /* 0x080fe20000410000 */
[----:B------:R-:W-:Y:S01]  /*8380*/  FMUL.FTZ R138, R13, R138 ;  /* 0x0000008a0d8a7220 */ /* 0x000fe20000410000 */
[-C--:B------:R-:W-:Y:S01]  /*8390*/  FFMA.FTZ R51, R42, R45.reuse, -R51 ;  /* 0x0000002d2a337223 */ /* 0x080fe20000010833 */
[----:B------:R-:W-:Y:S01]  /*83a0*/  FFMA.FTZ R54, R43, R45, R54 ;  /* 0x0000002d2b367223 */ /* 0x000fe20000010036 */
[-C--:B------:R-:W-:Y:S01]  /*83b0*/  FFMA.FTZ R53, R13, R44.reuse, -R52 ;  /* 0x0000002c0d357223 */ /* 0x080fe20000010834 */
[----:B------:R-:W-:Y:S01]  /*83c0*/  FFMA.FTZ R138, R37, R44, R138 ;  /* 0x0000002c258a7223 */ /* 0x000fe2000001008a */
[----:B------:R-:W-:Y:S01]  /*83d0*/  F2FP.F16.E4M3.UNPACK_B R37, R15.H1 ;  /* 0x0000000fff25723e */ /* 0x000fe200030006ff */
[----:B------:R-:W-:Y:S01]  /*83e0*/  HADD2.F32 R52, -RZ, R50.H1_H1 ;  /* 0x30000032ff347230 */ /* 0x000fe20000004100 */
[----:B------:R-:W-:Y:S01]  /*83f0*/  F2FP.SATFINITE.E4M3.F32.PACK_AB_MERGE_C R57, R54, R51, RZ ;  /* 0x000000333639723e */ /* 0x000fe200048070ff */
[----:B------:R-:W-:Y:S01]  /*8400*/  HADD2.F32 R51, -RZ, R49.H1_H1 ;  /* 0x30000031ff337230 */ /* 0x000fe20000004100 */
[----:B------:R-:W-:Y:S01]  /*8410*/  F2FP.F16.E4M3.UNPACK_B R44, R48.H1 ;  /* 0x00000030ff2c723e */ /* 0x000fe200030006ff */
[--C-:B------:R-:W-:Y:S01]  /*8420*/  HADD2.F32 R43, -RZ, R37.reuse.H1_H1 ;  /* 0x30000025ff2b7230 */ /* 0x100fe20000004100 */
[----:B------:R-:W-:Y:S01]  /*8430*/  F2FP.F16.E4M3.UNPACK_B R13, R14.H1 ;  /* 0x0000000eff0d723e */ /* 0x000fe200030006ff */
[----:B------:R-:W-:Y:S01]  /*8440*/  HADD2.F32 R42, -RZ, R37.H0_H0 ;  /* 0x20000025ff2a7230 */ /* 0x000fe20000004100 */
[----:B------:R-:W-:Y:S01]  /*8450*/  F2FP.F16.E4M3.UNPACK_B R48, R48 ;  /* 0x00000030ff30723e */ /* 0x000fe200020006ff */
[----:B------:R-:W-:-:S02]  /*8460*/  HADD2.F32 R45, -RZ, R44.H1_H1 ;  /* 0x3000002cff2d7230 */ /* 0x000fc40000004100 */
        /* <DEDUP_REMOVED lines=9> */
[----:B------:R-:W-:Y:S01]  /*8500*/  F2FP.F16.E4M3.UNPACK_B R14, R14 ;  /* 0x0000000eff0e723e */ /* 0x000fe200020006ff */
[----:B------:R-:W-:Y:S01]  /*8510*/  FFMA.FTZ R58, R43, R45, R56 ;  /* 0x0000002d2b3a7223 */ /* 0x000fe20000010038 */
[-C--:B------:R-:W-:Y:S01]  /*8520*/  FFMA.FTZ R54, R13, R42.reuse, -R54 ;  /* 0x0000002a0d367223 */ /* 0x080fe20000010836 */
[----:B------:R-:W-:Y:S01]  /*8530*/  FFMA.FTZ R45, R37, R42, R52 ;  /* 0x0000002a252d7223 */ /* 0x000fe20000010034 */
[----:B------:R-:W-:-:S02]  /*8540*/  HADD2.F32 R37, -RZ, R15.H0_H0 ;  /* 0x2000000fff257230 */ /* 0x000fc40000004100 */
[----:B------:R-:W-:Y:S01]  /*8550*/  HADD2.F32 R15, -RZ, R15.H1_H1 ;  /* 0x3000000fff0f7230 */ /* 0x000fe20000004100 */
[----:B------:R-:W-:Y:S01]  /*8560*/  F2FP.SATFINITE.E4M3.F32.PACK_AB_MERGE_C R55, R58, R55, RZ ;  /* 0x000000373a37723e */ /* 0x000fe200048070ff */
[----:B------:R-:W-:Y:S01]  /*8570*/  HADD2.F32 R42, -RZ, R49.H0_H0 ;  /* 0x20000031ff2a7230 */ /* 0x000fe20000004100 */
[----:B------:R-:W-:Y:S01]  /*8580*/  F2FP.SATFINITE.E4M3.F32.PACK_AB_MERGE_C R45, R45, R54, RZ ;  /* 0x000000362d2d723e */ /* 0x000fe200048070ff */
[--C-:B------:R-:W-:Y:S02]  /*8590*/  HADD2.F32 R13, -RZ, R14.reuse.H0_H0 ;  /* 0x2000000eff0d7230 */ /* 0x100fe40000004100 */
[----:B------:R-:W-:Y:S02]  /*85a0*/  HADD2.F32 R14, -RZ, R14.H1_H1 ;  /* 0x3000000eff0e7230 */ /* 0x000fe40000004100 */
[-C--:B------:R-:W-:Y:S01]  /*85b0*/  FMUL.FTZ R52, R15, R42.reuse ;  /* 0x0000002a0f347220 */ /* 0x080fe20000410000 */
[----:B------:R-:W-:Y:S02]  /*85c0*/  HADD2.F32 R50, -RZ, R50.H0_H0 ;  /* 0x20000032ff327230 */ /* 0x000fe40000004100 */
[----:B------:R-:W-:Y:S01]  /*85d0*/  FMUL.FTZ R56, R37, R42 ;  /* 0x0000002a25387220 */ /* 0x000fe20000410000 */
[----:B------:R-:W-:-:S02]  /*85e0*/  HADD2.F32 R44, -RZ, R44.H0_H0 ;  /* 0x2000002cff2c7230 */ /* 0x000fc40000004100 */
[----:B------:R-:W-:Y:S02]  /*85f0*/  HADD2.F32 R48, -RZ, R48.H0_H0 ;  /* 0x20000030ff307230 */ /* 0x000fe40000004100 */
[CC--:B------:R-:W-:Y:S01]  /*8600*/  FMUL.FTZ R42, R14.reuse, R50.reuse ;  /* 0x000000320e2a7220 */ /* 0x0c0fe20000410000 */
[----:B------:R-:W-:Y:S01]  /*8610*/  FMUL.FTZ R43, R13, R50 ;  /* 0x000000320d2b7220 */ /* 0x000fe20000410000 */
[-C--:B------:R-:W-:Y:S01]  /*8620*/  FFMA.FTZ R52, R37, R44.reuse, -R52 ;  /* 0x0000002c25347223 */ /* 0x080fe20000010834 */
[----:B------:R-:W-:Y:S01]  /*8630*/  FFMA.FTZ R15, R15, R44, R56 ;  /* 0x0000002c0f0f7223 */ /* 0x000fe20000010038 */
[-C--:B------:R-:W-:Y:S01]  /*8640*/  FFMA.FTZ R42, R13, R48.reuse, -R42 ;  /* 0x000000300d2a7223 */ /* 0x080fe2000001082a */
[----:B------:R-:W-:Y:S01]  /*8650*/  FFMA.FTZ R43, R14, R48, R43 ;  /* 0x000000300e2b7223 */ /* 0x000fe2000001002b */
[----:B------:R-:W-:Y:S02]  /*8660*/  F2FP.SATFINITE.E4M3.F32.PACK_AB_MERGE_C R13, R12, R11, R59 ;  /* 0x0000000b0c0d723e */ /* 0x000fe4000480703b */
[----:B------:R-:W-:-:S02]  /*8670*/  F2FP.SATFINITE.E4M3.F32.PACK_AB_MERGE_C R12, R138, R53, R57 ;  /* 0x000000358a0c723e */ /* 0x000fc40004807039 */
[----:B------:R-:W-:Y:S02]  /*8680*/  F2FP.SATFINITE.E4M3.F32.PACK_AB_MERGE_C R14, R43, R42, R45 ;  /* 0x0000002a2b0e723e */ /* 0x000fe4000480702d */
[----:B------:R-:W-:-:S07]  /*8690*/  F2FP.SATFINITE.E4M3.F32.PACK_AB_MERGE_C R15, R15, R52, R55 ;  /* 0x000000340f0f723e */ /* 0x000fce0004807037 */
.L_x_496:
[----:B------:R-:W-:Y:S05]  /*86a0*/  BSYNC B2 ;  /* 0x0000000000027941 */ /* 0x000fea0003800000 */
.L_x_495:
[----:B0-----:R0:W-:Y:S02]  /*86b0*/  ST.E.128 desc[UR50][R46.64], R12 ;  /* 0x0000000c2e007985 */ /* 0x0011e4000c101d32 */
.L_x_494:
[----:B------:R-:W-:Y:S05]  /*86c0*/  BSYNC B1 ;  /* 0x0000000000017941 */ /* 0x000fea0003800000 */
.L_x_493:
[----:B------:R-:W-:-:S13]  /*86d0*/  ISETP.NE.AND P2, PT, R33, RZ, PT ;  /* 0x000000ff2100720c */ /* 0x000fda0003f45270 */
[----:B------:R-:W-:Y:S05]  /*86e0*/  @!P2 BRA `(.L_x_476) ;  /* 0x000000700088a947 */ /* 0x000fea0003800000 */
[----:B0-----:R0:W0:Y:S01]  /*86f0*/  LDS.128 R12, [R36+0x21400] ;  /* 0x02140000240c7984 */ /* 0x0010220000000c00 */
[----:B------:R-:W-:Y:S01]  /*8700*/  IADD3 R42, P2, R196, R65, RZ ;  /* 0x00000041c42a7210 */ /* 0x000fe20007f5e0ff */
[----:B------:R-:W-:Y:S04]  /*8710*/  BSSY B1, `(.L_x_497) ;  /* 0x000006d000017945 */ /* 0x000fe80003800000 */
[----:B--2---:R-:W-:Y:S01]  /*8720*/  IMAD.X R43, R119, 0x1, R206, P2 ;  /* 0x00000001772b7824 */ /* 0x004fe200010e06ce */
[----:B------:R-:W-:-:S13]  /*8730*/  ISETP.GE.AND P2, PT, R204, R118, PT ;  /* 0x00000076cc00720c */ /* 0x000fda0003f46270 */
[----:B------:R-:W-:Y:S05]  /*8740*/  @P2 BRA `(.L_x_498) ;  /* 0x0000000400a42947 */ /* 0x000fea0003800000 */
[----:B----4-:R-:W-:Y:S01]  /*8750*/  SHF.R.U32.HI R11, RZ, 0x8, R39 ;  /* 0x00000008ff0b7819 */ /* 0x010fe20000011627 */
[----:B0-----:R-:W-:Y:S01]  /*8760*/  IMAD.MOV.U32 R37, RZ, RZ, R15 ;  /* 0x000000ffff257224 */ /* 0x001fe200078e000f */
[----:B------:R-:W-:Y:S02]  /*8770*/  SHF.R.U32.HI R40, RZ, 0x8, R41 ;  /* 0x00000008ff287819 */ /* 0x000fe40000011629 */
[----:B------:R-:W-:Y:S01]  /*8780*/  MOV R36, R14 ;  /* 0x0000000e00247202 */ /* 0x000fe20000000f00 */
[----:B------:R-:W-:Y:S01]  /*8790*/  IMAD.SHL.U32 R11, R11, 0x100, RZ ;  /* 0x000001000b0b7824 */ /* 0x000fe200078e00ff */
[----:B------:R-:W-:Y:S01]  /*87a0*/  SHF.R.U32.HI R45, RZ, 0x10, R39 ;  /* 0x00000010ff2d7819 */ /* 0x000fe20000011627 */
[----:B------:R-:W-:Y:S01]  /*87b0*/  IMAD.SHL.U32 R14, R40, 0x100, RZ ;  /* 0x00000100280e7824 */ /* 0x000fe200078e00ff */
[----:B------:R-:W-:Y:S02]  /*87c0*/  LOP3.LUT R38, R39, 0xff0000ff, RZ, 0xc0, !PT ;  /* 0xff0000ff27267812 */ /* 0x000fe400078ec0ff */
[----:B------:R-:W-:-:S02]  /*87d0*/  LOP3.LUT R39, R41, 0xff0000ff, RZ, 0xc0, !PT ;  /* 0xff0000ff29277812 */ /* 0x000fc400078ec0ff */
[----:B------:R-:W-:Y:S02]  /*87e0*/  SHF.R.U32.HI R44, RZ, 0x10, R41 ;  /* 0x00000010ff2c7819 */ /* 0x000fe40000011629 */
[----:B------:R-:W-:Y:S02]  /*87f0*/  LOP3.LUT R15, R38, 0xff00, R11, 0xf8, !PT ;  /* 0x0000ff00260f7812 */ /* 0x000fe400078ef80b */
[----:B------:R-:W-:Y:S01]  /*8800*/  LOP3.LUT R41, R39, 0xff00, R14, 0xf8, !PT ;  /* 0x0000ff0027297812 */ /* 0x000fe200078ef80e */
[----:B------:R-:W-:Y:S01]  /*8810*/  IMAD.U32 R14, R45, 0x10000, RZ ;  /* 0x000100002d0e7824 */ /* 0x000fe200078e00ff */
[----:B------:R-:W-:Y:S02]  /*8820*/  SHF.L.U32 R38, R44, 0x10, RZ ;  /* 0x000000102c267819 */ /* 0x000fe400000006ff */
[----:B------:R-:W-:Y:S02]  /*8830*/  F2FP.F16.E4M3.UNPACK_B R39, R87.H1 ;  /* 0x00000057ff27723e */ /* 0x000fe400030006ff */
[----:B------:R-:W-:-:S02]  /*8840*/  F2FP.F16.E4M3.UNPACK_B R11, R13 ;  /* 0x0000000dff0b723e */ /* 0x000fc400020006ff */
[----:B------:R-:W-:Y:S01]  /*8850*/  LOP3.LUT R45, R41, 0xff0000, R38, 0xf8, !PT ;  /* 0x00ff0000292d7812 */ /* 0x000fe200078ef826 */
[----:B------:R-:W-:Y:S01]  /*8860*/  HADD2.F32 R41, -RZ, R39.H0_H0 ;  /* 0x20000027ff297230 */ /* 0x000fe20000004100 */
[----:B------:R-:W-:Y:S01]  /*8870*/  LOP3.LUT R40, R15, 0xff0000, R14, 0xf8, !PT ;  /* 0x00ff00000f287812 */ /* 0x000fe200078ef80e */
[----:B------:R-:W-:Y:S01]  /*8880*/  HADD2.F32 R14, -RZ, R11.H1_H1 ;  /* 0x3000000bff0e7230 */ /* 0x000fe20000004100 */
[----:B------:R-:W-:Y:S01]  /*8890*/  F2FP.F16.E4M3.UNPACK_B R38, R86.H1 ;  /* 0x00000056ff26723e */ /* 0x000fe200030006ff */
[----:B------:R-:W-:Y:S01]  /*88a0*/  HADD2.F32 R44, -RZ, R39.H1_H1 ;  /* 0x30000027ff2c7230 */ /* 0x000fe20000004100 */
[----:B------:R-:W-:Y:S01]  /*88b0*/  F2FP.F16.E4M3.UNPACK_B R13, R13.H1 ;  /* 0x0000000dff0d723e */ /* 0x000fe200030006ff */
[----:B------:R-:W-:Y:S02]  /*88c0*/  HADD2.F32 R11, -RZ, R11.H0_H0 ;  /* 0x2000000bff0b7230 */ /* 0x000fe40000004100 */
[----:B------:R-:W-:Y:S01]  /*88d0*/  FMUL.FTZ R46, R14, R41 ;  /* 0x000000290e2e7220 */ /* 0x000fe20000410000 */
[----:B------:R-:W-:Y:S01]  /*88e0*/  HADD2.F32 R39, -RZ, R38.H0_H0 ;  /* 0x20000026ff277230 */ /* 0x000fe20000004100 */
[----:B------:R-:W-:Y:S01]  /*88f0*/  F2FP.F16.E4M3.UNPACK_B R87, R87 ;  /* 0x00000057ff57723e */ /* 0x000fe200020006ff */
[----:B------:R-:W-:-:S02]  /*8900*/  HADD2.F32 R15, -RZ, R13.H1_H1 ;  /* 0x3000000dff0f7230 */ /* 0x000fc40000004100 */
[C---:B------:R-:W-:Y:S01]  /*8910*/  FMUL.FTZ R41, R11.reuse, R41 ;  /* 0x000000290b297220 */ /* 0x040fe20000410000 */
[----:B------:R-:W-:Y:S02]  /*8920*/  HADD2.F32 R13, -RZ, R13.H0_H0 ;  /* 0x2000000dff0d7230 */ /* 0x000fe40000004100 */
[-C--:B------:R-:W-:Y:S01]  /*8930*/  FFMA.FTZ R47, R11, R39.reuse, -R46 ;  /* 0x000000270b2f7223 */ /* 0x080fe2000001082e */
[----:B------:R-:W-:Y:S02]  /*8940*/  HADD2.F32 R38, -RZ, R38.H1_H1 ;  /* 0x30000026ff267230 */ /* 0x000fe40000004100 */
[----:B------:R-:W-:Y:S01]  /*8950*/  FMUL.FTZ R46, R15, R44 ;  /* 0x0000002c0f2e7220 */ /* 0x000fe20000410000 */
[----:B------:R-:W-:Y:S01]  /*8960*/  F2FP.F16.E4M3.UNPACK_B R11, R12.H1 ;  /* 0x0000000cff0b723e */ /* 0x000fe200030006ff */
[C---:B------:R-:W-:Y:S01]  /*8970*/  FMUL.FTZ R44, R13.reuse, R44 ;  /* 0x0000002c0d2c7220 */ /* 0x040fe20000410000 */
[----:B------:R-:W-:Y:S01]  /*8980*/  FFMA.FTZ R48, R14, R39, R41 ;  /* 0x000000270e307223 */ /* 0x000fe20000010029 */
[----:B------:R-:W-:Y:S01]  /*8990*/  F2FP.F16.E4M3.UNPACK_B R12, R12 ;  /* 0x0000000cff0c723e */ /* 0x000fe200020006ff */
[-C--:B------:R-:W-:Y:S01]  /*89a0*/  FFMA.FTZ R41, R13, R38.reuse, -R46 ;  /* 0x000000260d297223 */ /* 0x080fe2000001082e */
        /* <DEDUP_REMOVED lines=11> */
[----:B------:R-:W-:Y:S01]  /*8a60*/  F2FP.SATFINITE.E4M3.F32.PACK_AB_MERGE_C R47, R48, R47, R52 ;  /* 0x0000002f302f723e */ /* 0x000fe20004807034 */
[----:B------:R-:W-:-:S02]  /*8a70*/  HADD2.F32 R15, -RZ, R86.H1_H1 ;  /* 0x30000056ff0f7230 */ /* 0x000fc40000004100 */
[----:B------:R-:W-:Y:S02]  /*8a80*/  HADD2.F32 R86, -RZ, R86.H0_H0 ;  /* 0x20000056ff567230 */ /* 0x000fe40000004100 */
[-C--:B------:R-:W-:Y:S01]  /*8a90*/  FMUL.FTZ R38, R12, R87.reuse ;  /* 0x000000570c267220 */ /* 0x080fe20000410000 */
[----:B------:R-:W-:Y:S01]  /*8aa0*/  FMUL.FTZ R87, R11, R87 ;  /* 0x000000570b577220 */ /* 0x000fe20000410000 */
[-C--:B------:R-:W-:Y:S01]  /*8ab0*/  FFMA.FTZ R44, R13, R15.reuse, -R44 ;  /* 0x0000000f0d2c7223 */ /* 0x080fe2000001082c */
[----:B------:R-:W-:Y:S01]  /*8ac0*/  FFMA.FTZ R39, R14, R15, R39 ;  /* 0x0000000f0e277223 */ /* 0x000fe20000010027 */
[-C--:B------:R-:W-:Y:S01]  /*8ad0*/  FFMA.FTZ R46, R11, R86.reuse, -R38 ;  /* 0x000000560b2e7223 */ /* 0x080fe20000010826 */
[----:B------:R-:W-:Y:S01]  /*8ae0*/  FFMA.FTZ R87, R12, R86, R87 ;  /* 0x000000560c577223 */ /* 0x000fe20000010057 */
[----:B------:R-:W-:Y:S02]  /*8af0*/  F2FP.F16.E4M3.UNPACK_B R12, R37.H1 ;  /* 0x00000025ff0c723e */ /* 0x000fe400030006ff */
[----:B------:R-:W-:-:S02]  /*8b00*/  F2FP.SATFINITE.E4M3.F32.PACK_AB_MERGE_C R51, R39, R44, RZ ;  /* 0x0000002c2733723e */ /* 0x000fc400048070ff */
[-C--:B------:R-:W-:Y:S01]  /*8b10*/  F2FP.F16.E4M3.UNPACK_B R39, R45.reuse.H1 ;  /* 0x0000002dff27723e */ /* 0x080fe200030006ff */
[--C-:B------:R-:W-:Y:S01]  /*8b20*/  HADD2.F32 R14, -RZ, R12.reuse.H1_H1 ;  /* 0x3000000cff0e7230 */ /* 0x100fe20000004100 */
[----:B------:R-:W-:Y:S01]  /*8b30*/  F2FP.F16.E4M3.UNPACK_B R15, R40.H1 ;  /* 0x00000028ff0f723e */ /* 0x000fe200030006ff */
[----:B------:R-:W-:Y:S01]  /*8b40*/  HADD2.F32 R13, -RZ, R12.H0_H0 ;  /* 0x2000000cff0d7230 */ /* 0x000fe20000004100 */
[----:B------:R-:W-:Y:S01]  /*8b50*/  F2FP.F16.E4M3.UNPACK_B R11, R36.H1 ;  /* 0x00000024ff0b723e */ /* 0x000fe200030006ff */
[----:B------:R-:W-:Y:S01]  /*8b60*/  HADD2.F32 R44, -RZ, R39.H1_H1 ;  /* 0x30000027ff2c7230 */ /* 0x000fe20000004100 */
[----:B------:R-:W-:Y:S01]  /*8b70*/  F2FP.F16.E4M3.UNPACK_B R45, R45 ;  /* 0x0000002dff2d723e */ /* 0x000fe200020006ff */
[----:B------:R-:W-:Y:S01]  /*8b80*/  HADD2.F32 R38, -RZ, R15.H1_H1 ;  /* 0x3000000fff267230 */ /* 0x000fe20000004100 */
[----:B------:R-:W-:Y:S01]  /*8b90*/  F2FP.F16.E4M3.UNPACK_B R40, R40 ;  /* 0x00000028ff28723e */ /* 0x000fe200020006ff */
[----:B------:R-:W-:Y:S02]  /*8ba0*/  HADD2.F32 R12, -RZ, R11.H1_H1 ;  /* 0x3000000bff0c7230 */ /* 0x000fe40000004100 */
[----:B------:R-:W-:Y:S01]  /*8bb0*/  FMUL.FTZ R50, R14, R44 ;  /* 0x0000002c0e327220 */ /* 0x000fe20000410000 */
[----:B------:R-:W-:-:S02]  /*8bc0*/  HADD2.F32 R41, -RZ, R45.H1_H1 ;  /* 0x3000002dff297230 */ /* 0x000fc40000004100 */
        /* <DEDUP_REMOVED lines=14> */
[----:B------:R-:W-:Y:S02]  /*8cb0*/  HADD2.F32 R37, -RZ, R37.H1_H1 ;  /* 0x30000025ff257230 */ /* 0x000fe40000004100 */
[----:B------:R-:W-:Y:S01]  /*8cc0*/  FMUL.FTZ R38, R12, R39 ;  /* 0x000000270c267220 */ /* 0x000fe20000410000 */
[----:B------:R-:W-:Y:S01]  /*8cd0*/  HADD2.F32 R36, -RZ, R36.H1_H1 ;  /* 0x30000024ff247230 */ /* 0x000fe20000004100 */
[----:B------:R-:W-:Y:S01]  /*8ce0*/  F2FP.SATFINITE.E4M3.F32.PACK_AB_MERGE_C R49, R49, R50, RZ ;  /* 0x000000323131723e */ /* 0x000fe200048070ff */
[----:B------:R-:W-:-:S02]  /*8cf0*/  HADD2.F32 R45, -RZ, R45.H0_H0 ;  /* 0x2000002dff2d7230 */ /* 0x000fc40000004100 */
[----:B------:R-:W-:Y:S01]  /*8d00*/  FMUL.FTZ R13, R37, R39 ;  /* 0x00000027250d7220 */ /* 0x000fe20000410000 */
[----:B------:R-:W-:Y:S01]  /*8d10*/  HADD2.F32 R15, -RZ, R15.H0_H0 ;  /* 0x2000000fff0f7230 */ /* 0x000fe20000004100 */
[----:B------:R-:W-:Y:S01]  /*8d20*/  F2FP.SATFINITE.E4M3.F32.PACK_AB_MERGE_C R41, R41, R44, RZ ;  /* 0x0000002c2929723e */ /* 0x000fe200048070ff */
        /* <DEDUP_REMOVED lines=8> */
[----:B------:R-:W-:Y:S01]  /*8db0*/  F2FP.SATFINITE.E4M3.F32.PACK_AB_MERGE_C R15, R38, R13, R49 ;  /* 0x0000000d260f723e */ /* 0x000fe20004807031 */
[----:B------:R-:W-:Y:S01]  /*8dc0*/  IMAD.MOV.U32 R13, RZ, RZ, R47 ;  /* 0x000000ffff0d7224 */ /* 0x000fe200078e002f */
[----:B------:R-:W-:-:S07]  /*8dd0*/  F2FP.SATFINITE.E4M3.F32.PACK_AB_MERGE_C R14, R45, R14, R41 ;  /* 0x0000000e2d0e723e */ /* 0x000fce0004807029 */
.L_x_498:
[----:B------:R-:W-:Y:S05]  /*8de0*/  BSYNC B1 ;  /* 0x0000000000017941 */ /* 0x000fea0003800000 */
.L_x_497:
[----:B0-----:R0:W-:Y:S01]  /*8df0*/  ST.E.128 desc[UR50][R42.64], R12 ;  /* 0x0000000c2a007985 */ /* 0x0011e2000c101d32 */
[----:B------:R-:W-:Y:S05]  /*8e00*/  BRA `(.L_x_476) ;  /* 0x0000006800c07947 */ /* 0x000fea0003800000 */
.L_x_442:
        /* <DEDUP_REMOVED lines=20> */
[----:B------:R-:W-:Y:S02]  /*8f50*/  CS2R R36, SRZ ;  /* 0x0000000000247805 */ /* 0x000fe4000001ff00 */
[----:B------:R-:W-:Y:S02]  /*8f60*/  CS2R R38, SRZ ;  /* 0x0000000000267805 */ /* 0x000fe4000001ff00 */
[----:B------:R-:W-:Y:S01]  /*8f70*/  IADD3.X R63, R10, UR5, R11, P1, P4 ;  /* 0x000000050a3f7c10 */ /* 0x000fe20008fe840b */
[----:B------:R-:W-:-:S02]  /*8f80*/  ULDC.64 UR4, c[0x0][0x400] ;  /* 0x0001000000047ab9 */ /* 0x000fc40000000a00 */
[----:B------:R-:W-:-:S04]  /*8f90*/  IADD3 R64, P1, P4, R96, UR4, R12 ;  /* 0x0000000460407c10 */ /* 0x000fc8000fc3e00c */
[----:B------:R-:W-:Y:S02]  /*8fa0*/  IADD3.X R65, R20, UR5, R86, P1, P4 ;  /* 0x0000000514417c10 */ /* 0x000fe40008fe8456 */
[----:B------:R-:W-:Y:S02]  /*8fb0*/  ISETP.GE.AND P1, PT, R16, R118, PT ;  /* 0x000000761000720c */ /* 0x000fe40003f26270 */
[----:B------:R-:W-:Y:S02]  /*8fc0*/  CS2R R52, SRZ ;  /* 0x0000000000347805 */ /* 0x000fe4000001ff00 */
[----:B------:R-:W-:Y:S02]  /*8fd0*/  CS2R R54, SRZ ;  /* 0x0000000000367805 */ /* 0x000fe4000001ff00 */
[----:B------:R-:W-:Y:S02]  /*8fe0*/  CS2R R40, SRZ ;  /* 0x0000000000287805 */ /* 0x000fe4000001ff00 */
[----:B------:R-:W-:-:S05]  /*8ff0*/  CS2R R42, SRZ ;  /* 0x00000000002a7805 */ /* 0x000fca000001ff00 */
[----:B------:R0:W5:Y:S04]  /*9000*/  @!P1 LDG.E.128 R48, desc[UR50][R62.64] ;  /* 0x000000323e309981 */ /* 0x000168000c1e1d00 */
[----:B------:R0:W5:Y:S01]  /*9010*/  @!P1 LDG.E.128 R36, desc[UR50][R64.64] ;  /* 0x0000003240249981 */ /* 0x000162000c1e1d00 */
[----:B------:R-:W-:Y:S02]  /*9020*/  ISETP.GE.AND P1, PT, R0, R118, PT ;  /* 0x000000760000720c */ /* 0x000fe40003f26270 */
[----:B------:R-:W-:Y:S02]  /*9030*/  CS2R R56, SRZ ;  /* 0x0000000000387805 */ /* 0x000fe4000001ff00 */
[----:B------:R-:W-:Y:S02]  /*9040*/  CS2R R58, SRZ ;  /* 0x00000000003a7805 */ /* 0x000fe4000001ff00 */
[----:B------:R-:W-:-:S02]  /*9050*/  CS2R R44, SRZ ;  /* 0x00000000002c7805 */ /* 0x000fc4000001ff00 */
[----:B------:R-:W-:-:S05]  /*9060*/  CS2R R46, SRZ ;  /* 0x00000000002e7805 */ /* 0x000fca000001ff00 */
[----:B------:R0:W5:Y:S04]  /*9070*/  @!P1 LDG.E.128 R52, desc[UR50][R62.64+0x20] ;  /* 0x000020323e349981 */ /* 0x000168000c1e1d00 */
[----:B------:R0:W5:Y:S01]  /*9080*/  @!P1 LDG.E.128 R40, desc[UR50][R64.64+0x20] ;  /* 0x0000203240289981 */ /* 0x000162000c1e1d00 */
[----:B------:R-:W-:-:S13]  /*9090*/  ISETP.GE.AND P1, PT, R3, R118, PT ;  /* 0x000000760300720c */ /* 0x000fda0003f26270 */
[----:B------:R0:W5:Y:S04]  /*90a0*/  @!P1 LDG.E.128 R56, desc[UR50][R62.64+0x40] ;  /* 0x000040323e389981 */ /* 0x000168000c1e1d00 */
[----:B------:R0:W5:Y:S02]  /*90b0*/  @!P1 LDG.E.128 R44, desc[UR50][R64.64+0x40] ;  /* 0x00004032402c9981 */ /* 0x000164000c1e1d00 */
.L_x_500:
[----:B------:R-:W-:Y:S05]  /*90c0*/  BSYNC B1 ;  /* 0x0000000000017941 */ /* 0x000fea0003800000 */
.L_x_499:
        /* <DEDUP_REMOVED lines=12> */
[----:B------:R-:W-:Y:S01]  /*9190*/  CS2R R80, SRZ ;  /* 0x0000000000507805 */ /* 0x000fe2000001ff00 */
[----:B-----5:R-:W-:Y:S01]  /*91a0*/  IMAD.MOV.U32 R165, RZ, RZ, R36 ;  /* 0x000000ffffa57224 */ /* 0x020fe200078e0024 */
[----:B------:R-:W-:-:S02]  /*91b0*/  MOV R164, R38 ;  /* 0x0000002600a47202 */ /* 0x000fc40000000f00 */
[----:B------:R-:W-:Y:S01]  /*91c0*/  CS2R R82, SRZ ;  /* 0x0000000000527805 */ /* 0x000fe2000001ff00 */
[----:B------:R-:W-:Y:S06]  /*91d0*/  @P4 BRA `(.L_x_502) ;  /* 0x00000000007c4947 */ /* 0x000fec0003800000 */
[----:B------:R-:W-:Y:S01]  /*91e0*/  IADD3 R13, P1, P5, R102, R14, R108 ;  /* 0x0000000e660d7210 */ /* 0x000fe20007d3e06c */
[----:B------:R-:W-:Y:S01]  /*91f0*/  ULDC.64 UR4, c[0x0][0x3e8] ;  /* 0x0000fa0000047ab9 */ /* 0x000fe20000000a00 */
[----:B------:R-:W-:Y:S02]  /*9200*/  CS2R R72, SRZ ;  /* 0x0000000000487805 */ /* 0x000fe4000001ff00 */
[----:B------:R-:W-:Y:S02]  /*9210*/  CS2R R74, SRZ ;  /* 0x00000000004a7805 */ /* 0x000fe4000001ff00 */
[----:B------:R-:W-:Y:S02]  /*9220*/  IADD3.X R11, R10, R11, R107, P1, P5 ;  /* 0x0000000b0a0b7210 */ /* 0x000fe40000fea46b */
[----:B------:R-:W-:Y:S02]  /*9230*/  CS2R R60, SRZ ;  /* 0x00000000003c7805 */ /* 0x000fe4000001ff00 */
[----:B------:R-:W-:-:S02]  /*9240*/  IADD3 R14, P1, P5, R96, R12, R110 ;  /* 0x0000000c600e7210 */ /* 0x000fc40007d3e06e */
[----:B------:R-:W-:Y:S02]  /*9250*/  CS2R R62, SRZ ;  /* 0x00000000003e7805 */ /* 0x000fe4000001ff00 */
        /* <DEDUP_REMOVED lines=23> */
.L_x_502:
[----:B------:R-:W-:Y:S05]  /*93d0*/  BSYNC B1 ;  /* 0x0000000000017941 */ /* 0x000fea0003800000 */
.L_x_501:
        /* <DEDUP_REMOVED lines=26> */
.L_x_503:
[----:B------:R-:W-:Y:S01]  /*9580*/  IMAD R91, R19, 0x8, R18 ;  /* 0x00000008135b7824 */ /* 0x000fe200078e0212 */
[----:B------:R-:W-:Y:S01]  /*9590*/  SHF.L.U32 R92, R199, 0x1f, RZ ;  /* 0x0000001fc75c7819 */ /* 0x000fe200000006ff */
[----:B------:R-:W1:Y:S01]  /*95a0*/  LDC R137, c[0x0][0x2f4] ;  /* 0x0000bd00ff897b82 */ /* 0x000e620000000800 */
[----:B------:R-:W-:Y:S02]  /*95b0*/  BSSY B1, `(.L_x_504) ;  /* 0x0000003000017945 */ /* 0x000fe40003800000 */
[----:B------:R-:W2:Y:S02]  /*95c0*/  SYNCS.PHASECHK.TRANS64.TRYWAIT P5, [R91+URZ+0x29890], R92 ;  /* 0x0298905c5b0075a7 */ /* 0x000ea400080a017f */
[----:B--2---:R-:W-:Y:S05]  /*95d0*/  @!P5 BRA `(.L_x_505) ;  /* 0x0000020c003cd947 */ /* 0x004fea0003800000 */
.L_x_780:
[----:B------:R-:W-:Y:S05]  /*95e0*/  BSYNC B1 ;  /* 0x0000000000017941 */ /* 0x000fea0003800000 */
.L_x_504:
[----:B------:R-:W-:Y:S01]  /*95f0*/  UMOV UR4, 0xffffffff ;  /* 0xffffffff00047882 */ /* 0x000fe20000000000 */
[----:B-1----:R-:W-:Y:S02]  /*9600*/  IADD3 R146, -R121, R137, RZ ;  /* 0x0000008979927210 */ /* 0x002fe40007ffe1ff */
[----:B------:R-:W-:Y:S05]  /*9610*/  BRA.DIV UR4, `(.L_x_506) ;  /* 0x0000020e04407947 */ /* 0x000fea000b800000 */
[----:B------:R1:W3:Y:S04]  /*9620*/  SHFL.IDX PT, R155, R119, RZ, 0x1e1f ;  /* 0x001e1fff779b7589 */ /* 0x0002e800000e0000 */
[----:B------:R1:W4:Y:S02]  /*9630*/  SHFL.IDX PT, R11, R120, RZ, 0x1e1f ;  /* 0x001e1fff780b7589 */ /* 0x00032400000e0000 */
.L_x_784:
[----:B------:R-:W-:Y:S04]  /*9640*/  BSSY B1, `(.L_x_507) ;  /* 0x00002da000017945 */ /* 0x000fe80003800000 */
[----:B------:R-:W-:Y:S05]  /*9650*/  @P2 BRA `(.L_x_508) ;  /* 0x0000002c00602947 */ /* 0x000fea0003800000 */
[----:B------:R-:W-:Y:S01]  /*9660*/  ISETP.NE.AND P2, PT, R28, RZ, PT ;  /* 0x000000ff1c00720c */ /* 0x000fe20003f45270 */
[----:B------:R-:W-:-:S12]  /*9670*/  BSSY B2, `(.L_x_509) ;  /* 0x00000f4000027945 */ /* 0x000fd80003800000 */
[----:B------:R-:W-:Y:S05]  /*9680*/  @!P2 BRA `(.L_x_510) ;  /* 0x0000000c00c8a947 */ /* 0x000fea0003800000 */
[----:B0-----:R-:W-:Y:S01]  /*9690*/  SEL R12, R121, R146, !P0 ;  /* 0x00000092790c7207 */ /* 0x001fe20004000000 */
[----:B------:R-:W-:Y:S01]  /*96a0*/  BSSY B3, `(.L_x_511) ;  /* 0x00000e9000037945 */ /* 0x000fe20003800000 */
[----:B------:R-:W-:Y:S02]  /*96b0*/  ISETP.GE.AND P2, PT, R16, R118, PT ;  /* 0x000000761000720c */ /* 0x000fe40003f46270 */
[----:B------:R-:W-:-:S04]  /*96c0*/  SHF.R.S32.HI R13, RZ, 0x1f, R12 ;  /* 0x0000001fff0d7819 */ /* 0x000fc8000001140c */
[----:B------:R-:W-:-:S04]  /*96d0*/  LEA.HI R12, R13, R12, RZ, 0x5 ;  /* 0x0000000c0d0c7211 */ /* 0x000fc800078f28ff */
[----:B------:R-:W-:-:S04]  /*96e0*/  LEA.HI.SX32 R12, R12, R117, 0x1b ;  /* 0x000000750c0c7211 */ /* 0x000fc800078fdaff */
[----:B------:R-:W-:Y:S01]  /*96f0*/  SHF.R.S32.HI R13, RZ, 0x1f, R12 ;  /* 0x0000001fff0d7819 */ /* 0x000fe2000001140c */
[----:B------:R-:W-:-:S03]  /*9700*/  IMAD.SHL.U32 R168, R12, 0x10, RZ ;  /* 0x000000100ca87824 */ /* 0x000fc600078e00ff */
[----:B------:R-:W-:Y:S02]  /*9710*/  LEA.HI R13, R13, R12, RZ, 0x2 ;  /* 0x0000000c0d0d7211 */ /* 0x000fe400078f10ff */
[----:B------:R-:W-:Y:S02]  /*9720*/  LOP3.LUT R12, R208, 0x30, R168, 0xf8, !PT ;  /* 0x00000030d00c7812 */ /* 0x000fe400078ef8a8 */
[----:B------:R-:W-:Y:S02]  /*9730*/  SHF.R.S32.HI R13, RZ, 0x2, R13 ;  /* 0x00000002ff0d7819 */ /* 0x000fe4000001140d */
[----:B------:R-:W-:-:S03]  /*9740*/  LOP3.LUT R12, R12, R209, RZ, 0x3c, !PT ;  /* 0x000000d10c0c7212 */ /* 0x000fc600078e3cff */
[----:B------:R-:W-:-:S04]  /*9750*/  IMAD R13, R13, 0x2800, R210 ;  /* 0x000028000d0d7824 */ /* 0x000fc800078e02d2 */
[----:B------:R-:W-:Y:S02]  /*9760*/  IMAD.IADD R12, R13, 0x1, R12 ;  /* 0x000000010d0c7824 */ /* 0x000fe400078e020c */
[C---:B------:R-:W-:Y:S02]  /*9770*/  IMAD R13, R19.reuse, 0x7800, R135 ;  /* 0x00007800130d7824 */ /* 0x040fe400078e0287 */
[----:B------:R-:W-:Y:S02]  /*9780*/  IMAD R15, R19, 0x7800, R12 ;  /* 0x00007800130f7824 */ /* 0x000fe400078e020c */
[----:B------:R-:W-:-:S03]  /*9790*/  IMAD.IADD R13, R18, 0x1, R13 ;  /* 0x00000001120d7824 */ /* 0x000fc600078e020d */
[----:B------:R-:W-:-:S03]  /*97a0*/  IADD3 R84, R18, R15, RZ ;  /* 0x0000000f12547210 */ /* 0x000fc60007ffe0ff */
[----:B------:R-:W0:Y:S04]  /*97b0*/  LDS.128 R12, [R13+0x1a400] ;  /* 0x01a400000d0c7984 */ /* 0x000e280000000c00 */
[----:B------:R-:W0:Y:S01]  /*97c0*/  LDS.128 R84, [R84+0x1a400] ;  /* 0x01a4000054547984 */ /* 0x000e220000000c00 */
[----:B------:R-:W-:Y:S05]  /*97d0*/  @P2 BRA `(.L_x_512) ;  /* 0x0000000c00542947 */ /* 0x000fea0003800000 */
[----:B------:R-:W-:Y:S02]  /*97e0*/  SHF.R.U32.HI R38, RZ, 0x8, R49 ;  /* 0x00000008ff267819 */ /* 0x000fe40000011631 */
[--C-:B------:R-:W-:Y:S02]  /*97f0*/  SHF.R.U32.HI R36, RZ, 0x10, R51.reuse ;  /* 0x00000010ff247819 */ /* 0x100fe40000011633 */
[----:B------:R-:W-:Y:S01]  /*9800*/  SHF.R.U32.HI R171, RZ, 0x8, R51 ;  /* 0x00000008ffab7819 */ /* 0x000fe20000011633 */
[----:B------:R-:W-:Y:S01]  /*9810*/  IMAD.SHL.U32 R179, R38, 0x100, RZ ;  /* 0x0000010026b37824 */ /* 0x000fe200078e00ff */
[----:B------:R-:W-:Y:S01]  /*9820*/  LOP3.LUT R177, R51, 0xff0000ff, RZ, 0xc0, !PT ;  /* 0xff0000ff33b17812 */ /* 0x000fe200078ec0ff */
[----:B------:R-:W-:Y:S01]  /*9830*/  IMAD.U32 R36, R36, 0x10000, RZ ;  /* 0x0001000024247824 */ /* 0x000fe200078e00ff */
[----:B------:R-:W-:Y:S01]  /*9840*/  SHF.R.U32.HI R51, RZ, 0x8, R37 ;  /* 0x00000008ff337819 */ /* 0x000fe20000011625 */
[----:B------:R-:W-:Y:S01]  /*9850*/  IMAD.SHL.U32 R171, R171, 0x100, RZ ;  /* 0x00000100abab7824 */ /* 0x000fe200078e00ff */
[----:B------:R-:W-:-:S02]  /*9860*/  SHF.R.U32.HI R48, RZ, 0x10, R49 ;  /* 0x00000010ff307819 */ /* 0x000fc40000011631 */
[----:B------:R-:W-:Y:S02]  /*9870*/  LOP3.LUT R50, R49, 0xff0000ff, RZ, 0xc0, !PT ;  /* 0xff0000ff31327812 */ /* 0x000fe400078ec0ff */
[----:B------:R-:W-:Y:S02]  /*9880*/  SHF.R.U32.HI R176, RZ, 0x10, R37 ;  /* 0x00000010ffb07819 */ /* 0x000fe40000011625 */
[----:B------:R-:W-:Y:S02]  /*9890*/  LOP3.LUT R178, R37, 0xff0000ff, RZ, 0xc0, !PT ;  /* 0xff0000ff25b27812 */ /* 0x000fe400078ec0ff */
[--C-:B------:R-:W-:Y:S01]  /*98a0*/  SHF.R.U32.HI R37, RZ, 0x10, R39.reuse ;  /* 0x00000010ff257819 */ /* 0x100fe20000011627 */
[----:B------:R-:W-:Y:S01]  /*98b0*/  IMAD.U32 R176, R176, 0x10000, RZ ;  /* 0x00010000b0b07824 */ /* 0x000fe200078e00ff */
[----:B------:R-:W-:Y:S02]  /*98c0*/  SHF.R.U32.HI R38, RZ, 0x8, R39 ;  /* 0x00000008ff267819 */ /* 0x000fe40000011627 */
[----:B------:R-:W-:Y:S01]  /*98d0*/  LOP3.LUT R49, R39, 0xff0000ff, RZ, 0xc0, !PT ;  /* 0xff0000ff27317812 */ /* 0x000fe200078ec0ff */
[----:B------:R-:W-:Y:S01]  /*98e0*/  IMAD.SHL.U32 R39, R51, 0x100, RZ ;  /* 0x0000010033277824 */ /* 0x000fe200078e00ff */
[----:B------:R-:W-:Y:S01]  /*98f0*/  LOP3.LUT R50, R50, 0xff00, R179, 0xf8, !PT ;  /* 0x0000ff0032327812 */ /* 0x000fe200078ef8b3 */
[----:B------:R-:W-:Y:S01]  /*9900*/  IMAD.SHL.U32 R38, R38, 0x100, RZ ;  /* 0x0000010026267824 */ /* 0x000fe200078e00ff */
[----:B------:R-:W-:-:S02]  /*9910*/  SHF.L.U32 R48, R48, 0x10, RZ ;  /* 0x0000001030307819 */ /* 0x000fc400000006ff */
[----:B------:R-:W-:Y:S02]  /*9920*/  LOP3.LUT R39, R178, 0xff00, R39, 0xf8, !PT ;  /* 0x0000ff00b2277812 */ /* 0x000fe400078ef827 */
[----:B------:R-:W-:Y:S02]  /*9930*/  LOP3.LUT R51, R177, 0xff00, R171, 0xf8, !PT ;  /* 0x0000ff00b1337812 */ /* 0x000fe400078ef8ab */
[----:B------:R-:W-:Y:S02]  /*9940*/  LOP3.LUT R177, R50, 0xff0000, R48, 0xf8, !PT ;  /* 0x00ff000032b17812 */ /* 0x000fe400078ef830 */
[----:B------:R-:W-:Y:S02]  /*9950*/  LOP3.LUT R50, R39, 0xff0000, R176, 0xf8, !PT ;  /* 0x00ff000027327812 */ /* 0x000fe400078ef8b0 */
[----:B0-----:R-:W-:Y:S02]  /*9960*/  F2FP.F16.E4M3.UNPACK_B R171, R85 ;  /* 0x00000055ffab723e */ /* 0x001fe400020006ff */
[----:B------:R-:W-:-:S02]  /*9970*/  F2FP.F16.E4M3.UNPACK_B R178, R50 ;  /* 0x00000032ffb2723e */ /* 0x000fc400020006ff */
[----:B------:R-:W-:Y:S01]  /*9980*/  F2FP.F16.E4M3.UNPACK_B R39, R13 ;  /* 0x0000000dff27723e */ /* 0x000fe200020006ff */
[----:B------:R-:W-:Y:S01]  /*9990*/  HADD2.F32 R48, -RZ, R171.H0_H0 ;  /* 0x200000abff307230 */ /* 0x000fe20000004100 */
[----:B------:R-:W-:Y:S01]  /*99a0*/  F2FP.F16.E4M3.UNPACK_B R179, R177 ;  /* 0x000000b1ffb3723e */ /* 0x000fe200020006ff */
[--C-:B------:R-:W-:Y:S01]  /*99b0*/  HADD2.F32 R181, -RZ, R178.reuse.H0_H0 ;  /* 0x200000b2ffb57230 */ /* 0x100fe20000004100 */
[----:B------:R-:W-:Y:S01]  /*99c0*/  F2FP.F16.E4M3.UNPACK_B R85, R85.H1 ;  /* 0x00000055ff55723e */ /* 0x000fe200030006ff */
[----:B------:R-:W-:Y:S01]  /*99d0*/  HADD2.F32 R176, -RZ, R39.H0_H0 ;  /* 0x20000027ffb07230 */ /* 0x000fe20000004100 */
[----:B------:R-:W-:Y:S01]  /*99e0*/  F2FP.F16.E4M3.UNPACK_B R177, R177.H1 ;  /* 0x000000b1ffb1723e */ /* 0x000fe200030006ff */
[----:B------:R-:W-:Y:S02]  /*99f0*/  HADD2.F32 R180, -RZ, R179.H0_H0 ;  /* 0x200000b3ffb47230 */ /* 0x000fe40000004100 */
[----:B------:R-:W-:Y:S01]  /*9a00*/  FMUL.FTZ R182, R48, R181 ;  /* 0x000000b530b67220 */ /* 0x000fe20000410000 */
[----:B------:R-:W-:-:S02]  /*9a10*/  HADD2.F32 R178, -RZ, R178.H1_H1 ;  /* 0x300000b2ffb27230 */ /* 0x000fc40000004100 */
[C---:B------:R-:W-:Y:S01]  /*9a20*/  FMUL.FTZ R181, R176.reuse, R181 ;  /* 0x000000b5b0b57220 */ /* 0x040fe20000410000 */
[----:B------:R-:W-:Y:S02]  /*9a30*/  HADD2.F32 R39, -RZ, R39.H1_H1 ;  /* 0x30000027ff277230 */ /* 0x000fe40000004100 */
[-C--:B------:R-:W-:Y:S01]  /*9a40*/  FFMA.FTZ R176, R176, R180.reuse, -R182 ;  /* 0x000000b4b0b07223 */ /* 0x080fe200000108b6 */
[----:B------:R-:W-:Y:S02]  /*9a50*/  HADD2.F32 R179, -RZ, R179.H1_H1 ;  /* 0x300000b3ffb37230 */ /* 0x000fe40000004100 */
[----:B------:R-:W-:Y:S01]  /*9a60*/  FFMA.FTZ R48, R48, R180, R181 ;  /* 0x000000b430307223 */ /* 0x000fe200000100b5 */
[----:B------:R-:W-:Y:S01]  /*9a70*/  HADD2.F32 R180, -RZ, R171.H1_H1 ;  /* 0x300000abffb47230 */ /* 0x000fe20000004100 */
[----:B------:R-:W-:Y:S02]  /*9a80*/  LOP3.LUT R49, R49, 0xff00, R38, 0xf8, !PT ;  /* 0x0000ff0031317812 */ /* 0x000fe400078ef826 */
[----:B------:R-:W-:-:S02]  /*9a90*/  SHF.L.U32 R37, R37, 0x10, RZ ;  /* 0x0000001025257819 */ /* 0x000fc400000006ff */
[CC--:B------:R-:W-:Y:S01]  /*9aa0*/  FMUL.FTZ R171, R180.reuse, R178.reuse ;  /* 0x000000b2b4ab7220 */ /* 0x0c0fe20000410000 */
[----:B------:R-:W-:Y:S01]  /*9ab0*/  FMUL.FTZ R178, R39, R178 ;  /* 0x000000b227b27220 */ /* 0x000fe20000410000 */
[----:B------:R-:W-:Y:S02]  /*9ac0*/  LOP3.LUT R51, R51, 0xff0000, R36, 0xf8, !PT ;  /* 0x00ff000033337812 */ /* 0x000fe400078ef824 */
[-C--:B------:R-:W-:Y:S01]  /*9ad0*/  FFMA.FTZ R171, R39, R179.reuse, -R171 ;  /* 0x000000b327ab7223 */ /* 0x080fe200000108ab */
[----:B------:R-:W-:Y:S01]  /*9ae0*/  FFMA.FTZ R39, R180, R179, R178 ;  /* 0x000000b3b4277223 */ /* 0x000fe200000100b2 */
[----:B------:R-:W-:Y:S01]  /*9af0*/  F2FP.F16.E4M3.UNPACK_B R178, R50.H1 ;  /* 0x00000032ffb2723e */ /* 0x000fe200030006ff */
[----:B------:R-:W-:Y:S01]  /*9b00*/  HADD2.F32 R180, -RZ, R177.H0_H0 ;  /* 0x200000b1ffb47230 */ /* 0x000fe20000004100 */
[----:B------:R-:W-:Y:S01]  /*9b10*/  F2FP.F16.E4M3.UNPACK_B R179, R13.H1 ;  /* 0x0000000dffb3723e */ /* 0x000fe200030006ff */
[----:B------:R-:W-:Y:S01]  /*9b20*/  HADD2.F32 R13, -RZ, R85.H0_H0 ;  /* 0x20000055ff0d7230 */ /* 0x000fe20000004100 */
[----:B------:R-:W-:Y:S01]  /*9b30*/  LOP3.LUT R36, R49, 0xff0000, R37, 0xf8, !PT ;  /* 0x00ff000031247812 */ /* 0x000fe200078ef825 */
[----:B------:R-:W-:-:S02]  /*9b40*/  HADD2.F32 R181, -RZ, R178.H0_H0 ;  /* 0x200000b2ffb57230 */ /* 0x000fc40000004100 */
[----:B------:R-:W-:Y:S02]  /*9b50*/  HADD2.F32 R50, -RZ, R179.H0_H0 ;  /* 0x200000b3ff327230 */ /* 0x000fe40000004100 */
[----:B------:R-:W-:Y:S02]  /*9b60*/  HADD2.F32 R85, -RZ, R85.H1_H1 ;  /* 0x30000055ff557230 */ /* 0x000fe40000004100 */
[-C--:B------:R-:W-:Y:S01]  /*9b70*/  FMUL.FTZ R182, R13, R181.reuse ;  /* 0x000000b50db67220 */ /* 0x080fe20000410000 */
[----:B------:R-:W-:Y:S02]  /*9b80*/  HADD2.F32 R178, -RZ, R178.H1_H1 ;  /* 0x300000b2ffb27230 */ /* 0x000fe40000004100 */
[C---:B------:R-:W-:Y:S01]  /*9b90*/  FMUL.FTZ R181, R50.reuse, R181 ;  /* 0x000000b532b57220 */ /* 0x040fe20000410000 */
[----:B------:R-:W-:Y:S02]  /*9ba0*/  IMAD.MOV.U32 R37, RZ, RZ, R87 ;  /* 0x000000ffff257224 */ /* 0x000fe400078e0057 */
[----:B------:R-:W-:Y:S01]  /*9bb0*/  FFMA.FTZ R50, R50, R180, -R182 ;  /* 0x000000b432327223 */ /* 0x000fe200000108b6 */
[----:B------:R-:W-:-:S02]  /*9bc0*/  IMAD.MOV.U32 R87, RZ, RZ, R15 ;  /* 0x000000ffff577224 */ /* 0x000fc400078e000f */
[----:B------:R-:W-:Y:S01]  /*9bd0*/  FFMA.FTZ R13, R13, R180, R181 ;  /* 0x000000b40d0d7223 */ /* 0x000fe200000100b5 */
[----:B------:R-:W-:Y:S01]  /*9be0*/  HADD2.F32 R180, -RZ, R179.H1_H1 ;  /* 0x300000b3ffb47230 */ /* 0x000fe20000004100 */
[----:B------:R-:W-:Y:S01]  /*9bf0*/  F2FP.F16.E4M3.UNPACK_B R38, R37 ;  /* 0x00000025ff26723e */ /* 0x000fe200020006ff */
[----:B------:R-:W-:Y:S02]  /*9c00*/  HADD2.F32 R179, -RZ, R177.H1_H1 ;  /* 0x300000b1ffb37230 */ /* 0x000fe40000004100 */
[-C--:B------:R-:W-:Y:S01]  /*9c10*/  FMUL.FTZ R177, R85, R178.reuse ;  /* 0x000000b255b17220 */ /* 0x080fe20000410000 */
[----:B------:R-:W-:Y:S01]  /*9c20*/  F2FP.F16.E4M3.UNPACK_B R15, R87 ;  /* 0x00000057ff0f723e */ /* 0x000fe200020006ff */
[C---:B------:R-:W-:Y:S01]  /*9c30*/  FMUL.FTZ R178, R180.reuse, R178 ;  /* 0x000000b2b4b27220 */ /* 0x040fe20000410000 */
[----:B------:R-:W-:Y:S01]  /*9c40*/  F2FP.F16.E4M3.UNPACK_B R37, R37.H1 ;  /* 0x00000025ff25723e */ /* 0x000fe200030006ff */
[----:B------:R-:W-:Y:S01]  /*9c50*/  FFMA.FTZ R177, R180, R179, -R177 ;  /* 0x000000b3b4b17223 */ /* 0x000fe200000108b1 */
[----:B------:R-:W-:-:S02]  /*9c60*/  HADD2.F32 R180, -RZ, R38.H0_H0 ;  /* 0x20000026ffb47230 */ /* 0x000fc40000004100 */
[----:B------:R-:W-:Y:S01]  /*9c70*/  FFMA.FTZ R85, R85, R179, R178 ;  /* 0x000000b355557223 */ /* 0x000fe200000100b2 */
[-C--:B------:R-:W-:Y:S01]  /*9c80*/  F2FP.F16.E4M3.UNPACK_B R178, R36.reuse ;  /* 0x00000024ffb2723e */ /* 0x080fe200020006ff */
[--C-:B------:R-:W-:Y:S01]  /*9c90*/  HADD2.F32 R182, -RZ, R15.reuse.H0_H0 ;  /* 0x2000000fffb67230 */ /* 0x100fe20000004100 */
[-C--:B------:R-:W-:Y:S01]  /*9ca0*/  F2FP.F16.E4M3.UNPACK_B R179, R51.reuse ;  /* 0x00000033ffb3723e */ /* 0x080fe200020006ff */
[----:B------:R-:W-:Y:S01]  /*9cb0*/  HADD2.F32 R15, -RZ, R15.H1_H1 ;  /* 0x3000000fff0f7230 */ /* 0x000fe20000004100 */
[----:B------:R-:W-:Y:S01]  /*9cc0*/  F2FP.F16.E4M3.UNPACK_B R36, R36.H1 ;  /* 0x00000024ff24723e */ /* 0x000fe200030006ff */
[--C-:B------:R-:W-:Y:S01]  /*9cd0*/  HADD2.F32 R49, -RZ, R178.reuse.H0_H0 ;  /* 0x200000b2ff317230 */ /* 0x100fe20000004100 */
[----:B------:R-:W-:Y:S01]  /*9ce0*/  F2FP.F16.E4M3.UNPACK_B R51, R51.H1 ;  /* 0x00000033ff33723e */ /* 0x000fe200030006ff */
[----:B------:R-:W-:Y:S01]  /*9cf0*/  HADD2.F32 R181, -RZ, R179.H0_H0 ;  /* 0x200000b3ffb57230 */ /* 0x000fe20000004100 */
[----:B------:R-:W-:Y:S01]  /*9d00*/  F2FP.SATFINITE.E4M3.F32.PACK_AB_MERGE_C R50, R177, R50, RZ ;  /* 0x00000032b132723e */ /* 0x000fe200048070ff */
[----:B------:R-:W-:-:S02]  /*9d10*/  HADD2.F32 R178, -RZ, R178.H1_H1 ;  /* 0x300000b2ffb27230 */ /* 0x000fc40000004100 */
[-C--:B------:R-:W-:Y:S01]  /*9d20*/  FMUL.FTZ R183, R180, R49.reuse ;  /* 0x00000031b4b77220 */ /* 0x080fe20000410000 */
[C---:B------:R-:W-:Y:S01]  /*9d30*/  FMUL.FTZ R49, R182.reuse, R49 ;  /* 0x00000031b6317220 */ /* 0x040fe20000410000 */
[----:B------:R-:W-:Y:S01]  /*9d40*/  HADD2.F32 R179, -RZ, R179.H1_H1 ;  /* 0x300000b3ffb37230 */ /* 0x000fe20000004100 */
[----:B------:R-:W-:Y:S01]  /*9d50*/  F2FP.SATFINITE.E4M3.F32.PACK_AB_MERGE_C R171, R171, R176, R50 ;  /* 0x000000b0abab723e */ /* 0x000fe20004807032 */
[-C--:B------:R-:W-:Y:S01]  /*9d60*/  FFMA.FTZ R183, R182, R181.reuse, -R183 ;  /* 0x000000b5b6b77223 */ /* 0x080fe200000108b7 */
[----:B------:R-:W-:Y:S01]  /*9d70*/  FFMA.FTZ R180, R180, R181, R49 ;  /* 0x000000b5b4b47223 */ /* 0x000fe20000010031 */
[----:B------:R-:W-:Y:S01]  /*9d80*/  HADD2.F32 R49, -RZ, R38.H1_H1 ;  /* 0x30000026ff317230 */ /* 0x000fe20000004100 */
[----:B------:R-:W-:Y:S01]  /*9d90*/  F2FP.F16.E4M3.UNPACK_B R50, R84.H1 ;  /* 0x00000054ff32723e */ /* 0x000fe200030006ff */
[--C-:B------:R-:W-:Y:S01]  /*9da0*/  HADD2.F32 R181, -RZ, R36.reuse.H0_H0 ;  /* 0x20000024ffb57230 */ /* 0x100fe20000004100 */
[----:B------:R-:W-:Y:S01]  /*9db0*/  F2FP.SATFINITE.E4M3.F32.PACK_AB_MERGE_C R13, R85, R13, RZ ;  /* 0x0000000d550d723e */ /* 0x000fe200048070ff */
[----:B------:R-:W-:-:S02]  /*9dc0*/  HADD2.F32 R36, -RZ, R36.H1_H1 ;  /* 0x30000024ff247230 */ /* 0x000fc40000004100 */
[----:B------:R-:W-:Y:S01]  /*9dd0*/  FMUL.FTZ R38, R49, R178 ;  /* 0x000000b231267220 */ /* 0x000fe20000410000 */
[----:B------:R-:W-:Y:S02]  /*9de0*/  F2FP.F16.E4M3.UNPACK_B R85, R166.H1 ;  /* 0x000000a6ff55723e */ /* 0x000fe400030006ff */
[----:B------:R-:W-:Y:S01]  /*9df0*/  F2FP.F16.E4M3.UNPACK_B R84, R84 ;  /* 0x00000054ff54723e */ /* 0x000fe200020006ff */
[CC--:B------:R-:W-:Y:S01]  /*9e00*/  FFMA.FTZ R38, R15.reuse, R179.reuse, -R38 ;  /* 0x000000b30f267223 */ /* 0x0c0fe20000010826 */
[----:B------:R-:W-:Y:S01]  /*9e10*/  FMUL.FTZ R15, R15, R178 ;  /* 0x000000b20f0f7220 */ /* 0x000fe20000410000 */
[--C-:B------:R-:W-:Y:S01]  /*9e20*/  HADD2.F32 R178, -RZ, R51.reuse.H0_H0 ;  /* 0x20000033ffb27230 */ /* 0x100fe20000004100 */
[----:B------:R-:W-:Y:S01]  /*9e30*/  F2FP.F16.E4M3.UNPACK_B R166, R166 ;  /* 0x000000a6ffa6723e */ /* 0x000fe200020006ff */
[----:B------:R-:W-:Y:S02]  /*9e40*/  HADD2.F32 R51, -RZ, R51.H1_H1 ;  /* 0x30000033ff337230 */ /* 0x000fe40000004100 */
[----:B------:R-:W-:Y:S01]  /*9e50*/  FFMA.FTZ R15, R49, R179, R15 ;  /* 0x000000b3310f7223 */ /* 0x000fe2000001000f */
[----:B------:R-:W-:Y:S01]  /*9e60*/  F2FP.F16.E4M3.UNPACK_B R49, R87.H1 ;  /* 0x00000057ff31723e */ /* 0x000fe200030006ff */
[----:B------:R-:W-:-:S02]  /*9e70*/  HADD2.F32 R87, -RZ, R37.H0_H0 ;  /* 0x20000025ff577230 */ /* 0x000fc40000004100 */
[----:B------:R-:W-:Y:S02]  /*9e80*/  HADD2.F32 R37, -RZ, R37.H1_H1 ;  /* 0x30000025ff257230 */ /* 0x000fe40000004100 */
[--C-:B------:R-:W-:Y:S02]  /*9e90*/  HADD2.F32 R179, -RZ, R49.reuse.H0_H0 ;  /* 0x20000031ffb37230 */ /* 0x100fe40000004100 */
[-C--:B------:R-:W-:Y:S01]  /*9ea0*/  FMUL.FTZ R182, R87, R181.reuse ;  /* 0x000000b557b67220 */ /* 0x080fe20000410000 */
[----:B------:R-:W-:Y:S02]  /*9eb0*/  HADD2.F32 R49, -RZ, R49.H1_H1 ;  /* 0x30000031ff317230 */ /* 0x000fe40000004100 */
[--C-:B------:R-:W-:Y:S02]  /*9ec0*/  HADD2.F32 R177, -RZ, R85.reuse.H0_H0 ;  /* 0x20000055ffb17230 */ /* 0x100fe40000004100 */
[C---:B------:R-:W-:Y:S01]  /*9ed0*/  FFMA.FTZ R182, R179.reuse, R178, -R182 ;  /* 0x000000b2b3b67223 */ /* 0x040fe200000108b6 */
[----:B------:R-:W-:Y:S01]  /*9ee0*/  FMUL.FTZ R179, R179, R181 ;  /* 0x000000b5b3b37220 */ /* 0x000fe20000410000 */
[----:B------:R-:W-:-:S03]  /*9ef0*/  HADD2.F32 R85, -RZ, R85.H1_H1 ;  /* 0x30000055ff557230 */ /* 0x000fc60000004100 */
[----:B------:R-:W-:Y:S01]  /*9f00*/  FFMA.FTZ R179, R87, R178, R179 ;  /* 0x000000b257b37223 */ /* 0x000fe200000100b3 */
[-C--:B------:R-:W-:Y:S01]  /*9f10*/  FMUL.FTZ R87, R37, R36.reuse ;  /* 0x0000002425577220 */ /* 0x080fe20000410000 */
[----:B------:R-:W-:-:S03]  /*9f20*/  FMUL.FTZ R36, R49, R36 ;  /* 0x0000002431247220 */ /* 0x000fc60000410000 */
[-C--:B------:R-:W-:Y:S01]  /*9f30*/  FFMA.FTZ R87, R49, R51.reuse, -R87 ;  /* 0x0000003331577223 */ /* 0x080fe20000010857 */
[----:B------:R-:W-:Y:S01]  /*9f40*/  FFMA.FTZ R37, R37, R51, R36 ;  /* 0x0000003325257223 */ /* 0x000fe20000010024 */
[-C--:B------:R-:W-:Y:S01]  /*9f50*/  F2FP.F16.E4M3.UNPACK_B R36, R165.reuse.H1 ;  /* 0x000000a5ff24723e */ /* 0x080fe200030006ff */
[--C-:B------:R-:W-:Y:S01]  /*9f60*/  HADD2.F32 R51, -RZ, R50.reuse.H0_H0 ;  /* 0x20000032ff337230 */ /* 0x100fe20000004100 */
[-C--:B------:R-:W-:Y:S01]  /*9f70*/  F2FP.F16.E4M3.UNPACK_B R49, R12.reuse.H1 ;  /* 0x0000000cff31723e */ /* 0x080fe200030006ff */
[----:B------:R-:W-:Y:S01]  /*9f80*/  HADD2.F32 R50, -RZ, R50.H1_H1 ;  /* 0x30000032ff327230 */ /* 0x000fe20000004100 */
[----:B------:R-:W-:Y:S01]  /*9f90*/  F2FP.F16.E4M3.UNPACK_B R165, R165 ;  /* 0x000000a5ffa5723e */ /* 0x000fe200020006ff */
[--C-:B------:R-:W-:Y:S01]  /*9fa0*/  HADD2.F32 R181, -RZ, R36.reuse.H0_H0 ;  /* 0x20000024ffb57230 */ /* 0x100fe20000004100 */
[----:B------:R-:W-:Y:S01]  /*9fb0*/  F2FP.F16.E4M3.UNPACK_B R12, R12 ;  /* 0x0000000cff0c723e */ /* 0x000fe200020006ff */
[----:B------:R-:W-:Y:S01]  /*9fc0*/  HADD2.F32 R176, -RZ, R49.H0_H0 ;  /* 0x20000031ffb07230 */ /* 0x000fe20000004100 */
[----:B------:R-:W-:Y:S01]  /*9fd0*/  F2FP.SATFINITE.E4M3.F32.PACK_AB_MERGE_C R87, R87, R182, RZ ;  /* 0x000000b65757723e */ /* 0x000fe200048070ff */
[----:B------:R-:W-:-:S02]  /*9fe0*/  HADD2.F32 R36, -RZ, R36.H1_H1 ;  /* 0x30000024ff247230 */ /* 0x000fc40000004100 */
[-C--:B------:R-:W-:Y:S01]  /*9ff0*/  FMUL.FTZ R178, R51, R181.reuse ;  /* 0x000000b533b27220 */ /* 0x080fe20000410000 */
[----:B------:R-:W-:Y:S02]  /*a000*/  HADD2.F32 R49, -RZ, R49.H1_H1 ;  /* 0x30000031ff317230 */ /* 0x000fe40000004100 */
[C---:B------:R-:W-:Y:S01]  /*a010*/  FMUL.FTZ R181, R176.reuse, R181 ;  /* 0x000000b5b0b57220 */ /* 0x040fe20000410000 */
[----:B------:R-:W-:Y:S01]  /*a020*/  F2FP.SATFINITE.E4M3.F32.PACK_AB_MERGE_C R37, R37, R179, RZ ;  /* 0x000000b32525723e */ /* 0x000fe200048070ff */
[-C--:B------:R-:W-:Y:S02]  /*a030*/  FFMA.FTZ R178, R176, R177.reuse, -R178 ;  /* 0x000000b1b0b27223 */ /* 0x080fe400000108b2 */
[----:B------:R-:W-:Y:S01]  /*a040*/  FFMA.FTZ R181, R51, R177, R181 ;  /* 0x000000b133b57223 */ /* 0x000fe200000100b5 */
[-C--:B------:R-:W-:Y:S01]  /*a050*/  FMUL.FTZ R51, R50, R36.reuse ;  /* 0x0000002432337220 */ /* 0x080fe20000410000 */
[----:B------:R-:W-:Y:S01]  /*a060*/  FMUL.FTZ R36, R49, R36 ;  /* 0x0000002431247220 */ /* 0x000fe20000410000 */
[----:B------:R-:W-:-:S02]  /*a070*/  HADD2.F32 R177, -RZ, R165.H0_H0 ;  /* 0x200000a5ffb17230 */ /* 0x000fc40000004100 */
[-C--:B------:R-:W-:Y:S01]  /*a080*/  FFMA.FTZ R49, R49, R85.reuse, -R51 ;  /* 0x0000005531317223 */ /* 0x080fe20000010833 */
[----:B------:R-:W-:Y:S01]  /*a090*/  FFMA.FTZ R36, R50, R85, R36 ;  /* 0x0000005532247223 */ /* 0x000fe20000010024 */
[----:B------:R-:W-:Y:S02]  /*a0a0*/  HADD2.F32 R50, -RZ, R84.H0_H0 ;  /* 0x20000054ff327230 */ /* 0x000fe40000004100 */
[----:B------:R-:W-:Y:S01]  /*a0b0*/  HADD2.F32 R85, -RZ, R12.H0_H0 ;  /* 0x2000000cff557230 */ /* 0x000fe20000004100 */
[----:B------:R-:W-:Y:S01]  /*a0c0*/  F2FP.SATFINITE.E4M3.F32.PACK_AB_MERGE_C R49, R49, R178, RZ ;  /* 0x000000b23131723e */ /* 0x000fe200048070ff */
[----:B------:R-:W-:Y:S02]  /*a0d0*/  HADD2.F32 R51, -RZ, R166.H0_H0 ;  /* 0x200000a6ff337230 */ /* 0x000fe40000004100 */
[-C--:B------:R-:W-:Y:S01]  /*a0e0*/  FMUL.FTZ R176, R50, R177.reuse ;  /* 0x000000b132b07220 */ /* 0x080fe20000410000 */
[----:B------:R-:W-:Y:S02]  /*a0f0*/  HADD2.F32 R165, -RZ, R165.H1_H1 ;  /* 0x300000a5ffa57230 */ /* 0x000fe40000004100 */
[----:B------:R-:W-:Y:S01]  /*a100*/  FMUL.FTZ R177, R85, R177 ;  /* 0x000000b155b17220 */ /* 0x000fe20000410000 */
[----:B------:R-:W-:-:S02]  /*a110*/  HADD2.F32 R84, -RZ, R84.H1_H1 ;  /* 0x30000054ff547230 */ /* 0x000fc40000004100 */
[-C--:B------:R-:W-:Y:S01]  /*a120*/  FFMA.FTZ R176, R85, R51.reuse, -R176 ;  /* 0x0000003355b07223 */ /* 0x080fe200000108b0 */
[----:B------:R-:W-:Y:S02]  /*a130*/  HADD2.F32 R12, -RZ, R12.H1_H1 ;  /* 0x3000000cff0c7230 */ /* 0x000fe40000004100 */
[----:B------:R-:W-:Y:S01]  /*a140*/  FFMA.FTZ R177, R50, R51, R177 ;  /* 0x0000003332b17223 */ /* 0x000fe200000100b1 */
[----:B------:R-:W-:Y:S02]  /*a150*/  HADD2.F32 R166, -RZ, R166.H1_H1 ;  /* 0x300000a6ffa67230 */ /* 0x000fe40000004100 */
[-C--:B------:R-:W-:Y:S01]  /*a160*/  FMUL.FTZ R50, R84, R165.reuse ;  /* 0x000000a554327220 */ /* 0x080fe20000410000 */
[----:B------:R-:W-:Y:S01]  /*a170*/  F2FP.F16.E4M3.UNPACK_B R51, R86.H1 ;  /* 0x00000056ff33723e */ /* 0x000fe200030006ff */
[C---:B------:R-:W-:Y:S01]  /*a180*/  FMUL.FTZ R165, R12.reuse, R165 ;  /* 0x000000a50ca57220 */ /* 0x040fe20000410000 */
[-C--:B------:R-:W-:Y:S01]  /*a190*/  F2FP.F16.E4M3.UNPACK_B R85, R167.reuse.H1 ;  /* 0x000000a7ff55723e */ /* 0x080fe200030006ff */
[----:B------:R-:W-:Y:S01]  /*a1a0*/  FFMA.FTZ R50, R12, R166, -R50 ;  /* 0x000000a60c327223 */ /* 0x000fe20000010832 */
[----:B------:R-:W-:Y:S01]  /*a1b0*/  F2FP.F16.E4M3.UNPACK_B R86, R86 ;  /* 0x00000056ff56723e */ /* 0x000fe200020006ff */
[----:B------:R-:W-:Y:S01]  /*a1c0*/  FFMA.FTZ R12, R84, R166, R165 ;  /* 0x000000a6540c7223 */ /* 0x000fe200000100a5 */
[----:B------:R-:W-:Y:S01]  /*a1d0*/  HADD2.F32 R84, -RZ, R51.H0_H0 ;  /* 0x20000033ff547230 */ /* 0x000fe20000004100 */
[----:B------:R-:W-:Y:S01]  /*a1e0*/  F2FP.F16.E4M3.UNPACK_B R167, R167 ;  /* 0x000000a7ffa7723e */ /* 0x000fe200020006ff */
[----:B------:R-:W-:Y:S01]  /*a1f0*/  HADD2.F32 R166, -RZ, R85.H0_H0 ;  /* 0x20000055ffa67230 */ /* 0x000fe20000004100 */
[----:B------:R-:W-:Y:S01]  /*a200*/  F2FP.SATFINITE.E4M3.F32.PACK_AB_MERGE_C R176, R50, R176, R49 ;  /* 0x000000b032b0723e */ /* 0x000fe20004807031 */
[----:B------:R-:W-:Y:S01]  /*a210*/  IMAD.MOV.U32 R49, RZ, RZ, R14 ;  /* 0x000000ffff317224 */ /* 0x000fe200078e000e */
[-C--:B------:R-:W-:Y:S01]  /*a220*/  F2FP.F16.E4M3.UNPACK_B R14, R164.reuse.H1 ;  /* 0x000000a4ff0e723e */ /* 0x080fe200030006ff */
[----:B------:R-:W-:Y:S01]  /*a230*/  HADD2.F32 R51, -RZ, R51.H1_H1 ;  /* 0x30000033ff337230 */ /* 0x000fe20000004100 */
[----:B------:R-:W-:Y:S01]  /*a240*/  F2FP.F16.E4M3.UNPACK_B R164, R164 ;  /* 0x000000a4ffa4723e */ /* 0x000fe200020006ff */
[----:B------:R-:W-:Y:S01]  /*a250*/  HADD2.F32 R85, -RZ, R85.H1_H1 ;  /* 0x30000055ff557230 */ /* 0x000fe20000004100 */
[-C--:B------:R-:W-:Y:S01]  /*a260*/  F2FP.F16.E4M3.UNPACK_B R50, R49.reuse.H1 ;  /* 0x00000031ff32723e */ /* 0x080fe200030006ff */
[--C-:B------:R-:W-:Y:S01]  /*a270*/  HADD2.F32 R182, -RZ, R14.reuse.H0_H0 ;  /* 0x2000000effb67230 */ /* 0x100fe20000004100 */
[----:B------:R-:W-:Y:S01]  /*a280*/  F2FP.F16.E4M3.UNPACK_B R49, R49 ;  /* 0x00000031ff31723e */ /* 0x000fe200020006ff */
[----:B------:R-:W-:Y:S01]  /*a290*/  HADD2.F32 R14, -RZ, R14.H1_H1 ;  /* 0x3000000eff0e7230 */ /* 0x000fe20000004100 */
[----:B------:R-:W-:Y:S01]  /*a2a0*/  F2FP.SATFINITE.E4M3.F32.PACK_AB_MERGE_C R36, R36, R181, RZ ;  /* 0x000000b52424723e */ /* 0x000fe200048070ff */
[----:B------:R-:W-:-:S02]  /*a2b0*/  HADD2.F32 R165, -RZ, R50.H0_H0 ;  /* 0x20000032ffa57230 */ /* 0x000fc40000004100 */
[-C--:B------:R-:W-:Y:S01]  /*a2c0*/  FMUL.FTZ R178, R84, R182.reuse ;  /* 0x000000b654b27220 */ /* 0x080fe20000410000 */
[----:B------:R-:W-:Y:S01]  /*a2d0*/  HADD2.F32 R50, -RZ, R50.H1_H1 ;  /* 0x30000032ff327230 */ /* 0x000fe20000004100 */
[----:B------:R-:W-:Y:S01]  /*a2e0*/  F2FP.SATFINITE.E4M3.F32.PACK_AB_MERGE_C R36, R12, R177, R36 ;  /* 0x000000b10c24723e */ /* 0x000fe20004807024 */
[C---:B------:R-:W-:Y:S01]  /*a2f0*/  FMUL.FTZ R182, R165.reuse, R182 ;  /* 0x000000b6a5b67220 */ /* 0x040fe20000410000 */
[----:B------:R-:W-:Y:S01]  /*a300*/  FFMA.FTZ R178, R165, R166, -R178 ;  /* 0x000000a6a5b27223 */ /* 0x000fe200000108b2 */
[----:B------:R-:W-:Y:S02]  /*a310*/  MOV R12, R176 ;  /* 0x000000b0000c7202 */ /* 0x000fe40000000f00 */
        /* <DEDUP_REMOVED lines=18> */
[----:B------:R-:W-:Y:S01]  /*a440*/  FMUL.FTZ R51, R86, R164 ;  /* 0x000000a456337220 */ /* 0x000fe20000410000 */
[----:B------:R-:W-:Y:S01]  /*a450*/  F2FP.SATFINITE.E4M3.F32.PACK_AB_MERGE_C R14, R14, R182, RZ ;  /* 0x000000b60e0e723e */ /* 0x000fe200048070ff */
[----:B------:R-:W-:Y:S01]  /*a460*/  FMUL.FTZ R164, R49, R164 ;  /* 0x000000a431a47220 */ /* 0x000fe20000410000 */
[----:B------:R-:W-:Y:S01]  /*a470*/  F2FP.SATFINITE.E4M3.F32.PACK_AB_MERGE_C R85, R39, R48, R13 ;  /* 0x000000302755723e */ /* 0x000fe2000480700d */
[----:B------:R-:W-:Y:S01]  /*a480*/  FFMA.FTZ R51, R49, R167, -R51 ;  /* 0x000000a731337223 */ /* 0x000fe20000010833 */
[----:B------:R-:W-:-:S02]  /*a490*/  IMAD.MOV.U32 R13, RZ, RZ, R171 ;  /* 0x000000ffff0d7224 */ /* 0x000fc400078e00ab */
[----:B------:R-:W-:Y:S01]  /*a4a0*/  FFMA.FTZ R164, R86, R167, R164 ;  /* 0x000000a756a47223 */ /* 0x000fe200000100a4 */
[----:B------:R-:W-:Y:S01]  /*a4b0*/  IMAD.MOV.U32 R84, RZ, RZ, R36 ;  /* 0x000000ffff547224 */ /* 0x000fe200078e0024 */
[----:B------:R-:W-:-:S03]  /*a4c0*/  F2FP.SATFINITE.E4M3.F32.PACK_AB_MERGE_C R50, R51, R165, R50 ;  /* 0x000000a53332723e */ /* 0x000fc60004807032 */
[----:B------:R-:W-:Y:S02]  /*a4d0*/  F2FP.SATFINITE.E4M3.F32.PACK_AB_MERGE_C R164, R164, R166, R14 ;  /* 0x000000a6a4a4723e */ /* 0x000fe4000480700e */
[----:B------:R-:W-:Y:S01]  /*a4e0*/  F2FP.SATFINITE.E4M3.F32.PACK_AB_MERGE_C R51, R38, R183, R87 ;  /* 0x000000b72633723e */ /* 0x000fe20004807057 */
[----:B------:R-:W-:Y:S01]  /*a4f0*/  IMAD.MOV.U32 R14, RZ, RZ, R50 ;  /* 0x000000ffff0e7224 */ /* 0x000fe200078e0032 */
[----:B------:R-:W-:Y:S01]  /*a500*/  F2FP.SATFINITE.E4M3.F32.PACK_AB_MERGE_C R87, R15, R180, R37 ;  /* 0x000000b40f57723e */ /* 0x000fe20004807025 */
[----:B------:R-:W-:Y:S01]  /*a510*/  IMAD.MOV.U32 R86, RZ, RZ, R164 ;  /* 0x000000ffff567224 */ /* 0x000fe200078e00a4 */
[----:B------:R-:W-:-:S07]  /*a520*/  MOV R15, R51 ;  /* 0x00000033000f7202 */ /* 0x000fce0000000f00 */
.L_x_512:
[----:B------:R-:W-:Y:S05]  /*a530*/  BSYNC B3 ;  /* 0x0000000000037941 */ /* 0x000fea0003800000 */
.L_x_511:
[----:B----4-:R-:W-:-:S05]  /*a540*/  IADD3 R36, P2, R21, R11, RZ ;  /* 0x0000000b15247210 */ /* 0x010fca0007f5e0ff */
[----:B---3--:R-:W-:Y:S01]  /*a550*/  IMAD.X R37, R155, 0x1, R113, P2 ;  /* 0x000000019b257824 */ /* 0x008fe200010e0671 */
[----:B------:R-:W-:-:S04]  /*a560*/  ISETP.GE.AND P2, PT, R168, R137, PT ;  /* 0x00000089a800720c */ /* 0x000fc80003f46270 */
[----:B0-----:R0:W-:Y:S09]  /*a570*/  ST.E.128 desc[UR50][R36.64], R12 ;  /* 0x0000000c24007985 */ /* 0x0011f2000c101d32 */
[----:B------:R-:W-:-:S04]  /*a580*/  @!P2 IADD3 R38, P5, R11, R168, RZ ;  /* 0x000000a80b26a210 */ /* 0x000fc80007fbe0ff */
[----:B------:R-:W-:-:S05]  /*a590*/  @!P2 LEA.HI.X.SX32 R39, R168, R155, 0x1, P5 ;  /* 0x0000009ba827a211 */ /* 0x000fca00028f0eff */
[----:B------:R0:W-:Y:S04]  /*a5a0*/  @!P2 ST.E.128 desc[UR50][R38.64], R84 ;  /* 0x000000542600a985 */ /* 0x0001e8000c101d32 */
.L_x_510:
[----:B------:R-:W-:Y:S05]  /*a5b0*/  BSYNC B2 ;  /* 0x0000000000027941 */ /* 0x000fea0003800000 */
.L_x_509:
        /* <DEDUP_REMOVED lines=11> */
[----:B------:R-:W-:-:S04]  /*a670*/  LEA.HI R12, R12, R13, RZ, 0x2 ;  /* 0x0000000d0c0c7211 */ /* 0x000fc800078f10ff */
[----:B------:R-:W-:Y:S02]  /*a680*/  SHF.R.S32.HI R13, RZ, 0x2, R12 ;  /* 0x00000002ff0d7819 */ /* 0x000fe4000001140c */
[----:B------:R-:W-:-:S03]  /*a690*/  LOP3.LUT R12, R208, 0x30, R48, 0xf8, !PT ;  /* 0x00000030d00c7812 */ /* 0x000fc600078ef830 */
[----:B------:R-:W-:Y:S01]  /*a6a0*/  IMAD R13, R13, 0x2800, R210 ;  /* 0x000028000d0d7824 */ /* 0x000fe200078e02d2 */
[----:B------:R-:W-:-:S04]  /*a6b0*/  LOP3.LUT R12, R12, R209, RZ, 0x3c, !PT ;  /* 0x000000d10c0c7212 */ /* 0x000fc800078e3cff */
[----:B------:R-:W-:Y:S01]  /*a6c0*/  IADD3 R12, R13, R12, RZ ;  /* 0x0000000c0d0c7210 */ /* 0x000fe20007ffe0ff */
[----:B------:R-:W-:-:S04]  /*a6d0*/  IMAD R13, R19, 0x7800, R134 ;  /* 0x00007800130d7824 */ /* 0x000fc800078e0286 */
[----:B------:R-:W-:Y:S02]  /*a6e0*/  IMAD R15, R19, 0x7800, R12 ;  /* 0x00007800130f7824 */ /* 0x000fe400078e020c */
[C---:B------:R-:W-:Y:S02]  /*a6f0*/  IMAD.IADD R13, R18.reuse, 0x1, R13 ;  /* 0x00000001120d7824 */ /* 0x040fe400078e020d */
[----:B------:R-:W-:-:S04]  /*a700*/  IMAD.IADD R36, R18, 0x1, R15 ;  /* 0x0000000112247824 */ /* 0x000fc800078e020f */
[----:B------:R-:W0:Y:S04]  /*a710*/  LDS.128 R12, [R13+0x1a400] ;  /* 0x01a400000d0c7984 */ /* 0x000e280000000c00 */
[----:B------:R-:W0:Y:S01]  /*a720*/  LDS.128 R36, [R36+0x1a400] ;  /* 0x01a4000024247984 */ /* 0x000e220000000c00 */
[----:B------:R-:W-:Y:S05]  /*a730*/  @P2 BRA `(.L_x_516) ;  /* 0x0000000c00402947 */ /* 0x000fea0003800000 */
[----:B------:R-:W-:Y:S02]  /*a740*/  SHF.R.U32.HI R52, RZ, 0x8, R53 ;  /* 0x00000008ff347819 */ /* 0x000fe40000011635 */
[--C-:B------:R-:W-:Y:S02]  /*a750*/  SHF.R.U32.HI R49, RZ, 0x8, R41.reuse ;  /* 0x00000008ff317819 */ /* 0x100fe40000011629 */
[----:B------:R-:W-:Y:S02]  /*a760*/  LOP3.LUT R42, R41, 0xff0000ff, RZ, 0xc0, !PT ;  /* 0xff0000ff292a7812 */ /* 0x000fe400078ec0ff */
[----:B------:R-:W-:Y:S01]  /*a770*/  SHF.R.U32.HI R50, RZ, 0x10, R41 ;  /* 0x00000010ff327819 */ /* 0x000fe20000011629 */
[----:B------:R-:W-:Y:S01]  /*a780*/  IMAD.SHL.U32 R41, R52, 0x100, RZ ;  /* 0x0000010034297824 */ /* 0x000fe200078e00ff */
[----:B------:R-:W-:Y:S02]  /*a790*/  LOP3.LUT R40, R53, 0xff0000ff, RZ, 0xc0, !PT ;  /* 0xff0000ff35287812 */ /* 0x000fe400078ec0ff */
[----:B------:R-:W-:-:S02]  /*a7a0*/  SHF.R.U32.HI R51, RZ, 0x10, R53 ;  /* 0x00000010ff337819 */ /* 0x000fc40000011635 */
[----:B------:R-:W-:Y:S02]  /*a7b0*/  SHF.L.U32 R49, R49, 0x8, RZ ;  /* 0x0000000831317819 */ /* 0x000fe400000006ff */
[----:B------:R-:W-:Y:S01]  /*a7c0*/  LOP3.LUT R40, R40, 0xff00, R41, 0xf8, !PT ;  /* 0x0000ff0028287812 */ /* 0x000fe200078ef829 */
[----:B------:R-:W-:Y:S01]  /*a7d0*/  IMAD.U32 R41, R50, 0x10000, RZ ;  /* 0x0001000032297824 */ /* 0x000fe200078e00ff */
[----:B------:R-:W-:Y:S01]  /*a7e0*/  LOP3.LUT R42, R42, 0xff00, R49, 0xf8, !PT ;  /* 0x0000ff002a2a7812 */ /* 0x000fe200078ef831 */
[----:B------:R-:W-:Y:S02]  /*a7f0*/  IMAD.U32 R49, R51, 0x10000, RZ ;  /* 0x0001000033317824 */ /* 0x000fe400078e00ff */
[----:B0-----:R-:W-:Y:S01]  /*a800*/  IMAD.MOV.U32 R51, RZ, RZ, R37 ;  /* 0x000000ffff337224 */ /* 0x001fe200078e0025 */
[----:B------:R-:W-:Y:S02]  /*a810*/  LOP3.LUT R50, R42, 0xff0000, R41, 0xf8, !PT ;  /* 0x00ff00002a327812 */ /* 0x000fe400078ef829 */
[----:B------:R-:W-:-:S02]  /*a820*/  F2FP.F16.E4M3.UNPACK_B R41, R13 ;  /* 0x0000000dff29723e */ /* 0x000fc400020006ff */
[-C--:B------:R-:W-:Y:S02]  /*a830*/  F2FP.F16.E4M3.UNPACK_B R53, R51.reuse ;  /* 0x00000033ff35723e */ /* 0x080fe400020006ff */
[----:B------:R-:W-:Y:S01]  /*a840*/  F2FP.F16.E4M3.UNPACK_B R52, R50 ;  /* 0x00000032ff34723e */ /* 0x000fe200020006ff */
[----:B------:R-:W-:Y:S01]  /*a850*/  HADD2.F32 R42, -RZ, R41.H0_H0 ;  /* 0x20000029ff2a7230 */ /* 0x000fe20000004100 */
[----:B------:R-:W-:Y:S01]  /*a860*/  LOP3.LUT R49, R40, 0xff0000, R49, 0xf8, !PT ;  /* 0x00ff000028317812 */ /* 0x000fe200078ef831 */
[--C-:B------:R-:W-:Y:S01]  /*a870*/  HADD2.F32 R40, -RZ, R53.reuse.H0_H0 ;  /* 0x20000035ff287230 */ /* 0x100fe20000004100 */
[----:B------:R-:W-:Y:S01]  /*a880*/  F2FP.F16.E4M3.UNPACK_B R51, R51.H1 ;  /* 0x00000033ff33723e */ /* 0x000fe200030006ff */
[----:B------:R-:W-:Y:S01]  /*a890*/  HADD2.F32 R53, -RZ, R53.H1_H1 ;  /* 0x30000035ff357230 */ /* 0x000fe20000004100 */
[-C--:B------:R-:W-:Y:S01]  /*a8a0*/  F2FP.F16.E4M3.UNPACK_B R37, R49.reuse ;  /* 0x00000031ff25723e */ /* 0x080fe200020006ff */
[----:B------:R-:W-:Y:S01]  /*a8b0*/  HADD2.F32 R54, -RZ, R52.H1_H1 ;  /* 0x30000034ff367230 */ /* 0x000fe20000004100 */
[----:B------:R-:W-:Y:S01]  /*a8c0*/  F2FP.F16.E4M3.UNPACK_B R49, R49.H1 ;  /* 0x00000031ff31723e */ /* 0x000fe200030006ff */
[----:B------:R-:W-:-:S02]  /*a8d0*/  HADD2.F32 R41, -RZ, R41.H1_H1 ;  /* 0x30000029ff297230 */ /* 0x000fc40000004100 */
[----:B------:R-:W-:Y:S02]  /*a8e0*/  HADD2.F32 R87, -RZ, R52.H0_H0 ;  /* 0x20000034ff577230 */ /* 0x000fe40000004100 */
[-C--:B------:R-:W-:Y:S01]  /*a8f0*/  FMUL.FTZ R84, R53, R54.reuse ;  /* 0x0000003635547220 */ /* 0x080fe20000410000 */
[--C-:B------:R-:W-:Y:S02]  /*a900*/  HADD2.F32 R52, -RZ, R37.reuse.H1_H1 ;  /* 0x30000025ff347230 */ /* 0x100fe40000004100 */
[C---:B------:R-:W-:Y:S01]  /*a910*/  FMUL.FTZ R54, R41.reuse, R54 ;  /* 0x0000003629367220 */ /* 0x040fe20000410000 */
[----:B------:R-:W-:Y:S02]  /*a920*/  HADD2.F32 R85, -RZ, R37.H0_H0 ;  /* 0x20000025ff557230 */ /* 0x000fe40000004100 */
[-C--:B------:R-:W-:Y:S01]  /*a930*/  FMUL.FTZ R165, R40, R87.reuse ;  /* 0x0000005728a57220 */ /* 0x080fe20000410000 */
[C---:B------:R-:W-:Y:S01]  /*a940*/  FMUL.FTZ R87, R42.reuse, R87 ;  /* 0x000000572a577220 */ /* 0x040fe20000410000 */
[-C--:B------:R-:W-:Y:S01]  /*a950*/  FFMA.FTZ R41, R41, R52.reuse, -R84 ;  /* 0x0000003429297223 */ /* 0x080fe20000010854 */
[----:B------:R-:W-:Y:S01]  /*a960*/  FFMA.FTZ R37, R53, R52, R54 ;  /* 0x0000003435257223 */ /* 0x000fe20000010036 */
[----:B------:R-:W-:Y:S01]  /*a970*/  F2FP.F16.E4M3.UNPACK_B R52, R50.H1 ;  /* 0x00000032ff34723e */ /* 0x000fe200030006ff */
[----:B------:R-:W-:Y:S01]  /*a980*/  FFMA.FTZ R42, R42, R85, -R165 ;  /* 0x000000552a2a7223 */ /* 0x000fe200000108a5 */
[----:B------:R-:W-:Y:S01]  /*a990*/  F2FP.F16.E4M3.UNPACK_B R53, R13.H1 ;  /* 0x0000000dff35723e */ /* 0x000fe200030006ff */
[----:B------:R-:W-:-:S02]  /*a9a0*/  HADD2.F32 R13, -RZ, R51.H0_H0 ;  /* 0x20000033ff0d7230 */ /* 0x000fc40000004100 */
[----:B------:R-:W-:Y:S01]  /*a9b0*/  FFMA.FTZ R40, R40, R85, R87 ;  /* 0x0000005528287223 */ /* 0x000fe20000010057 */
[--C-:B------:R-:W-:Y:S02]  /*a9c0*/  HADD2.F32 R84, -RZ, R52.reuse.H0_H0 ;  /* 0x20000034ff547230 */ /* 0x100fe40000004100 */
[----:B------:R-:W-:Y:S02]  /*a9d0*/  HADD2.F32 R50, -RZ, R53.H0_H0 ;  /* 0x20000035ff327230 */ /* 0x000fe40000004100 */
        /* <DEDUP_REMOVED lines=9> */
[----:B------:R-:W-:-:S03]  /*aa70*/  FMUL.FTZ R85, R53, R52 ;  /* 0x0000003435557220 */ /* 0x000fc60000410000 */
[----:B------:R-:W-:Y:S01]  /*aa80*/  FMUL.FTZ R84, R54, R52 ;  /* 0x0000003436547220 */ /* 0x000fe20000410000 */
[----:B------:R-:W-:-:S03]  /*aa90*/  LOP3.LUT R52, R55, 0xff0000ff, RZ, 0xc0, !PT ;  /* 0xff0000ff37347812 */ /* 0x000fc600078ec0ff */
[-C--:B------:R-:W-:Y:S01]  /*aaa0*/  FFMA.FTZ R51, R53, R49.reuse, -R84 ;  /* 0x0000003135337223 */ /* 0x080fe20000010854 */
[----:B------:R-:W-:Y:S01]  /*aab0*/  FFMA.FTZ R49, R54, R49, R85 ;  /* 0x0000003136317223 */ /* 0x000fe20000010055 */
[----:B------:R-:W-:Y:S02]  /*aac0*/  SHF.R.U32.HI R54, RZ, 0x8, R43 ;  /* 0x00000008ff367819 */ /* 0x000fe4000001162b */
[--C-:B------:R-:W-:Y:S02]  /*aad0*/  SHF.R.U32.HI R85, RZ, 0x8, R55.reuse ;  /* 0x00000008ff557819 */ /* 0x100fe40000011637 */
        /* <DEDUP_REMOVED lines=8> */
[----:B------:R-:W-:Y:S01]  /*ab60*/  IMAD.U32 R52, R84, 0x10000, RZ ;  /* 0x0001000054347824 */ /* 0x000fe200078e00ff */
[----:B------:R-:W-:Y:S02]  /*ab70*/  F2FP.SATFINITE.E4M3.F32.PACK_AB_MERGE_C R50, R51, R50, RZ ;  /* 0x000000323332723e */ /* 0x000fe400048070ff */
[----:B------:R-:W-:Y:S02]  /*ab80*/  F2FP.F16.E4M3.UNPACK_B R51, R12.H1 ;  /* 0x0000000cff33723e */ /* 0x000fe400030006ff */
[----:B------:R-:W-:-:S02]  /*ab90*/  LOP3.LUT R43, R43, 0xff0000, R52, 0xf8, !PT ;  /* 0x00ff00002b2b7812 */ /* 0x000fc400078ef834 */
[----:B------:R-:W-:Y:S02]  /*aba0*/  LOP3.LUT R52, R53, 0xff0000, R54, 0xf8, !PT ;  /* 0x00ff000035347812 */ /* 0x000fe400078ef836 */
[----:B------:R-:W-:Y:S02]  /*abb0*/  MOV R54, R15 ;  /* 0x0000000f00367202 */ /* 0x000fe40000000f00 */
[----:B------:R-:W-:Y:S02]  /*abc0*/  F2FP.F16.E4M3.UNPACK_B R15, R39 ;  /* 0x00000027ff0f723e */ /* 0x000fe400020006ff */
[----:B------:R-:W-:Y:S02]  /*abd0*/  F2FP.F16.E4M3.UNPACK_B R55, R52 ;  /* 0x00000034ff37723e */ /* 0x000fe400020006ff */
[----:B------:R-:W-:Y:S01]  /*abe0*/  F2FP.F16.E4M3.UNPACK_B R53, R54 ;  /* 0x00000036ff35723e */ /* 0x000fe200020006ff */
[----:B------:R-:W-:Y:S01]  /*abf0*/  HADD2.F32 R85, -RZ, R15.H0_H0 ;  /* 0x2000000fff557230 */ /* 0x000fe20000004100 */
[----:B------:R-:W-:Y:S01]  /*ac00*/  F2FP.F16.E4M3.UNPACK_B R84, R43 ;  /* 0x0000002bff54723e */ /* 0x000fe200020006ff */
[----:B------:R-:W-:Y:S01]  /*ac10*/  HADD2.F32 R87, -RZ, R55.H0_H0 ;  /* 0x20000037ff577230 */ /* 0x000fe20000004100 */
[----:B------:R-:W-:Y:S01]  /*ac20*/  F2FP.F16.E4M3.UNPACK_B R39, R39.H1 ;  /* 0x00000027ff27723e */ /* 0x000fe200030006ff */
[----:B------:R-:W-:Y:S01]  /*ac30*/  HADD2.F32 R164, -RZ, R53.H0_H0 ;  /* 0x20000035ffa47230 */ /* 0x000fe20000004100 */
[----:B------:R-:W-:Y:S01]  /*ac40*/  F2FP.F16.E4M3.UNPACK_B R52, R52.H1 ;  /* 0x00000034ff34723e */ /* 0x000fe200030006ff */
[----:B------:R-:W-:-:S02]  /*ac50*/  HADD2.F32 R86, -RZ, R84.H0_H0 ;  /* 0x20000054ff567230 */ /* 0x000fc40000004100 */
[CC--:B------:R-:W-:Y:S01]  /*ac60*/  FMUL.FTZ R165, R85.reuse, R87.reuse ;  /* 0x0000005755a57220 */ /* 0x0c0fe20000410000 */
[----:B------:R-:W-:Y:S02]  /*ac70*/  HADD2.F32 R15, -RZ, R15.H1_H1 ;  /* 0x3000000fff0f7230 */ /* 0x000fe40000004100 */
[C---:B------:R-:W-:Y:S01]  /*ac80*/  FMUL.FTZ R87, R164.reuse, R87 ;  /* 0x00000057a4577220 */ /* 0x040fe20000410000 */
[----:B------:R-:W-:Y:S02]  /*ac90*/  HADD2.F32 R53, -RZ, R53.H1_H1 ;  /* 0x30000035ff357230 */ /* 0x000fe40000004100 */
[-C--:B------:R-:W-:Y:S01]  /*aca0*/  FFMA.FTZ R165, R164, R86.reuse, -R165 ;  /* 0x00000056a4a57223 */ /* 0x080fe200000108a5 */
[----:B------:R-:W-:Y:S02]  /*acb0*/  HADD2.F32 R84, -RZ, R84.H1_H1 ;  /* 0x30000054ff547230 */ /* 0x000fe40000004100 */
[----:B------:R-:W-:Y:S01]  /*acc0*/  FFMA.FTZ R87, R85, R86, R87 ;  /* 0x0000005655577223 */ /* 0x000fe20000010057 */
[----:B------:R-:W-:Y:S01]  /*acd0*/  HADD2.F32 R86, -RZ, R55.H1_H1 ;  /* 0x30000037ff567230 */ /* 0x000fe20000004100 */
[----:B------:R-:W-:Y:S01]  /*ace0*/  F2FP.F16.E4M3.UNPACK_B R54, R54.H1 ;  /* 0x00000036ff36723e */ /* 0x000fe200030006ff */
[----:B------:R-:W-:Y:S01]  /*acf0*/  HADD2.F32 R55, -RZ, R39.H0_H0 ;  /* 0x20000027ff377230 */ /* 0x000fe20000004100 */
[----:B------:R-:W-:Y:S01]  /*ad00*/  F2FP.F16.E4M3.UNPACK_B R43, R43.H1 ;  /* 0x0000002bff2b723e */ /* 0x000fe200030006ff */
[----:B------:R-:W-:-:S02]  /*ad10*/  HADD2.F32 R85, -RZ, R52.H0_H0 ;  /* 0x20000034ff557230 */ /* 0x000fc40000004100 */
[-C--:B------:R-:W-:Y:S01]  /*ad20*/  FMUL.FTZ R164, R15, R86.reuse ;  /* 0x000000560fa47220 */ /* 0x080fe20000410000 */
[C---:B------:R-:W-:Y:S01]  /*ad30*/  FMUL.FTZ R86, R53.reuse, R86 ;  /* 0x0000005635567220 */ /* 0x040fe20000410000 */
[----:B------:R-:W-:Y:S01]  /*ad40*/  HADD2.F32 R39, -RZ, R39.H1_H1 ;  /* 0x30000027ff277230 */ /* 0x000fe20000004100 */
[----:B------:R-:W-:Y:S01]  /*ad50*/  F2FP.F16.E4M3.UNPACK_B R12, R12 ;  /* 0x0000000cff0c723e */ /* 0x000fe200020006ff */
[-C--:B------:R-:W-:Y:S01]  /*ad60*/  FFMA.FTZ R53, R53, R84.reuse, -R164 ;  /* 0x0000005435357223 */ /* 0x080fe200000108a4 */
[----:B------:R-:W-:Y:S01]  /*ad70*/  FFMA.FTZ R15, R15, R84, R86 ;  /* 0x000000540f0f7223 */ /* 0x000fe20000010056 */
[----:B------:R-:W-:Y:S02]  /*ad80*/  HADD2.F32 R86, -RZ, R54.H0_H0 ;  /* 0x20000036ff567230 */ /* 0x000fe40000004100 */
[----:B------:R-:W-:Y:S01]  /*ad90*/  FMUL.FTZ R164, R55, R85 ;  /* 0x0000005537a47220 */ /* 0x000fe20000410000 */
[----:B------:R-:W-:Y:S01]  /*ada0*/  HADD2.F32 R84, -RZ, R43.H0_H0 ;  /* 0x2000002bff547230 */ /* 0x000fe20000004100 */
[----:B------:R-:W-:Y:S01]  /*adb0*/  F2FP.SATFINITE.E4M3.F32.PACK_AB_MERGE_C R49, R49, R13, RZ ;  /* 0x0000000d3131723e */ /* 0x000fe200048070ff */
[----:B------:R-:W-:-:S02]  /*adc0*/  HADD2.F32 R52, -RZ, R52.H1_H1 ;  /* 0x30000034ff347230 */ /* 0x000fc40000004100 */
[C---:B------:R-:W-:Y:S01]  /*add0*/  FMUL.FTZ R85, R86.reuse, R85 ;  /* 0x0000005556557220 */ /* 0x040fe20000410000 */
[----:B------:R-:W-:Y:S02]  /*ade0*/  HADD2.F32 R171, -RZ, R12.H1_H1 ;  /* 0x3000000cffab7230 */ /* 0x000fe40000004100 */
[----:B------:R-:W-:Y:S01]  /*adf0*/  FFMA.FTZ R164, R86, R84, -R164 ;  /* 0x0000005456a47223 */ /* 0x000fe200000108a4 */
[----:B------:R-:W-:Y:S01]  /*ae00*/  F2FP.SATFINITE.E4M3.F32.PACK_AB_MERGE_C R13, R41, R42, R50 ;  /* 0x0000002a290d723e */ /* 0x000fe20004807032 */
[----:B------:R-:W-:Y:S01]  /*ae10*/  FFMA.FTZ R85, R55, R84, R85 ;  /* 0x0000005437557223 */ /* 0x000fe20000010055 */
[----:B------:R-:W-:Y:S02]  /*ae20*/  HADD2.F32 R55, -RZ, R54.H1_H1 ;  /* 0x30000036ff377230 */ /* 0x000fe40000004100 */
[----:B------:R-:W-:Y:S01]  /*ae30*/  FMUL.FTZ R84, R39, R52 ;  /* 0x0000003427547220 */ /* 0x000fe20000410000 */
[----:B------:R-:W-:Y:S01]  /*ae40*/  HADD2.F32 R54, -RZ, R43.H1_H1 ;  /* 0x3000002bff367230 */ /* 0x000fe20000004100 */
[----:B------:R-:W-:Y:S01]  /*ae50*/  F2FP.SATFINITE.E4M3.F32.PACK_AB_MERGE_C R37, R37, R40, R49 ;  /* 0x000000282525723e */ /* 0x000fe20004807031 */
[----:B------:R-:W-:-:S03]  /*ae60*/  FMUL.FTZ R52, R55, R52 ;  /* 0x0000003437347220 */ /* 0x000fc60000410000 */
[----:B------:R-:W-:Y:S01]  /*ae70*/  FFMA.FTZ R43, R55, R54, -R84 ;  /* 0x00000036372b7223 */ /* 0x000fe20000010854 */
[----:B------:R-:W-:Y:S01]  /*ae80*/  F2FP.F16.E4M3.UNPACK_B R55, R162.H1 ;  /* 0x000000a2ff37723e */ /* 0x000fe200030006ff */
[----:B------:R-:W-:Y:S01]  /*ae90*/  FFMA.FTZ R39, R39, R54, R52 ;  /* 0x0000003627277223 */ /* 0x000fe20000010034 */
[----:B------:R-:W-:Y:S01]  /*aea0*/  F2FP.F16.E4M3.UNPACK_B R52, R36.H1 ;  /* 0x00000024ff34723e */ /* 0x000fe200030006ff */
[----:B------:R-:W-:Y:S01]  /*aeb0*/  HADD2.F32 R84, -RZ, R51.H0_H0 ;  /* 0x20000033ff547230 */ /* 0x000fe20000004100 */
[----:B------:R-:W-:Y:S01]  /*aec0*/  F2FP.SATFINITE.E4M3.F32.PACK_AB_MERGE_C R164, R43, R164, RZ ;  /* 0x000000a42ba4723e */ /* 0x000fe200048070ff */
[----:B------:R-:W-:Y:S01]  /*aed0*/  HADD2.F32 R86, -RZ, R55.H0_H0 ;  /* 0x20000037ff567230 */ /* 0x000fe20000004100 */
[-C--:B------:R-:W-:Y:S01]  /*aee0*/  F2FP.F16.E4M3.UNPACK_B R43, R160.reuse.H1 ;  /* 0x000000a0ff2b723e */ /* 0x080fe200030006ff */
[--C-:B------:R-:W-:Y:S01]  /*aef0*/  HADD2.F32 R54, -RZ, R52.reuse.H0_H0 ;  /* 0x20000034ff367230 */ /* 0x100fe20000004100 */
[----:B------:R-:W-:Y:S01]  /*af00*/  F2FP.F16.E4M3.UNPACK_B R160, R160 ;  /* 0x000000a0ffa0723e */ /* 0x000fe200020006ff */
[----:B------:R-:W-:Y:S01]  /*af10*/  HADD2.F32 R52, -RZ, R52.H1_H1 ;  /* 0x30000034ff347230 */ /* 0x000fe20000004100 */
[----:B------:R-:W-:Y:S01]  /*af20*/  F2FP.F16.E4M3.UNPACK_B R36, R36 ;  /* 0x00000024ff24723e */ /* 0x000fe200020006ff */
[--C-:B------:R-:W-:Y:S01]  /*af30*/  HADD2.F32 R167, -RZ, R43.reuse.H0_H0 ;  /* 0x2000002bffa77230 */ /* 0x100fe20000004100 */
[----:B------:R-:W-:Y:S01]  /*af40*/  F2FP.F16.E4M3.UNPACK_B R162, R162 ;  /* 0x000000a2ffa2723e */ /* 0x000fe200020006ff */
[----:B------:R-:W-:Y:S01]  /*af50*/  HADD2.F32 R43, -RZ, R43.H1_H1 ;  /* 0x3000002bff2b7230 */ /* 0x000fe20000004100 */
[----:B------:R-:W-:Y:S01]  /*af60*/  F2FP.SATFINITE.E4M3.F32.PACK_AB_MERGE_C R53, R53, R165, R164 ;  /* 0x000000a53535723e */ /* 0x000fe200048070a4 */
[----:B------:R-:W-:-:S02]  /*af70*/  HADD2.F32 R55, -RZ, R55.H1_H1 ;  /* 0x30000037ff377230 */ /* 0x000fc40000004100 */
[-C--:B------:R-:W-:Y:S01]  /*af80*/  FMUL.FTZ R166, R54, R167.reuse ;  /* 0x000000a736a67220 */ /* 0x080fe20000410000 */
[----:B------:R-:W-:-:S03]  /*af90*/  FMUL.FTZ R167, R84, R167 ;  /* 0x000000a754a77220 */ /* 0x000fc60000410000 */
[-C--:B------:R-:W-:Y:S01]  /*afa0*/  FFMA.FTZ R166, R84, R86.reuse, -R166 ;  /* 0x0000005654a67223 */ /* 0x080fe200000108a6 */
[----:B------:R-:W-:Y:S01]  /*afb0*/  FFMA.FTZ R167, R54, R86, R167 ;  /* 0x0000005636a77223 */ /* 0x000fe200000100a7 */
[----:B------:R-:W-:Y:S02]  /*afc0*/  HADD2.F32 R54, -RZ, R51.H1_H1 ;  /* 0x30000033ff367230 */ /* 0x000fe40000004100 */
[-C--:B------:R-:W-:Y:S01]  /*afd0*/  FMUL.FTZ R51, R52, R43.reuse ;  /* 0x0000002b34337220 */ /* 0x080fe20000410000 */
[--C-:B------:R-:W-:Y:S02]  /*afe0*/  HADD2.F32 R86, -RZ, R160.reuse.H0_H0 ;  /* 0x200000a0ff567230 */ /* 0x100fe40000004100 */
[----:B------:R-:W-:Y:S02]  /*aff0*/  HADD2.F32 R160, -RZ, R160.H1_H1 ;  /* 0x300000a0ffa07230 */ /* 0x000fe40000004100 */
[C---:B------:R-:W-:Y:S01]  /*b000*/  FMUL.FTZ R43, R54.reuse, R43 ;  /* 0x0000002b362b7220 */ /* 0x040fe20000410000 */
[----:B------:R-:W-:Y:S01]  /*b010*/  FFMA.FTZ R51, R54, R55, -R51 ;  /* 0x0000003736337223 */ /* 0x000fe20000010833 */
[----:B------:R-:W-:-:S02]  /*b020*/  HADD2.F32 R54, -RZ, R162.H0_H0 ;  /* 0x200000a2ff367230 */ /* 0x000fc40000004100 */
[----:B------:R-:W-:Y:S01]  /*b030*/  FFMA.FTZ R43, R52, R55, R43 ;  /* 0x00000037342b7223 */ /* 0x000fe2000001002b */
[----:B------:R-:W-:Y:S02]  /*b040*/  HADD2.F32 R52, -RZ, R36.H0_H0 ;  /* 0x20000024ff347230 */ /* 0x000fe40000004100 */
[----:B------:R-:W-:Y:S02]  /*b050*/  HADD2.F32 R55, -RZ, R12.H0_H0 ;  /* 0x2000000cff377230 */ /* 0x000fe40000004100 */
[----:B------:R-:W-:Y:S02]  /*b060*/  HADD2.F32 R162, -RZ, R162.H1_H1 ;  /* 0x300000a2ffa27230 */ /* 0x000fe40000004100 */
[-C--:B------:R-:W-:Y:S01]  /*b070*/  FMUL.FTZ R84, R52, R86.reuse ;  /* 0x0000005634547220 */ /* 0x080fe20000410000 */
[----:B------:R-:W-:Y:S01]  /*b080*/  F2FP.SATFINITE.E4M3.F32.PACK_AB_MERGE_C R43, R43, R167, RZ ;  /* 0x000000a72b2b723e */ /* 0x000fe200048070ff */
[C---:B------:R-:W-:Y:S02]  /*b090*/  FMUL.FTZ R86, R55.reuse, R86 ;  /* 0x0000005637567220 */ /* 0x040fe40000410000 */
[----:B------:R-:W-:Y:S01]  /*b0a0*/  FFMA.FTZ R84, R55, R54, -R84 ;  /* 0x0000003637547223 */ /* 0x000fe20000010854 */
[----:B------:R-:W-:-:S02]  /*b0b0*/  HADD2.F32 R55, -RZ, R36.H1_H1 ;  /* 0x30000024ff377230 */ /* 0x000fc40000004100 */
[----:B------:R-:W-:Y:S01]  /*b0c0*/  FFMA.FTZ R86, R52, R54, R86 ;  /* 0x0000003634567223 */ /* 0x000fe20000010056 */
[----:B------:R-:W-:Y:S01]  /*b0d0*/  IMAD.MOV.U32 R52, RZ, RZ, R14 ;  /* 0x000000ffff347224 */ /* 0x000fe200078e000e */
[-C--:B------:R-:W-:Y:S01]  /*b0e0*/  F2FP.F16.E4M3.UNPACK_B R54, R161.reuse.H1 ;  /* 0x000000a1ff36723e */ /* 0x080fe200030006ff */
[-C--:B------:R-:W-:Y:S01]  /*b0f0*/  FMUL.FTZ R12, R55, R160.reuse ;  /* 0x000000a0370c7220 */ /* 0x080fe20000410000 */
[C---:B------:R-:W-:Y:S01]  /*b100*/  FMUL.FTZ R160, R171.reuse, R160 ;  /* 0x000000a0aba07220 */ /* 0x040fe20000410000 */
[----:B------:R-:W-:Y:S02]  /*b110*/  F2FP.F16.E4M3.UNPACK_B R161, R161 ;  /* 0x000000a1ffa1723e */ /* 0x000fe400020006ff */
[--C-:B------:R-:W-:Y:S02]  /*b120*/  HADD2.F32 R177, -RZ, R54.reuse.H0_H0 ;  /* 0x20000036ffb17230 */ /* 0x100fe40000004100 */
[----:B------:R-:W-:Y:S01]  /*b130*/  FFMA.FTZ R171, R171, R162, -R12 ;  /* 0x000000a2abab7223 */ /* 0x000fe2000001080c */
[----:B------:R-:W-:Y:S01]  /*b140*/  F2FP.SATFINITE.E4M3.F32.PACK_AB_MERGE_C R12, R51, R166, RZ ;  /* 0x000000a6330c723e */ /* 0x000fe200048070ff */
[----:B------:R-:W-:Y:S01]  /*b150*/  FFMA.FTZ R51, R55, R162, R160 ;  /* 0x000000a237337223 */ /* 0x000fe200000100a0 */
[----:B------:R-:W-:Y:S01]  /*b160*/  F2FP.F16.E4M3.UNPACK_B R55, R38.H1 ;  /* 0x00000026ff37723e */ /* 0x000fe200030006ff */
[----:B------:R-:W-:Y:S01]  /*b170*/  HADD2.F32 R54, -RZ, R54.H1_H1 ;  /* 0x30000036ff367230 */ /* 0x000fe20000004100 */
[----:B------:R-:W-:-:S02]  /*b180*/  F2FP.SATFINITE.E4M3.F32.PACK_AB_MERGE_C R12, R171, R84, R12 ;  /* 0x00000054ab0c723e */ /* 0x000fc4000480700c */
[----:B------:R-:W-:Y:S01]  /*b190*/  F2FP.F16.E4M3.UNPACK_B R84, R52.H1 ;  /* 0x00000034ff54723e */ /* 0x000fe200030006ff */
[--C-:B------:R-:W-:Y:S01]  /*b1a0*/  HADD2.F32 R36, -RZ, R55.reuse.H0_H0 ;  /* 0x20000037ff247230 */ /* 0x100fe20000004100 */
[----:B------:R-:W-:Y:S01]  /*b1b0*/  F2FP.F16.E4M3.UNPACK_B R160, R163.H1 ;  /* 0x000000a3ffa0723e */ /* 0x000fe200030006ff */
[----:B------:R-:W-:Y:S01]  /*b1c0*/  HADD2.F32 R55, -RZ, R55.H1_H1 ;  /* 0x30000037ff377230 */ /* 0x000fe20000004100 */
[----:B------:R-:W-:Y:S01]  /*b1d0*/  F2FP.F16.E4M3.UNPACK_B R38, R38 ;  /* 0x00000026ff26723e */ /* 0x000fe200020006ff */
[----:B------:R-:W-:Y:S02]  /*b1e0*/  HADD2.F32 R14, -RZ, R84.H0_H0 ;  /* 0x20000054ff0e7230 */ /* 0x000fe40000004100 */
[----:B------:R-:W-:Y:S01]  /*b1f0*/  FMUL.FTZ R179, R36, R177 ;  /* 0x000000b124b37220 */ /* 0x000fe20000410000 */
[--C-:B------:R-:W-:Y:S01]  /*b200*/  HADD2.F32 R171, -RZ, R160.reuse.H0_H0 ;  /* 0x200000a0ffab7230 */ /* 0x100fe20000004100 */
[----:B------:R-:W-:Y:S01]  /*b210*/  F2FP.F16.E4M3.UNPACK_B R52, R52 ;  /* 0x00000034ff34723e */ /* 0x000fe200020006ff */
[----:B------:R-:W-:-:S02]  /*b220*/  HADD2.F32 R160, -RZ, R160.H1_H1 ;  /* 0x300000a0ffa07230 */ /* 0x000fc40000004100 */
[C---:B------:R-:W-:Y:S01]  /*b230*/  FMUL.FTZ R177, R14.reuse, R177 ;  /* 0x000000b10eb17220 */ /* 0x040fe20000410000 */
[----:B------:R-:W-:Y:S01]  /*b240*/  F2FP.F16.E4M3.UNPACK_B R163, R163 ;  /* 0x000000a3ffa3723e */ /* 0x000fe200020006ff */
[-C--:B------:R-:W-:Y:S01]  /*b250*/  FFMA.FTZ R14, R14, R171.reuse, -R179 ;  /* 0x000000ab0e0e7223 */ /* 0x080fe200000108b3 */
[----:B------:R-:W-:Y:S02]  /*b260*/  HADD2.F32 R179, -RZ, R161.H0_H0 ;  /* 0x200000a1ffb37230 */ /* 0x000fe40000004100 */
[----:B------:R-:W-:Y:S01]  /*b270*/  FFMA.FTZ R36, R36, R171, R177 ;  /* 0x000000ab24247223 */ /* 0x000fe200000100b1 */
[----:B------:R-:W-:Y:S02]  /*b280*/  HADD2.F32 R171, -RZ, R84.H1_H1 ;  /* 0x30000054ffab7230 */ /* 0x000fe40000004100 */
[----:B------:R-:W-:Y:S01]  /*b290*/  FMUL.FTZ R84, R55, R54 ;  /* 0x0000003637547220 */ /* 0x000fe20000410000 */
[----:B------:R-:W-:Y:S02]  /*b2a0*/  HADD2.F32 R177, -RZ, R163.H0_H0 ;  /* 0x200000a3ffb17230 */ /* 0x000fe40000004100 */
[----:B------:R-:W-:-:S02]  /*b2b0*/  HADD2.F32 R161, -RZ, R161.H1_H1 ;  /* 0x300000a1ffa17230 */ /* 0x000fc40000004100 */
[C---:B------:R-:W-:Y:S01]  /*b2c0*/  FMUL.FTZ R54, R171.reuse, R54 ;  /* 0x00000036ab367220 */ /* 0x040fe20000410000 */
[-C--:B------:R-:W-:Y:S01]  /*b2d0*/  FFMA.FTZ R171, R171, R160.reuse, -R84 ;  /* 0x000000a0abab7223 */ /* 0x080fe20000010854 */
[----:B------:R-:W-:Y:S02]  /*b2e0*/  HADD2.F32 R84, -RZ, R52.H0_H0 ;  /* 0x20000034ff547230 */ /* 0x000fe40000004100 */
[----:B------:R-:W-:Y:S01]  /*b2f0*/  FFMA.FTZ R55, R55, R160, R54 ;  /* 0x000000a037377223 */ /* 0x000fe20000010036 */
[--C-:B------:R-:W-:Y:S01]  /*b300*/  HADD2.F32 R54, -RZ, R38.reuse.H0_H0 ;  /* 0x20000026ff367230 */ /* 0x100fe20000004100 */
[----:B------:R-:W-:Y:S01]  /*b310*/  F2FP.SATFINITE.E4M3.F32.PACK_AB_MERGE_C R14, R171, R14, RZ ;  /* 0x0000000eab0e723e */ /* 0x000fe200048070ff */
[----:B------:R-:W-:Y:S02]  /*b320*/  HADD2.F32 R38, -RZ, R38.H1_H1 ;  /* 0x30000026ff267230 */ /* 0x000fe40000004100 */
[----:B------:R-:W-:Y:S02]  /*b330*/  HADD2.F32 R52, -RZ, R52.H1_H1 ;  /* 0x30000034ff347230 */ /* 0x000fe40000004100 */
[-C--:B------:R-:W-:Y:S01]  /*b340*/  FMUL.FTZ R181, R54, R179.reuse ;  /* 0x000000b336b57220 */ /* 0x080fe20000410000 */
[C---:B------:R-:W-:Y:S01]  /*b350*/  FMUL.FTZ R179, R84.reuse, R179 ;  /* 0x000000b354b37220 */ /* 0x040fe20000410000 */
[----:B------:R-:W-:Y:S01]  /*b360*/  HADD2.F32 R163, -RZ, R163.H1_H1 ;  /* 0x300000a3ffa37230 */ /* 0x000fe20000004100 */
[----:B------:R-:W-:Y:S01]  /*b370*/  F2FP.SATFINITE.E4M3.F32.PACK_AB_MERGE_C R55, R55, R36, RZ ;  /* 0x000000243737723e */ /* 0x000fe200048070ff */
[-C--:B------:R-:W-:Y:S01]  /*b380*/  FFMA.FTZ R84, R84, R177.reuse, -R181 ;  /* 0x000000b154547223 */ /* 0x080fe200000108b5 */
[----:B------:R-:W-:Y:S01]  /*b390*/  FFMA.FTZ R179, R54, R177, R179 ;  /* 0x000000b136b37223 */ /* 0x000fe200000100b3 */
[-C--:B------:R-:W-:Y:S01]  /*b3a0*/  FMUL.FTZ R177, R38, R161.reuse ;  /* 0x000000a126b17220 */ /* 0x080fe20000410000 */
[----:B------:R-:W-:Y:S01]  /*b3b0*/  FMUL.FTZ R181, R52, R161 ;  /* 0x000000a134b57220 */ /* 0x000fe20000410000 */
[----:B------:R-:W-:-:S02]  /*b3c0*/  F2FP.SATFINITE.E4M3.F32.PACK_AB_MERGE_C R36, R51, R86, R43 ;  /* 0x000000563324723e */ /* 0x000fc4000480702b */
[-C--:B------:R-:W-:Y:S01]  /*b3d0*/  FFMA.FTZ R161, R52, R163.reuse, -R177 ;  /* 0x000000a334a17223 */ /* 0x080fe200000108b1 */
[----:B------:R-:W-:Y:S01]  /*b3e0*/  FFMA.FTZ R38, R38, R163, R181 ;  /* 0x000000a326267223 */ /* 0x000fe200000100b5 */
[----:B------:R-:W-:-:S03]  /*b3f0*/  F2FP.SATFINITE.E4M3.F32.PACK_AB_MERGE_C R52, R39, R85, RZ ;  /* 0x000000552734723e */ /* 0x000fc600048070ff */
[----:B------:R-:W-:Y:S02]  /*b400*/  F2FP.SATFINITE.E4M3.F32.PACK_AB_MERGE_C R14, R161, R84, R14 ;  /* 0x00000054a10e723e */ /* 0x000fe4000480700e */
[----:B------:R-:W-:Y:S01]  /*b410*/  F2FP.SATFINITE.E4M3.F32.PACK_AB_MERGE_C R39, R15, R87, R52 ;  /* 0x000000570f27723e */ /* 0x000fe20004807034 */
[----:B------:R-:W-:Y:S01]  /*b420*/  IMAD.MOV.U32 R15, RZ, RZ, R53 ;  /* 0x000000ffff0f7224 */ /* 0x000fe200078e0035 */
[----:B------:R-:W-:-:S07]  /*b430*/  F2FP.SATFINITE.E4M3.F32.PACK_AB_MERGE_C R38, R38, R179, R55 ;  /* 0x000000b32626723e */ /* 0x000fce0004807037 */
.L_x_516:
[----:B------:R-:W-:Y:S05]  /*b440*/  BSYNC B3 ;  /* 0x0000000000037941 */ /* 0x000fea0003800000 */
.L_x_515:
[----:B----4-:R-:W-:-:S05]  /*b450*/  IADD3 R40, P2, R26, R11, RZ ;  /* 0x0000000b1a287210 */ /* 0x010fca0007f5e0ff */
[----:B---3--:R-:W-:Y:S01]  /*b460*/  IMAD.X R41, R155, 0x1, R112, P2 ;  /* 0x000000019b297824 */ /* 0x008fe200010e0670 */
[----:B------:R-:W-:-:S04]  /*b470*/  ISETP.GE.AND P2, PT, R48, R137, PT ;  /* 0x000000893000720c */ /* 0x000fc80003f46270 */
[----:B0-----:R0:W-:Y:S09]  /*b480*/  ST.E.128 desc[UR50][R40.64], R12 ;  /* 0x0000000c28007985 */ /* 0x0011f2000c101d32 */
[----:B------:R-:W-:-:S04]  /*b490*/  @!P2 IADD3 R42, P5, R11, R48, RZ ;  /* 0x000000300b2aa210 */ /* 0x000fc80007fbe0ff */
[----:B------:R-:W-:-:S05]  /*b4a0*/  @!P2 LEA.HI.X.SX32 R43, R48, R155, 0x1, P5 ;  /* 0x0000009b302ba211 */ /* 0x000fca00028f0eff */
[----:B------:R0:W-:Y:S04]  /*b4b0*/  @!P2 ST.E.128 desc[UR50][R42.64], R36 ;  /* 0x000000242a00a985 */ /* 0x0001e8000c101d32 */
.L_x_514:
[----:B------:R-:W-:Y:S05]  /*b4c0*/  BSYNC B2 ;  /* 0x0000000000027941 */ /* 0x000fea0003800000 */
.L_x_513:
[----:B------:R-:W-:-:S13]  /*b4d0*/  ISETP.NE.AND P2, PT, R30, RZ, PT ;  /* 0x000000ff1e00720c */ /* 0x000fda0003f45270 */
[----:B------:R-:W-:Y:S05]  /*b4e0*/  @!P2 BRA `(.L_x_508) ;  /* 0x0000000c00bca947 */ /* 0x000fea0003800000 */
[----:B0-----:R-:W5:Y:S01]  /*b4f0*/  LDL R12, [R1] ;  /* 0x00000000010c7983 */ /* 0x001f620000100800 */
[----:B----4-:R-:W-:Y:S01]  /*b500*/  IADD3 R40, P2, R27, R11, RZ ;  /* 0x0000000b1b287210 */ /* 0x010fe20007f5e0ff */
[----:B------:R-:W-:Y:S03]  /*b510*/  BSSY B2, `(.L_x_517) ;  /* 0x00000e7000027945 */ /* 0x000fe60003800000 */
[----:B---3--:R-:W-:Y:S02]  /*b520*/  IADD3.X R41, R155, R111, RZ, P2, !PT ;  /* 0x0000006f9b297210 */ /* 0x008fe400017fe4ff */
[----:B------:R-:W-:Y:S02]  /*b530*/  ISETP.GE.AND P2, PT, R3, R118, PT ;  /* 0x000000760300720c */ /* 0x000fe40003f46270 */
[----:B-----5:R-:W-:-:S04]  /*b540*/  LOP3.LUT P5, RZ, R12, 0x1, RZ, 0xc0, !PT ;  /* 0x000000010cff7812 */ /* 0x020fc800078ac0ff */
[----:B------:R-:W-:-:S04]  /*b550*/  SEL R12, R121, R146, !P5 ;  /* 0x00000092790c7207 */ /* 0x000fc80006800000 */
        /* <DEDUP_REMOVED lines=16> */
[----:B------:R-:W3:Y:S01]  /*b660*/  LDS.128 R36, [R36+0x1a400] ;  /* 0x01a4000024247984 */ /* 0x000ee20000000c00 */
[----:B------:R-:W-:Y:S05]  /*b670*/  @P2 BRA `(.L_x_518) ;  /* 0x0000000c00402947 */ /* 0x000fea0003800000 */
[----:B---3--:R-:W-:Y:S01]  /*b680*/  IMAD.MOV.U32 R44, RZ, RZ, R36 ;  /* 0x000000ffff2c7224 */ /* 0x008fe200078e0024 */
[----:B------:R-:W-:Y:S01]  /*b690*/  F2FP.F16.E4M3.UNPACK_B R50, R156.H1 ;  /* 0x0000009cff32723e */ /* 0x000fe200030006ff */
[----:B0-----:R-:W-:Y:S01]  /*b6a0*/  IMAD.MOV.U32 R42, RZ, RZ, R12 ;  /* 0x000000ffff2a7224 */ /* 0x001fe200078e000c */
[----:B------:R-:W-:Y:S02]  /*b6b0*/  F2FP.F16.E4M3.UNPACK_B R49, R158.H1 ;  /* 0x0000009eff31723e */ /* 0x000fe400030006ff */
[----:B------:R-:W-:Y:S01]  /*b6c0*/  F2FP.F16.E4M3.UNPACK_B R46, R44.H1 ;  /* 0x0000002cff2e723e */ /* 0x000fe200030006ff */
[----:B------:R-:W-:Y:S01]  /*b6d0*/  HADD2.F32 R53, -RZ, R50.H0_H0 ;  /* 0x20000032ff357230 */ /* 0x000fe20000004100 */
[----:B------:R-:W-:Y:S01]  /*b6e0*/  F2FP.F16.E4M3.UNPACK_B R43, R42.H1 ;  /* 0x0000002aff2b723e */ /* 0x000fe200030006ff */
[----:B------:R-:W-:Y:S01]  /*b6f0*/  HADD2.F32 R51, -RZ, R49.H0_H0 ;  /* 0x20000031ff337230 */ /* 0x000fe20000004100 */
[----:B------:R-:W-:Y:S01]  /*b700*/  F2FP.F16.E4M3.UNPACK_B R56, R157.H1 ;  /* 0x0000009dff38723e */ /* 0x000fe200030006ff */
[--C-:B------:R-:W-:Y:S01]  /*b710*/  HADD2.F32 R12, -RZ, R46.reuse.H0_H0 ;  /* 0x2000002eff0c7230 */ /* 0x100fe20000004100 */
[----:B------:R-:W-:Y:S01]  /*b720*/  F2FP.F16.E4M3.UNPACK_B R58, R159 ;  /* 0x0000009fff3a723e */ /* 0x000fe200020006ff */
[----:B------:R-:W-:Y:S01]  /*b730*/  HADD2.F32 R36, -RZ, R43.H0_H0 ;  /* 0x2000002bff247230 */ /* 0x000fe20000004100 */
[----:B------:R-:W-:Y:S01]  /*b740*/  SHF.R.U32.HI R86, RZ, 0x10, R57 ;  /* 0x00000010ff567819 */ /* 0x000fe20000011639 */
[----:B------:R-:W-:-:S02]  /*b750*/  HADD2.F32 R46, -RZ, R46.H1_H1 ;  /* 0x3000002eff2e7230 */ /* 0x000fc40000004100 */
[-C--:B------:R-:W-:Y:S01]  /*b760*/  FMUL.FTZ R55, R12, R53.reuse ;  /* 0x000000350c377220 */ /* 0x080fe20000410000 */
[----:B------:R-:W-:Y:S02]  /*b770*/  HADD2.F32 R43, -RZ, R43.H1_H1 ;  /* 0x3000002bff2b7230 */ /* 0x000fe40000004100 */
[C---:B------:R-:W-:Y:S01]  /*b780*/  FMUL.FTZ R53, R36.reuse, R53 ;  /* 0x0000003524357220 */ /* 0x040fe20000410000 */
[--C-:B------:R-:W-:Y:S02]  /*b790*/  HADD2.F32 R87, -RZ, R56.reuse.H0_H0 ;  /* 0x20000038ff577230 */ /* 0x100fe40000004100 */
[-C--:B------:R-:W-:Y:S01]  /*b7a0*/  FFMA.FTZ R36, R36, R51.reuse, -R55 ;  /* 0x0000003324247223 */ /* 0x080fe20000010837 */
[----:B------:R-:W-:Y:S02]  /*b7b0*/  HADD2.F32 R56, -RZ, R56.H1_H1 ;  /* 0x30000038ff387230 */ /* 0x000fe40000004100 */
[----:B------:R-:W-:Y:S01]  /*b7c0*/  FFMA.FTZ R12, R12, R51, R53 ;  /* 0x000000330c0c7223 */ /* 0x000fe20000010035 */
[----:B------:R-:W-:Y:S01]  /*b7d0*/  HADD2.F32 R51, -RZ, R50.H1_H1 ;  /* 0x30000032ff337230 */ /* 0x000fe20000004100 */
[----:B------:R-:W-:Y:S01]  /*b7e0*/  SHF.R.U32.HI R84, RZ, 0x8, R57 ;  /* 0x00000008ff547819 */ /* 0x000fe20000011639 */
[----:B------:R-:W-:Y:S01]  /*b7f0*/  HADD2.F32 R50, -RZ, R49.H1_H1 ;  /* 0x30000031ff327230 */ /* 0x000fe20000004100 */
[----:B------:R-:W-:-:S02]  /*b800*/  LOP3.LUT R160, R45, 0xff0000ff, RZ, 0xc0, !PT ;  /* 0xff0000ff2da07812 */ /* 0x000fc400078ec0ff */
[-C--:B------:R-:W-:Y:S01]  /*b810*/  FMUL.FTZ R52, R46, R51.reuse ;  /* 0x000000332e347220 */ /* 0x080fe20000410000 */
[C---:B------:R-:W-:Y:S01]  /*b820*/  FMUL.FTZ R51, R43.reuse, R51 ;  /* 0x000000332b337220 */ /* 0x040fe20000410000 */
[----:B------:R-:W-:Y:S02]  /*b830*/  IMAD.SHL.U32 R84, R84, 0x100, RZ ;  /* 0x0000010054547824 */ /* 0x000fe400078e00ff */
[-C--:B------:R-:W-:Y:S01]  /*b840*/  FFMA.FTZ R49, R43, R50.reuse, -R52 ;  /* 0x000000322b317223 */ /* 0x080fe20000010834 */
[----:B------:R-:W-:Y:S01]  /*b850*/  FFMA.FTZ R43, R46, R50, R51 ;  /* 0x000000322e2b7223 */ /* 0x000fe20000010033 */
[----:B------:R-:W-:Y:S02]  /*b860*/  F2FP.F16.E4M3.UNPACK_B R52, R156 ;  /* 0x0000009cff34723e */ /* 0x000fe400020006ff */
[----:B------:R-:W-:Y:S02]  /*b870*/  F2FP.F16.E4M3.UNPACK_B R50, R44 ;  /* 0x0000002cff32723e */ /* 0x000fe400020006ff */
[----:B------:R-:W-:Y:S01]  /*b880*/  F2FP.F16.E4M3.UNPACK_B R46, R42 ;  /* 0x0000002aff2e723e */ /* 0x000fe200020006ff */
[----:B------:R-:W-:Y:S01]  /*b890*/  HADD2.F32 R55, -RZ, R52.H0_H0 ;  /* 0x20000034ff377230 */ /* 0x000fe20000004100 */
[----:B------:R-:W-:Y:S01]  /*b8a0*/  F2FP.F16.E4M3.UNPACK_B R51, R158 ;  /* 0x0000009eff33723e */ /* 0x000fe200020006ff */
[----:B------:R-:W-:Y:S01]  /*b8b0*/  HADD2.F32 R42, -RZ, R50.H0_H0 ;  /* 0x20000032ff2a7230 */ /* 0x000fe20000004100 */
[----:B------:R-:W-:Y:S01]  /*b8c0*/  SHF.R.U32.HI R156, RZ, 0x8, R59 ;  /* 0x00000008ff9c7819 */ /* 0x000fe2000001163b */
[----:B------:R-:W-:Y:S01]  /*b8d0*/  HADD2.F32 R44, -RZ, R46.H0_H0 ;  /* 0x2000002eff2c7230 */ /* 0x000fe20000004100 */
[----:B------:R-:W-:Y:S01]  /*b8e0*/  LOP3.LUT R158, R59, 0xff0000ff, RZ, 0xc0, !PT ;  /* 0xff0000ff3b9e7812 */ /* 0x000fe200078ec0ff */
[----:B------:R-:W-:-:S02]  /*b8f0*/  HADD2.F32 R53, -RZ, R51.H0_H0 ;  /* 0x20000033ff357230 */ /* 0x000fc40000004100 */
[-C--:B------:R-:W-:Y:S01]  /*b900*/  FMUL.FTZ R85, R42, R55.reuse ;  /* 0x000000372a557220 */ /* 0x080fe20000410000 */
[----:B------:R-:W-:Y:S02]  /*b910*/  HADD2.F32 R50, -RZ, R50.H1_H1 ;  /* 0x30000032ff327230 */ /* 0x000fe40000004100 */
[C---:B------:R-:W-:Y:S01]  /*b920*/  FMUL.FTZ R55, R44.reuse, R55 ;  /* 0x000000372c377220 */ /* 0x040fe20000410000 */
[----:B------:R-:W-:Y:S02]  /*b930*/  HADD2.F32 R46, -RZ, R46.H1_H1 ;  /* 0x3000002eff2e7230 */ /* 0x000fe40000004100 */
[-C--:B------:R-:W-:Y:S01]  /*b940*/  FFMA.FTZ R44, R44, R53.reuse, -R85 ;  /* 0x000000352c2c7223 */ /* 0x080fe20000010855 */
[----:B------:R-:W-:Y:S02]  /*b950*/  HADD2.F32 R51, -RZ, R51.H1_H1 ;  /* 0x30000033ff337230 */ /* 0x000fe40000004100 */
[----:B------:R-:W-:Y:S01]  /*b960*/  FFMA.FTZ R42, R42, R53, R55 ;  /* 0x000000352a2a7223 */ /* 0x000fe20000010037 */
[----:B------:R-:W-:Y:S01]  /*b970*/  HADD2.F32 R53, -RZ, R52.H1_H1 ;  /* 0x30000034ff357230 */ /* 0x000fe20000004100 */
[----:B------:R-:W-:Y:S01]  /*b980*/  F2FP.SATFINITE.E4M3.F32.PACK_AB_MERGE_C R36, R49, R36, RZ ;  /* 0x000000243124723e */ /* 0x000fe200048070ff */
[----:B------:R-:W-:Y:S01]  /*b990*/  IMAD.MOV.U32 R52, RZ, RZ, R38 ;  /* 0x000000ffff347224 */ /* 0x000fe200078e0026 */
[----:B------:R-:W-:-:S02]  /*b9a0*/  F2FP.SATFINITE.E4M3.F32.PACK_AB_MERGE_C R43, R43, R12, RZ ;  /* 0x0000000c2b2b723e */ /* 0x000fc400048070ff */
[-C--:B------:R-:W-:Y:S01]  /*b9b0*/  FMUL.FTZ R55, R50, R53.reuse ;  /* 0x0000003532377220 */ /* 0x080fe20000410000 */
[----:B------:R-:W-:-:S03]  /*b9c0*/  FMUL.FTZ R85, R46, R53 ;  /* 0x000000352e557220 */ /* 0x000fc60000410000 */
[-C--:B------:R-:W-:Y:S01]  /*b9d0*/  FFMA.FTZ R53, R46, R51.reuse, -R55 ;  /* 0x000000332e357223 */ /* 0x080fe20000010837 */
[----:B------:R-:W-:Y:S01]  /*b9e0*/  FFMA.FTZ R51, R50, R51, R85 ;  /* 0x0000003332337223 */ /* 0x000fe20000010055 */
[----:B------:R-:W-:Y:S02]  /*b9f0*/  MOV R50, R14 ;  /* 0x0000000e00327202 */ /* 0x000fe40000000f00 */
[----:B------:R-:W-:Y:S02]  /*ba00*/  F2FP.F16.E4M3.UNPACK_B R55, R52.H1 ;  /* 0x00000034ff37723e */ /* 0x000fe400030006ff */
[----:B------:R-:W-:Y:S02]  /*ba10*/  F2FP.F16.E4M3.UNPACK_B R54, R50.H1 ;  /* 0x00000032ff36723e */ /* 0x000fe400030006ff */
[----:B------:R-:W-:Y:S01]  /*ba20*/  F2FP.F16.E4M3.UNPACK_B R46, R159.H1 ;  /* 0x0000009fff2e723e */ /* 0x000fe200030006ff */
[----:B------:R-:W-:Y:S01]  /*ba30*/  HADD2.F32 R38, -RZ, R55.H0_H0 ;  /* 0x20000037ff267230 */ /* 0x000fe20000004100 */
[----:B------:R-:W-:Y:S01]  /*ba40*/  F2FP.F16.E4M3.UNPACK_B R52, R52 ;  /* 0x00000034ff34723e */ /* 0x000fe200020006ff */
[----:B------:R-:W-:Y:S01]  /*ba50*/  HADD2.F32 R14, -RZ, R54.H0_H0 ;  /* 0x20000036ff0e7230 */ /* 0x000fe20000004100 */
[----:B------:R-:W-:Y:S01]  /*ba60*/  F2FP.F16.E4M3.UNPACK_B R50, R50 ;  /* 0x00000032ff32723e */ /* 0x000fe200020006ff */
        /* <DEDUP_REMOVED lines=8> */
[-C--:B------:R-:W-:Y:S01]  /*baf0*/  FMUL.FTZ R85, R55, R56.reuse ;  /* 0x0000003837557220 */ /* 0x080fe20000410000 */
[C---:B------:R-:W-:Y:S01]  /*bb00*/  FMUL.FTZ R56, R54.reuse, R56 ;  /* 0x0000003836387220 */ /* 0x040fe20000410000 */
[----:B------:R-:W-:Y:S01]  /*bb10*/  HADD2.F32 R87, -RZ, R58.H0_H0 ;  /* 0x2000003aff577230 */ /* 0x000fe20000004100 */
[----:B------:R-:W-:Y:S01]  /*bb20*/  F2FP.SATFINITE.E4M3.F32.PACK_AB_MERGE_C R12, R53, R44, R36 ;  /* 0x0000002c350c723e */ /* 0x000fe20004807024 */
[-C--:B------:R-:W-:Y:S01]  /*bb30*/  FFMA.FTZ R85, R54, R46.reuse, -R85 ;  /* 0x0000002e36557223 */ /* 0x080fe20000010855 */
[----:B------:R-:W-:Y:S01]  /*bb40*/  FFMA.FTZ R55, R55, R46, R56 ;  /* 0x0000002e37377223 */ /* 0x000fe20000010038 */
[----:B------:R-:W-:Y:S01]  /*bb50*/  F2FP.F16.E4M3.UNPACK_B R46, R157 ;  /* 0x0000009dff2e723e */ /* 0x000fe200020006ff */
[----:B------:R-:W-:Y:S01]  /*bb60*/  HADD2.F32 R56, -RZ, R52.H0_H0 ;  /* 0x20000034ff387230 */ /* 0x000fe20000004100 */
[----:B------:R-:W-:Y:S01]  /*bb70*/  F2FP.SATFINITE.E4M3.F32.PACK_AB_MERGE_C R36, R51, R42, R43 ;  /* 0x0000002a3324723e */ /* 0x000fe2000480702b */
[----:B------:R-:W-:Y:S01]  /*bb80*/  HADD2.F32 R54, -RZ, R50.H0_H0 ;  /* 0x20000032ff367230 */ /* 0x000fe20000004100 */
[----:B------:R-:W-:Y:S01]  /*bb90*/  F2FP.F16.E4M3.UNPACK_B R43, R13 ;  /* 0x0000000dff2b723e */ /* 0x000fe200020006ff */
[----:B------:R-:W-:Y:S01]  /*bba0*/  HADD2.F32 R157, -RZ, R46.H0_H0 ;  /* 0x2000002eff9d7230 */ /* 0x000fe20000004100 */
[----:B------:R-:W-:Y:S01]  /*bbb0*/  F2FP.SATFINITE.E4M3.F32.PACK_AB_MERGE_C R38, R55, R38, RZ ;  /* 0x000000263726723e */ /* 0x000fe200048070ff */
[----:B------:R-:W-:Y:S01]  /*bbc0*/  IMAD.SHL.U32 R161, R156, 0x100, RZ ;  /* 0x000001009ca17824 */ /* 0x000fe200078e00ff */
[----:B------:R-:W-:Y:S01]  /*bbd0*/  F2FP.SATFINITE.E4M3.F32.PACK_AB_MERGE_C R14, R85, R14, RZ ;  /* 0x0000000e550e723e */ /* 0x000fe200048070ff */
[----:B------:R-:W-:-:S02]  /*bbe0*/  HADD2.F32 R52, -RZ, R52.H1_H1 ;  /* 0x30000034ff347230 */ /* 0x000fc40000004100 */
[-C--:B------:R-:W-:Y:S01]  /*bbf0*/  FMUL.FTZ R159, R56, R157.reuse ;  /* 0x0000009d389f7220 */ /* 0x080fe20000410000 */
[----:B------:R-:W-:Y:S01]  /*bc00*/  FMUL.FTZ R157, R54, R157 ;  /* 0x0000009d369d7220 */ /* 0x000fe20000410000 */
[----:B------:R-:W-:Y:S01]  /*bc10*/  HADD2.F32 R50, -RZ, R50.H1_H1 ;  /* 0x30000032ff327230 */ /* 0x000fe20000004100 */
[----:B------:R-:W-:Y:S01]  /*bc20*/  LOP3.LUT R158, R158, 0xff00, R161, 0xf8, !PT ;  /* 0x0000ff009e9e7812 */ /* 0x000fe200078ef8a1 */
[-C--:B------:R-:W-:Y:S01]  /*bc30*/  FFMA.FTZ R54, R54, R87.reuse, -R159 ;  /* 0x0000005736367223 */ /* 0x080fe2000001089f */
[----:B------:R-:W-:Y:S01]  /*bc40*/  FFMA.FTZ R56, R56, R87, R157 ;  /* 0x0000005738387223 */ /* 0x000fe2000001009d */
[----:B------:R-:W-:Y:S01]  /*bc50*/  LOP3.LUT R87, R57, 0xff0000ff, RZ, 0xc0, !PT ;  /* 0xff0000ff39577812 */ /* 0x000fe200078ec0ff */
[----:B------:R-:W-:Y:S01]  /*bc60*/  HADD2.F32 R42, -RZ, R43.H0_H0 ;  /* 0x2000002bff2a7230 */ /* 0x000fe20000004100 */
[----:B------:R-:W-:Y:S02]  /*bc70*/  SHF.R.U32.HI R159, RZ, 0x8, R47 ;  /* 0x00000008ff9f7819 */ /* 0x000fe4000001162f */
[----:B------:R-:W-:-:S02]  /*bc80*/  SHF.R.U32.HI R57, RZ, 0x10, R59 ;  /* 0x00000010ff397819 */ /* 0x000fc4000001163b */
[--C-:B------:R-:W-:Y:S02]  /*bc90*/  SHF.R.U32.HI R157, RZ, 0x8, R45.reuse ;  /* 0x00000008ff9d7819 */ /* 0x100fe4000001162d */
[----:B------:R-:W-:Y:S02]  /*bca0*/  SHF.R.U32.HI R59, RZ, 0x10, R45 ;  /* 0x00000010ff3b7819 */ /* 0x000fe4000001162d */
[----:B------:R-:W-:Y:S01]  /*bcb0*/  SHF.R.U32.HI R45, RZ, 0x10, R47 ;  /* 0x00000010ff2d7819 */ /* 0x000fe2000001162f */
[----:B------:R-:W-:Y:S01]  /*bcc0*/  IMAD.SHL.U32 R157, R157, 0x100, RZ ;  /* 0x000001009d9d7824 */ /* 0x000fe200078e00ff */
[----:B------:R-:W-:Y:S02]  /*bcd0*/  LOP3.LUT R47, R47, 0xff0000ff, RZ, 0xc0, !PT ;  /* 0xff0000ff2f2f7812 */ /* 0x000fe400078ec0ff */
[----:B------:R-:W-:Y:S02]  /*bce0*/  SHF.L.U32 R156, R159, 0x8, RZ ;  /* 0x000000089f9c7819 */ /* 0x000fe400000006ff */
[----:B------:R-:W-:Y:S01]  /*bcf0*/  LOP3.LUT R87, R87, 0xff00, R84, 0xf8, !PT ;  /* 0x0000ff0057577812 */ /* 0x000fe200078ef854 */
[----:B------:R-:W-:Y:S01]  /*bd00*/  IMAD.U32 R84, R86, 0x10000, RZ ;  /* 0x0001000056547824 */ /* 0x000fe200078e00ff */
[----:B------:R-:W-:Y:S01]  /*bd10*/  LOP3.LUT R156, R47, 0xff00, R156, 0xf8, !PT ;  /* 0x0000ff002f9c7812 */ /* 0x000fe200078ef89c */
[----:B------:R-:W-:Y:S01]  /*bd20*/  IMAD.U32 R47, R57, 0x10000, RZ ;  /* 0x00010000392f7824 */ /* 0x000fe200078e00ff */
[----:B------:R-:W-:Y:S01]  /*bd30*/  LOP3.LUT R160, R160, 0xff00, R157, 0xf8, !PT ;  /* 0x0000ff00a0a07812 */ /* 0x000fe200078ef89d */
[----:B------:R-:W-:Y:S01]  /*bd40*/  IMAD.U32 R57, R59, 0x10000, RZ ;  /* 0x000100003b397824 */ /* 0x000fe200078e00ff */
[----:B------:R-:W-:Y:S01]  /*bd50*/  LOP3.LUT R84, R87, 0xff0000, R84, 0xf8, !PT ;  /* 0x00ff000057547812 */ /* 0x000fe200078ef854 */
[----:B------:R-:W-:Y:S01]  /*bd60*/  HADD2.F32 R87, -RZ, R46.H1_H1 ;  /* 0x3000002eff577230 */ /* 0x000fe20000004100 */
[----:B------:R-:W-:Y:S01]  /*bd70*/  F2FP.F16.E4M3.UNPACK_B R46, R37 ;  /* 0x00000025ff2e723e */ /* 0x000fe200020006ff */
[----:B------:R-:W-:Y:S01]  /*bd80*/  HADD2.F32 R59, -RZ, R58.H1_H1 ;  /* 0x3000003aff3b7230 */ /* 0x000fe20000004100 */
[----:B------:R-:W-:-:S02]  /*bd90*/  LOP3.LUT R57, R160, 0xff0000, R57, 0xf8, !PT ;  /* 0x00ff0000a0397812 */ /* 0x000fc400078ef839 */
[-C--:B------:R-:W-:Y:S01]  /*bda0*/  FMUL.FTZ R157, R52, R87.reuse ;  /* 0x00000057349d7220 */ /* 0x080fe20000410000 */
[C---:B------:R-:W-:Y:S01]  /*bdb0*/  FMUL.FTZ R87, R50.reuse, R87 ;  /* 0x0000005732577220 */ /* 0x040fe20000410000 */
[----:B------:R-:W-:Y:S01]  /*bdc0*/  F2FP.F16.E4M3.UNPACK_B R44, R57 ;  /* 0x00000039ff2c723e */ /* 0x000fe200020006ff */
[----:B------:R-:W-:Y:S01]  /*bdd0*/  HADD2.F32 R49, -RZ, R46.H0_H0 ;  /* 0x2000002eff317230 */ /* 0x000fe20000004100 */
[-C--:B------:R-:W-:Y:S01]  /*bde0*/  F2FP.F16.E4M3.UNPACK_B R51, R84.reuse ;  /* 0x00000054ff33723e */ /* 0x080fe200020006ff */
[-C--:B------:R-:W-:Y:S01]  /*bdf0*/  FFMA.FTZ R157, R50, R59.reuse, -R157 ;  /* 0x0000003b329d7223 */ /* 0x080fe2000001089d */
[----:B------:R-:W-:Y:S01]  /*be00*/  FFMA.FTZ R87, R52, R59, R87 ;  /* 0x0000003b34577223 */ /* 0x000fe20000010057 */
[----:B------:R-:W-:Y:S01]  /*be10*/  HADD2.F32 R53, -RZ, R44.H0_H0 ;  /* 0x2000002cff357230 */ /* 0x000fe20000004100 */
[----:B------:R-:W-:Y:S01]  /*be20*/  F2FP.F16.E4M3.UNPACK_B R57, R57.H1 ;  /* 0x00000039ff39723e */ /* 0x000fe200030006ff */
[----:B------:R-:W-:Y:S01]  /*be30*/  HADD2.F32 R50, -RZ, R46.H1_H1 ;  /* 0x3000002eff327230 */ /* 0x000fe20000004100 */
[----:B------:R-:W-:Y:S01]  /*be40*/  F2FP.F16.E4M3.UNPACK_B R84, R84.H1 ;  /* 0x00000054ff54723e */ /* 0x000fe200030006ff */
[----:B------:R-:W-:-:S02]  /*be50*/  HADD2.F32 R52, -RZ, R51.H0_H0 ;  /* 0x20000033ff347230 */ /* 0x000fc40000004100 */
[-C--:B------:R-:W-:Y:S01]  /*be60*/  FMUL.FTZ R55, R49, R53.reuse ;  /* 0x0000003531377220 */ /* 0x080fe20000410000 */
[C---:B------:R-:W-:Y:S01]  /*be70*/  FMUL.FTZ R46, R42.reuse, R53 ;  /* 0x000000352a2e7220 */ /* 0x040fe20000410000 */
[----:B------:R-:W-:Y:S01]  /*be80*/  HADD2.F32 R53, -RZ, R44.H1_H1 ;  /* 0x3000002cff357230 */ /* 0x000fe20000004100 */
[----:B------:R-:W-:Y:S01]  /*be90*/  F2FP.SATFINITE.E4M3.F32.PACK_AB_MERGE_C R14, R157, R54, R14 ;  /* 0x000000369d0e723e */ /* 0x000fe2000480700e */
[----:B------:R-:W-:Y:S02]  /*bea0*/  HADD2.F32 R44, -RZ, R43.H1_H1 ;  /* 0x3000002bff2c7230 */ /* 0x000fe40000004100 */
[-C--:B------:R-:W-:Y:S01]  /*beb0*/  FFMA.FTZ R42, R42, R52.reuse, -R55 ;  /* 0x000000342a2a7223 */ /* 0x080fe20000010837 */
[----:B------:R-:W-:Y:S02]  /*bec0*/  HADD2.F32 R51, -RZ, R51.H1_H1 ;  /* 0x30000033ff337230 */ /* 0x000fe40000004100 */
[----:B------:R-:W-:Y:S01]  /*bed0*/  FFMA.FTZ R43, R49, R52, R46 ;  /* 0x00000034312b7223 */ /* 0x000fe2000001002e */
[-C--:B------:R-:W-:Y:S01]  /*bee0*/  FMUL.FTZ R55, R50, R53.reuse ;  /* 0x0000003532377220 */ /* 0x080fe20000410000 */
[C---:B------:R-:W-:Y:S01]  /*bef0*/  FMUL.FTZ R53, R44.reuse, R53 ;  /* 0x000000352c357220 */ /* 0x040fe20000410000 */
[----:B------:R-:W-:Y:S01]  /*bf00*/  F2FP.F16.E4M3.UNPACK_B R49, R37.H1 ;  /* 0x00000025ff31723e */ /* 0x000fe200030006ff */
[----:B------:R-:W-:Y:S01]  /*bf10*/  HADD2.F32 R52, -RZ, R57.H0_H0 ;  /* 0x20000039ff347230 */ /* 0x000fe20000004100 */
[----:B------:R-:W-:Y:S01]  /*bf20*/  F2FP.F16.E4M3.UNPACK_B R46, R13.H1 ;  /* 0x0000000dff2e723e */ /* 0x000fe200030006ff */
[-C--:B------:R-:W-:Y:S01]  /*bf30*/  FFMA.FTZ R13, R44, R51.reuse, -R55 ;  /* 0x000000332c0d7223 */ /* 0x080fe20000010837 */
[----:B------:R-:W-:Y:S01]  /*bf40*/  FFMA.FTZ R44, R50, R51, R53 ;  /* 0x00000033322c7223 */ /* 0x000fe20000010035 */
[----:B------:R-:W-:Y:S01]  /*bf50*/  HADD2.F32 R51, -RZ, R49.H0_H0 ;  /* 0x20000031ff337230 */ /* 0x000fe20000004100 */
[----:B------:R-:W-:Y:S01]  /*bf60*/  SHF.L.U32 R45, R45, 0x10, RZ ;  /* 0x000000102d2d7819 */ /* 0x000fe200000006ff */
[--C-:B------:R-:W-:Y:S01]  /*bf70*/  HADD2.F32 R37, -RZ, R46.reuse.H0_H0 ;  /* 0x2000002eff257230 */ /* 0x100fe20000004100 */
[----:B------:R-:W-:Y:S01]  /*bf80*/  LOP3.LUT R47, R158, 0xff0000, R47, 0xf8, !PT ;  /* 0x00ff00009e2f7812 */ /* 0x000fe200078ef82f */
[----:B------:R-:W-:-:S02]  /*bf90*/  HADD2.F32 R50, -RZ, R46.H1_H1 ;  /* 0x3000002eff327230 */ /* 0x000fc40000004100 */
[-C--:B------:R-:W-:Y:S01]  /*bfa0*/  FMUL.FTZ R54, R51, R52.reuse ;  /* 0x0000003433367220 */ /* 0x080fe20000410000 */
[--C-:B------:R-:W-:Y:S02]  /*bfb0*/  HADD2.F32 R46, -RZ, R84.reuse.H0_H0 ;  /* 0x20000054ff2e7230 */ /* 0x100fe40000004100 */
[C---:B------:R-:W-:Y:S01]  /*bfc0*/  FMUL.FTZ R52, R37.reuse, R52 ;  /* 0x0000003425347220 */ /* 0x040fe20000410000 */
[----:B------:R-:W-:Y:S01]  /*bfd0*/  HADD2.F32 R57, -RZ, R57.H1_H1 ;  /* 0x30000039ff397230 */ /* 0x000fe20000004100 */
[----:B------:R-:W-:Y:S01]  /*bfe0*/  LOP3.LUT R45, R156, 0xff0000, R45, 0xf8, !PT ;  /* 0x00ff00009c2d7812 */ /* 0x000fe200078ef82d */
[----:B------:R-:W-:Y:S02]  /*bff0*/  HADD2.F32 R49, -RZ, R49.H1_H1 ;  /* 0x30000031ff317230 */ /* 0x000fe40000004100 */
[-C--:B------:R-:W-:Y:S01]  /*c000*/  FFMA.FTZ R37, R37, R46.reuse, -R54 ;  /* 0x0000002e25257223 */ /* 0x080fe20000010836 */
[----:B------:R-:W-:Y:S02]  /*c010*/  HADD2.F32 R84, -RZ, R84.H1_H1 ;  /* 0x30000054ff547230 */ /* 0x000fe40000004100 */
[CC--:B------:R-:W-:Y:S01]  /*c020*/  FMUL.FTZ R54, R50.reuse, R57.reuse ;  /* 0x0000003932367220 */ /* 0x0c0fe20000410000 */
[----:B------:R-:W-:Y:S01]  /*c030*/  FFMA.FTZ R46, R51, R46, R52 ;  /* 0x0000002e332e7223 */ /* 0x000fe20000010034 */
[C---:B------:R-:W-:Y:S01]  /*c040*/  FMUL.FTZ R53, R49.reuse, R57 ;  /* 0x0000003931357220 */ /* 0x040fe20000410000 */
[----:B------:R-:W-:Y:S01]  /*c050*/  F2FP.F16.E4M3.UNPACK_B R51, R39 ;  /* 0x00000027ff33723e */ /* 0x000fe200020006ff */
[-C--:B------:R-:W-:Y:S01]  /*c060*/  FFMA.FTZ R49, R49, R84.reuse, R54 ;  /* 0x0000005431317223 */ /* 0x080fe20000010036 */
[----:B------:R-:W-:Y:S01]  /*c070*/  F2FP.F16.E4M3.UNPACK_B R54, R45 ;  /* 0x0000002dff36723e */ /* 0x000fe200020006ff */
[----:B------:R-:W-:Y:S01]  /*c080*/  FFMA.FTZ R50, R50, R84, -R53 ;  /* 0x0000005432327223 */ /* 0x000fe20000010835 */
[----:B------:R-:W-:-:S02]  /*c090*/  F2FP.F16.E4M3.UNPACK_B R52, R15 ;  /* 0x0000000fff34723e */ /* 0x000fc400020006ff */
[----:B------:R-:W-:Y:S01]  /*c0a0*/  F2FP.F16.E4M3.UNPACK_B R53, R15.H1 ;  /* 0x0000000fff35723e */ /* 0x000fe200030006ff */
[----:B------:R-:W-:Y:S01]  /*c0b0*/  HADD2.F32 R85, -RZ, R54.H0_H0 ;  /* 0x20000036ff557230 */ /* 0x000fe20000004100 */
[----:B------:R-:W-:Y:S01]  /*c0c0*/  F2FP.F16.E4M3.UNPACK_B R84, R45.H1 ;  /* 0x0000002dff54723e */ /* 0x000fe200030006ff */
[----:B------:R-:W-:Y:S01]  /*c0d0*/  HADD2.F32 R15, -RZ, R52.H0_H0 ;  /* 0x20000034ff0f7230 */ /* 0x000fe20000004100 */
[----:B------:R-:W-:Y:S01]  /*c0e0*/  F2FP.F16.E4M3.UNPACK_B R57, R39.H1 ;  /* 0x00000027ff39723e */ /* 0x000fe200030006ff */
[----:B------:R-:W-:Y:S01]  /*c0f0*/  HADD2.F32 R55, -RZ, R53.H0_H0 ;  /* 0x20000035ff377230 */ /* 0x000fe20000004100 */
[----:B------:R-:W-:Y:S01]  /*c100*/  F2FP.SATFINITE.E4M3.F32.PACK_AB_MERGE_C R38, R87, R56, R38 ;  /* 0x000000385726723e */ /* 0x000fe20004807026 */
[----:B------:R-:W-:Y:S01]  /*c110*/  HADD2.F32 R56, -RZ, R51.H0_H0 ;  /* 0x20000033ff387230 */ /* 0x000fe20000004100 */
[-C--:B------:R-:W-:Y:S01]  /*c120*/  F2FP.F16.E4M3.UNPACK_B R39, R47.reuse ;  /* 0x0000002fff27723e */ /* 0x080fe200020006ff */
[----:B------:R-:W-:Y:S01]  /*c130*/  HADD2.F32 R86, -RZ, R84.H0_H0 ;  /* 0x20000054ff567230 */ /* 0x000fe20000004100 */
[----:B------:R-:W-:Y:S01]  /*c140*/  F2FP.F16.E4M3.UNPACK_B R47, R47.H1 ;  /* 0x0000002fff2f723e */ /* 0x000fe200030006ff */
[----:B------:R-:W-:-:S02]  /*c150*/  HADD2.F32 R58, -RZ, R57.H0_H0 ;  /* 0x20000039ff3a7230 */ /* 0x000fc40000004100 */
[-C--:B------:R-:W-:Y:S01]  /*c160*/  FMUL.FTZ R156, R56, R85.reuse ;  /* 0x00000055389c7220 */ /* 0x080fe20000410000 */
[----:B------:R-:W-:Y:S02]  /*c170*/  HADD2.F32 R45, -RZ, R39.H0_H0 ;  /* 0x20000027ff2d7230 */ /* 0x000fe40000004100 */
[----:B------:R-:W-:Y:S01]  /*c180*/  FMUL.FTZ R85, R15, R85 ;  /* 0x000000550f557220 */ /* 0x000fe20000410000 */
[----:B------:R-:W-:Y:S02]  /*c190*/  HADD2.F32 R59, -RZ, R47.H0_H0 ;  /* 0x2000002fff3b7230 */ /* 0x000fe40000004100 */
[----:B------:R-:W-:Y:S01]  /*c1a0*/  FMUL.FTZ R87, R55, R86 ;  /* 0x0000005637577220 */ /* 0x000fe20000410000 */
[----:B------:R-:W-:Y:S02]  /*c1b0*/  HADD2.F32 R57, -RZ, R57.H1_H1 ;  /* 0x30000039ff397230 */ /* 0x000fe40000004100 */
[----:B------:R-:W-:Y:S01]  /*c1c0*/  FFMA.FTZ R15, R15, R45, -R156 ;  /* 0x0000002d0f0f7223 */ /* 0x000fe2000001089c */
[----:B------:R-:W-:-:S02]  /*c1d0*/  HADD2.F32 R84, -RZ, R84.H1_H1 ;  /* 0x30000054ff547230 */ /* 0x000fc40000004100 */
[----:B------:R-:W-:Y:S01]  /*c1e0*/  FFMA.FTZ R45, R56, R45, R85 ;  /* 0x0000002d382d7223 */ /* 0x000fe20000010055 */
[----:B------:R-:W-:Y:S02]  /*c1f0*/  HADD2.F32 R53, -RZ, R53.H1_H1 ;  /* 0x30000035ff357230 */ /* 0x000fe40000004100 */
[C---:B------:R-:W-:Y:S01]  /*c200*/  FMUL.FTZ R158, R58.reuse, R86 ;  /* 0x000000563a9e7220 */ /* 0x040fe20000410000 */
[----:B------:R-:W-:Y:S01]  /*c210*/  FFMA.FTZ R56, R58, R59, R87 ;  /* 0x0000003b3a387223 */ /* 0x000fe20000010057 */
[----:B------:R-:W-:Y:S02]  /*c220*/  HADD2.F32 R51, -RZ, R51.H1_H1 ;  /* 0x30000033ff337230 */ /* 0x000fe40000004100 */
[-C--:B------:R-:W-:Y:S01]  /*c230*/  FMUL.FTZ R86, R57, R84.reuse ;  /* 0x0000005439567220 */ /* 0x080fe20000410000 */
[----:B------:R-:W-:Y:S02]  /*c240*/  HADD2.F32 R58, -RZ, R54.H1_H1 ;  /* 0x30000036ff3a7230 */ /* 0x000fe40000004100 */
[----:B------:R-:W-:Y:S01]  /*c250*/  FMUL.FTZ R84, R53, R84 ;  /* 0x0000005435547220 */ /* 0x000fe20000410000 */
[----:B------:R-:W-:-:S02]  /*c260*/  HADD2.F32 R52, -RZ, R52.H1_H1 ;  /* 0x30000034ff347230 */ /* 0x000fc40000004100 */
[----:B------:R-:W-:Y:S01]  /*c270*/  FFMA.FTZ R55, R55, R59, -R158 ;  /* 0x0000003b37377223 */ /* 0x000fe2000001089e */
[----:B------:R-:W-:Y:S02]  /*c280*/  HADD2.F32 R54, -RZ, R47.H1_H1 ;  /* 0x3000002fff367230 */ /* 0x000fe40000004100 */
[-C--:B------:R-:W-:Y:S01]  /*c290*/  FMUL.FTZ R47, R51, R58.reuse ;  /* 0x0000003a332f7220 */ /* 0x080fe20000410000 */
[----:B------:R-:W-:Y:S02]  /*c2a0*/  HADD2.F32 R39, -RZ, R39.H1_H1 ;  /* 0x30000027ff277230 */ /* 0x000fe40000004100 */
[----:B------:R-:W-:Y:S01]  /*c2b0*/  FMUL.FTZ R58, R52, R58 ;  /* 0x0000003a343a7220 */ /* 0x000fe20000410000 */
[----:B------:R-:W-:Y:S01]  /*c2c0*/  F2FP.SATFINITE.E4M3.F32.PACK_AB_MERGE_C R37, R50, R37, RZ ;  /* 0x000000253225723e */ /* 0x000fe200048070ff */
[-C--:B------:R-:W-:Y:S01]  /*c2d0*/  FFMA.FTZ R86, R53, R54.reuse, -R86 ;  /* 0x0000003635567223 */ /* 0x080fe20000010856 */
[----:B------:R-:W-:Y:S01]  /*c2e0*/  FFMA.FTZ R57, R57, R54, R84 ;  /* 0x0000003639397223 */ /* 0x000fe20000010054 */
[-C--:B------:R-:W-:Y:S01]  /*c2f0*/  FFMA.FTZ R52, R52, R39.reuse, -R47 ;  /* 0x0000002734347223 */ /* 0x080fe2000001082f */
[----:B------:R-:W-:Y:S01]  /*c300*/  FFMA.FTZ R58, R51, R39, R58 ;  /* 0x00000027333a7223 */ /* 0x000fe2000001003a */
[----:B------:R-:W-:-:S02]  /*c310*/  F2FP.SATFINITE.E4M3.F32.PACK_AB_MERGE_C R46, R49, R46, RZ ;  /* 0x0000002e312e723e */ /* 0x000fc400048070ff */
[----:B------:R-:W-:Y:S02]  /*c320*/  F2FP.SATFINITE.E4M3.F32.PACK_AB_MERGE_C R55, R86, R55, RZ ;  /* 0x000000375637723e */ /* 0x000fe400048070ff */
[----:B------:R-:W-:Y:S02]  /*c330*/  F2FP.SATFINITE.E4M3.F32.PACK_AB_MERGE_C R56, R57, R56, RZ ;  /* 0x000000383938723e */ /* 0x000fe400048070ff */
[----:B------:R-:W-:Y:S02]  /*c340*/  F2FP.SATFINITE.E4M3.F32.PACK_AB_MERGE_C R13, R13, R42, R37 ;  /* 0x0000002a0d0d723e */ /* 0x000fe40004807025 */
[----:B------:R-:W-:Y:S02]  /*c350*/  F2FP.SATFINITE.E4M3.F32.PACK_AB_MERGE_C R15, R52, R15, R55 ;  /* 0x0000000f340f723e */ /* 0x000fe40004807037 */
[----:B------:R-:W-:Y:S02]  /*c360*/  F2FP.SATFINITE.E4M3.F32.PACK_AB_MERGE_C R37, R44, R43, R46 ;  /* 0x0000002b2c25723e */ /* 0x000fe4000480702e */
[----:B------:R-:W-:-:S07]  /*c370*/  F2FP.SATFINITE.E4M3.F32.PACK_AB_MERGE_C R39, R58, R45, R56 ;  /* 0x0000002d3a27723e */ /* 0x000fce0004807038 */
.L_x_518:
[----:B------:R-:W-:Y:S05]  /*c380*/  BSYNC B2 ;  /* 0x0000000000027941 */ /* 0x000fea0003800000 */
.L_x_517:
[----:B------:R-:W-:Y:S01]  /*c390*/  ISETP.GE.AND P2, PT, R48, R137, PT ;  /* 0x000000893000720c */ /* 0x000fe20003f46270 */
[----:B0-----:R0:W-:-:S12]  /*c3a0*/  ST.E.128 desc[UR50][R40.64], R12 ;  /* 0x0000000c28007985 */ /* 0x0011d8000c101d32 */
[----:B------:R-:W-:-:S04]  /*c3b0*/  @!P2 IADD3 R42, P5, R11, R48, RZ ;  /* 0x000000300b2aa210 */ /* 0x000fc80007fbe0ff */
[----:B------:R-:W-:-:S05]  /*c3c0*/  @!P2 LEA.HI.X.SX32 R43, R48, R155, 0x1, P5 ;  /* 0x0000009b302ba211 */ /* 0x000fca00028f0eff */
[----:B---3--:R0:W-:Y:S04]  /*c3d0*/  @!P2 ST.E.128 desc[UR50][R42.64], R36 ;  /* 0x000000242a00a985 */ /* 0x0081e8000c101d32 */
.L_x_508:
[----:B------:R-:W-:Y:S05]  /*c3e0*/  BSYNC B1 ;  /* 0x0000000000017941 */ /* 0x000fea0003800000 */
.L_x_507:
[----:B------:R-:W-:-:S03]  /*c3f0*/  UMOV UR4, 0xffffffff ;  /* 0xffffffff00047882 */ /* 0x000fc60000000000 */
[----:B------:R-:W-:Y:S05]  /*c400*/  BRA.DIV UR4, `(.L_x_519) ;  /* 0x000001e204107947 */ /* 0x000fea000b800000 */
[----:B------:R0:W0:Y:S04]  /*c410*/  SHFL.IDX PT, R44, R119, 0x1, 0x1e1f ;  /* 0x003e1f00772c7f89 */ /* 0x00002800000e0000 */
[----:B-1----:R-:W1:Y:S02]  /*c420*/  SHFL.IDX PT, R120, R120, 0x1, 0x1e1f ;  /* 0x003e1f0078787f89 */ /* 0x002e6400000e0000 */
.L_x_788:
[----:B------:R-:W-:Y:S05]  /*c430*/  @P4 BRA `(.L_x_476) ;  /* 0x0000003400344947 */ /* 0x000fea0003800000 */
[----:B------:R-:W-:Y:S01]  /*c440*/  ISETP.NE.AND P2, PT, R28, RZ, PT ;  /* 0x000000ff1c00720c */ /* 0x000fe20003f45270 */
[----:B------:R-:W-:-:S12]  /*c450*/  BSSY B1, `(.L_x_520) ;  /* 0x00000f2000017945 */ /* 0x000fd80003800000 */
[----:B------:R-:W-:Y:S05]  /*c460*/  @!P2 BRA `(.L_x_521) ;  /* 0x0000000c00c0a947 */ /* 0x000fea0003800000 */
[----:B----4-:R-:W-:Y:S01]  /*c470*/  SEL R11, R121, R146, !P0 ;  /* 0x00000092790b7207 */ /* 0x010fe20004000000 */
[----:B------:R-:W-:Y:S01]  /*c480*/  BSSY B2, `(.L_x_522) ;  /* 0x00000ec000027945 */ /* 0x000fe20003800000 */
[----:B01----:R-:W-:Y:S02]  /*c490*/  IADD3 R40, P2, R21, R120, RZ ;  /* 0x0000007815287210 */ /* 0x003fe40007f5e0ff */
[----:B------:R-:W-:-:S03]  /*c4a0*/  SHF.R.S32.HI R12, RZ, 0x1f, R11 ;  /* 0x0000001fff0c7819 */ /* 0x000fc6000001140b */
[----:B------:R-:W-:Y:S01]  /*c4b0*/  IMAD.X R41, R44, 0x1, R113, P2 ;  /* 0x000000012c297824 */ /* 0x000fe200010e0671 */
[----:B------:R-:W-:-:S04]  /*c4c0*/  LEA.HI R12, R12, R11, RZ, 0x5 ;  /* 0x0000000b0c0c7211 */ /* 0x000fc800078f28ff */
[----:B------:R-:W-:-:S04]  /*c4d0*/  LEA.HI.SX32 R12, R12, R117, 0x1b ;  /* 0x000000750c0c7211 */ /* 0x000fc800078fdaff */
[----:B------:R-:W-:Y:S01]  /*c4e0*/  SHF.R.S32.HI R13, RZ, 0x1f, R12 ;  /* 0x0000001fff0d7819 */ /* 0x000fe2000001140c */
[----:B------:R-:W-:-:S03]  /*c4f0*/  IMAD.SHL.U32 R11, R12, 0x10, RZ ;  /* 0x000000100c0b7824 */ /* 0x000fc600078e00ff */
[----:B------:R-:W-:Y:S02]  /*c500*/  LEA.HI R13, R13, R12, RZ, 0x2 ;  /* 0x0000000c0d0d7211 */ /* 0x000fe400078f10ff */
[----:B------:R-:W-:Y:S02]  /*c510*/  ISETP.GE.AND P2, PT, R11, R137, PT ;  /* 0x000000890b00720c */ /* 0x000fe40003f46270 */
[----:B------:R-:W-:-:S05]  /*c520*/  SHF.R.S32.HI R12, RZ, 0x2, R13 ;  /* 0x00000002ff0c7819 */ /* 0x000fca000001140d */
[----:B------:R-:W-:-:S06]  /*c530*/  IMAD R12, R12, 0x2800, R213 ;  /* 0x000028000c0c7824 */ /* 0x000fcc00078e02d5 */
[----:B------:R-:W-:-:S04]  /*c540*/  @!P2 IADD3 R42, P4, R11, R120, RZ ;  /* 0x000000780b2aa210 */ /* 0x000fc80007f9e0ff */
[----:B------:R-:W-:Y:S02]  /*c550*/  @!P2 LEA.HI.X.SX32 R43, R11, R44, 0x1, P4 ;  /* 0x0000002c0b2ba211 */ /* 0x000fe400020f0eff */
[----:B------:R-:W-:Y:S02]  /*c560*/  LOP3.LUT R11, R212, 0x30, R11, 0xf8, !PT ;  /* 0x00000030d40b7812 */ /* 0x000fe400078ef80b */
[----:B------:R-:W-:Y:S02]  /*c570*/  ISETP.GE.AND P4, PT, R16, R118, PT ;  /* 0x000000761000720c */ /* 0x000fe40003f86270 */
[----:B------:R-:W-:-:S05]  /*c580*/  LOP3.LUT R11, R11, R4, RZ, 0x3c, !PT ;  /* 0x000000040b0b7212 */ /* 0x000fca00078e3cff */
[----:B------:R-:W-:Y:S02]  /*c590*/  IMAD.IADD R12, R12, 0x1, R11 ;  /* 0x000000010c0c7824 */ /* 0x000fe400078e020b */
[C---:B------:R-:W-:Y:S02]  /*c5a0*/  IMAD R11, R19.reuse, 0x7800, R133 ;  /* 0x00007800130b7824 */ /* 0x040fe400078e0285 */
[----:B------:R-:W-:-:S03]  /*c5b0*/  IMAD R13, R19, 0x7800, R12 ;  /* 0x00007800130d7824 */ /* 0x000fc600078e020c */
[C---:B------:R-:W-:Y:S01]  /*c5c0*/  IADD3 R11, R18.reuse, R11, RZ ;  /* 0x0000000b120b7210 */ /* 0x040fe20007ffe0ff */
[----:B------:R-:W-:-:S04]  /*c5d0*/  IMAD.IADD R36, R18, 0x1, R13 ;  /* 0x0000000112247824 */ /* 0x000fc800078e020d */
[----:B------:R0:W1:Y:S04]  /*c5e0*/  LDS.128 R12, [R11+0x1a400] ;  /* 0x01a400000b0c7984 */ /* 0x0000680000000c00 */
[----:B------:R-:W4:Y:S01]  /*c5f0*/  LDS.128 R36, [R36+0x1a400] ;  /* 0x01a4000024247984 */ /* 0x000f220000000c00 */
[----:B------:R-:W-:Y:S05]  /*c600*/  @P4 BRA `(.L_x_523) ;  /* 0x0000000c004c4947 */ /* 0x000fea0003800000 */
[--C-:B------:R-:W-:Y:S01]  /*c610*/  SHF.R.U32.HI R45, RZ, 0x8, R73.reuse ;  /* 0x00000008ff2d7819 */ /* 0x100fe20000011649 */
[----:B-1----:R-:W-:Y:S01]  /*c620*/  IMAD.MOV.U32 R48, RZ, RZ, R12 ;  /* 0x000000ffff307224 */ /* 0x002fe200078e000c */
[----:B------:R-:W-:Y:S01]  /*c630*/  SHF.R.U32.HI R56, RZ, 0x10, R73 ;  /* 0x00000010ff387819 */ /* 0x000fe20000011649 */
[----:B----4-:R-:W-:Y:S01]  /*c640*/  IMAD.MOV.U32 R49, RZ, RZ, R36 ;  /* 0x000000ffff317224 */ /* 0x010fe200078e0024 */
[----:B------:R-:W-:Y:S01]  /*c650*/  SHF.R.U32.HI R51, RZ, 0x8, R75 ;  /* 0x00000008ff337819 */ /* 0x000fe2000001164b */
[----:B------:R-:W-:Y:S01]  /*c660*/  IMAD.MOV.U32 R47, RZ, RZ, R38 ;  /* 0x000000ffff2f7224 */ /* 0x000fe200078e0026 */
[----:B0-----:R-:W-:Y:S02]  /*c670*/  LOP3.LUT R11, R73, 0xff0000ff, RZ, 0xc0, !PT ;  /* 0xff0000ff490b7812 */ /* 0x001fe400078ec0ff */
[----:B------:R-:W-:Y:S01]  /*c680*/  SHF.L.U32 R12, R45, 0x8, RZ ;  /* 0x000000082d0c7819 */ /* 0x000fe200000006ff */
[----:B------:R-:W-:Y:S01]  /*c690*/  IMAD.MOV.U32 R45, RZ, RZ, R14 ;  /* 0x000000ffff2d7224 */ /* 0x000fe200078e000e */
[----:B------:R-:W-:Y:S01]  /*c6a0*/  SHF.R.U32.HI R53, RZ, 0x8, R61 ;  /* 0x00000008ff357819 */ /* 0x000fe2000001163d */
[----:B------:R-:W-:Y:S01]  /*c6b0*/  IMAD.U32 R14, R56, 0x10000, RZ ;  /* 0x00010000380e7824 */ /* 0x000fe200078e00ff */
[----:B------:R-:W-:Y:S01]  /*c6c0*/  SHF.R.U32.HI R54, RZ, 0x10, R75 ;  /* 0x00000010ff367819 */ /* 0x000fe2000001164b */
[----:B------:R-:W-:Y:S01]  /*c6d0*/  IMAD.SHL.U32 R51, R51, 0x100, RZ ;  /* 0x0000010033337824 */ /* 0x000fe200078e00ff */
[----:B------:R-:W-:-:S02]  /*c6e0*/  SHF.R.U32.HI R55, RZ, 0x8, R63 ;  /* 0x00000008ff377819 */ /* 0x000fc4000001163f */
[----:B------:R-:W-:Y:S02]  /*c6f0*/  LOP3.LUT R11, R11, 0xff00, R12, 0xf8, !PT ;  /* 0x0000ff000b0b7812 */ /* 0x000fe400078ef80c */
[----:B------:R-:W-:Y:S01]  /*c700*/  LOP3.LUT R46, R75, 0xff0000ff, RZ, 0xc0, !PT ;  /* 0xff0000ff4b2e7812 */ /* 0x000fe200078ec0ff */
[----:B------:R-:W-:Y:S01]  /*c710*/  IMAD.SHL.U32 R55, R55, 0x100, RZ ;  /* 0x0000010037377824 */ /* 0x000fe200078e00ff */
[----:B------:R-:W-:Y:S02]  /*c720*/  LOP3.LUT R50, R61, 0xff0000ff, RZ, 0xc0, !PT ;  /* 0xff0000ff3d327812 */ /* 0x000fe400078ec0ff */
[----:B------:R-:W-:Y:S02]  /*c730*/  SHF.L.U32 R53, R53, 0x8, RZ ;  /* 0x0000000835357819 */ /* 0x000fe400000006ff */
[----:B------:R-:W-:Y:S01]  /*c740*/  LOP3.LUT R14, R11, 0xff0000, R14, 0xf8, !PT ;  /* 0x00ff00000b0e7812 */ /* 0x000fe200078ef80e */
[----:B------:R-:W-:Y:S01]  /*c750*/  IMAD.U32 R11, R54, 0x10000, RZ ;  /* 0x00010000360b7824 */ /* 0x000fe200078e00ff */
[----:B------:R-:W-:-:S02]  /*c760*/  LOP3.LUT R46, R46, 0xff00, R51, 0xf8, !PT ;  /* 0x0000ff002e2e7812 */ /* 0x000fc400078ef833 */
[----:B------:R-:W-:Y:S02]  /*c770*/  LOP3.LUT R52, R63, 0xff0000ff, RZ, 0xc0, !PT ;  /* 0xff0000ff3f347812 */ /* 0x000fe400078ec0ff */
[----:B------:R-:W-:Y:S02]  /*c780*/  LOP3.LUT R36, R50, 0xff00, R53, 0xf8, !PT ;  /* 0x0000ff0032247812 */ /* 0x000fe400078ef835 */
[----:B------:R-:W-:Y:S02]  /*c790*/  F2FP.F16.E4M3.UNPACK_B R54, R147.H1 ;  /* 0x00000093ff36723e */ /* 0x000fe400030006ff */
[----:B------:R-:W-:Y:S02]  /*c7a0*/  F2FP.F16.E4M3.UNPACK_B R51, R49.H1 ;  /* 0x00000031ff33723e */ /* 0x000fe400030006ff */
[----:B------:R-:W-:Y:S02]  /*c7b0*/  F2FP.F16.E4M3.UNPACK_B R50, R48.H1 ;  /* 0x00000030ff32723e */ /* 0x000fe400030006ff */
[----:B------:R-:W-:Y:S01]  /*c7c0*/  LOP3.LUT R12, R52, 0xff00, R55, 0xf8, !PT ;  /* 0x0000ff00340c7812 */ /* 0x000fe200078ef837 */
[----:B------:R-:W-:Y:S01]  /*c7d0*/  HADD2.F32 R55, -RZ, R54.H0_H0 ;  /* 0x20000036ff377230 */ /* 0x000fe20000004100 */
[----:B------:R-:W-:Y:S01]  /*c7e0*/  LOP3.LUT R11, R46, 0xff0000, R11, 0xf8, !PT ;  /* 0x00ff00002e0b7812 */ /* 0x000fe200078ef80b */
[----:B------:R-:W-:Y:S01]  /*c7f0*/  HADD2.F32 R46, -RZ, R51.H0_H0 ;  /* 0x20000033ff2e7230 */ /* 0x000fe20000004100 */
[----:B------:R-:W-:Y:S01]  /*c800*/  F2FP.F16.E4M3.UNPACK_B R52, R149.H1 ;  /* 0x00000095ff34723e */ /* 0x000fe200030006ff */
[----:B------:R-:W-:Y:S01]  /*c810*/  HADD2.F32 R38, -RZ, R50.H0_H0 ;  /* 0x20000032ff267230 */ /* 0x000fe20000004100 */
[----:B------:R-:W-:Y:S01]  /*c820*/  SHF.R.U32.HI R57, RZ, 0x10, R61 ;  /* 0x00000010ff397819 */ /* 0x000fe2000001163d */
[----:B------:R-:W-:Y:S01]  /*c830*/  HADD2.F32 R54, -RZ, R54.H1_H1 ;  /* 0x30000036ff367230 */ /* 0x000fe20000004100 */
[----:B------:R-:W-:Y:S01]  /*c840*/  SHF.R.U32.HI R59, RZ, 0x10, R63 ;  /* 0x00000010ff3b7819 */ /* 0x000fe2000001163f */
[----:B------:R-:W-:-:S02]  /*c850*/  HADD2.F32 R53, -RZ, R52.H0_H0 ;  /* 0x20000034ff357230 */ /* 0x000fc40000004100 */
[-C--:B------:R-:W-:Y:S01]  /*c860*/  FMUL.FTZ R61, R46, R55.reuse ;  /* 0x000000372e3d7220 */ /* 0x080fe20000410000 */
[C---:B------:R-:W-:Y:S01]  /*c870*/  FMUL.FTZ R55, R38.reuse, R55 ;  /* 0x0000003726377220 */ /* 0x040fe20000410000 */
[----:B------:R-:W-:Y:S01]  /*c880*/  HADD2.F32 R50, -RZ, R50.H1_H1 ;  /* 0x30000032ff327230 */ /* 0x000fe20000004100 */
[----:B------:R-:W-:Y:S01]  /*c890*/  F2FP.F16.E4M3.UNPACK_B R147, R147 ;  /* 0x00000093ff93723e */ /* 0x000fe200020006ff */
[----:B------:R-:W-:Y:S02]  /*c8a0*/  IMAD.U32 R59, R59, 0x10000, RZ ;  /* 0x000100003b3b7824 */ /* 0x000fe400078e00ff */
[-C--:B------:R-:W-:Y:S01]  /*c8b0*/  FFMA.FTZ R38, R38, R53.reuse, -R61 ;  /* 0x0000003526267223 */ /* 0x080fe2000001083d */
[----:B------:R-:W-:Y:S01]  /*c8c0*/  FFMA.FTZ R46, R46, R53, R55 ;  /* 0x000000352e2e7223 */ /* 0x000fe20000010037 */
[----:B------:R-:W-:Y:S01]  /*c8d0*/  HADD2.F32 R51, -RZ, R51.H1_H1 ;  /* 0x30000033ff337230 */ /* 0x000fe20000004100 */
[----:B------:R-:W-:Y:S01]  /*c8e0*/  F2FP.F16.E4M3.UNPACK_B R53, R49 ;  /* 0x00000031ff35723e */ /* 0x000fe200020006ff */
[----:B------:R-:W-:Y:S01]  /*c8f0*/  HADD2.F32 R55, -RZ, R52.H1_H1 ;  /* 0x30000034ff377230 */ /* 0x000fe20000004100 */
[----:B------:R-:W-:Y:S01]  /*c900*/  F2FP.F16.E4M3.UNPACK_B R52, R48 ;  /* 0x00000030ff34723e */ /* 0x000fe200020006ff */
[-C--:B------:R-:W-:Y:S01]  /*c910*/  FMUL.FTZ R56, R50, R54.reuse ;  /* 0x0000003632387220 */ /* 0x080fe20000410000 */
[----:B------:R-:W-:Y:S01]  /*c920*/  LOP3.LUT R12, R12, 0xff0000, R59, 0xf8, !PT ;  /* 0x00ff00000c0c7812 */ /* 0x000fe200078ef83b */
[----:B------:R-:W-:Y:S01]  /*c930*/  FMUL.FTZ R49, R51, R54 ;  /* 0x0000003633317220 */ /* 0x000fe20000410000 */
[----:B------:R-:W-:Y:S01]  /*c940*/  SHF.L.U32 R57, R57, 0x10, RZ ;  /* 0x0000001039397819 */ /* 0x000fe200000006ff */
[----:B------:R-:W-:Y:S01]  /*c950*/  HADD2.F32 R59, -RZ, R147.H0_H0 ;  /* 0x20000093ff3b7230 */ /* 0x000fe20000004100 */
[----:B------:R-:W-:Y:S01]  /*c960*/  F2FP.F16.E4M3.UNPACK_B R149, R149 ;  /* 0x00000095ff95723e */ /* 0x000fe200020006ff */
[----:B------:R-:W-:Y:S01]  /*c970*/  HADD2.F32 R54, -RZ, R53.H0_H0 ;  /* 0x20000035ff367230 */ /* 0x000fe20000004100 */
[----:B------:R-:W-:Y:S01]  /*c980*/  LOP3.LUT R36, R36, 0xff0000, R57, 0xf8, !PT ;  /* 0x00ff000024247812 */ /* 0x000fe200078ef839 */
[----:B------:R-:W-:-:S02]  /*c990*/  HADD2.F32 R48, -RZ, R52.H0_H0 ;  /* 0x20000034ff307230 */ /* 0x000fc40000004100 */
[-C--:B------:R-:W-:Y:S01]  /*c9a0*/  FFMA.FTZ R49, R50, R55.reuse, -R49 ;  /* 0x0000003732317223 */ /* 0x080fe20000010831 */
[----:B------:R-:W-:Y:S01]  /*c9b0*/  FFMA.FTZ R51, R51, R55, R56 ;  /* 0x0000003733337223 */ /* 0x000fe20000010038 */
[----:B------:R-:W-:Y:S02]  /*c9c0*/  HADD2.F32 R57, -RZ, R149.H0_H0 ;  /* 0x20000095ff397230 */ /* 0x000fe40000004100 */
[-C--:B------:R-:W-:Y:S01]  /*c9d0*/  FMUL.FTZ R61, R54, R59.reuse ;  /* 0x0000003b363d7220 */ /* 0x080fe20000410000 */
[----:B------:R-:W-:Y:S02]  /*c9e0*/  HADD2.F32 R147, -RZ, R147.H1_H1 ;  /* 0x30000093ff937230 */ /* 0x000fe40000004100 */
[----:B------:R-:W-:Y:S01]  /*c9f0*/  FMUL.FTZ R59, R48, R59 ;  /* 0x0000003b303b7220 */ /* 0x000fe20000410000 */
[----:B------:R-:W-:Y:S01]  /*ca00*/  HADD2.F32 R55, -RZ, R53.H1_H1 ;  /* 0x30000035ff377230 */ /* 0x000fe20000004100 */
[----:B------:R-:W-:Y:S01]  /*ca10*/  F2FP.F16.E4M3.UNPACK_B R56, R47.H1 ;  /* 0x0000002fff38723e */ /* 0x000fe200030006ff */
[----:B------:R-:W-:-:S02]  /*ca20*/  HADD2.F32 R52, -RZ, R52.H1_H1 ;  /* 0x30000034ff347230 */ /* 0x000fc40000004100 */
[----:B------:R-:W-:Y:S01]  /*ca30*/  FFMA.FTZ R50, R54, R57, R59 ;  /* 0x0000003936327223 */ /* 0x000fe2000001003b */
[----:B------:R-:W-:Y:S02]  /*ca40*/  HADD2.F32 R149, -RZ, R149.H1_H1 ;  /* 0x30000095ff957230 */ /* 0x000fe40000004100 */
[-C--:B------:R-:W-:Y:S01]  /*ca50*/  FMUL.FTZ R53, R55, R147.reuse ;  /* 0x0000009337357220 */ /* 0x080fe20000410000 */
[----:B------:R-:W-:Y:S01]  /*ca60*/  F2FP.F16.E4M3.UNPACK_B R54, R148.H1 ;  /* 0x00000094ff36723e */ /* 0x000fe200030006ff */
[----:B------:R-:W-:Y:S01]  /*ca70*/  FMUL.FTZ R58, R52, R147 ;  /* 0x00000093343a7220 */ /* 0x000fe20000410000 */
[----:B------:R-:W-:Y:S01]  /*ca80*/  FFMA.FTZ R48, R48, R57, -R61 ;  /* 0x0000003930307223 */ /* 0x000fe2000001083d */
[----:B------:R-:W-:Y:S01]  /*ca90*/  FFMA.FTZ R53, R52, R149, -R53 ;  /* 0x0000009534357223 */ /* 0x000fe20000010835 */
[----:B------:R-:W-:Y:S01]  /*caa0*/  F2FP.F16.E4M3.UNPACK_B R59, R150.H1 ;  /* 0x00000096ff3b723e */ /* 0x000fe200030006ff */
[----:B------:R-:W-:Y:S01]  /*cab0*/  HADD2.F32 R61, -RZ, R54.H0_H0 ;  /* 0x20000036ff3d7230 */ /* 0x000fe20000004100 */
[----:B------:R-:W-:Y:S01]  /*cac0*/  F2FP.F16.E4M3.UNPACK_B R52, R45.H1 ;  /* 0x0000002dff34723e */ /* 0x000fe200030006ff */
[----:B------:R-:W-:-:S02]  /*cad0*/  HADD2.F32 R57, -RZ, R56.H0_H0 ;  /* 0x20000038ff397230 */ /* 0x000fc40000004100 */
[----:B------:R-:W-:Y:S01]  /*cae0*/  FFMA.FTZ R55, R55, R149, R58 ;  /* 0x0000009537377223 */ /* 0x000fe2000001003a */
[----:B------:R-:W-:Y:S01]  /*caf0*/  HADD2.F32 R63, -RZ, R54.H1_H1 ;  /* 0x30000036ff3f7230 */ /* 0x000fe20000004100 */
[----:B------:R-:W-:Y:S01]  /*cb00*/  F2FP.F16.E4M3.UNPACK_B R148, R148 ;  /* 0x00000094ff94723e */ /* 0x000fe200020006ff */
[----:B------:R-:W-:Y:S02]  /*cb10*/  HADD2.F32 R54, -RZ, R52.H0_H0 ;  /* 0x20000034ff367230 */ /* 0x000fe40000004100 */
[----:B------:R-:W-:Y:S01]  /*cb20*/  FMUL.FTZ R73, R57, R61 ;  /* 0x0000003d39497220 */ /* 0x000fe20000410000 */
[----:B------:R-:W-:Y:S01]  /*cb30*/  HADD2.F32 R60, -RZ, R59.H0_H0 ;  /* 0x2000003bff3c7230 */ /* 0x000fe20000004100 */
[----:B------:R-:W-:Y:S01]  /*cb40*/  F2FP.F16.E4M3.UNPACK_B R45, R45 ;  /* 0x0000002dff2d723e */ /* 0x000fe200020006ff */
[----:B------:R-:W-:Y:S02]  /*cb50*/  HADD2.F32 R58, -RZ, R56.H1_H1 ;  /* 0x30000038ff3a7230 */ /* 0x000fe40000004100 */
[----:B------:R-:W-:Y:S01]  /*cb60*/  FMUL.FTZ R62, R54, R61 ;  /* 0x0000003d363e7220 */ /* 0x000fe20000410000 */
[----:B------:R-:W-:-:S02]  /*cb70*/  HADD2.F32 R56, -RZ, R52.H1_H1 ;  /* 0x30000034ff387230 */ /* 0x000fc40000004100 */
[----:B------:R-:W-:Y:S01]  /*cb80*/  FFMA.FTZ R52, R54, R60, -R73 ;  /* 0x0000003c36347223 */ /* 0x000fe20000010849 */
[----:B------:R-:W-:Y:S02]  /*cb90*/  HADD2.F32 R59, -RZ, R59.H1_H1 ;  /* 0x3000003bff3b7230 */ /* 0x000fe40000004100 */
[----:B------:R-:W-:Y:S01]  /*cba0*/  FMUL.FTZ R61, R58, R63 ;  /* 0x0000003f3a3d7220 */ /* 0x000fe20000410000 */
[----:B------:R-:W-:Y:S01]  /*cbb0*/  F2FP.F16.E4M3.UNPACK_B R54, R47 ;  /* 0x0000002fff36723e */ /* 0x000fe200020006ff */
[C---:B------:R-:W-:Y:S01]  /*cbc0*/  FMUL.FTZ R73, R56.reuse, R63 ;  /* 0x0000003f38497220 */ /* 0x040fe20000410000 */
[----:B------:R-:W-:Y:S01]  /*cbd0*/  F2FP.F16.E4M3.UNPACK_B R150, R150 ;  /* 0x00000096ff96723e */ /* 0x000fe200020006ff */
[-C--:B------:R-:W-:Y:S01]  /*cbe0*/  FFMA.FTZ R63, R56, R59.reuse, -R61 ;  /* 0x0000003b383f7223 */ /* 0x080fe2000001083d */
[----:B------:R-:W-:Y:S02]  /*cbf0*/  HADD2.F32 R47, -RZ, R45.H0_H0 ;  /* 0x2000002dff2f7230 */ /* 0x000fe40000004100 */
[----:B------:R-:W-:Y:S01]  /*cc00*/  FFMA.FTZ R73, R58, R59, R73 ;  /* 0x0000003b3a497223 */ /* 0x000fe20000010049 */
[----:B------:R-:W-:-:S02]  /*cc10*/  HADD2.F32 R58, -RZ, R148.H0_H0 ;  /* 0x20000094ff3a7230 */ /* 0x000fc40000004100 */
[----:B------:R-:W-:Y:S01]  /*cc20*/  FFMA.FTZ R62, R57, R60, R62 ;  /* 0x0000003c393e7223 */ /* 0x000fe2000001003e */
[----:B------:R-:W-:Y:S01]  /*cc30*/  HADD2.F32 R56, -RZ, R54.H0_H0 ;  /* 0x20000036ff387230 */ /* 0x000fe20000004100 */
[----:B------:R-:W-:Y:S01]  /*cc40*/  F2FP.SATFINITE.E4M3.F32.PACK_AB_MERGE_C R46, R51, R46, RZ ;  /* 0x0000002e332e723e */ /* 0x000fe200048070ff */
[----:B------:R-:W-:Y:S02]  /*cc50*/  HADD2.F32 R148, -RZ, R148.H1_H1 ;  /* 0x30000094ff947230 */ /* 0x000fe40000004100 */
[-C--:B------:R-:W-:Y:S01]  /*cc60*/  FMUL.FTZ R59, R47, R58.reuse ;  /* 0x0000003a2f3b7220 */ /* 0x080fe20000410000 */
[----:B------:R-:W-:Y:S02]  /*cc70*/  HADD2.F32 R54, -RZ, R54.H1_H1 ;  /* 0x30000036ff367230 */ /* 0x000fe40000004100 */
[----:B------:R-:W-:Y:S01]  /*cc80*/  FMUL.FTZ R60, R56, R58 ;  /* 0x0000003a383c7220 */ /* 0x000fe20000410000 */
[----:B------:R-:W-:Y:S01]  /*cc90*/  HADD2.F32 R45, -RZ, R45.H1_H1 ;  /* 0x3000002dff2d7230 */ /* 0x000fe20000004100 */
[----:B------:R-:W-:Y:S01]  /*cca0*/  F2FP.SATFINITE.E4M3.F32.PACK_AB_MERGE_C R38, R49, R38, RZ ;  /* 0x000000263126723e */ /* 0x000fe200048070ff */
[----:B------:R-:W-:-:S02]  /*ccb0*/  HADD2.F32 R57, -RZ, R150.H0_H0 ;  /* 0x20000096ff397230 */ /* 0x000fc40000004100 */
[CC--:B------:R-:W-:Y:S01]  /*ccc0*/  FMUL.FTZ R58, R54.reuse, R148.reuse ;  /* 0x00000094363a7220 */ /* 0x0c0fe20000410000 */
[----:B------:R-:W-:Y:S02]  /*ccd0*/  HADD2.F32 R150, -RZ, R150.H1_H1 ;  /* 0x30000096ff967230 */ /* 0x000fe40000004100 */
[----:B------:R-:W-:Y:S01]  /*cce0*/  FMUL.FTZ R61, R45, R148 ;  /* 0x000000942d3d7220 */ /* 0x000fe20000410000 */
[----:B------:R-:W-:Y:S01]  /*ccf0*/  F2FP.F16.E4M3.UNPACK_B R51, R37 ;  /* 0x00000025ff33723e */ /* 0x000fe200020006ff */
[----:B------:R-:W-:Y:S01]  /*cd00*/  FFMA.FTZ R60, R47, R57, -R60 ;  /* 0x000000392f3c7223 */ /* 0x000fe2000001083c */
[----:B------:R-:W-:Y:S01]  /*cd10*/  F2FP.F16.E4M3.UNPACK_B R49, R13 ;  /* 0x0000000dff31723e */ /* 0x000fe200020006ff */
[-C--:B------:R-:W-:Y:S01]  /*cd20*/  FFMA.FTZ R45, R45, R150.reuse, -R58 ;  /* 0x000000962d2d7223 */ /* 0x080fe2000001083a */
[----:B------:R-:W-:Y:S01]  /*cd30*/  FFMA.FTZ R150, R54, R150, R61 ;  /* 0x0000009636967223 */ /* 0x000fe2000001003d */
[----:B------:R-:W-:Y:S01]  /*cd40*/  F2FP.F16.E4M3.UNPACK_B R54, R36 ;  /* 0x00000024ff36723e */ /* 0x000fe200020006ff */
[----:B------:R-:W-:Y:S01]  /*cd50*/  FFMA.FTZ R59, R56, R57, R59 ;  /* 0x00000039383b7223 */ /* 0x000fe2000001003b */
[----:B------:R-:W-:-:S02]  /*cd60*/  F2FP.SATFINITE.E4M3.F32.PACK_AB_MERGE_C R63, R63, R52, RZ ;  /* 0x000000343f3f723e */ /* 0x000fc400048070ff */
[----:B------:R-:W-:Y:S01]  /*cd70*/  F2FP.SATFINITE.E4M3.F32.PACK_AB_MERGE_C R46, R55, R50, R46 ;  /* 0x00000032372e723e */ /* 0x000fe2000480702e */
[----:B------:R-:W-:Y:S01]  /*cd80*/  HADD2.F32 R50, -RZ, R51.H0_H0 ;  /* 0x20000033ff327230 */ /* 0x000fe20000004100 */
[----:B------:R-:W-:Y:S01]  /*cd90*/  F2FP.SATFINITE.E4M3.F32.PACK_AB_MERGE_C R62, R73, R62, RZ ;  /* 0x0000003e493e723e */ /* 0x000fe200048070ff */
[--C-:B------:R-:W-:Y:S01]  /*cda0*/  HADD2.F32 R57, -RZ, R54.reuse.H0_H0 ;  /* 0x20000036ff397230 */ /* 0x100fe20000004100 */
[----:B------:R-:W-:Y:S01]  /*cdb0*/  F2FP.SATFINITE.E4M3.F32.PACK_AB_MERGE_C R47, R53, R48, R38 ;  /* 0x00000030352f723e */ /* 0x000fe20004807026 */
[----:B------:R-:W-:Y:S01]  /*cdc0*/  HADD2.F32 R48, -RZ, R49.H0_H0 ;  /* 0x20000031ff307230 */ /* 0x000fe20000004100 */
[----:B------:R-:W-:Y:S01]  /*cdd0*/  F2FP.F16.E4M3.UNPACK_B R52, R14 ;  /* 0x0000000eff34723e */ /* 0x000fe200020006ff */
[----:B------:R-:W-:Y:S01]  /*cde0*/  HADD2.F32 R53, -RZ, R51.H1_H1 ;  /* 0x30000033ff357230 */ /* 0x000fe20000004100 */
[----:B------:R-:W-:Y:S01]  /*cdf0*/  F2FP.SATFINITE.E4M3.F32.PACK_AB_MERGE_C R38, R150, R59, R62 ;  /* 0x0000003b9626723e */ /* 0x000fe2000480703e */
[----:B------:R-:W-:Y:S01]  /*ce00*/  FMUL.FTZ R59, R50, R57 ;  /* 0x00000039323b7220 */ /* 0x000fe20000410000 */
[----:B------:R-:W-:-:S02]  /*ce10*/  HADD2.F32 R56, -RZ, R54.H1_H1 ;  /* 0x30000036ff387230 */ /* 0x000fc40000004100 */
[C---:B------:R-:W-:Y:S01]  /*ce20*/  FMUL.FTZ R57, R48.reuse, R57 ;  /* 0x0000003930397220 */ /* 0x040fe20000410000 */
[--C-:B------:R-:W-:Y:S01]  /*ce30*/  HADD2.F32 R55, -RZ, R52.reuse.H0_H0 ;  /* 0x20000034ff377230 */ /* 0x100fe20000004100 */
[----:B------:R-:W-:Y:S01]  /*ce40*/  F2FP.F16.E4M3.UNPACK_B R14, R14.H1 ;  /* 0x0000000eff0e723e */ /* 0x000fe200030006ff */
[----:B------:R-:W-:Y:S02]  /*ce50*/  HADD2.F32 R51, -RZ, R49.H1_H1 ;  /* 0x30000031ff337230 */ /* 0x000fe40000004100 */
[-C--:B------:R-:W-:Y:S01]  /*ce60*/  FMUL.FTZ R58, R53, R56.reuse ;  /* 0x00000038353a7220 */ /* 0x080fe20000410000 */
[----:B------:R-:W-:Y:S02]  /*ce70*/  HADD2.F32 R54, -RZ, R52.H1_H1 ;  /* 0x30000034ff367230 */ /* 0x000fe40000004100 */
[-C--:B------:R-:W-:Y:S01]  /*ce80*/  FFMA.FTZ R48, R48, R55.reuse, -R59 ;  /* 0x0000003730307223 */ /* 0x080fe2000001083b */
[----:B------:R-:W-:Y:S01]  /*ce90*/  FFMA.FTZ R49, R50, R55, R57 ;  /* 0x0000003732317223 */ /* 0x000fe20000010039 */
[----:B------:R-:W-:Y:S01]  /*cea0*/  FMUL.FTZ R56, R51, R56 ;  /* 0x0000003833387220 */ /* 0x000fe20000410000 */
[----:B------:R-:W-:-:S02]  /*ceb0*/  F2FP.F16.E4M3.UNPACK_B R52, R37.H1 ;  /* 0x00000025ff34723e */ /* 0x000fc400030006ff */
[----:B------:R-:W-:Y:S01]  /*cec0*/  F2FP.F16.E4M3.UNPACK_B R55, R36.H1 ;  /* 0x00000024ff37723e */ /* 0x000fe200030006ff */
[-C--:B------:R-:W-:Y:S01]  /*ced0*/  FFMA.FTZ R36, R53, R54.reuse, R56 ;  /* 0x0000003635247223 */ /* 0x080fe20000010038 */
[----:B------:R-:W-:Y:S01]  /*cee0*/  F2FP.F16.E4M3.UNPACK_B R50, R13.H1 ;  /* 0x0000000dff32723e */ /* 0x000fe200030006ff */
[----:B------:R-:W-:Y:S01]  /*cef0*/  FFMA.FTZ R13, R51, R54, -R58 ;  /* 0x00000036330d7223 */ /* 0x000fe2000001083a */
[----:B------:R-:W-:Y:S01]  /*cf00*/  HADD2.F32 R51, -RZ, R52.H0_H0 ;  /* 0x20000034ff337230 */ /* 0x000fe20000004100 */
[-C--:B------:R-:W-:Y:S01]  /*cf10*/  F2FP.F16.E4M3.UNPACK_B R59, R12.reuse ;  /* 0x0000000cff3b723e */ /* 0x080fe200020006ff */
[----:B------:R-:W-:Y:S01]  /*cf20*/  HADD2.F32 R54, -RZ, R55.H0_H0 ;  /* 0x20000037ff367230 */ /* 0x000fe20000004100 */
[----:B------:R-:W-:Y:S01]  /*cf30*/  F2FP.F16.E4M3.UNPACK_B R61, R12.H1 ;  /* 0x0000000cff3d723e */ /* 0x000fe200030006ff */
[----:B------:R-:W-:Y:S01]  /*cf40*/  HADD2.F32 R37, -RZ, R50.H0_H0 ;  /* 0x20000032ff257230 */ /* 0x000fe20000004100 */
[----:B------:R-:W-:Y:S01]  /*cf50*/  F2FP.F16.E4M3.UNPACK_B R12, R11 ;  /* 0x0000000bff0c723e */ /* 0x000fe200020006ff */
[----:B------:R-:W-:-:S02]  /*cf60*/  HADD2.F32 R53, -RZ, R52.H1_H1 ;  /* 0x30000034ff357230 */ /* 0x000fc40000004100 */
[-C--:B------:R-:W-:Y:S01]  /*cf70*/  FMUL.FTZ R58, R51, R54.reuse ;  /* 0x00000036333a7220 */ /* 0x080fe20000410000 */
[----:B------:R-:W-:Y:S02]  /*cf80*/  HADD2.F32 R56, -RZ, R55.H1_H1 ;  /* 0x30000037ff387230 */ /* 0x000fe40000004100 */
[----:B------:R-:W-:Y:S01]  /*cf90*/  FMUL.FTZ R54, R37, R54 ;  /* 0x0000003625367220 */ /* 0x000fe20000410000 */
[----:B------:R-:W-:Y:S01]  /*cfa0*/  HADD2.F32 R50, -RZ, R50.H1_H1 ;  /* 0x30000032ff327230 */ /* 0x000fe20000004100 */
[----:B------:R-:W-:Y:S01]  /*cfb0*/  F2FP.SATFINITE.E4M3.F32.PACK_AB_MERGE_C R45, R45, R60, R63 ;  /* 0x0000003c2d2d723e */ /* 0x000fe2000480703f */
[--C-:B------:R-:W-:Y:S02]  /*cfc0*/  HADD2.F32 R52, -RZ, R14.reuse.H0_H0 ;  /* 0x2000000eff347230 */ /* 0x100fe40000004100 */
[-C--:B------:R-:W-:Y:S01]  /*cfd0*/  FMUL.FTZ R57, R53, R56.reuse ;  /* 0x0000003835397220 */ /* 0x080fe20000410000 */
[----:B------:R-:W-:Y:S02]  /*cfe0*/  HADD2.F32 R55, -RZ, R14.H1_H1 ;  /* 0x3000000eff377230 */ /* 0x000fe40000004100 */
[----:B------:R-:W-:Y:S01]  /*cff0*/  FMUL.FTZ R56, R50, R56 ;  /* 0x0000003832387220 */ /* 0x000fe20000410000 */
[----:B------:R-:W-:-:S02]  /*d000*/  HADD2.F32 R62, -RZ, R59.H0_H0 ;  /* 0x2000003bff3e7230 */ /* 0x000fc40000004100 */
[-C--:B------:R-:W-:Y:S01]  /*d010*/  FFMA.FTZ R14, R37, R52.reuse, -R58 ;  /* 0x00000034250e7223 */ /* 0x080fe2000001083a */
[----:B------:R-:W-:Y:S01]  /*d020*/  FFMA.FTZ R37, R51, R52, R54 ;  /* 0x0000003433257223 */ /* 0x000fe20000010036 */
[----:B------:R-:W-:Y:S01]  /*d030*/  FFMA.FTZ R51, R50, R55, -R57 ;  /* 0x0000003732337223 */ /* 0x000fe20000010839 */
[----:B------:R-:W-:Y:S01]  /*d040*/  F2FP.F16.E4M3.UNPACK_B R52, R15 ;  /* 0x0000000fff34723e */ /* 0x000fe200020006ff */
[----:B------:R-:W-:Y:S01]  /*d050*/  FFMA.FTZ R50, R53, R55, R56 ;  /* 0x0000003735327223 */ /* 0x000fe20000010038 */
[-C--:B------:R-:W-:Y:S01]  /*d060*/  F2FP.F16.E4M3.UNPACK_B R54, R39.reuse ;  /* 0x00000027ff36723e */ /* 0x080fe200020006ff */
[----:B------:R-:W-:Y:S01]  /*d070*/  HADD2.F32 R72, -RZ, R61.H0_H0 ;  /* 0x2000003dff487230 */ /* 0x000fe20000004100 */
[----:B------:R-:W-:Y:S01]  /*d080*/  F2FP.F16.E4M3.UNPACK_B R55, R39.H1 ;  /* 0x00000027ff37723e */ /* 0x000fe200030006ff */
[----:B------:R-:W-:Y:S01]  /*d090*/  HADD2.F32 R39, -RZ, R52.H0_H0 ;  /* 0x20000034ff277230 */ /* 0x000fe20000004100 */
[----:B------:R-:W-:Y:S01]  /*d0a0*/  F2FP.F16.E4M3.UNPACK_B R15, R15.H1 ;  /* 0x0000000fff0f723e */ /* 0x000fe200030006ff */
[----:B------:R-:W-:Y:S01]  /*d0b0*/  HADD2.F32 R56, -RZ, R54.H0_H0 ;  /* 0x20000036ff387230 */ /* 0x000fe20000004100 */
[----:B------:R-:W-:Y:S01]  /*d0c0*/  F2FP.F16.E4M3.UNPACK_B R57, R11.H1 ;  /* 0x0000000bff39723e */ /* 0x000fe200030006ff */
[----:B------:R-:W-:-:S02]  /*d0d0*/  HADD2.F32 R11, -RZ, R55.H0_H0 ;  /* 0x20000037ff0b7230 */ /* 0x000fc40000004100 */
[-C--:B------:R-:W-:Y:S01]  /*d0e0*/  FMUL.FTZ R63, R39, R62.reuse ;  /* 0x0000003e273f7220 */ /* 0x080fe20000410000 */
[----:B------:R-:W-:Y:S02]  /*d0f0*/  HADD2.F32 R53, -RZ, R15.H0_H0 ;  /* 0x2000000fff357230 */ /* 0x000fe40000004100 */
[----:B------:R-:W-:Y:S01]  /*d100*/  FMUL.FTZ R74, R56, R62 ;  /* 0x0000003e384a7220 */ /* 0x000fe20000410000 */
[----:B------:R-:W-:Y:S02]  /*d110*/  HADD2.F32 R58, -RZ, R12.H0_H0 ;  /* 0x2000000cff3a7230 */ /* 0x000fe40000004100 */
[-C--:B------:R-:W-:Y:S01]  /*d120*/  FMUL.FTZ R62, R11, R72.reuse ;  /* 0x000000480b3e7220 */ /* 0x080fe20000410000 */
[----:B------:R-:W-:Y:S02]  /*d130*/  HADD2.F32 R60, -RZ, R57.H0_H0 ;  /* 0x20000039ff3c7230 */ /* 0x000fe40000004100 */
[----:B------:R-:W-:Y:S01]  /*d140*/  FMUL.FTZ R72, R53, R72 ;  /* 0x0000004835487220 */ /* 0x000fe20000410000 */
[----:B------:R-:W-:-:S02]  /*d150*/  HADD2.F32 R55, -RZ, R55.H1_H1 ;  /* 0x30000037ff377230 */ /* 0x000fc40000004100 */
[----:B------:R-:W-:Y:S01]  /*d160*/  FFMA.FTZ R63, R56, R58, R63 ;  /* 0x0000003a383f7223 */ /* 0x000fe2000001003f */
[----:B------:R-:W-:Y:S02]  /*d170*/  HADD2.F32 R56, -RZ, R61.H1_H1 ;  /* 0x3000003dff387230 */ /* 0x000fe40000004100 */
[----:B------:R-:W-:Y:S01]  /*d180*/  FFMA.FTZ R72, R11, R60, R72 ;  /* 0x0000003c0b487223 */ /* 0x000fe20000010048 */
[----:B------:R-:W-:Y:S02]  /*d190*/  HADD2.F32 R15, -RZ, R15.H1_H1 ;  /* 0x3000000fff0f7230 */ /* 0x000fe40000004100 */
[----:B------:R-:W-:Y:S01]  /*d1a0*/  FFMA.FTZ R74, R39, R58, -R74 ;  /* 0x0000003a274a7223 */ /* 0x000fe2000001084a */
[----:B------:R-:W-:Y:S02]  /*d1b0*/  HADD2.F32 R11, -RZ, R12.H1_H1 ;  /* 0x3000000cff0b7230 */ /* 0x000fe40000004100 */
[----:B------:R-:W-:Y:S01]  /*d1c0*/  FMUL.FTZ R58, R55, R56 ;  /* 0x00000038373a7220 */ /* 0x000fe20000410000 */
[----:B------:R-:W-:-:S02]  /*d1d0*/  HADD2.F32 R54, -RZ, R54.H1_H1 ;  /* 0x30000036ff367230 */ /* 0x000fc40000004100 */
[----:B------:R-:W-:Y:S01]  /*d1e0*/  FMUL.FTZ R56, R15, R56 ;  /* 0x000000380f387220 */ /* 0x000fe20000410000 */
[----:B------:R-:W-:Y:S02]  /*d1f0*/  HADD2.F32 R59, -RZ, R59.H1_H1 ;  /* 0x3000003bff3b7230 */ /* 0x000fe40000004100 */
[----:B------:R-:W-:Y:S01]  /*d200*/  FFMA.FTZ R62, R53, R60, -R62 ;  /* 0x0000003c353e7223 */ /* 0x000fe2000001083e */
[----:B------:R-:W-:Y:S01]  /*d210*/  HADD2.F32 R12, -RZ, R57.H1_H1 ;  /* 0x30000039ff0c7230 */ /* 0x000fe20000004100 */
[----:B------:R-:W-:Y:S01]  /*d220*/  F2FP.SATFINITE.E4M3.F32.PACK_AB_MERGE_C R14, R51, R14, RZ ;  /* 0x0000000e330e723e */ /* 0x000fe200048070ff */
[----:B------:R-:W-:Y:S02]  /*d230*/  HADD2.F32 R52, -RZ, R52.H1_H1 ;  /* 0x30000034ff347230 */ /* 0x000fe40000004100 */
[----:B------:R-:W-:Y:S01]  /*d240*/  FMUL.FTZ R39, R54, R59 ;  /* 0x0000003b36277220 */ /* 0x000fe20000410000 */
[----:B------:R-:W-:Y:S01]  /*d250*/  F2FP.SATFINITE.E4M3.F32.PACK_AB_MERGE_C R37, R50, R37, RZ ;  /* 0x000000253225723e */ /* 0x000fe200048070ff */
[-C--:B------:R-:W-:Y:S01]  /*d260*/  FFMA.FTZ R15, R15, R12.reuse, -R58 ;  /* 0x0000000c0f0f7223 */ /* 0x080fe2000001083a */
[----:B------:R-:W-:Y:S01]  /*d270*/  FFMA.FTZ R55, R55, R12, R56 ;  /* 0x0000000c37377223 */ /* 0x000fe20000010038 */
[C---:B------:R-:W-:Y:S01]  /*d280*/  FMUL.FTZ R59, R52.reuse, R59 ;  /* 0x0000003b343b7220 */ /* 0x040fe20000410000 */
[----:B------:R-:W-:Y:S01]  /*d290*/  FFMA.FTZ R39, R52, R11, -R39 ;  /* 0x0000000b34277223 */ /* 0x000fe20000010827 */
[----:B------:R-:W-:Y:S01]  /*d2a0*/  F2FP.SATFINITE.E4M3.F32.PACK_AB_MERGE_C R13, R13, R48, R14 ;  /* 0x000000300d0d723e */ /* 0x000fe2000480700e */
[----:B------:R-:W-:-:S02]  /*d2b0*/  IMAD.MOV.U32 R12, RZ, RZ, R47 ;  /* 0x000000ffff0c7224 */ /* 0x000fc400078e002f */
[----:B------:R-:W-:Y:S01]  /*d2c0*/  FFMA.FTZ R54, R54, R11, R59 ;  /* 0x0000000b36367223 */ /* 0x000fe2000001003b */
[----:B------:R-:W-:Y:S02]  /*d2d0*/  F2FP.SATFINITE.E4M3.F32.PACK_AB_MERGE_C R15, R15, R62, RZ ;  /* 0x0000003e0f0f723e */ /* 0x000fe400048070ff */
[----:B------:R-:W-:Y:S02]  /*d2e0*/  F2FP.SATFINITE.E4M3.F32.PACK_AB_MERGE_C R55, R55, R72, RZ ;  /* 0x000000483737723e */ /* 0x000fe400048070ff */
[----:B------:R-:W-:Y:S02]  /*d2f0*/  F2FP.SATFINITE.E4M3.F32.PACK_AB_MERGE_C R15, R39, R74, R15 ;  /* 0x0000004a270f723e */ /* 0x000fe4000480700f */
[----:B------:R-:W-:Y:S01]  /*d300*/  F2FP.SATFINITE.E4M3.F32.PACK_AB_MERGE_C R37, R36, R49, R37 ;  /* 0x000000312425723e */ /* 0x000fe20004807025 */
[----:B------:R-:W-:Y:S01]  /*d310*/  IMAD.MOV.U32 R36, RZ, RZ, R46 ;  /* 0x000000ffff247224 */ /* 0x000fe200078e002e */
[----:B------:R-:W-:Y:S02]  /*d320*/  F2FP.SATFINITE.E4M3.F32.PACK_AB_MERGE_C R39, R54, R63, R55 ;  /* 0x0000003f3627723e */ /* 0x000fe40004807037 */
[----:B------:R-:W-:-:S07]  /*d330*/  MOV R14, R45 ;  /* 0x0000002d000e7202 */ /* 0x000fce0000000f00 */
.L_x_523:
[----:B------:R-:W-:Y:S05]  /*d340*/  BSYNC B2 ;  /* 0x0000000000027941 */ /* 0x000fea0003800000 */
.L_x_522:
[----:B-1----:R1:W-:Y:S04]  /*d350*/  ST.E.128 desc[UR50][R40.64], R12 ;  /* 0x0000000c28007985 */ /* 0x0023e8000c101d32 */
[----:B----4-:R1:W-:Y:S02]  /*d360*/  @!P2 ST.E.128 desc[UR50][R42.64], R36 ;  /* 0x000000242a00a985 */ /* 0x0103e4000c101d32 */
.L_x_521:
[----:B------:R-:W-:Y:S05]  /*d370*/  BSYNC B1 ;  /* 0x0000000000017941 */ /* 0x000fea0003800000 */
.L_x_520:
[----:B------:R-:W-:Y:S01]  /*d380*/  ISETP.NE.AND P2, PT, R29, RZ, PT ;  /* 0x000000ff1d00720c */ /* 0x000fe20003f45270 */
[----:B------:R-:W-:-:S12]  /*d390*/  BSSY B1, `(.L_x_524) ;  /* 0x00000f1000017945 */ /* 0x000fd80003800000 */
[----:B------:R-:W-:Y:S05]  /*d3a0*/  @!P2 BRA `(.L_x_525) ;  /* 0x0000000c00bca947 */ /* 0x000fea0003800000 */
[----:B0---4-:R-:W-:Y:S01]  /*d3b0*/  SEL R11, R121, R146, !P3 ;  /* 0x00000092790b7207 */ /* 0x011fe20005800000 */
[----:B------:R-:W-:Y:S01]  /*d3c0*/  BSSY B2, `(.L_x_526) ;  /* 0x00000eb000027945 */ /* 0x000fe20003800000 */
[----:B-1----:R-:W-:Y:S02]  /*d3d0*/  IADD3 R40, P2, R26, R120, RZ ;  /* 0x000000781a287210 */ /* 0x002fe40007f5e0ff */
        /* <DEDUP_REMOVED lines=8> */
[----:B------:R-:W-:Y:S02]  /*d460*/  SHF.R.S32.HI R12, RZ, 0x2, R12 ;  /* 0x00000002ff0c7819 */ /* 0x000fe4000001140c */
[----:B------:R-:W-:-:S03]  /*d470*/  LOP3.LUT R11, R212, 0x30, R13, 0xf8, !PT ;  /* 0x00000030d40b7812 */ /* 0x000fc600078ef80d */
[----:B------:R-:W-:Y:S01]  /*d480*/  IMAD R12, R12, 0x2800, R213 ;  /* 0x000028000c0c7824 */ /* 0x000fe200078e02d5 */
[----:B------:R-:W-:-:S05]  /*d490*/  LOP3.LUT R11, R11, R4, RZ, 0x3c, !PT ;  /* 0x000000040b0b7212 */ /* 0x000fca00078e3cff */
[----:B------:R-:W-:Y:S01]  /*d4a0*/  @!P2 IADD3 R42, P4, R13, R120, RZ ;  /* 0x000000780d2aa210 */ /* 0x000fe20007f9e0ff */
[----:B------:R-:W-:Y:S02]  /*d4b0*/  IMAD.IADD R12, R12, 0x1, R11 ;  /* 0x000000010c0c7824 */ /* 0x000fe400078e020b */
[----:B------:R-:W-:Y:S01]  /*d4c0*/  IMAD R11, R19, 0x7800, R131 ;  /* 0x00007800130b7824 */ /* 0x000fe200078e0283 */
[----:B------:R-:W-:Y:S01]  /*d4d0*/  @!P2 LEA.HI.X.SX32 R43, R13, R44, 0x1, P4 ;  /* 0x0000002c0d2ba211 */ /* 0x000fe200020f0eff */
[----:B------:R-:W-:Y:S01]  /*d4e0*/  IMAD R13, R19, 0x7800, R12 ;  /* 0x00007800130d7824 */ /* 0x000fe200078e020c */
[----:B------:R-:W-:Y:S02]  /*d4f0*/  ISETP.GE.AND P4, PT, R0, R118, PT ;  /* 0x000000760000720c */ /* 0x000fe40003f86270 */
[C---:B------:R-:W-:Y:S01]  /*d500*/  IADD3 R11, R18.reuse, R11, RZ ;  /* 0x0000000b120b7210 */ /* 0x040fe20007ffe0ff */
[----:B------:R-:W-:-:S04]  /*d510*/  IMAD.IADD R36, R18, 0x1, R13 ;  /* 0x0000000112247824 */ /* 0x000fc800078e020d */
[----:B------:R0:W1:Y:S04]  /*d520*/  LDS.128 R12, [R11+0x1a400] ;  /* 0x01a400000b0c7984 */ /* 0x0000680000000c00 */
[----:B------:R-:W4:Y:S02]  /*d530*/  LDS.128 R36, [R36+0x1a400] ;  /* 0x01a4000024247984 */ /* 0x000f240000000c00 */
[----:B------:R-:W-:Y:S05]  /*d540*/  @P4 BRA `(.L_x_527) ;  /* 0x0000000c00484947 */ /* 0x000fea0003800000 */
[--C-:B0-----:R-:W-:Y:S01]  /*d550*/  SHF.R.U32.HI R11, RZ, 0x8, R77.reuse ;  /* 0x00000008ff0b7819 */ /* 0x101fe2000001164d */
[----:B-1----:R-:W-:Y:S01]  /*d560*/  IMAD.MOV.U32 R45, RZ, RZ, R14 ;  /* 0x000000ffff2d7224 */ /* 0x002fe200078e000e */
[----:B------:R-:W-:Y:S01]  /*d570*/  SHF.R.U32.HI R55, RZ, 0x10, R77 ;  /* 0x00000010ff377819 */ /* 0x000fe2000001164d */
[----:B----4-:R-:W-:Y:S01]  /*d580*/  IMAD.MOV.U32 R50, RZ, RZ, R36 ;  /* 0x000000ffff327224 */ /* 0x010fe200078e0024 */
[----:B------:R-:W-:Y:S01]  /*d590*/  SHF.R.U32.HI R53, RZ, 0x8, R65 ;  /* 0x00000008ff357819 */ /* 0x000fe20000011641 */
[----:B------:R-:W-:Y:S01]  /*d5a0*/  IMAD.MOV.U32 R48, RZ, RZ, R12 ;  /* 0x000000ffff307224 */ /* 0x000fe200078e000c */
[----:B------:R-:W-:Y:S01]  /*d5b0*/  LOP3.LUT R46, R77, 0xff0000ff, RZ, 0xc0, !PT ;  /* 0xff0000ff4d2e7812 */ /* 0x000fe200078ec0ff */
[----:B------:R-:W-:Y:S01]  /*d5c0*/  IMAD.U32 R14, R55, 0x10000, RZ ;  /* 0x00010000370e7824 */ /* 0x000fe200078e00ff */
[----:B------:R-:W-:Y:S01]  /*d5d0*/  SHF.R.U32.HI R54, RZ, 0x8, R79 ;  /* 0x00000008ff367819 */ /* 0x000fe2000001164f */
[----:B------:R-:W-:Y:S01]  /*d5e0*/  IMAD.SHL.U32 R36, R53, 0x100, RZ ;  /* 0x0000010035247824 */ /* 0x000fe200078e00ff */
[----:B------:R-:W-:-:S02]  /*d5f0*/  SHF.L.U32 R11, R11, 0x8, RZ ;  /* 0x000000080b0b7819 */ /* 0x000fc400000006ff */
[----:B------:R-:W-:Y:S01]  /*d600*/  SHF.R.U32.HI R52, RZ, 0x8, R67 ;  /* 0x00000008ff347819 */ /* 0x000fe20000011643 */
[----:B------:R-:W-:Y:S01]  /*d610*/  IMAD.SHL.U32 R12, R54, 0x100, RZ ;  /* 0x00000100360c7824 */ /* 0x000fe200078e00ff */
[----:B------:R-:W-:Y:S02]  /*d620*/  SHF.R.U32.HI R59, RZ, 0x10, R79 ;  /* 0x00000010ff3b7819 */ /* 0x000fe4000001164f */
[----:B------:R-:W-:Y:S02]  /*d630*/  LOP3.LUT R11, R46, 0xff00, R11, 0xf8, !PT ;  /* 0x0000ff002e0b7812 */ /* 0x000fe400078ef80b */
[----:B------:R-:W-:Y:S02]  /*d640*/  LOP3.LUT R49, R65, 0xff0000ff, RZ, 0xc0, !PT ;  /* 0xff0000ff41317812 */ /* 0x000fe400078ec0ff */
[----:B------:R-:W-:Y:S02]  /*d650*/  LOP3.LUT R51, R67, 0xff0000ff, RZ, 0xc0, !PT ;  /* 0xff0000ff43337812 */ /* 0x000fe400078ec0ff */
[----:B------:R-:W-:-:S02]  /*d660*/  SHF.L.U32 R46, R52, 0x8, RZ ;  /* 0x00000008342e7819 */ /* 0x000fc400000006ff */
[----:B------:R-:W-:Y:S02]  /*d670*/  LOP3.LUT R47, R79, 0xff0000ff, RZ, 0xc0, !PT ;  /* 0xff0000ff4f2f7812 */ /* 0x000fe400078ec0ff */
[----:B------:R-:W-:Y:S01]  /*d680*/  LOP3.LUT R14, R11, 0xff0000, R14, 0xf8, !PT ;  /* 0x00ff00000b0e7812 */ /* 0x000fe200078ef80e */
[----:B------:R-:W-:Y:S01]  /*d690*/  IMAD.U32 R11, R59, 0x10000, RZ ;  /* 0x000100003b0b7824 */ /* 0x000fe200078e00ff */
[----:B------:R-:W-:Y:S02]  /*d6a0*/  LOP3.LUT R55, R49, 0xff00, R36, 0xf8, !PT ;  /* 0x0000ff0031377812 */ /* 0x000fe400078ef824 */
[----:B------:R-:W-:Y:S02]  /*d6b0*/  LOP3.LUT R57, R51, 0xff00, R46, 0xf8, !PT ;  /* 0x0000ff0033397812 */ /* 0x000fe400078ef82e */
[----:B------:R-:W-:Y:S02]  /*d6c0*/  LOP3.LUT R12, R47, 0xff00, R12, 0xf8, !PT ;  /* 0x0000ff002f0c7812 */ /* 0x000fe400078ef80c */
[----:B------:R-:W-:-:S02]  /*d6d0*/  F2FP.F16.E4M3.UNPACK_B R54, R142.H1 ;  /* 0x0000008eff36723e */ /* 0x000fc400030006ff */
[----:B------:R-:W-:Y:S02]  /*d6e0*/  F2FP.F16.E4M3.UNPACK_B R51, R50.H1 ;  /* 0x00000032ff33723e */ /* 0x000fe400030006ff */
[----:B------:R-:W-:Y:S02]  /*d6f0*/  F2FP.F16.E4M3.UNPACK_B R49, R48.H1 ;  /* 0x00000030ff31723e */ /* 0x000fe400030006ff */
[----:B------:R-:W-:Y:S01]  /*d700*/  SHF.R.U32.HI R58, RZ, 0x10, R65 ;  /* 0x00000010ff3a7819 */ /* 0x000fe20000011641 */
[----:B------:R-:W-:Y:S01]  /*d710*/  HADD2.F32 R47, -RZ, R51.H0_H0 ;  /* 0x20000033ff2f7230 */ /* 0x000fe20000004100 */
[----:B------:R-:W-:Y:S01]  /*d720*/  LOP3.LUT R11, R12, 0xff0000, R11, 0xf8, !PT ;  /* 0x00ff00000c0b7812 */ /* 0x000fe200078ef80b */
[----:B------:R-:W-:Y:S01]  /*d730*/  HADD2.F32 R12, -RZ, R54.H0_H0 ;  /* 0x20000036ff0c7230 */ /* 0x000fe20000004100 */
[----:B------:R-:W-:Y:S01]  /*d740*/  F2FP.F16.E4M3.UNPACK_B R52, R144.H1 ;  /* 0x00000090ff34723e */ /* 0x000fe200030006ff */
[----:B------:R-:W-:Y:S01]  /*d750*/  HADD2.F32 R46, -RZ, R49.H0_H0 ;  /* 0x20000031ff2e7230 */ /* 0x000fe20000004100 */
[----:B------:R-:W-:Y:S01]  /*d760*/  SHF.R.U32.HI R56, RZ, 0x10, R67 ;  /* 0x00000010ff387819 */ /* 0x000fe20000011643 */
[----:B------:R-:W-:-:S02]  /*d770*/  IMAD.U32 R36, R58, 0x10000, RZ ;  /* 0x000100003a247824 */ /* 0x000fc400078e00ff */
[-C--:B------:R-:W-:Y:S01]  /*d780*/  FMUL.FTZ R59, R47, R12.reuse ;  /* 0x0000000c2f3b7220 */ /* 0x080fe20000410000 */
[----:B------:R-:W-:Y:S02]  /*d790*/  HADD2.F32 R53, -RZ, R52.H0_H0 ;  /* 0x20000034ff357230 */ /* 0x000fe40000004100 */
[----:B------:R-:W-:Y:S01]  /*d7a0*/  FMUL.FTZ R58, R46, R12 ;  /* 0x0000000c2e3a7220 */ /* 0x000fe20000410000 */
[----:B------:R-:W-:Y:S01]  /*d7b0*/  SHF.L.U32 R56, R56, 0x10, RZ ;  /* 0x0000001038387819 */ /* 0x000fe200000006ff */
[----:B------:R-:W-:Y:S01]  /*d7c0*/  HADD2.F32 R49, -RZ, R49.H1_H1 ;  /* 0x30000031ff317230 */ /* 0x000fe20000004100 */
[----:B------:R-:W-:Y:S01]  /*d7d0*/  LOP3.LUT R36, R55, 0xff0000, R36, 0xf8, !PT ;  /* 0x00ff000037247812 */ /* 0x000fe200078ef824 */
[-C--:B------:R-:W-:Y:S01]  /*d7e0*/  FFMA.FTZ R46, R46, R53.reuse, -R59 ;  /* 0x000000352e2e7223 */ /* 0x080fe2000001083b */
[----:B------:R-:W-:Y:S01]  /*d7f0*/  FFMA.FTZ R47, R47, R53, R58 ;  /* 0x000000352f2f7223 */ /* 0x000fe2000001003a */
[----:B------:R-:W-:Y:S01]  /*d800*/  HADD2.F32 R53, -RZ, R54.H1_H1 ;  /* 0x30000036ff357230 */ /* 0x000fe20000004100 */
[----:B------:R-:W-:Y:S01]  /*d810*/  F2FP.F16.E4M3.UNPACK_B R142, R142 ;  /* 0x0000008eff8e723e */ /* 0x000fe200020006ff */
[----:B------:R-:W-:Y:S01]  /*d820*/  HADD2.F32 R54, -RZ, R51.H1_H1 ;  /* 0x30000033ff367230 */ /* 0x000fe20000004100 */
[----:B------:R-:W-:Y:S01]  /*d830*/  F2FP.F16.E4M3.UNPACK_B R51, R50 ;  /* 0x00000032ff33723e */ /* 0x000fe200020006ff */
[----:B------:R-:W-:Y:S01]  /*d840*/  HADD2.F32 R55, -RZ, R52.H1_H1 ;  /* 0x30000034ff377230 */ /* 0x000fe20000004100 */
[----:B------:R-:W-:Y:S01]  /*d850*/  F2FP.F16.E4M3.UNPACK_B R52, R48 ;  /* 0x00000030ff34723e */ /* 0x000fe200020006ff */
[--C-:B------:R-:W-:Y:S01]  /*d860*/  HADD2.F32 R59, -RZ, R142.reuse.H1_H1 ;  /* 0x3000008eff3b7230 */ /* 0x100fe20000004100 */
[----:B------:R-:W-:Y:S01]  /*d870*/  LOP3.LUT R12, R57, 0xff0000, R56, 0xf8, !PT ;  /* 0x00ff0000390c7812 */ /* 0x000fe200078ef838 */
[-C--:B------:R-:W-:Y:S01]  /*d880*/  FMUL.FTZ R48, R54, R53.reuse ;  /* 0x0000003536307220 */ /* 0x080fe20000410000 */
[----:B------:R-:W-:Y:S01]  /*d890*/  F2FP.F16.E4M3.UNPACK_B R144, R144 ;  /* 0x00000090ff90723e */ /* 0x000fe200020006ff */
[----:B------:R-:W-:Y:S01]  /*d8a0*/  FMUL.FTZ R57, R49, R53 ;  /* 0x0000003531397220 */ /* 0x000fe20000410000 */
[----:B------:R-:W-:-:S02]  /*d8b0*/  HADD2.F32 R56, -RZ, R142.H0_H0 ;  /* 0x2000008eff387230 */ /* 0x000fc40000004100 */
[-C--:B------:R-:W-:Y:S01]  /*d8c0*/  FFMA.FTZ R49, R49, R55.reuse, -R48 ;  /* 0x0000003731317223 */ /* 0x080fe20000010830 */
[--C-:B------:R-:W-:Y:S02]  /*d8d0*/  HADD2.F32 R53, -RZ, R51.reuse.H0_H0 ;  /* 0x20000033ff357230 */ /* 0x100fe40000004100 */
[----:B------:R-:W-:Y:S01]  /*d8e0*/  FFMA.FTZ R48, R54, R55, R57 ;  /* 0x0000003736307223 */ /* 0x000fe20000010039 */
[----:B------:R-:W-:Y:S01]  /*d8f0*/  HADD2.F32 R50, -RZ, R52.H0_H0 ;  /* 0x20000034ff327230 */ /* 0x000fe20000004100 */
[----:B------:R-:W-:Y:S01]  /*d900*/  F2FP.F16.E4M3.UNPACK_B R60, R143.H1 ;  /* 0x0000008fff3c723e */ /* 0x000fe200030006ff */
        /* <DEDUP_REMOVED lines=8> */
[-C--:B------:R-:W-:Y:S01]  /*d990*/  FMUL.FTZ R53, R54, R59.reuse ;  /* 0x0000003b36357220 */ /* 0x080fe20000410000 */
[----:B------:R-:W-:Y:S01]  /*d9a0*/  F2FP.F16.E4M3.UNPACK_B R55, R38.H1 ;  /* 0x00000026ff37723e */ /* 0x000fe200030006ff */
[C---:B------:R-:W-:Y:S01]  /*d9b0*/  FMUL.FTZ R61, R52.reuse, R59 ;  /* 0x0000003b343d7220 */ /* 0x040fe20000410000 */
[----:B------:R-:W-:Y:S01]  /*d9c0*/  F2FP.F16.E4M3.UNPACK_B R58, R145.H1 ;  /* 0x00000091ff3a723e */ /* 0x000fe200030006ff */
[----:B------:R-:W-:Y:S01]  /*d9d0*/  FFMA.FTZ R53, R52, R57, -R53 ;  /* 0x0000003934357223 */ /* 0x000fe20000010835 */
[----:B------:R-:W-:Y:S01]  /*d9e0*/  F2FP.F16.E4M3.UNPACK_B R52, R45.H1 ;  /* 0x0000002dff34723e */ /* 0x000fe200030006ff */
[----:B------:R-:W-:-:S02]  /*d9f0*/  HADD2.F32 R59, -RZ, R60.H0_H0 ;  /* 0x2000003cff3b7230 */ /* 0x000fc40000004100 */
[----:B------:R-:W-:Y:S01]  /*da00*/  FFMA.FTZ R62, R54, R57, R61 ;  /* 0x00000039363e7223 */ /* 0x000fe2000001003d */
[--C-:B------:R-:W-:Y:S01]  /*da10*/  HADD2.F32 R56, -RZ, R55.reuse.H0_H0 ;  /* 0x20000037ff387230 */ /* 0x100fe20000004100 */
[----:B------:R-:W-:Y:S01]  /*da20*/  F2FP.F16.E4M3.UNPACK_B R143, R143 ;  /* 0x0000008fff8f723e */ /* 0x000fe200020006ff */
[----:B------:R-:W-:Y:S01]  /*da30*/  HADD2.F32 R60, -RZ, R60.H1_H1 ;  /* 0x3000003cff3c7230 */ /* 0x000fe20000004100 */
[----:B------:R-:W-:Y:S01]  /*da40*/  F2FP.F16.E4M3.UNPACK_B R45, R45 ;  /* 0x0000002dff2d723e */ /* 0x000fe200020006ff */
[----:B------:R-:W-:Y:S02]  /*da50*/  HADD2.F32 R55, -RZ, R55.H1_H1 ;  /* 0x30000037ff377230 */ /* 0x000fe40000004100 */
[----:B------:R-:W-:Y:S01]  /*da60*/  FMUL.FTZ R61, R56, R59 ;  /* 0x0000003b383d7220 */ /* 0x000fe20000410000 */
[----:B------:R-:W-:Y:S01]  /*da70*/  HADD2.F32 R54, -RZ, R52.H0_H0 ;  /* 0x20000034ff367230 */ /* 0x000fe20000004100 */
[----:B------:R-:W-:Y:S01]  /*da80*/  F2FP.F16.E4M3.UNPACK_B R145, R145 ;  /* 0x00000091ff91723e */ /* 0x000fe200020006ff */
[----:B------:R-:W-:-:S02]  /*da90*/  HADD2.F32 R57, -RZ, R58.H0_H0 ;  /* 0x2000003aff397230 */ /* 0x000fc40000004100 */
[----:B------:R-:W-:Y:S01]  /*daa0*/  FMUL.FTZ R63, R55, R60 ;  /* 0x0000003c373f7220 */ /* 0x000fe20000410000 */
[----:B------:R-:W-:Y:S02]  /*dab0*/  HADD2.F32 R52, -RZ, R52.H1_H1 ;  /* 0x30000034ff347230 */ /* 0x000fe40000004100 */
[C---:B------:R-:W-:Y:S01]  /*dac0*/  FMUL.FTZ R59, R54.reuse, R59 ;  /* 0x0000003b363b7220 */ /* 0x040fe20000410000 */
[----:B------:R-:W-:Y:S02]  /*dad0*/  HADD2.F32 R58, -RZ, R58.H1_H1 ;  /* 0x3000003aff3a7230 */ /* 0x000fe40000004100 */
[-C--:B------:R-:W-:Y:S01]  /*dae0*/  FFMA.FTZ R61, R54, R57.reuse, -R61 ;  /* 0x00000039363d7223 */ /* 0x080fe2000001083d */
[----:B------:R-:W-:Y:S01]  /*daf0*/  F2FP.SATFINITE.E4M3.F32.PACK_AB_MERGE_C R46, R49, R46, RZ ;  /* 0x0000002e312e723e */ /* 0x000fe200048070ff */
[----:B------:R-:W-:Y:S01]  /*db00*/  FMUL.FTZ R54, R52, R60 ;  /* 0x0000003c34367220 */ /* 0x000fe20000410000 */
[----:B------:R-:W-:Y:S01]  /*db10*/  FFMA.FTZ R60, R56, R57, R59 ;  /* 0x00000039383c7223 */ /* 0x000fe2000001003b */
[----:B------:R-:W-:Y:S01]  /*db20*/  FFMA.FTZ R64, R52, R58, -R63 ;  /* 0x0000003a34407223 */ /* 0x000fe2000001083f */
[----:B------:R-:W-:Y:S01]  /*db30*/  F2FP.F16.E4M3.UNPACK_B R52, R38 ;  /* 0x00000026ff34723e */ /* 0x000fe200020006ff */
[----:B------:R-:W-:Y:S01]  /*db40*/  FFMA.FTZ R63, R55, R58, R54 ;  /* 0x0000003a373f7223 */ /* 0x000fe20000010036 */
[--C-:B------:R-:W-:Y:S01]  /*db50*/  HADD2.F32 R57, -RZ, R143.reuse.H0_H0 ;  /* 0x2000008fff397230 */ /* 0x100fe20000004100 */
[----:B------:R-:W-:Y:S01]  /*db60*/  F2FP.SATFINITE.E4M3.F32.PACK_AB_MERGE_C R48, R48, R47, RZ ;  /* 0x0000002f3030723e */ /* 0x000fe200048070ff */
[----:B------:R-:W-:Y:S01]  /*db70*/  HADD2.F32 R143, -RZ, R143.H1_H1 ;  /* 0x3000008fff8f7230 */ /* 0x000fe20000004100 */
[----:B------:R-:W-:Y:S01]  /*db80*/  F2FP.F16.E4M3.UNPACK_B R49, R13 ;  /* 0x0000000dff31723e */ /* 0x000fe200020006ff */
[--C-:B------:R-:W-:Y:S01]  /*db90*/  HADD2.F32 R54, -RZ, R52.reuse.H0_H0 ;  /* 0x20000034ff367230 */ /* 0x100fe20000004100 */
[----:B------:R-:W-:Y:S01]  /*dba0*/  F2FP.SATFINITE.E4M3.F32.PACK_AB_MERGE_C R47, R53, R50, R46 ;  /* 0x00000032352f723e */ /* 0x000fe2000480702e */
[----:B------:R-:W-:Y:S01]  /*dbb0*/  HADD2.F32 R38, -RZ, R45.H0_H0 ;  /* 0x2000002dff267230 */ /* 0x000fe20000004100 */
[----:B------:R-:W-:Y:S01]  /*dbc0*/  F2FP.SATFINITE.E4M3.F32.PACK_AB_MERGE_C R46, R62, R51, R48 ;  /* 0x000000333e2e723e */ /* 0x000fe20004807030 */
[----:B------:R-:W-:-:S02]  /*dbd0*/  HADD2.F32 R52, -RZ, R52.H1_H1 ;  /* 0x30000034ff347230 */ /* 0x000fc40000004100 */
[-C--:B------:R-:W-:Y:S01]  /*dbe0*/  FMUL.FTZ R59, R54, R57.reuse ;  /* 0x00000039363b7220 */ /* 0x080fe20000410000 */
[----:B------:R-:W-:Y:S02]  /*dbf0*/  HADD2.F32 R45, -RZ, R45.H1_H1 ;  /* 0x3000002dff2d7230 */ /* 0x000fe40000004100 */
[----:B------:R-:W-:Y:S01]  /*dc00*/  FMUL.FTZ R57, R38, R57 ;  /* 0x0000003926397220 */ /* 0x000fe20000410000 */
[--C-:B------:R-:W-:Y:S02]  /*dc10*/  HADD2.F32 R55, -RZ, R145.reuse.H0_H0 ;  /* 0x20000091ff377230 */ /* 0x100fe40000004100 */
[-C--:B------:R-:W-:Y:S01]  /*dc20*/  FMUL.FTZ R56, R52, R143.reuse ;  /* 0x0000008f34387220 */ /* 0x080fe20000410000 */
[----:B------:R-:W-:Y:S02]  /*dc30*/  HADD2.F32 R145, -RZ, R145.H1_H1 ;  /* 0x30000091ff917230 */ /* 0x000fe40000004100 */
[----:B------:R-:W-:Y:S01]  /*dc40*/  FMUL.FTZ R143, R45, R143 ;  /* 0x0000008f2d8f7220 */ /* 0x000fe20000410000 */
[----:B------:R-:W-:-:S02]  /*dc50*/  HADD2.F32 R48, -RZ, R49.H0_H0 ;  /* 0x20000031ff307230 */ /* 0x000fc40000004100 */
[-C--:B------:R-:W-:Y:S01]  /*dc60*/  FFMA.FTZ R59, R38, R55.reuse, -R59 ;  /* 0x00000037263b7223 */ /* 0x080fe2000001083b */
[----:B------:R-:W-:Y:S01]  /*dc70*/  FFMA.FTZ R38, R54, R55, R57 ;  /* 0x0000003736267223 */ /* 0x000fe20000010039 */
[-C--:B------:R-:W-:Y:S01]  /*dc80*/  FFMA.FTZ R58, R45, R145.reuse, -R56 ;  /* 0x000000912d3a7223 */ /* 0x080fe20000010838 */
[----:B------:R-:W-:Y:S01]  /*dc90*/  FFMA.FTZ R143, R52, R145, R143 ;  /* 0x00000091348f7223 */ /* 0x000fe2000001008f */
[----:B------:R-:W-:Y:S02]  /*dca0*/  F2FP.F16.E4M3.UNPACK_B R52, R37 ;  /* 0x00000025ff34723e */ /* 0x000fe400020006ff */
[----:B------:R-:W-:Y:S02]  /*dcb0*/  F2FP.F16.E4M3.UNPACK_B R56, R36 ;  /* 0x00000024ff38723e */ /* 0x000fe400020006ff */
[----:B------:R-:W-:Y:S01]  /*dcc0*/  F2FP.SATFINITE.E4M3.F32.PACK_AB_MERGE_C R45, R64, R61, RZ ;  /* 0x0000003d402d723e */ /* 0x000fe200048070ff */
[----:B------:R-:W-:Y:S01]  /*dcd0*/  HADD2.F32 R50, -RZ, R52.H0_H0 ;  /* 0x20000034ff327230 */ /* 0x000fe20000004100 */
[----:B------:R-:W-:Y:S01]  /*dce0*/  F2FP.F16.E4M3.UNPACK_B R54, R14 ;  /* 0x0000000eff36723e */ /* 0x000fe200020006ff */
[----:B------:R-:W-:Y:S01]  /*dcf0*/  HADD2.F32 R51, -RZ, R56.H0_H0 ;  /* 0x20000038ff337230 */ /* 0x000fe20000004100 */
[----:B------:R-:W-:Y:S01]  /*dd00*/  F2FP.SATFINITE.E4M3.F32.PACK_AB_MERGE_C R45, R58, R59, R45 ;  /* 0x0000003b3a2d723e */ /* 0x000fe2000480702d */
[----:B------:R-:W-:Y:S01]  /*dd10*/  HADD2.F32 R53, -RZ, R52.H1_H1 ;  /* 0x30000034ff357230 */ /* 0x000fe20000004100 */
[----:B------:R-:W-:Y:S01]  /*dd20*/  F2FP.F16.E4M3.UNPACK_B R52, R37.H1 ;  /* 0x00000025ff34723e */ /* 0x000fe200030006ff */
[----:B------:R-:W-:-:S02]  /*dd30*/  HADD2.F32 R55, -RZ, R54.H0_H0 ;  /* 0x20000036ff377230 */ /* 0x000fc40000004100 */
[-C--:B------:R-:W-:Y:S01]  /*dd40*/  FMUL.FTZ R57, R50, R51.reuse ;  /* 0x0000003332397220 */ /* 0x080fe20000410000 */
[C---:B------:R-:W-:Y:S01]  /*dd50*/  FMUL.FTZ R59, R48.reuse, R51 ;  /* 0x00000033303b7220 */ /* 0x040fe20000410000 */
[----:B------:R-:W-:Y:S01]  /*dd60*/  HADD2.F32 R56, -RZ, R56.H1_H1 ;  /* 0x30000038ff387230 */ /* 0x000fe20000004100 */
[----:B------:R-:W-:Y:S01]  /*dd70*/  F2FP.F16.E4M3.UNPACK_B R14, R14.H1 ;  /* 0x0000000eff0e723e */ /* 0x000fe200030006ff */
[----:B------:R-:W-:Y:S02]  /*dd80*/  HADD2.F32 R51, -RZ, R49.H1_H1 ;  /* 0x30000031ff337230 */ /* 0x000fe40000004100 */
[-C--:B------:R-:W-:Y:S01]  /*dd90*/  FFMA.FTZ R48, R48, R55.reuse, -R57 ;  /* 0x0000003730307223 */ /* 0x080fe20000010839 */
[----:B------:R-:W-:Y:S01]  /*dda0*/  FFMA.FTZ R49, R50, R55, R59 ;  /* 0x0000003732317223 */ /* 0x000fe2000001003b */
[----:B------:R-:W-:Y:S02]  /*ddb0*/  HADD2.F32 R54, -RZ, R54.H1_H1 ;  /* 0x30000036ff367230 */ /* 0x000fe40000004100 */
[-C--:B------:R-:W-:Y:S01]  /*ddc0*/  FMUL.FTZ R58, R53, R56.reuse ;  /* 0x00000038353a7220 */ /* 0x080fe20000410000 */
[----:B------:R-:W-:Y:S01]  /*ddd0*/  FMUL.FTZ R56, R51, R56 ;  /* 0x0000003833387220 */ /* 0x000fe20000410000 */
[----:B------:R-:W-:-:S02]  /*dde0*/  F2FP.F16.E4M3.UNPACK_B R55, R36.H1 ;  /* 0x00000024ff37723e */ /* 0x000fc400030006ff */
[----:B------:R-:W-:Y:S01]  /*ddf0*/  F2FP.F16.E4M3.UNPACK_B R50, R13.H1 ;  /* 0x0000000dff32723e */ /* 0x000fe200030006ff */
[-C--:B------:R-:W-:Y:S01]  /*de00*/  FFMA.FTZ R13, R51, R54.reuse, -R58 ;  /* 0x00000036330d7223 */ /* 0x080fe2000001083a */
[----:B------:R-:W-:Y:S01]  /*de10*/  FFMA.FTZ R36, R53, R54, R56 ;  /* 0x0000003635247223 */ /* 0x000fe20000010038 */
[----:B------:R-:W-:Y:S01]  /*de20*/  HADD2.F32 R51, -RZ, R52.H0_H0 ;  /* 0x20000034ff337230 */ /* 0x000fe20000004100 */
[----:B------:R-:W-:Y:S01]  /*de30*/  F2FP.SATFINITE.E4M3.F32.PACK_AB_MERGE_C R60, R63, R60, RZ ;  /* 0x0000003c3f3c723e */ /* 0x000fe200048070ff */
[--C-:B------:R-:W-:Y:S02]  /*de40*/  HADD2.F32 R56, -RZ, R55.reuse.H0_H0 ;  /* 0x20000037ff387230 */ /* 0x100fe40000004100 */
[----:B------:R-:W-:Y:S01]  /*de50*/  HADD2.F32 R37, -RZ, R50.H0_H0 ;  /* 0x20000032ff257230 */ /* 0x000fe20000004100 */
[----:B------:R-:W-:Y:S01]  /*de60*/  F2FP.SATFINITE.E4M3.F32.PACK_AB_MERGE_C R38, R143, R38, R60 ;  /* 0x000000268f26723e */ /* 0x000fe2000480703c */
[----:B------:R-:W-:Y:S02]  /*de70*/  HADD2.F32 R52, -RZ, R52.H1_H1 ;  /* 0x30000034ff347230 */ /* 0x000fe40000004100 */
[----:B------:R-:W-:Y:S01]  /*de80*/  FMUL.FTZ R58, R51, R56 ;  /* 0x00000038333a7220 */ /* 0x000fe20000410000 */
[----:B------:R-:W-:-:S02]  /*de90*/  HADD2.F32 R55, -RZ, R55.H1_H1 ;  /* 0x30000037ff377230 */ /* 0x000fc40000004100 */
[----:B------:R-:W-:Y:S01]  /*dea0*/  FMUL.FTZ R56, R37, R56 ;  /* 0x0000003825387220 */ /* 0x000fe20000410000 */
[----:B------:R-:W-:Y:S02]  /*deb0*/  HADD2.F32 R50, -RZ, R50.H1_H1 ;  /* 0x30000032ff327230 */ /* 0x000fe40000004100 */
[--C-:B------:R-:W-:Y:S02]  /*dec0*/  HADD2.F32 R53, -RZ, R14.reuse.H1_H1 ;  /* 0x3000000eff357230 */ /* 0x100fe40000004100 */
[-C--:B------:R-:W-:Y:S01]  /*ded0*/  FMUL.FTZ R57, R52, R55.reuse ;  /* 0x0000003734397220 */ /* 0x080fe20000410000 */
[----:B------:R-:W-:Y:S02]  /*dee0*/  HADD2.F32 R54, -RZ, R14.H0_H0 ;  /* 0x2000000eff367230 */ /* 0x000fe40000004100 */
[C---:B------:R-:W-:Y:S01]  /*def0*/  FMUL.FTZ R55, R50.reuse, R55 ;  /* 0x0000003732377220 */ /* 0x040fe20000410000 */
[----:B------:R-:W-:Y:S01]  /*df00*/  F2FP.F16.E4M3.UNPACK_B R14, R15 ;  /* 0x0000000fff0e723e */ /* 0x000fe200020006ff */
[----:B------:R-:W-:Y:S01]  /*df10*/  FFMA.FTZ R62, R50, R53, -R57 ;  /* 0x00000035323e7223 */ /* 0x000fe20000010839 */
[----:B------:R-:W-:Y:S01]  /*df20*/  F2FP.F16.E4M3.UNPACK_B R50, R39 ;  /* 0x00000027ff32723e */ /* 0x000fe200020006ff */
[----:B------:R-:W-:Y:S01]  /*df30*/  FFMA.FTZ R64, R52, R53, R55 ;  /* 0x0000003534407223 */ /* 0x000fe20000010037 */
[----:B------:R-:W-:Y:S01]  /*df40*/  F2FP.F16.E4M3.UNPACK_B R55, R12 ;  /* 0x0000000cff37723e */ /* 0x000fe200020006ff */
[-C--:B------:R-:W-:Y:S01]  /*df50*/  FFMA.FTZ R61, R51, R54.reuse, R56 ;  /* 0x00000036333d7223 */ /* 0x080fe20000010038 */
[----:B------:R-:W-:Y:S01]  /*df60*/  F2FP.F16.E4M3.UNPACK_B R51, R39.H1 ;  /* 0x00000027ff33723e */ /* 0x000fe200030006ff */
[----:B------:R-:W-:Y:S01]  /*df70*/  FFMA.FTZ R59, R37, R54, -R58 ;  /* 0x00000036253b7223 */ /* 0x000fe2000001083a */
[----:B------:R-:W-:Y:S01]  /*df80*/  F2FP.F16.E4M3.UNPACK_B R57, R12.H1 ;  /* 0x0000000cff39723e */ /* 0x000fe200030006ff */
[----:B------:R-:W-:Y:S01]  /*df90*/  HADD2.F32 R37, -RZ, R14.H0_H0 ;  /* 0x2000000eff257230 */ /* 0x000fe20000004100 */
[----:B------:R-:W-:Y:S01]  /*dfa0*/  F2FP.F16.E4M3.UNPACK_B R15, R15.H1 ;  /* 0x0000000fff0f723e */ /* 0x000fe200030006ff */
        /* <DEDUP_REMOVED lines=8> */
[----:B------:R-:W-:Y:S01]  /*e030*/  HADD2.F32 R39, -RZ, R15.H0_H0 ;  /* 0x2000000fff277230 */ /* 0x000fe20000004100 */
[----:B------:R-:W-:Y:S01]  /*e040*/  F2FP.SATFINITE.E4M3.F32.PACK_AB_MERGE_C R61, R64, R61, RZ ;  /* 0x0000003d403d723e */ /* 0x000fe200048070ff */
        /* <DEDUP_REMOVED lines=19> */
[-C--:B------:R-:W-:Y:S01]  /*e180*/  FMUL.FTZ R37, R50, R55.reuse ;  /* 0x0000003732257220 */ /* 0x080fe20000410000 */
[-C--:B------:R-:W-:Y:S01]  /*e190*/  FFMA.FTZ R15, R15, R12.reuse, -R54 ;  /* 0x0000000c0f0f7223 */ /* 0x080fe20000010836 */
[----:B------:R-:W-:Y:S01]  /*e1a0*/  FFMA.FTZ R51, R51, R12, R52 ;  /* 0x0000000c33337223 */ /* 0x000fe20000010034 */
[C---:B------:R-:W-:Y:S01]  /*e1b0*/  FMUL.FTZ R55, R14.reuse, R55 ;  /* 0x000000370e377220 */ /* 0x040fe20000410000 */
[-C--:B------:R-:W-:Y:S01]  /*e1c0*/  FFMA.FTZ R37, R14, R11.reuse, -R37 ;  /* 0x0000000b0e257223 */ /* 0x080fe20000010825 */
[----:B------:R-:W-:Y:S01]  /*e1d0*/  F2FP.SATFINITE.E4M3.F32.PACK_AB_MERGE_C R13, R13, R48, R59 ;  /* 0x000000300d0d723e */ /* 0x000fe2000480703b */
[----:B------:R-:W-:Y:S01]  /*e1e0*/  IMAD.MOV.U32 R12, RZ, RZ, R47 ;  /* 0x000000ffff0c7224 */ /* 0x000fe200078e002f */
[----:B------:R-:W-:Y:S01]  /*e1f0*/  F2FP.SATFINITE.E4M3.F32.PACK_AB_MERGE_C R15, R15, R58, RZ ;  /* 0x0000003a0f0f723e */ /* 0x000fe200048070ff */
[----:B------:R-:W-:Y:S01]  /*e200*/  FFMA.FTZ R50, R50, R11, R55 ;  /* 0x0000000b32327223 */ /* 0x000fe20000010037 */
[----:B------:R-:W-:Y:S01]  /*e210*/  F2FP.SATFINITE.E4M3.F32.PACK_AB_MERGE_C R51, R51, R60, RZ ;  /* 0x0000003c3333723e */ /* 0x000fe200048070ff */
[----:B------:R-:W-:Y:S01]  /*e220*/  IMAD.MOV.U32 R14, RZ, RZ, R45 ;  /* 0x000000ffff0e7224 */ /* 0x000fe200078e002d */
[----:B------:R-:W-:-:S02]  /*e230*/  F2FP.SATFINITE.E4M3.F32.PACK_AB_MERGE_C R15, R37, R66, R15 ;  /* 0x00000042250f723e */ /* 0x000fc4000480700f */
[----:B------:R-:W-:Y:S01]  /*e240*/  F2FP.SATFINITE.E4M3.F32.PACK_AB_MERGE_C R37, R36, R49, R61 ;  /* 0x000000312425723e */ /* 0x000fe2000480703d */
[----:B------:R-:W-:Y:S01]  /*e250*/  IMAD.MOV.U32 R36, RZ, RZ, R46 ;  /* 0x000000ffff247224 */ /* 0x000fe200078e002e */
[----:B------:R-:W-:-:S07]  /*e260*/  F2FP.SATFINITE.E4M3.F32.PACK_AB_MERGE_C R39, R50, R63, R51 ;  /* 0x0000003f3227723e */ /* 0x000fce0004807033 */
.L_x_527:
[----:B------:R-:W-:Y:S05]  /*e270*/  BSYNC B2 ;  /* 0x0000000000027941 */ /* 0x000fea0003800000 */
.L_x_526:
[----:B-1----:R1:W-:Y:S04]  /*e280*/  ST.E.128 desc[UR50][R40.64], R12 ;  /* 0x0000000c28007985 */ /* 0x0023e8000c101d32 */
[----:B----4-:R1:W-:Y:S02]  /*e290*/  @!P2 ST.E.128 desc[UR50][R42.64], R36 ;  /* 0x000000242a00a985 */ /* 0x0103e4000c101d32 */
.L_x_525:
[----:B------:R-:W-:Y:S05]  /*e2a0*/  BSYNC B1 ;  /* 0x0000000000017941 */ /* 0x000fea0003800000 */
.L_x_524:
[----:B------:R-:W-:-:S13]  /*e2b0*/  ISETP.NE.AND P2, PT, R30, RZ, PT ;  /* 0x000000ff1e00720c */ /* 0x000fda0003f45270 */
[----:B------:R-:W-:Y:S05]  /*e2c0*/  @!P2 BRA `(.L_x_476) ;  /* 0x000000140090a947 */ /* 0x000fea0003800000 */
[----:B0---4-:R-:W4:Y:S01]  /*e2d0*/  LDL R11, [R1] ;  /* 0x00000000010b7983 */ /* 0x011f220000100800 */
[----:B-1----:R-:W-:Y:S01]  /*e2e0*/  IADD3 R40, P2, R27, R120, RZ ;  /* 0x000000781b287210 */ /* 0x002fe20007f5e0ff */
[----:B------:R-:W-:Y:S03]  /*e2f0*/  BSSY B1, `(.L_x_528) ;  /* 0x00000ea000017945 */ /* 0x000fe60003800000 */
[----:B------:R-:W-:Y:S02]  /*e300*/  IADD3.X R41, R44, R111, RZ, P2, !PT ;  /* 0x0000006f2c297210 */ /* 0x000fe400017fe4ff */
[----:B------:R-:W-:Y:S02]  /*e310*/  ISETP.GE.AND P2, PT, R3, R118, PT ;  /* 0x000000760300720c */ /* 0x000fe40003f46270 */
[----:B----4-:R-:W-:-:S04]  /*e320*/  LOP3.LUT P4, RZ, R11, 0x1, RZ, 0xc0, !PT ;  /* 0x000000010bff7812 */ /* 0x010fc8000788c0ff */
[----:B------:R-:W-:-:S04]  /*e330*/  SEL R146, R121, R146, !P4 ;  /* 0x0000009279927207 */ /* 0x000fc80006000000 */
[----:B------:R-:W-:-:S04]  /*e340*/  SHF.R.S32.HI R11, RZ, 0x1f, R146 ;  /* 0x0000001fff0b7819 */ /* 0x000fc80000011492 */
[----:B------:R-:W-:-:S04]  /*e350*/  LEA.HI R146, R11, R146, RZ, 0x5 ;  /* 0x000000920b927211 */ /* 0x000fc800078f28ff */
[----:B------:R-:W-:-:S04]  /*e360*/  LEA.HI.SX32 R146, R146, R115, 0x1b ;  /* 0x0000007392927211 */ /* 0x000fc800078fdaff */
[----:B------:R-:W-:-:S04]  /*e370*/  SHF.R.S32.HI R11, RZ, 0x1f, R146 ;  /* 0x0000001fff0b7819 */ /* 0x000fc80000011492 */
[----:B------:R-:W-:Y:S02]  /*e380*/  LEA.HI R12, R11, R146, RZ, 0x2 ;  /* 0x000000920b0c7211 */ /* 0x000fe400078f10ff */
[----:B------:R-:W-:Y:S02]  /*e390*/  SHF.L.U32 R11, R146, 0x4, RZ ;  /* 0x00000004920b7819 */ /* 0x000fe400000006ff */
[----:B------:R-:W-:Y:S02]  /*e3a0*/  SHF.R.S32.HI R12, RZ, 0x2, R12 ;  /* 0x00000002ff0c7819 */ /* 0x000fe4000001140c */
[----:B------:R-:W-:-:S03]  /*e3b0*/  LOP3.LUT R13, R212, 0x30, R11, 0xf8, !PT ;  /* 0x00000030d40d7812 */ /* 0x000fc600078ef80b */
[----:B------:R-:W-:Y:S01]  /*e3c0*/  IMAD R12, R12, 0x2800, R213 ;  /* 0x000028000c0c7824 */ /* 0x000fe200078e02d5 */
[----:B------:R-:W-:-:S05]  /*e3d0*/  LOP3.LUT R13, R13, R4, RZ, 0x3c, !PT ;  /* 0x000000040d0d7212 */ /* 0x000fca00078e3cff */
[----:B------:R-:W-:Y:S02]  /*e3e0*/  IMAD.IADD R12, R12, 0x1, R13 ;  /* 0x000000010c0c7824 */ /* 0x000fe400078e020d */
[C---:B------:R-:W-:Y:S02]  /*e3f0*/  IMAD R13, R19.reuse, 0x7800, R130 ;  /* 0x00007800130d7824 */ /* 0x040fe400078e0282 */
[----:B------:R-:W-:Y:S02]  /*e400*/  IMAD R15, R19, 0x7800, R12 ;  /* 0x00007800130f7824 */ /* 0x000fe400078e020c */
[C---:B------:R-:W-:Y:S02]  /*e410*/  IMAD.IADD R13, R18.reuse, 0x1, R13 ;  /* 0x00000001120d7824 */ /* 0x040fe400078e020d */
[----:B------:R-:W-:-:S04]  /*e420*/  IMAD.IADD R36, R18, 0x1, R15 ;  /* 0x0000000112247824 */ /* 0x000fc800078e020f */
[----:B------:R-:W0:Y:S04]  /*e430*/  LDS.128 R12, [R13+0x1a400] ;  /* 0x01a400000d0c7984 */ /* 0x000e280000000c00 */
[----:B------:R-:W1:Y:S01]  /*e440*/  LDS.128 R36, [R36+0x1a400] ;  /* 0x01a4000024247984 */ /* 0x000e620000000c00 */
[----:B------:R-:W-:Y:S05]  /*e450*/  @P2 BRA `(.L_x_529) ;  /* 0x0000000c004c2947 */ /* 0x000fea0003800000 */
[--C-:B------:R-:W-:Y:S01]  /*e460*/  SHF.R.U32.HI R43, RZ, 0x8, R81.reuse ;  /* 0x00000008ff2b7819 */ /* 0x100fe20000011651 */
[----:B0-----:R-:W-:Y:S01]  /*e470*/  IMAD.MOV.U32 R47, RZ, RZ, R12 ;  /* 0x000000ffff2f7224 */ /* 0x001fe200078e000c */
[----:B------:R-:W-:Y:S01]  /*e480*/  SHF.R.U32.HI R57, RZ, 0x10, R81 ;  /* 0x00000010ff397819 */ /* 0x000fe20000011651 */
[----:B------:R-:W-:Y:S01]  /*e490*/  IMAD.MOV.U32 R42, RZ, RZ, R13 ;  /* 0x000000ffff2a7224 */ /* 0x000fe200078e000d */
[----:B------:R-:W-:Y:S01]  /*e4a0*/  SHF.R.U32.HI R49, RZ, 0x8, R69 ;  /* 0x00000008ff317819 */ /* 0x000fe20000011645 */
[----:B-1----:R-:W-:Y:S01]  /*e4b0*/  IMAD.MOV.U32 R50, RZ, RZ, R36 ;  /* 0x000000ffff327224 */ /* 0x002fe200078e0024 */
[----:B------:R-:W-:Y:S01]  /*e4c0*/  SHF.R.U32.HI R52, RZ, 0x8, R71 ;  /* 0x00000008ff347819 */ /* 0x000fe20000011647 */
[----:B------:R-:W-:Y:S01]  /*e4d0*/  IMAD.U32 R13, R57, 0x10000, RZ ;  /* 0x00010000390d7824 */ /* 0x000fe200078e00ff */
[----:B------:R-:W-:Y:S01]  /*e4e0*/  LOP3.LUT R45, R81, 0xff0000ff, RZ, 0xc0, !PT ;  /* 0xff0000ff512d7812 */ /* 0x000fe200078ec0ff */
[----:B------:R-:W-:Y:S01]  /*e4f0*/  IMAD.SHL.U32 R49, R49, 0x100, RZ ;  /* 0x0000010031317824 */ /* 0x000fe200078e00ff */
[----:B------:R-:W-:-:S02]  /*e500*/  SHF.R.U32.HI R55, RZ, 0x8, R83 ;  /* 0x00000008ff377819 */ /* 0x000fc40000011653 */
[----:B------:R-:W-:Y:S01]  /*e510*/  SHF.L.U32 R12, R43, 0x8, RZ ;  /* 0x000000082b0c7819 */ /* 0x000fe200000006ff */
[----:B------:R-:W-:Y:S01]  /*e520*/  IMAD.MOV.U32 R43, RZ, RZ, R14 ;  /* 0x000000ffff2b7224 */ /* 0x000fe200078e000e */
[----:B------:R-:W-:Y:S02]  /*e530*/  LOP3.LUT R51, R71, 0xff0000ff, RZ, 0xc0, !PT ;  /* 0xff0000ff47337812 */ /* 0x000fe400078ec0ff */
[----:B------:R-:W-:Y:S02]  /*e540*/  SHF.L.U32 R14, R52, 0x8, RZ ;  /* 0x00000008340e7819 */ /* 0x000fe400000006ff */
[----:B------:R-:W-:Y:S02]  /*e550*/  SHF.R.U32.HI R54, RZ, 0x10, R83 ;  /* 0x00000010ff367819 */ /* 0x000fe40000011653 */
[----:B------:R-:W-:Y:S01]  /*e560*/  LOP3.LUT R12, R45, 0xff00, R12, 0xf8, !PT ;  /* 0x0000ff002d0c7812 */ /* 0x000fe200078ef80c */
[----:B------:R-:W-:Y:S01]  /*e570*/  IMAD.SHL.U32 R45, R55, 0x100, RZ ;  /* 0x00000100372d7824 */ /* 0x000fe200078e00ff */
[----:B------:R-:W-:-:S02]  /*e580*/  LOP3.LUT R48, R69, 0xff0000ff, RZ, 0xc0, !PT ;  /* 0xff0000ff45307812 */ /* 0x000fc400078ec0ff */
[----:B------:R-:W-:Y:S02]  /*e590*/  LOP3.LUT R46, R83, 0xff0000ff, RZ, 0xc0, !PT ;  /* 0xff0000ff532e7812 */ /* 0x000fe400078ec0ff */
[----:B------:R-:W-:Y:S02]  /*e5a0*/  LOP3.LUT R55, R51, 0xff00, R14, 0xf8, !PT ;  /* 0x0000ff0033377812 */ /* 0x000fe400078ef80e */
[----:B------:R-:W-:Y:S01]  /*e5b0*/  LOP3.LUT R14, R12, 0xff0000, R13, 0xf8, !PT ;  /* 0x00ff00000c0e7812 */ /* 0x000fe200078ef80d */
[----:B------:R-:W-:Y:S01]  /*e5c0*/  IMAD.U32 R12, R54, 0x10000, RZ ;  /* 0x00010000360c7824 */ /* 0x000fe200078e00ff */
[----:B------:R-:W-:Y:S02]  /*e5d0*/  LOP3.LUT R36, R48, 0xff00, R49, 0xf8, !PT ;  /* 0x0000ff0030247812 */ /* 0x000fe400078ef831 */
[----:B------:R-:W-:Y:S02]  /*e5e0*/  LOP3.LUT R45, R46, 0xff00, R45, 0xf8, !PT ;  /* 0x0000ff002e2d7812 */ /* 0x000fe400078ef82d */
[----:B------:R-:W-:-:S02]  /*e5f0*/  F2FP.F16.E4M3.UNPACK_B R54, R141.H1 ;  /* 0x0000008dff36723e */ /* 0x000fc400030006ff */
[----:B------:R-:W-:Y:S02]  /*e600*/  F2FP.F16.E4M3.UNPACK_B R51, R50.H1 ;  /* 0x00000032ff33723e */ /* 0x000fe400030006ff */
[----:B------:R-:W-:Y:S01]  /*e610*/  F2FP.F16.E4M3.UNPACK_B R48, R47.H1 ;  /* 0x0000002fff30723e */ /* 0x000fe200030006ff */
[----:B------:R-:W-:Y:S01]  /*e620*/  HADD2.F32 R13, -RZ, R54.H0_H0 ;  /* 0x20000036ff0d7230 */ /* 0x000fe20000004100 */
[----:B------:R-:W-:Y:S01]  /*e630*/  SHF.R.U32.HI R53, RZ, 0x10, R69 ;  /* 0x00000010ff357819 */ /* 0x000fe20000011645 */
[----:B------:R-:W-:Y:S01]  /*e640*/  HADD2.F32 R46, -RZ, R51.H0_H0 ;  /* 0x20000033ff2e7230 */ /* 0x000fe20000004100 */
[----:B------:R-:W-:Y:S01]  /*e650*/  LOP3.LUT R12, R45, 0xff0000, R12, 0xf8, !PT ;  /* 0x00ff00002d0c7812 */ /* 0x000fe200078ef80c */
[----:B------:R-:W-:Y:S01]  /*e660*/  HADD2.F32 R45, -RZ, R48.H0_H0 ;  /* 0x20000030ff2d7230 */ /* 0x000fe20000004100 */
[----:B------:R-:W-:Y:S01]  /*e670*/  F2FP.F16.E4M3.UNPACK_B R49, R139.H1 ;  /* 0x0000008bff31723e */ /* 0x000fe200030006ff */
[----:B------:R-:W-:Y:S01]  /*e680*/  IMAD.U32 R53, R53, 0x10000, RZ ;  /* 0x0001000035357824 */ /* 0x000fe200078e00ff */
[----:B------:R-:W-:Y:S01]  /*e690*/  SHF.R.U32.HI R56, RZ, 0x10, R71 ;  /* 0x00000010ff387819 */ /* 0x000fe20000011647 */
[-C--:B------:R-:W-:Y:S01]  /*e6a0*/  FMUL.FTZ R58, R46, R13.reuse ;  /* 0x0000000d2e3a7220 */ /* 0x080fe20000410000 */
[----:B------:R-:W-:Y:S01]  /*e6b0*/  FMUL.FTZ R57, R45, R13 ;  /* 0x0000000d2d397220 */ /* 0x000fe20000410000 */
[----:B------:R-:W-:Y:S01]  /*e6c0*/  HADD2.F32 R52, -RZ, R49.H0_H0 ;  /* 0x20000031ff347230 */ /* 0x000fe20000004100 */
[----:B------:R-:W-:-:S02]  /*e6d0*/  SHF.L.U32 R56, R56, 0x10, RZ ;  /* 0x0000001038387819 */ /* 0x000fc400000006ff */
[----:B------:R-:W-:Y:S01]  /*e6e0*/  LOP3.LUT R36, R36, 0xff0000, R53, 0xf8, !PT ;  /* 0x00ff000024247812 */ /* 0x000fe200078ef835 */
        /* <DEDUP_REMOVED lines=10> */
[----:B------:R-:W-:-:S02]  /*e790*/  HADD2.F32 R54, -RZ, R141.H0_H0 ;  /* 0x2000008dff367230 */ /* 0x000fc40000004100 */
[C---:B------:R-:W-:Y:S01]  /*e7a0*/  FMUL.FTZ R56, R52.reuse, R55 ;  /* 0x0000003734387220 */ /* 0x040fe20000410000 */
[----:B------:R-:W-:Y:S01]  /*e7b0*/  F2FP.F16.E4M3.UNPACK_B R139, R139 ;  /* 0x0000008bff8b723e */ /* 0x000fe200020006ff */
[C---:B------:R-:W-:Y:S01]  /*e7c0*/  FMUL.FTZ R55, R49.reuse, R55 ;  /* 0x0000003731377220 */ /* 0x040fe20000410000 */
[----:B------:R-:W-:Y:S02]  /*e7d0*/  HADD2.F32 R51, -RZ, R50.H0_H0 ;  /* 0x20000032ff337230 */ /* 0x000fe40000004100 */
[-C--:B------:R-:W-:Y:S01]  /*e7e0*/  FFMA.FTZ R60, R49, R53.reuse, -R56 ;  /* 0x00000035313c7223 */ /* 0x080fe20000010838 */
[----:B------:R-:W-:Y:S02]  /*e7f0*/  HADD2.F32 R48, -RZ, R47.H0_H0 ;  /* 0x2000002fff307230 */ /* 0x000fe40000004100 */
[----:B------:R-:W-:Y:S01]  /*e800*/  FFMA.FTZ R57, R52, R53, R55 ;  /* 0x0000003534397223 */ /* 0x000fe20000010037 */
        /* <DEDUP_REMOVED lines=8> */
[----:B------:R-:W-:Y:S02]  /*e890*/  HADD2.F32 R139, -RZ, R139.H1_H1 ;  /* 0x3000008bff8b7230 */ /* 0x000fe40000004100 */
[-C--:B------:R-:W-:Y:S01]  /*e8a0*/  FMUL.FTZ R52, R50, R141.reuse ;  /* 0x0000008d32347220 */ /* 0x080fe20000410000 */
[----:B------:R-:W-:Y:S01]  /*e8b0*/  F2FP.F16.E4M3.UNPACK_B R48, R140.H1 ;  /* 0x0000008cff30723e */ /* 0x000fe200030006ff */
[C---:B------:R-:W-:Y:S01]  /*e8c0*/  FMUL.FTZ R141, R47.reuse, R141 ;  /* 0x0000008d2f8d7220 */ /* 0x040fe20000410000 */
[----:B------:R-:W-:Y:S01]  /*e8d0*/  F2FP.F16.E4M3.UNPACK_B R49, R38.H1 ;  /* 0x00000026ff31723e */ /* 0x000fe200030006ff */
        /* <DEDUP_REMOVED lines=19> */
[----:B------:R-:W-:Y:S01]  /*ea10*/  FMUL.FTZ R66, R47, R54 ;  /* 0x000000362f427220 */ /* 0x000fe20000410000 */
[----:B------:R-:W-:Y:S01]  /*ea20*/  FFMA.FTZ R54, R51, R50, R62 ;  /* 0x0000003233367223 */ /* 0x000fe2000001003e */
[----:B------:R-:W-:Y:S01]  /*ea30*/  FFMA.FTZ R64, R47, R52, -R48 ;  /* 0x000000342f407223 */ /* 0x000fe20000010830 */
[----:B------:R-:W-:Y:S01]  /*ea40*/  F2FP.F16.E4M3.UNPACK_B R47, R38 ;  /* 0x00000026ff2f723e */ /* 0x000fe200020006ff */
[----:B------:R-:W-:Y:S02]  /*ea50*/  HADD2.F32 R51, -RZ, R140.H0_H0 ;  /* 0x2000008cff337230 */ /* 0x000fe40000004100 */
[----:B------:R-:W-:Y:S01]  /*ea60*/  FFMA.FTZ R61, R49, R52, R66 ;  /* 0x00000034313d7223 */ /* 0x000fe20000010042 */
[----:B------:R-:W-:Y:S01]  /*ea70*/  HADD2.F32 R38, -RZ, R43.H0_H0 ;  /* 0x2000002bff267230 */ /* 0x000fe20000004100 */
[----:B------:R-:W-:Y:S01]  /*ea80*/  F2FP.SATFINITE.E4M3.F32.PACK_AB_MERGE_C R45, R60, R45, RZ ;  /* 0x0000002d3c2d723e */ /* 0x000fe200048070ff */
[----:B------:R-:W-:Y:S01]  /*ea90*/  HADD2.F32 R48, -RZ, R47.H0_H0 ;  /* 0x2000002fff307230 */ /* 0x000fe20000004100 */
[----:B------:R-:W-:Y:S01]  /*eaa0*/  F2FP.SATFINITE.E4M3.F32.PACK_AB_MERGE_C R57, R57, R46, RZ ;  /* 0x0000002e3939723e */ /* 0x000fe200048070ff */
[----:B------:R-:W-:Y:S01]  /*eab0*/  HADD2.F32 R49, -RZ, R138.H0_H0 ;  /* 0x2000008aff317230 */ /* 0x000fe20000004100 */
[----:B------:R-:W-:Y:S01]  /*eac0*/  F2FP.SATFINITE.E4M3.F32.PACK_AB_MERGE_C R61, R61, R54, RZ ;  /* 0x000000363d3d723e */ /* 0x000fe200048070ff */
[----:B------:R-:W-:-:S02]  /*ead0*/  HADD2.F32 R140, -RZ, R140.H1_H1 ;  /* 0x3000008cff8c7230 */ /* 0x000fc40000004100 */
        /* <DEDUP_REMOVED lines=8> */
[----:B------:R-:W-:Y:S01]  /*eb60*/  F2FP.F16.E4M3.UNPACK_B R49, R37 ;  /* 0x00000025ff31723e */ /* 0x000fe200020006ff */
[C---:B------:R-:W-:Y:S01]  /*eb70*/  FMUL.FTZ R140, R43.reuse, R140 ;  /* 0x0000008c2b8c7220 */ /* 0x040fe20000410000 */
[----:B------:R-:W-:Y:S01]  /*eb80*/  F2FP.F16.E4M3.UNPACK_B R54, R36 ;  /* 0x00000024ff36723e */ /* 0x000fe200020006ff */
[----:B------:R-:W-:Y:S01]  /*eb90*/  FFMA.FTZ R62, R43, R138, -R50 ;  /* 0x0000008a2b3e7223 */ /* 0x000fe20000010832 */
[----:B------:R-:W-:Y:S01]  /*eba0*/  F2FP.F16.E4M3.UNPACK_B R48, R42 ;  /* 0x0000002aff30723e */ /* 0x000fe200020006ff */
[----:B------:R-:W-:Y:S01]  /*ebb0*/  FFMA.FTZ R51, R47, R138, R140 ;  /* 0x0000008a2f337223 */ /* 0x000fe2000001008c */
[----:B------:R-:W-:Y:S01]  /*ebc0*/  F2FP.SATFINITE.E4M3.F32.PACK_AB_MERGE_C R46, R58, R55, R45 ;  /* 0x000000373a2e723e */ /* 0x000fe2000480702d */
[--C-:B------:R-:W-:Y:S01]  /*ebd0*/  HADD2.F32 R50, -RZ, R49.reuse.H0_H0 ;  /* 0x20000031ff327230 */ /* 0x100fe20000004100 */
[----:B------:R-:W-:Y:S01]  /*ebe0*/  F2FP.SATFINITE.E4M3.F32.PACK_AB_MERGE_C R43, R64, R59, RZ ;  /* 0x0000003b402b723e */ /* 0x000fe200048070ff */
[----:B------:R-:W-:Y:S01]  /*ebf0*/  HADD2.F32 R55, -RZ, R54.H0_H0 ;  /* 0x20000036ff377230 */ /* 0x000fe20000004100 */
[----:B------:R-:W-:Y:S01]  /*ec00*/  F2FP.F16.E4M3.UNPACK_B R52, R14 ;  /* 0x0000000eff34723e */ /* 0x000fe200020006ff */
[----:B------:R-:W-:Y:S01]  /*ec10*/  HADD2.F32 R47, -RZ, R48.H0_H0 ;  /* 0x20000030ff2f7230 */ /* 0x000fe20000004100 */
[----:B------:R-:W-:Y:S01]  /*ec20*/  F2FP.SATFINITE.E4M3.F32.PACK_AB_MERGE_C R45, R141, R56, R57 ;  /* 0x000000388d2d723e */ /* 0x000fe20004807039 */
[----:B------:R-:W-:Y:S01]  /*ec30*/  HADD2.F32 R54, -RZ, R54.H1_H1 ;  /* 0x30000036ff367230 */ /* 0x000fe20000004100 */
[----:B------:R-:W-:Y:S01]  /*ec40*/  F2FP.SATFINITE.E4M3.F32.PACK_AB_MERGE_C R43, R62, R53, R43 ;  /* 0x000000353e2b723e */ /* 0x000fe2000480702b */
[----:B------:R-:W-:Y:S01]  /*ec50*/  HADD2.F32 R53, -RZ, R52.H0_H0 ;  /* 0x20000034ff357230 */ /* 0x000fe20000004100 */
[----:B------:R-:W-:Y:S01]  /*ec60*/  F2FP.SATFINITE.E4M3.F32.PACK_AB_MERGE_C R38, R51, R38, R61 ;  /* 0x000000263326723e */ /* 0x000fe2000480703d */
[----:B------:R-:W-:Y:S01]  /*ec70*/  FMUL.FTZ R56, R50, R55 ;  /* 0x0000003732387220 */ /* 0x000fe20000410000 */
[----:B------:R-:W-:-:S02]  /*ec80*/  HADD2.F32 R51, -RZ, R49.H1_H1 ;  /* 0x30000031ff337230 */ /* 0x000fc40000004100 */
[----:B------:R-:W-:Y:S01]  /*ec90*/  FMUL.FTZ R55, R47, R55 ;  /* 0x000000372f377220 */ /* 0x000fe20000410000 */
[----:B------:R-:W-:Y:S01]  /*eca0*/  HADD2.F32 R49, -RZ, R48.H1_H1 ;  /* 0x30000030ff317230 */ /* 0x000fe20000004100 */
[----:B------:R-:W-:Y:S01]  /*ecb0*/  F2FP.F16.E4M3.UNPACK_B R42, R42.H1 ;  /* 0x0000002aff2a723e */ /* 0x000fe200030006ff */
[----:B------:R-:W-:Y:S02]  /*ecc0*/  HADD2.F32 R52, -RZ, R52.H1_H1 ;  /* 0x30000034ff347230 */ /* 0x000fe40000004100 */
[----:B------:R-:W-:Y:S01]  /*ecd0*/  FFMA.FTZ R48, R50, R53, R55 ;  /* 0x0000003532307223 */ /* 0x000fe20000010037 */
[-C--:B------:R-:W-:Y:S01]  /*ece0*/  FMUL.FTZ R50, R51, R54.reuse ;  /* 0x0000003633327220 */ /* 0x080fe20000410000 */
[----:B------:R-:W-:Y:S01]  /*ecf0*/  FMUL.FTZ R54, R49, R54 ;  /* 0x0000003631367220 */ /* 0x000fe20000410000 */
[----:B------:R-:W-:Y:S01]  /*ed00*/  F2FP.F16.E4M3.UNPACK_B R37, R37.H1 ;  /* 0x00000025ff25723e */ /* 0x000fe200030006ff */
[----:B------:R-:W-:Y:S01]  /*ed10*/  FFMA.FTZ R47, R47, R53, -R56 ;  /* 0x000000352f2f7223 */ /* 0x000fe20000010838 */
[----:B------:R-:W-:Y:S01]  /*ed20*/  FFMA.FTZ R58, R49, R52, -R50 ;  /* 0x00000034313a7223 */ /* 0x000fe20000010832 */
[----:B------:R-:W-:Y:S01]  /*ed30*/  F2FP.F16.E4M3.UNPACK_B R50, R36.H1 ;  /* 0x00000024ff32723e */ /* 0x000fe200030006ff */
[----:B------:R-:W-:Y:S01]  /*ed40*/  FFMA.FTZ R57, R51, R52, R54 ;  /* 0x0000003433397223 */ /* 0x000fe20000010036 */
[----:B------:R-:W-:Y:S01]  /*ed50*/  HADD2.F32 R36, -RZ, R42.H0_H0 ;  /* 0x2000002aff247230 */ /* 0x000fe20000004100 */
[----:B------:R-:W-:Y:S01]  /*ed60*/  F2FP.F16.E4M3.UNPACK_B R14, R14.H1 ;  /* 0x0000000eff0e723e */ /* 0x000fe200030006ff */
[----:B------:R-:W-:-:S02]  /*ed70*/  HADD2.F32 R49, -RZ, R37.H0_H0 ;  /* 0x20000025ff317230 */ /* 0x000fc40000004100 */
[--C-:B------:R-:W-:Y:S02]  /*ed80*/  HADD2.F32 R51, -RZ, R50.reuse.H0_H0 ;  /* 0x20000032ff337230 */ /* 0x100fe40000004100 */
[----:B------:R-:W-:Y:S02]  /*ed90*/  HADD2.F32 R37, -RZ, R37.H1_H1 ;  /* 0x30000025ff257230 */ /* 0x000fe40000004100 */
[----:B------:R-:W-:Y:S02]  /*eda0*/  HADD2.F32 R52, -RZ, R50.H1_H1 ;  /* 0x30000032ff347230 */ /* 0x000fe40000004100 */
[-C--:B------:R-:W-:Y:S01]  /*edb0*/  FMUL.FTZ R53, R49, R51.reuse ;  /* 0x0000003331357220 */ /* 0x080fe20000410000 */
[----:B------:R-:W-:Y:S01]  /*edc0*/  FMUL.FTZ R54, R36, R51 ;  /* 0x0000003324367220 */ /* 0x000fe20000410000 */
[----:B------:R-:W-:Y:S02]  /*edd0*/  HADD2.F32 R42, -RZ, R42.H1_H1 ;  /* 0x3000002aff2a7230 */ /* 0x000fe40000004100 */
[----:B------:R-:W-:-:S02]  /*ede0*/  HADD2.F32 R50, -RZ, R14.H0_H0 ;  /* 0x2000000eff327230 */ /* 0x000fc40000004100 */
[-C--:B------:R-:W-:Y:S01]  /*edf0*/  FMUL.FTZ R55, R37, R52.reuse ;  /* 0x0000003425377220 */ /* 0x080fe20000410000 */
[----:B------:R-:W-:Y:S02]  /*ee00*/  HADD2.F32 R51, -RZ, R14.H1_H1 ;  /* 0x3000000eff337230 */ /* 0x000fe40000004100 */
[----:B------:R-:W-:Y:S01]  /*ee10*/  FMUL.FTZ R52, R42, R52 ;  /* 0x000000342a347220 */ /* 0x000fe20000410000 */
[----:B------:R-:W-:Y:S01]  /*ee20*/  F2FP.F16.E4M3.UNPACK_B R14, R15 ;  /* 0x0000000fff0e723e */ /* 0x000fe200020006ff */
[-C--:B------:R-:W-:Y:S01]  /*ee30*/  FFMA.FTZ R59, R36, R50.reuse, -R53 ;  /* 0x00000032243b7223 */ /* 0x080fe20000010835 */
[----:B------:R-:W-:Y:S01]  /*ee40*/  FFMA.FTZ R60, R49, R50, R54 ;  /* 0x00000032313c7223 */ /* 0x000fe20000010036 */
[----:B------:R-:W-:Y:S01]  /*ee50*/  FFMA.FTZ R62, R42, R51, -R55 ;  /* 0x000000332a3e7223 */ /* 0x000fe20000010837 */
[----:B------:R-:W-:Y:S01]  /*ee60*/  F2FP.F16.E4M3.UNPACK_B R42, R39 ;  /* 0x00000027ff2a723e */ /* 0x000fe200020006ff */
[----:B------:R-:W-:Y:S01]  /*ee70*/  FFMA.FTZ R61, R37, R51, R52 ;  /* 0x00000033253d7223 */ /* 0x000fe20000010034 */
[----:B------:R-:W-:Y:S01]  /*ee80*/  F2FP.F16.E4M3.UNPACK_B R53, R13 ;  /* 0x0000000dff35723e */ /* 0x000fe200020006ff */
[----:B------:R-:W-:Y:S01]  /*ee90*/  HADD2.F32 R36, -RZ, R14.H0_H0 ;  /* 0x2000000eff247230 */ /* 0x000fe20000004100 */
[----:B------:R-:W-:Y:S01]  /*eea0*/  F2FP.F16.E4M3.UNPACK_B R15, R15.H1 ;  /* 0x0000000fff0f723e */ /* 0x000fe200030006ff */
[----:B------:R-:W-:Y:S01]  /*eeb0*/  HADD2.F32 R49, -RZ, R42.H0_H0 ;  /* 0x2000002aff317230 */ /* 0x000fe20000004100 */
[----:B------:R-:W-:Y:S01]  /*eec0*/  F2FP.F16.E4M3.UNPACK_B R54, R13.H1 ;  /* 0x0000000dff36723e */ /* 0x000fe200030006ff */
[----:B------:R-:W-:Y:S01]  /*eed0*/  HADD2.F32 R55, -RZ, R53.H0_H0 ;  /* 0x20000035ff377230 */ /* 0x000fe20000004100 */
[----:B------:R-:W-:Y:S01]  /*eee0*/  F2FP.F16.E4M3.UNPACK_B R39, R39.H1 ;  /* 0x00000027ff27723e */ /* 0x000fe200030006ff */
[----:B------:R-:W-:Y:S01]  /*eef0*/  HADD2.F32 R37, -RZ, R15.H0_H0 ;  /* 0x2000000fff257230 */ /* 0x000fe20000004100 */
[-C--:B------:R-:W-:Y:S01]  /*ef00*/  F2FP.F16.E4M3.UNPACK_B R50, R12.reuse.H1 ;  /* 0x0000000cff32723e */ /* 0x080fe200030006ff */
[----:B------:R-:W-:Y:S01]  /*ef10*/  HADD2.F32 R56, -RZ, R54.H0_H0 ;  /* 0x20000036ff387230 */ /* 0x000fe20000004100 */
[----:B------:R-:W-:Y:S01]  /*ef20*/  F2FP.F16.E4M3.UNPACK_B R13, R12 ;  /* 0x0000000cff0d723e */ /* 0x000fe200020006ff */
[----:B------:R-:W-:-:S02]  /*ef30*/  HADD2.F32 R12, -RZ, R39.H0_H0 ;  /* 0x20000027ff0c7230 */ /* 0x000fc40000004100 */
[-C--:B------:R-:W-:Y:S01]  /*ef40*/  FMUL.FTZ R63, R49, R55.reuse ;  /* 0x00000037313f7220 */ /* 0x080fe20000410000 */
[----:B------:R-:W-:Y:S02]  /*ef50*/  HADD2.F32 R52, -RZ, R50.H0_H0 ;  /* 0x20000032ff347230 */ /* 0x000fe40000004100 */
[----:B------:R-:W-:Y:S01]  /*ef60*/  FMUL.FTZ R64, R36, R55 ;  /* 0x0000003724407220 */ /* 0x000fe20000410000 */
[-C--:B------:R-:W-:Y:S01]  /*ef70*/  FMUL.FTZ R55, R37, R56.reuse ;  /* 0x0000003825377220 */ /* 0x080fe20000410000 */
[----:B------:R-:W-:Y:S02]  /*ef80*/  HADD2.F32 R39, -RZ, R39.H1_H1 ;  /* 0x30000027ff277230 */ /* 0x000fe40000004100 */
[C---:B------:R-:W-:Y:S01]  /*ef90*/  FMUL.FTZ R66, R12.reuse, R56 ;  /* 0x000000380c427220 */ /* 0x040fe20000410000 */
[----:B------:R-:W-:Y:S02]  /*efa0*/  HADD2.F32 R54, -RZ, R54.H1_H1 ;  /* 0x30000036ff367230 */ /* 0x000fe40000004100 */
[----:B------:R-:W-:Y:S01]  /*efb0*/  FFMA.FTZ R55, R12, R52, R55 ;  /* 0x000000340c377223 */ /* 0x000fe20000010037 */
[----:B------:R-:W-:-:S02]  /*efc0*/  HADD2.F32 R15, -RZ, R15.H1_H1 ;  /* 0x3000000fff0f7230 */ /* 0x000fc40000004100 */
[----:B------:R-:W-:Y:S01]  /*efd0*/  FFMA.FTZ R66, R37, R52, -R66 ;  /* 0x0000003425427223 */ /* 0x000fe20000010842 */
[----:B------:R-:W-:Y:S02]  /*efe0*/  HADD2.F32 R42, -RZ, R42.H1_H1 ;  /* 0x3000002aff2a7230 */ /* 0x000fe40000004100 */
[-C--:B------:R-:W-:Y:S01]  /*eff0*/  FMUL.FTZ R12, R39, R54.reuse ;  /* 0x00000036270c7220 */ /* 0x080fe20000410000 */
[----:B------:R-:W-:Y:S02]  /*f000*/  HADD2.F32 R53, -RZ, R53.H1_H1 ;  /* 0x30000035ff357230 */ /* 0x000fe40000004100 */
[----:B------:R-:W-:Y:S01]  /*f010*/  FMUL.FTZ R54, R15, R54 ;  /* 0x000000360f367220 */ /* 0x000fe20000410000 */
[----:B------:R-:W-:Y:S01]  /*f020*/  HADD2.F32 R50, -RZ, R50.H1_H1 ;  /* 0x30000032ff327230 */ /* 0x000fe20000004100 */
[----:B------:R-:W-:Y:S01]  /*f030*/  F2FP.SATFINITE.E4M3.F32.PACK_AB_MERGE_C R59, R62, R59, RZ ;  /* 0x0000003b3e3b723e */ /* 0x000fe200048070ff */
[----:B------:R-:W-:Y:S02]  /*f040*/  HADD2.F32 R14, -RZ, R14.H1_H1 ;  /* 0x3000000eff0e7230 */ /* 0x000fe40000004100 */
[----:B------:R-:W-:Y:S01]  /*f050*/  FMUL.FTZ R37, R42, R53 ;  /* 0x000000352a257220 */ /* 0x000fe20000410000 */
[----:B------:R-:W-:-:S02]  /*f060*/  HADD2.F32 R51, -RZ, R13.H0_H0 ;  /* 0x2000000dff337230 */ /* 0x000fc40000004100 */
[-C--:B------:R-:W-:Y:S01]  /*f070*/  FFMA.FTZ R15, R15, R50.reuse, -R12 ;  /* 0x000000320f0f7223 */ /* 0x080fe2000001080c */
[----:B------:R-:W-:Y:S02]  /*f080*/  HADD2.F32 R13, -RZ, R13.H1_H1 ;  /* 0x3000000dff0d7230 */ /* 0x000fe40000004100 */
[----:B------:R-:W-:Y:S01]  /*f090*/  FMUL.FTZ R53, R14, R53 ;  /* 0x000000350e357220 */ /* 0x000fe20000410000 */
[----:B------:R-:W-:Y:S01]  /*f0a0*/  FFMA.FTZ R54, R39, R50, R54 ;  /* 0x0000003227367223 */ /* 0x000fe20000010036 */
[-C--:B------:R-:W-:Y:S01]  /*f0b0*/  FFMA.FTZ R63, R36, R51.reuse, -R63 ;  /* 0x00000033243f7223 */ /* 0x080fe2000001083f */
[----:B------:R-:W-:Y:S01]  /*f0c0*/  FFMA.FTZ R64, R49, R51, R64 ;  /* 0x0000003331407223 */ /* 0x000fe20000010040 */
[-C--:B------:R-:W-:Y:S01]  /*f0d0*/  FFMA.FTZ R14, R14, R13.reuse, -R37 ;  /* 0x0000000d0e0e7223 */ /* 0x080fe20000010825 */
[----:B------:R-:W-:Y:S01]  /*f0e0*/  FFMA.FTZ R53, R42, R13, R53 ;  /* 0x0000000d2a357223 */ /* 0x000fe20000010035 */
[----:B------:R-:W-:Y:S01]  /*f0f0*/  F2FP.SATFINITE.E4M3.F32.PACK_AB_MERGE_C R15, R15, R66, RZ ;  /* 0x000000420f0f723e */ /* 0x000fe200048070ff */
[----:B------:R-:W-:Y:S01]  /*f100*/  IMAD.MOV.U32 R12, RZ, RZ, R46 ;  /* 0x000000ffff0c7224 */ /* 0x000fe200078e002e */
[----:B------:R-:W-:Y:S01]  /*f110*/  F2FP.SATFINITE.E4M3.F32.PACK_AB_MERGE_C R60, R61, R60, RZ ;  /* 0x0000003c3d3c723e */ /* 0x000fe200048070ff */
[----:B------:R-:W-:Y:S01]  /*f120*/  IMAD.MOV.U32 R36, RZ, RZ, R45 ;  /* 0x000000ffff247224 */ /* 0x000fe200078e002d */
[----:B------:R-:W-:-:S02]  /*f130*/  F2FP.SATFINITE.E4M3.F32.PACK_AB_MERGE_C R54, R54, R55, RZ ;  /* 0x000000373636723e */ /* 0x000fc400048070ff */
[----:B------:R-:W-:Y:S01]  /*f140*/  F2FP.SATFINITE.E4M3.F32.PACK_AB_MERGE_C R15, R14, R63, R15 ;  /* 0x0000003f0e0f723e */ /* 0x000fe2000480700f */
[----:B------:R-:W-:Y:S01]  /*f150*/  IMAD.MOV.U32 R14, RZ, RZ, R43 ;  /* 0x000000ffff0e7224 */ /* 0x000fe200078e002b */
[----:B------:R-:W-:Y:S02]  /*f160*/  F2FP.SATFINITE.E4M3.F32.PACK_AB_MERGE_C R13, R58, R47, R59 ;  /* 0x0000002f3a0d723e */ /* 0x000fe4000480703b */
[----:B------:R-:W-:Y:S02]  /*f170*/  F2FP.SATFINITE.E4M3.F32.PACK_AB_MERGE_C R37, R57, R48, R60 ;  /* 0x000000303925723e */ /* 0x000fe4000480703c */
[----:B------:R-:W-:-:S07]  /*f180*/  F2FP.SATFINITE.E4M3.F32.PACK_AB_MERGE_C R39, R53, R64, R54 ;  /* 0x000000403527723e */ /* 0x000fce0004807036 */
.L_x_529:
[----:B------:R-:W-:Y:S05]  /*f190*/  BSYNC B1 ;  /* 0x0000000000017941 */ /* 0x000fea0003800000 */
.L_x_528:
[----:B0-----:R0:W-:Y:S01]  /*f1a0*/  ST.E.128 desc[UR50][R40.64], R12 ;  /* 0x0000000c28007985 */ /* 0x0011e2000c101d32 */
[----:B------:R-:W-:-:S13]  /*f1b0*/  ISETP.GE.AND P2, PT, R11, R137, PT ;  /* 0x000000890b00720c */ /* 0x000fda0003f46270 */
[----:B------:R-:W-:Y:S05]  /*f1c0*/  @P2 BRA `(.L_x_476) ;  /* 0x0000000400d02947 */ /* 0x000fea0003800000 */
[----:B0-----:R-:W-:-:S04]  /*f1d0*/  IADD3 R12, P2, R11, R120, RZ ;  /* 0x000000780b0c7210 */ /* 0x001fc80007f5e0ff */
[----:B------:R-:W-:-:S05]  /*f1e0*/  LEA.HI.X.SX32 R13, R11, R44, 0x1, P2 ;  /* 0x0000002c0b0d7211 */ /* 0x000fca00010f0eff */
[----:B-1----:R0:W-:Y:S01]  /*f1f0*/  ST.E.128 desc[UR50][R12.64], R36 ;  /* 0x000000240c007985 */ /* 0x0021e2000c101d32 */
[----:B------:R-:W-:Y:S05]  /*f200*/  BRA `(.L_x_476) ;  /* 0x0000000400c07947 */ /* 0x000fea0003800000 */
.L_x_441:
[----:B------:R-:W-:-:S06]  /*f210*/  UISETP.NE.AND UP0, UPT, UR48, 0x3, UPT ;  /* 0x000000033000788c */ /* 0x000fcc000bf05270 */
[----:B------:R-:W-:-:S13]  /*f220*/  PLOP3.LUT P1, PT, PT, PT, UP0, 0x80, 0x0 ;  /* 0x000000000000781c */ /* 0x000fda0003f2f008 */
[----:B------:R-:W-:Y:S05]  /*f230*/  @!P1 BRA `(.L_x_530) ;  /* 0x0000000000049947 */ /* 0x000fea0003800000 */
[----:B------:R-:W-:Y:S01]  /*f240*/  BPT.TRAP 0x1 ;  /* 0x000000040000795c */ /* 0x000fe20000300000 */
.L_x_530:
[----:B------:R-:W-:Y:S01]  /*f250*/  LEA R91, R19, R18, 0x3 ;  /* 0x00000012135b7211 */ /* 0x000fe200078e18ff */
[----:B------:R-:W-:Y:S01]  /*f260*/  BSSY B1, `(.L_x_531) ;  /* 0x0000005000017945 */ /* 0x000fe20003800000 */
[----:B------:R-:W-:Y:S02]  /*f270*/  SHF.L.U32 R92, R199, 0x1f, RZ ;  /* 0x0000001fc75c7819 */ /* 0x000fe400000006ff */
[----:B------:R-:W-:Y:S02]  /*f280*/  SHF.R.S32.HI R88, RZ, 0x1f, R35 ;  /* 0x0000001fff587819 */ /* 0x000fe40000011423 */
[----:B------:R-:W1:Y:S02]  /*f290*/  SYNCS.PHASECHK.TRANS64.TRYWAIT P2, [R91+URZ+0x29890], R92 ;  /* 0x0298905c5b0075a7 */ /* 0x000e64000804017f */
[----:B-1----:R-:W-:Y:S05]  /*f2a0*/  @!P2 BRA `(.L_x_532) ;  /* 0x000001b000b4a947 */ /* 0x002fea0003800000 */
.L_x_789:
[----:B------:R-:W-:Y:S05]  /*f2b0*/  BSYNC B1 ;  /* 0x0000000000017941 */ /* 0x000fea0003800000 */
.L_x_531:
[----:B------:R-:W-:Y:S01]  /*f2c0*/  ULDC.64 UR4, c[0x0][0x300] ;  /* 0x0000c00000047ab9 */ /* 0x000fe20000000a00 */
[----:B-----5:R-:W-:Y:S01]  /*f2d0*/  SHF.R.S32.HI R89, RZ, 0x1f, R34 ;  /* 0x0000001fff597819 */ /* 0x020fe20000011422 */
[----:B------:R-:W-:Y:S01]  /*f2e0*/  IMAD R14, R88, UR4, RZ ;  /* 0x00000004580e7c24 */ /* 0x000fe2000f8e02ff */
[----:B------:R-:W-:Y:S01]  /*f2f0*/  ULDC.64 UR6, c[0x0][0x2e8] ;  /* 0x0000ba0000067ab9 */ /* 0x000fe20000000a00 */
[----:B0-----:R-:W-:-:S04]  /*f300*/  IMAD.WIDE.U32 R12, R35, UR4, RZ ;  /* 0x00000004230c7c25 */ /* 0x001fc8000f8e00ff */
[----:B------:R-:W-:Y:S01]  /*f310*/  IMAD R11, R35, UR5, R14 ;  /* 0x00000005230b7c24 */ /* 0x000fe2000f8e020e */
[----:B------:R-:W-:Y:S01]  /*f320*/  ULDC.64 UR4, c[0x0][0x310] ;  /* 0x0000c40000047ab9 */ /* 0x000fe20000000a00 */
[----:B------:R-:W-:Y:S02]  /*f330*/  IMAD R90, R25, -0xa0, R2 ;  /* 0xffffff60195a7824 */ /* 0x000fe400078e0202 */
[----:B------:R-:W-:Y:S02]  /*f340*/  IMAD R15, R89, UR4, RZ ;  /* 0x00000004590f7c24 */ /* 0x000fe4000f8e02ff */
[----:B------:R-:W-:Y:S01]  /*f350*/  IMAD.IADD R13, R13, 0x1, R11 ;  /* 0x000000010d0d7824 */ /* 0x000fe200078e020b */
[----:B------:R-:W-:Y:S01]  /*f360*/  VIMNMX R90, R90, 0xa0, PT ;  /* 0x000000a05a5a7848 */ /* 0x000fe20003fe0100 */
[C---:B------:R-:W-:Y:S02]  /*f370*/  IMAD R15, R34.reuse, UR5, R15 ;  /* 0x00000005220f7c24 */ /* 0x040fe4000f8e020f */
[----:B------:R-:W-:Y:S01]  /*f380*/  IMAD.WIDE.U32 R12, R34, UR4, R12 ;  /* 0x00000004220c7c25 */ /* 0x000fe2000f8e000c */
[----:B------:R-:W-:-:S03]  /*f390*/  ULDC.64 UR4, c[0x0][0x308] ;  /* 0x0000c20000047ab9 */ /* 0x000fc60000000a00 */
[----:B------:R-:W-:Y:S02]  /*f3a0*/  IMAD.IADD R13, R13, 0x1, R15 ;  /* 0x000000010d0d7824 */ /* 0x000fe400078e020f */
[----:B------:R-:W-:Y:S02]  /*f3b0*/  IMAD R11, R5, UR4, RZ ;  /* 0x00000004050b7c24 */ /* 0x000fe4000f8e02ff */
[----:B------:R-:W-:Y:S01]  /*f3c0*/  IMAD.WIDE.U32 R12, R170, UR4, R12 ;  /* 0x00000004aa0c7c25 */ /* 0x000fe2000f8e000c */
[----:B------:R-:W-:-:S03]  /*f3d0*/  UMOV UR4, 0xffffffff ;  /* 0xffffffff00047882 */ /* 0x000fc60000000000 */
[----:B------:R-:W-:Y:S01]  /*f3e0*/  IMAD R11, R170, UR5, R11 ;  /* 0x00000005aa0b7c24 */ /* 0x000fe2000f8e020b */
[----:B------:R-:W-:Y:S01]  /*f3f0*/  IADD3 R46, P2, R12, UR6, RZ ;  /* 0x000000060c2e7c10 */ /* 0x000fe2000ff5e0ff */
[----:B------:R-:W-:-:S03]  /*f400*/  IMAD.IADD R48, R90, 0x1, -R198 ;  /* 0x000000015a307824 */ /* 0x000fc600078e0ac6 */
[----:B------:R-:W-:Y:S02]  /*f410*/  IADD3.X R47, R13, UR7, R11, P2, !PT ;  /* 0x000000070d2f7c10 */ /* 0x000fe400097fe40b */
[----:B------:R-:W-:Y:S01]  /*f420*/  ISETP.GE.AND P2, PT, R48, 0x1, PT ;  /* 0x000000013000780c */ /* 0x000fe20003f46270 */
[----:B------:R-:W-:-:S12]  /*f430*/  BRA.DIV UR4, `(.L_x_533) ;  /* 0x000001b204647947 */ /* 0x000fd8000b800000 */
[----:B------:R0:W2:Y:S04]  /*f440*/  SHFL.IDX PT, R44, R47, RZ, 0x1e1f ;  /* 0x001e1fff2f2c7589 */ /* 0x0000a800000e0000 */
[----:B------:R0:W3:Y:S02]  /*f450*/  SHFL.IDX PT, R45, R46, RZ, 0x1e1f ;  /* 0x001e1fff2e2d7589 */ /* 0x0000e400000e0000 */
.L_x_793:
[----:B------:R-:W-:Y:S04]  /*f460*/  BSSY B1, `(.L_x_534) ;  /* 0x0000023000017945 */ /* 0x000fe80003800000 */
[----:B------:R-:W-:Y:S05]  /*f470*/  @!P2 BRA `(.L_x_535) ;  /* 0x000000000084a947 */ /* 0x000fea0003800000 */
[----:B------:R-:W-:Y:S02]  /*f480*/  ULDC UR4, c[0x0][0x2f4] ;  /* 0x0000bd0000047ab9 */ /* 0x000fe40000000800 */
[----:B------:R-:W-:-:S13]  /*f490*/  ISETP.GE.AND P5, PT, R16, UR4, PT ;  /* 0x0000000410007c0c */ /* 0x000fda000bfa6270 */
[----:B------:R-:W4:Y:S01]  /*f4a0*/  @!P5 LDS.128 R12, [R37+0x1a400] ;  /* 0x01a40000250cd984 */ /* 0x000f220000000c00 */
[----:B---3--:R-:W-:-:S04]  /*f4b0*/  @!P5 IADD3 R42, P2, R16, R45, RZ ;  /* 0x0000002d102ad210 */ /* 0x008fc80007f5e0ff */
[----:B--2---:R-:W-:Y:S02]  /*f4c0*/  @!P5 IADD3.X R43, R44, R17, RZ, P2, !PT ;  /* 0x000000112c2bd210 */ /* 0x004fe400017fe4ff */
[----:B------:R-:W-:-:S13]  /*f4d0*/  ISETP.GE.AND P2, PT, R172, UR4, PT ;  /* 0x00000004ac007c0c */ /* 0x000fda000bf46270 */
[----:B------:R-:W-:-:S05]  /*f4e0*/  @!P2 IADD3 R40, P4, R172, R45, RZ ;  /* 0x0000002dac28a210 */ /* 0x000fca0007f9e0ff */
[----:B------:R-:W-:Y:S01]  /*f4f0*/  @!P2 IMAD.X R41, R44, 0x1, R197, P4 ;  /* 0x000000012c29a824 */ /* 0x000fe200020e06c5 */
[----:B------:R-:W-:-:S13]  /*f500*/  ISETP.GE.AND P4, PT, R175, UR4, PT ;  /* 0x00000004af007c0c */ /* 0x000fda000bf86270 */
[----:B------:R-:W-:Y:S01]  /*f510*/  @!P4 IADD3 R38, P6, R175, R45, RZ ;  /* 0x0000002daf26c210 */ /* 0x000fe20007fde0ff */
[----:B----4-:R2:W-:Y:S01]  /*f520*/  @!P5 ST.E.128 desc[UR50][R42.64], R12 ;  /* 0x0000000c2a00d985 */ /* 0x0105e2000c101d32 */
[----:B------:R-:W-:-:S03]  /*f530*/  ISETP.GE.AND P5, PT, R0, UR4, PT ;  /* 0x0000000400007c0c */ /* 0x000fc6000bfa6270 */
[----:B------:R-:W-:-:S10]  /*f540*/  @!P4 IMAD.X R39, R44, 0x1, R207, P6 ;  /* 0x000000012c27c824 */ /* 0x000fd400030e06cf */
[----:B------:R-:W3:Y:S01]  /*f550*/  @!P5 LDS.128 R12, [R36+0x1a400] ;  /* 0x01a40000240cd984 */ /* 0x000ee20000000c00 */
[----:B------:R-:W-:-:S05]  /*f560*/  @!P5 IMAD.SHL.U32 R11, R173, 0x10, RZ ;  /* 0x00000010ad0bd824 */ /* 0x000fca00078e00ff */
[----:B--2---:R-:W-:-:S04]  /*f570*/  @!P5 IADD3 R42, P6, R11, R45, RZ ;  /* 0x0000002d0b2ad210 */ /* 0x004fc80007fde0ff */
[----:B------:R-:W-:-:S05]  /*f580*/  @!P5 LEA.HI.X.SX32 R43, R11, R44, 0x1, P6 ;  /* 0x0000002c0b2bd211 */ /* 0x000fca00030f0eff */
[----:B---3--:R2:W-:Y:S01]  /*f590*/  @!P5 ST.E.128 desc[UR50][R42.64], R12 ;  /* 0x0000000c2a00d985 */ /* 0x0085e2000c101d32 */
[----:B------:R-:W-:-:S13]  /*f5a0*/  ISETP.GE.AND P5, PT, R3, UR4, PT ;  /* 0x0000000403007c0c */ /* 0x000fda000bfa6270 */
[----:B------:R-:W3:Y:S01]  /*f5b0*/  @!P5 LDS.128 R12, [R37+0x1cc00] ;  /* 0x01cc0000250cd984 */ /* 0x000ee20000000c00 */
[----:B------:R-:W-:-:S04]  /*f5c0*/  @!P5 SHF.L.U32 R11, R174, 0x4, RZ ;  /* 0x00000004ae0bd819 */ /* 0x000fc800000006ff */
[----:B--2---:R-:W-:-:S04]  /*f5d0*/  @!P5 IADD3 R42, P6, R11, R45, RZ ;  /* 0x0000002d0b2ad210 */ /* 0x004fc80007fde0ff */
[----:B------:R-:W-:-:S05]  /*f5e0*/  @!P5 LEA.HI.X.SX32 R43, R11, R44, 0x1, P6 ;  /* 0x0000002c0b2bd211 */ /* 0x000fca00030f0eff */
[----:B---3--:R2:W-:Y:S01]  /*f5f0*/  @!P5 ST.E.128 desc[UR50][R42.64], R12 ;  /* 0x0000000c2a00d985 */ /* 0x0085e2000c101d32 */
[----:B------:R-:W-:-:S03]  /*f600*/  ISETP.GE.AND P5, PT, R196, UR4, PT ;  /* 0x00000004c4007c0c */ /* 0x000fc6000bfa6270 */
[----:B------:R-:W3:Y:S10]  /*f610*/  @!P2 LDS.128 R12, [R36+0x1cc00] ;  /* 0x01cc0000240ca984 */ /* 0x000ef40000000c00 */
[----:B--2---:R-:W-:-:S05]  /*f620*/  @!P5 IADD3 R42, P6, R196, R45, RZ ;  /* 0x0000002dc42ad210 */ /* 0x004fca0007fde0ff */
[----:B------:R-:W-:Y:S01]  /*f630*/  @!P5 IMAD.X R43, R44, 0x1, R206, P6 ;  /* 0x000000012c2bd824 */ /* 0x000fe200030e06ce */
[----:B---3--:R-:W-:Y:S04]  /*f640*/  @!P2 ST.E.128 desc[UR50][R40.64], R12 ;  /* 0x0000000c2800a985 */ /* 0x008fe8000c101d32 */
[----:B------:R-:W2:Y:S04]  /*f650*/  @!P4 LDS.128 R12, [R37+0x1f400] ;  /* 0x01f40000250cc984 */ /* 0x000ea80000000c00 */
[----:B--2---:R-:W-:Y:S04]  /*f660*/  @!P4 ST.E.128 desc[UR50][R38.64], R12 ;  /* 0x0000000c2600c985 */ /* 0x004fe8000c101d32 */
[----:B------:R-:W2:Y:S04]  /*f670*/  @!P5 LDS.128 R12, [R36+0x1f400] ;  /* 0x01f40000240cd984 */ /* 0x000ea80000000c00 */
[----:B--2---:R4:W-:Y:S02]  /*f680*/  @!P5 ST.E.128 desc[UR50][R42.64], R12 ;  /* 0x0000000c2a00d985 */ /* 0x0049e4000c101d32 */
.L_x_535:
[----:B------:R-:W-:Y:S05]  /*f690*/  BSYNC B1 ;  /* 0x0000000000017941 */ /* 0x000fea0003800000 */
.L_x_534:
[----:B------:R-:W-:-:S03]  /*f6a0*/  UMOV UR4, 0xffffffff ;  /* 0xffffffff00047882 */ /* 0x000fc60000000000 */
[----:B------:R-:W-:Y:S05]  /*f6b0*/  BRA.DIV UR4, `(.L_x_536) ;  /* 0x000001b204107947 */ /* 0x000fea000b800000 */
[----:B--2---:R2:W0:Y:S04]  /*f6c0*/  SHFL.IDX PT, R44, R47, 0x1, 0x1e1f ;  /* 0x003e1f002f2c7f89 */ /* 0x00442800000e0000 */
[----:B---3--:R2:W3:Y:S02]  /*f6d0*/  SHFL.IDX PT, R45, R46, 0x1, 0x1e1f ;  /* 0x003e1f002e2d7f89 */ /* 0x0084e400000e0000 */
.L_x_797:
[----:B------:R-:W-:-:S13]  /*f6e0*/  ISETP.GE.AND P2, PT, R48, 0x81, PT ;  /* 0x000000813000780c */ /* 0x000fda0003f46270 */
[----:B------:R-:W-:Y:S05]  /*f6f0*/  @!P2 BRA `(.L_x_476) ;  /* 0x000000000084a947 */ /* 0x000fea0003800000 */
[----:B------:R-:W-:Y:S02]  /*f700*/  ULDC UR4, c[0x0][0x2f4] ;  /* 0x0000bd0000047ab9 */ /* 0x000fe40000000800 */
[----:B------:R-:W-:-:S13]  /*f710*/  ISETP.GE.AND P5, PT, R16, UR4, PT ;  /* 0x0000000410007c0c */ /* 0x000fda000bfa6270 */
[----:B----4-:R-:W4:Y:S01]  /*f720*/  @!P5 LDS.128 R12, [R37+0x1c400] ;  /* 0x01c40000250cd984 */ /* 0x010f220000000c00 */
[----:B---3--:R-:W-:-:S05]  /*f730*/  @!P5 IADD3 R42, P2, R16, R45, RZ ;  /* 0x0000002d102ad210 */ /* 0x008fca0007f5e0ff */
[----:B0-----:R-:W-:Y:S01]  /*f740*/  @!P5 IMAD.X R43, R44, 0x1, R17, P2 ;  /* 0x000000012c2bd824 */ /* 0x001fe200010e0611 */
[----:B------:R-:W-:-:S13]  /*f750*/  ISETP.GE.AND P2, PT, R172, UR4, PT ;  /* 0x00000004ac007c0c */ /* 0x000fda000bf46270 */
[----:B------:R-:W-:-:S05]  /*f760*/  @!P2 IADD3 R40, P4, R172, R45, RZ ;  /* 0x0000002dac28a210 */ /* 0x000fca0007f9e0ff */
[----:B------:R-:W-:Y:S01]  /*f770*/  @!P2 IMAD.X R41, R44, 0x1, R197, P4 ;  /* 0x000000012c29a824 */ /* 0x000fe200020e06c5 */
[----:B------:R-:W-:-:S13]  /*f780*/  ISETP.GE.AND P4, PT, R175, UR4, PT ;  /* 0x00000004af007c0c */ /* 0x000fda000bf86270 */
[----:B------:R-:W-:Y:S01]  /*f790*/  @!P4 IADD3 R38, P6, R175, R45, RZ ;  /* 0x0000002daf26c210 */ /* 0x000fe20007fde0ff */
[----:B----4-:R0:W-:Y:S01]  /*f7a0*/  @!P5 ST.E.128 desc[UR50][R42.64], R12 ;  /* 0x0000000c2a00d985 */ /* 0x0101e2000c101d32 */
[----:B------:R-:W-:Y:S02]  /*f7b0*/  ISETP.GE.AND P5, PT, R0, UR4, PT ;  /* 0x0000000400007c0c */ /* 0x000fe4000bfa6270 */
[----:B------:R-:W-:-:S11]  /*f7c0*/  @!P4 IADD3.X R39, R44, R207, RZ, P6, !PT ;  /* 0x000000cf2c27c210 */ /* 0x000fd600037fe4ff */
[----:B------:R-:W3:Y:S01]  /*f7d0*/  @!P5 LDS.128 R12, [R36+0x1c400] ;  /* 0x01c40000240cd984 */ /* 0x000ee20000000c00 */
[----:B------:R-:W-:-:S05]  /*f7e0*/  @!P5 IMAD.SHL.U32 R11, R173, 0x10, RZ ;  /* 0x00000010ad0bd824 */ /* 0x000fca00078e00ff */
[----:B0-----:R-:W-:-:S04]  /*f7f0*/  @!P5 IADD3 R42, P6, R11, R45, RZ ;  /* 0x0000002d0b2ad210 */ /* 0x001fc80007fde0ff */
[----:B------:R-:W-:-:S05]  /*f800*/  @!P5 LEA.HI.X.SX32 R43, R11, R44, 0x1, P6 ;  /* 0x0000002c0b2bd211 */ /* 0x000fca00030f0eff */
[----:B---3--:R0:W-:Y:S01]  /*f810*/  @!P5 ST.E.128 desc[UR50][R42.64], R12 ;  /* 0x0000000c2a00d985 */ /* 0x0081e2000c101d32 */
[----:B------:R-:W-:-:S13]  /*f820*/  ISETP.GE.AND P5, PT, R3, UR4, PT ;  /* 0x0000000403007c0c */ /* 0x000fda000bfa6270 */
[----:B------:R-:W3:Y:S01]  /*f830*/  @!P5 LDS.128 R12, [R37+0x1ec00] ;  /* 0x01ec0000250cd984 */ /* 0x000ee20000000c00 */
[----:B------:R-:W-:-:S05]  /*f840*/  @!P5 IMAD.SHL.U32 R11, R174, 0x10, RZ ;  /* 0x00000010ae0bd824 */ /* 0x000fca00078e00ff */
[----:B0-----:R-:W-:-:S04]  /*f850*/  @!P5 IADD3 R42, P6, R11, R45, RZ ;  /* 0x0000002d0b2ad210 */ /* 0x001fc80007fde0ff */
[----:B------:R-:W-:-:S05]  /*f860*/  @!P5 LEA.HI.X.SX32 R43, R11, R44, 0x1, P6 ;  /* 0x0000002c0b2bd211 */ /* 0x000fca00030f0eff */
[----:B---3--:R0:W-:Y:S01]  /*f870*/  @!P5 ST.E.128 desc[UR50][R42.64], R12 ;  /* 0x0000000c2a00d985 */ /* 0x0081e2000c101d32 */
[----:B------:R-:W-:-:S03]  /*f880*/  ISETP.GE.AND P5, PT, R196, UR4, PT ;  /* 0x00000004c4007c0c */ /* 0x000fc6000bfa6270 */
[----:B------:R-:W3:Y:S10]  /*f890*/  @!P2 LDS.128 R12, [R36+0x1ec00] ;  /* 0x01ec0000240ca984 */ /* 0x000ef40000000c00 */
[----:B0-----:R-:W-:-:S05]  /*f8a0*/  @!P5 IADD3 R42, P6, R196, R45, RZ ;  /* 0x0000002dc42ad210 */ /* 0x001fca0007fde0ff */
[----:B------:R-:W-:Y:S01]  /*f8b0*/  @!P5 IMAD.X R43, R44, 0x1, R206, P6 ;  /* 0x000000012c2bd824 */ /* 0x000fe200030e06ce */
[----:B---3--:R-:W-:Y:S04]  /*f8c0*/  @!P2 ST.E.128 desc[UR50][R40.64], R12 ;  /* 0x0000000c2800a985 */ /* 0x008fe8000c101d32 */
[----:B------:R-:W0:Y:S04]  /*f8d0*/  @!P4 LDS.128 R12, [R37+0x21400] ;  /* 0x02140000250cc984 */ /* 0x000e280000000c00 */
[----:B0-----:R-:W-:Y:S04]  /*f8e0*/  @!P4 ST.E.128 desc[UR50][R38.64], R12 ;  /* 0x0000000c2600c985 */ /* 0x001fe8000c101d32 */
[----:B------:R-:W0:Y:S04]  /*f8f0*/  @!P5 LDS.128 R12, [R36+0x21400] ;  /* 0x02140000240cd984 */ /* 0x000e280000000c00 */
[----:B0-----:R0:W-:Y:S02]  /*f900*/  @!P5 ST.E.128 desc[UR50][R42.64], R12 ;  /* 0x0000000c2a00d985 */ /* 0x0011e4000c101d32 */
.L_x_476:
[----:B------:R-:W-:Y:S05]  /*f910*/  BSYNC B0 ;  /* 0x0000000000007941 */ /* 0x000fea0003800000 */
.L_x_440:
[----:B0---4-:R-:W0:Y:S01]  /*f920*/  S2R R11, SR_TID.X ;  /* 0x00000000000b7919 */ /* 0x011e220000002100 */
[----:B------:R-:W-:Y:S01]  /*f930*/  @!PT LDS RZ, [RZ] ;  /* 0x00000000fffff984 */ /* 0x000fe20000000800 */
[----:B------:R-:W-:Y:S01]  /*f940*/  @!PT LDS RZ, [RZ] ;  /* 0x00000000fffff984 */ /* 0x000fe20000000800 */
[----:B------:R-:W-:Y:S01]  /*f950*/  @!PT LDS RZ, [RZ] ;  /* 0x00000000fffff984 */ /* 0x000fe20000000800 */
[----:B------:R-:W-:Y:S01]  /*f960*/  @!PT LDS RZ, [RZ] ;  /* 0x00000000fffff984 */ /* 0x000fe20000000800 */
[----:B------:R4:W-:Y:S06]  /*f970*/  MEMBAR.ALL.CTA ;  /* 0x0000000000007992 */ /* 0x0009ec0000008000 */
[----:B----4-:R-:W4:Y:S01]  /*f980*/  FENCE.VIEW.ASYNC.S ;  /* 0x00000000000073c6 */ /* 0x010f220000000000 */
[----:B------:R-:W-:Y:S05]  /*f990*/  WARPSYNC.ALL ;  /* 0x0000000000007948 */ /* 0x000fea0003800000 */
[----:B------:R-:W-:Y:S01]  /*f9a0*/  BSSY B0, `(.L_x_537) ;  /* 0x0000008000007945 */ /* 0x000fe20003800000 */
[----:B----4-:R4:W-:Y:S01]  /*f9b0*/  BAR.SYNC.DEFER_BLOCKING R153, 0x80 ;  /* 0x000200990000751d */ /* 0x0109e20000010000 */
[----:B0-----:R-:W-:-:S13]  /*f9c0*/  LOP3.LUT P2, RZ, R11, 0x7f, RZ, 0xc0, !PT ;  /* 0x0000007f0bff7812 */ /* 0x001fda000784c0ff */
[----:B------:R-:W-:-:S04]  /*f9d0*/  @!P2 IADD3 R11, R91, 0x298a0, RZ ;  /* 0x000298a05b0ba810 */ /* 0x000fc80007ffe0ff */
[----:B------:R-:W-:-:S04]  /*f9e0*/  @!P2 PRMT R11, RZ, 0x654, R11 ;  /* 0x00000654ff0ba816 */ /* 0x000fc8000000000b */
[----:B------:R4:W-:Y:S01]  /*f9f0*/  @!P2 SYNCS.ARRIVE.TRANS64.RED.A1T0 RZ, [R11+URZ], RZ ;  /* 0x000000ff0bffa9a7 */ /* 0x0009e2000810043f */
[----:B------:R-:W-:Y:S05]  /*fa00*/  @!P1 BRA `(.L_x_538) ;  /* 0x0000000000049947 */ /* 0x000fea0003800000 */
[----:B------:R-:W-:Y:S01]  /*fa10*/  BPT.TRAP 0x1 ;  /* 0x000000040000795c */ /* 0x000fe20000300000 */
.L_x_538:
[----:B------:R-:W-:Y:S05]  /*fa20*/  BSYNC B0 ;  /* 0x0000000000007941 */ /* 0x000fea0003800000 */
.L_x_537:
[----:B------:R-:W0:Y:S01]  /*fa30*/  SYNCS.PHASECHK.TRANS64.TRYWAIT P1, [R91+URZ+0x298b0], R92 ;  /* 0x0298b05c5b0075a7 */ /* 0x000e22000802017f */
[----:B------:R-:W-:Y:S04]  /*fa40*/  BSSY B0, `(.L_x_539) ;  /* 0x0000002000007945 */ /* 0x000fe80003800000 */
[----:B0-----:R-:W-:Y:S05]  /*fa50*/  @!P1 BRA `(.L_x_540) ;  /* 0x000001ac00749947 */ /* 0x001fea0003800000 */
.L_x_798:
[----:B------:R-:W-:Y:S05]  /*fa60*/  BSYNC B0 ;  /* 0x0000000000007941 */ /* 0x000fea0003800000 */
.L_x_539:
[----:B------:R-:W-:Y:S01]  /*fa70*/  ULDC.64 UR4, c[0x0][0x328] ;  /* 0x0000ca0000047ab9 */ /* 0x000fe20000000a00 */
[----:B------:R-:W-:Y:S01]  /*fa80*/  ULDC.64 UR6, c[0x0][0x318] ;  /* 0x0000c60000067ab9 */ /* 0x000fe20000000a00 */
[----:B------:R-:W-:Y:S01]  /*fa90*/  IMAD R88, R88, UR4, RZ ;  /* 0x0000000458587c24 */ /* 0x000fe2000f8e02ff */
[----:B------:R-:W-:Y:S01]  /*faa0*/  BSSY B0, `(.L_x_541) ;  /* 0x000002f000007945 */ /* 0x000fe20003800000 */
[----:B-1----:R-:W-:-:S04]  /*fab0*/  IMAD.WIDE.U32 R12, R35, UR4, RZ ;  /* 0x00000004230c7c25 */ /* 0x002fc8000f8e00ff */
[----:B------:R-:W-:Y:S01]  /*fac0*/  IMAD R35, R35, UR5, R88 ;  /* 0x0000000523237c24 */ /* 0x000fe2000f8e0258 */
[----:B------:R-:W-:Y:S01]  /*fad0*/  ULDC.64 UR4, c[0x0][0x338] ;  /* 0x0000ce0000047ab9 */ /* 0x000fe20000000a00 */
[----:B------:R-:W-:Y:S02]  /*fae0*/  IMAD.IADD R90, R90, 0x1, -R198 ;  /* 0x000000015a5a7824 */ /* 0x000fe400078e0ac6 */
[----:B------:R-:W-:Y:S02]  /*faf0*/  IMAD R89, R89, UR4, RZ ;  /* 0x0000000459597c24 */ /* 0x000fe4000f8e02ff */
[----:B------:R-:W-:Y:S02]  /*fb00*/  IMAD.IADD R13, R13, 0x1, R35 ;  /* 0x000000010d0d7824 */ /* 0x000fe400078e0223 */
[C---:B------:R-:W-:Y:S02]  /*fb10*/  IMAD R89, R34.reuse, UR5, R89 ;  /* 0x0000000522597c24 */ /* 0x040fe4000f8e0259 */
[----:B------:R-:W-:Y:S01]  /*fb20*/  IMAD.WIDE.U32 R12, R34, UR4, R12 ;  /* 0x00000004220c7c25 */ /* 0x000fe2000f8e000c */
[----:B------:R-:W-:-:S03]  /*fb30*/  ULDC.64 UR4, c[0x0][0x330] ;  /* 0x0000cc0000047ab9 */ /* 0x000fc60000000a00 */
[----:B------:R-:W-:Y:S02]  /*fb40*/  IMAD.IADD R13, R13, 0x1, R89 ;  /* 0x000000010d0d7824 */ /* 0x000fe400078e0259 */
[----:B----4-:R-:W-:Y:S02]  /*fb50*/  IMAD R11, R5, UR4, RZ ;  /* 0x00000004050b7c24 */ /* 0x010fe4000f8e02ff */
[----:B------:R-:W-:-:S04]  /*fb60*/  IMAD.WIDE.U32 R12, R170, UR4, R12 ;  /* 0x00000004aa0c7c25 */ /* 0x000fc8000f8e000c */
[----:B------:R-:W-:Y:S01]  /*fb70*/  IMAD R15, R170, UR5, R11 ;  /* 0x00000005aa0f7c24 */ /* 0x000fe2000f8e020b */
[----:B------:R-:W-:Y:S01]  /*fb80*/  IADD3 R40, P1, R12, UR6, RZ ;  /* 0x000000060c287c10 */ /* 0x000fe2000ff3e0ff */
[----:B------:R-:W-:-:S03]  /*fb90*/  IMAD R11, R19, 0x5000, R217 ;  /* 0x00005000130b7824 */ /* 0x000fc600078e02d9 */
[----:B------:R-:W-:Y:S01]  /*fba0*/  IADD3.X R41, R13, UR7, R15, P1, !PT ;  /* 0x000000070d297c10 */ /* 0x000fe20008ffe40f */
[----:B------:R0:W1:Y:S01]  /*fbb0*/  SHFL.IDX PT, R43, R40, RZ, 0x1e1f ;  /* 0x001e1fff282b7589 */ /* 0x00006200000e0000 */
[----:B------:R-:W-:Y:S02]  /*fbc0*/  ISETP.GE.AND P1, PT, R90, 0x1, PT ;  /* 0x000000015a00780c */ /* 0x000fe40003f26270 */
[CC--:B------:R-:W-:Y:S02]  /*fbd0*/  IADD3 R42, R18.reuse, R11.reuse, RZ ;  /* 0x0000000b122a7210 */ /* 0x0c0fe40007ffe0ff */
[CC--:B------:R-:W-:Y:S02]  /*fbe0*/  IADD3 R44, R18.reuse, R11.reuse, R123 ;  /* 0x0000000b122c7210 */ /* 0x0c0fe40007ffe07b */
[CC--:B---3--:R-:W-:Y:S02]  /*fbf0*/  IADD3 R45, R18.reuse, R11.reuse, R124 ;  /* 0x0000000b122d7210 */ /* 0x0c8fe40007ffe07c */
[----:B--2---:R-:W-:-:S02]  /*fc00*/  IADD3 R46, R18, R11, R129 ;  /* 0x0000000b122e7210 */ /* 0x004fc40007ffe081 */
[----:B------:R0:W2:Y:S03]  /*fc10*/  SHFL.IDX PT, R11, R41, RZ, 0x1e1f ;  /* 0x001e1fff290b7589 */ /* 0x0000a600000e0000 */
[----:B------:R-:W-:Y:S05]  /*fc20*/  @!P1 BRA `(.L_x_542) ;  /* 0x0000000000589947 */ /* 0x000fea0003800000 */
[----:B------:R-:W-:Y:S02]  /*fc30*/  ISETP.NE.AND P5, PT, R6, RZ, PT ;  /* 0x000000ff0600720c */ /* 0x000fe40003fa5270 */
[----:B------:R-:W-:-:S11]  /*fc40*/  ISETP.NE.AND P4, PT, R7, RZ, PT ;  /* 0x000000ff0700720c */ /* 0x000fd60003f85270 */
[----:B-1----:R-:W-:Y:S02]  /*fc50*/  @P5 IADD3 R36, P1, R16, R43, RZ ;  /* 0x0000002b10245210 */ /* 0x002fe40007f3e0ff */
[----:B------:R-:W-:-:S03]  /*fc60*/  @P4 IMAD.SHL.U32 R12, R173, 0x10, RZ ;  /* 0x00000010ad0c4824 */ /* 0x000fc600078e00ff */
[----:B--2---:R-:W-:Y:S02]  /*fc70*/  @P5 IMAD.X R37, R11, 0x1, R17, P1 ;  /* 0x000000010b255824 */ /* 0x004fe400008e0611 */
[----:B------:R-:W-:-:S04]  /*fc80*/  @P4 IADD3 R38, P1, R12, R43, RZ ;  /* 0x0000002b0c264210 */ /* 0x000fc80007f3e0ff */
[----:B------:R-:W-:Y:S02]  /*fc90*/  @P4 LEA.HI.X.SX32 R39, R12, R11, 0x1, P1 ;  /* 0x0000000b0c274211 */ /* 0x000fe400008f0eff */
[----:B------:R-:W-:-:S13]  /*fca0*/  ISETP.NE.AND P1, PT, R8, RZ, PT ;  /* 0x000000ff0800720c */ /* 0x000fda0003f25270 */
[----:B------:R-:W-:-:S05]  /*fcb0*/  @P1 IMAD.SHL.U32 R12, R174, 0x10, RZ ;  /* 0x00000010ae0c1824 */ /* 0x000fca00078e00ff */
[----:B------:R-:W-:-:S04]  /*fcc0*/  @P1 IADD3 R34, P6, R12, R43, RZ ;  /* 0x0000002b0c221210 */ /* 0x000fc80007fde0ff */
[----:B------:R-:W-:Y:S02]  /*fcd0*/  @P1 LEA.HI.X.SX32 R35, R12, R11, 0x1, P6 ;  /* 0x0000000b0c231211 */ /* 0x000fe400030f0eff */
[----:B------:R-:W1:Y:S04]  /*fce0*/  @P5 LDS.128 R12, [R42+0xa400] ;  /* 0x00a400002a0c5984 */ /* 0x000e680000000c00 */
[----:B-1----:R1:W-:Y:S01]  /*fcf0*/  @P5 ST.E.128 desc[UR50][R36.64], R12 ;  /* 0x0000000c24005985 */ /* 0x0023e2000c101d32 */
[----:B------:R-:W-:-:S03]  /*fd00*/  ISETP.NE.AND P5, PT, R9, RZ, PT ;  /* 0x000000ff0900720c */ /* 0x000fc60003fa5270 */
[----:B------:R-:W2:Y:S10]  /*fd10*/  @P4 LDS.128 R12, [R44+0xa400] ;  /* 0x00a400002c0c4984 */ /* 0x000eb40000000c00 */
[----:B-1----:R-:W-:-:S04]  /*fd20*/  @P5 IADD3 R36, P6, R172, R43, RZ ;  /* 0x0000002bac245210 */ /* 0x002fc80007fde0ff */
[----:B------:R-:W-:Y:S01]  /*fd30*/  @P5 IADD3.X R37, R11, R197, RZ, P6, !PT ;  /* 0x000000c50b255210 */ /* 0x000fe200037fe4ff */
[----:B--2---:R-:W-:Y:S04]  /*fd40*/  @P4 ST.E.128 desc[UR50][R38.64], R12 ;  /* 0x0000000c26004985 */ /* 0x004fe8000c101d32 */
[----:B------:R-:W1:Y:S04]  /*fd50*/  @P1 LDS.128 R12, [R45+0xa400] ;  /* 0x00a400002d0c1984 */ /* 0x000e680000000c00 */
[----:B-1----:R-:W-:Y:S04]  /*fd60*/  @P1 ST.E.128 desc[UR50][R34.64], R12 ;  /* 0x0000000c22001985 */ /* 0x002fe8000c101d32 */
[----:B------:R-:W1:Y:S04]  /*fd70*/  @P5 LDS.128 R12, [R46+0xa400] ;  /* 0x00a400002e0c5984 */ /* 0x000e680000000c00 */
[----:B-1----:R3:W-:Y:S02]  /*fd80*/  @P5 ST.E.128 desc[UR50][R36.64], R12 ;  /* 0x0000000c24005985 */ /* 0x0027e4000c101d32 */
.L_x_542:
[----:B------:R-:W-:Y:S05]  /*fd90*/  BSYNC B0 ;  /* 0x0000000000007941 */ /* 0x000fea0003800000 */
.L_x_541:
[----:B------:R-:W-:Y:S01]  /*fda0*/  ISETP.GE.AND P1, PT, R90, 0x81, PT ;  /* 0x000000815a00780c */ /* 0x000fe20003f26270 */
[----:B0-----:R-:W0:Y:S01]  /*fdb0*/  SHFL.IDX PT, R41, R41, 0x1, 0x1e1f ;  /* 0x003e1f0029297f89 */ /* 0x001e2200000e0000 */
[----:B------:R-:W-:Y:S03]  /*fdc0*/  BSSY B0, `(.L_x_543) ;  /* 0x0000019000007945 */ /* 0x000fe60003800000 */
[----:B--2---:R2:W4:Y:S08]  /*fdd0*/  SHFL.IDX PT, R11, R40, 0x1, 0x1e1f ;  /* 0x003e1f00280b7f89 */ /* 0x00453000000e0000 */
[----:B--2---:R-:W-:Y:S05]  /*fde0*/  @!P1 BRA `(.L_x_544) ;  /* 0x0000000000589947 */ /* 0x004fea0003800000 */
[----:B------:R-:W-:Y:S02]  /*fdf0*/  ISETP.NE.AND P5, PT, R6, RZ, PT ;  /* 0x000000ff0600720c */ /* 0x000fe40003fa5270 */
[----:B------:R-:W-:-:S11]  /*fe00*/  ISETP.NE.AND P4, PT, R7, RZ, PT ;  /* 0x000000ff0700720c */ /* 0x000fd60003f85270 */
[----:B---34-:R-:W-:Y:S02]  /*fe10*/  @P5 IADD3 R36, P1, R16, R11, RZ ;  /* 0x0000000b10245210 */ /* 0x018fe40007f3e0ff */
[----:B------:R-:W-:-:S03]  /*fe20*/  @P4 IMAD.SHL.U32 R12, R173, 0x10, RZ ;  /* 0x00000010ad0c4824 */ /* 0x000fc600078e00ff */
[----:B0-----:R-:W-:Y:S02]  /*fe30*/  @P5 IMAD.X R37, R41, 0x1, R17, P1 ;  /* 0x0000000129255824 */ /* 0x001fe400008e0611 */
[----:B------:R-:W-:-:S04]  /*fe40*/  @P4 IADD3 R38, P1, R12, R11, RZ ;  /* 0x0000000b0c264210 */ /* 0x000fc80007f3e0ff */
[----:B------:R-:W-:Y:S02]  /*fe50*/  @P4 LEA.HI.X.SX32 R39, R12, R41, 0x1, P1 ;  /* 0x000000290c274211 */ /* 0x000fe400008f0eff */
[----:B------:R-:W-:-:S13]  /*fe60*/  ISETP.NE.AND P1, PT, R8, RZ, PT ;  /* 0x000000ff0800720c */ /* 0x000fda0003f25270 */
[----:B------:R-:W-:-:S05]  /*fe70*/  @P1 IMAD.SHL.U32 R12, R174, 0x10, RZ ;  /* 0x00000010ae0c1824 */ /* 0x000fca00078e00ff */
[----:B------:R-:W-:-:S04]  /*fe80*/  @P1 IADD3 R34, P6, R12, R11, RZ ;  /* 0x0000000b0c221210 */ /* 0x000fc80007fde0ff */
[----:B------:R-:W-:Y:S02]  /*fe90*/  @P1 LEA.HI.X.SX32 R35, R12, R41, 0x1, P6 ;  /* 0x000000290c231211 */ /* 0x000fe400030f0eff */
[----:B------:R-:W0:Y:S04]  /*fea0*/  @P5 LDS.128 R12, [R42+0xe400] ;  /* 0x00e400002a0c5984 */ /* 0x000e280000000c00 */
[----:B0-----:R0:W-:Y:S01]  /*feb0*/  @P5 ST.E.128 desc[UR50][R36.64], R12 ;  /* 0x0000000c24005985 */ /* 0x0011e2000c101d32 */
[----:B------:R-:W-:-:S03]  /*fec0*/  ISETP.NE.AND P5, PT, R9, RZ, PT ;  /* 0x000000ff0900720c */ /* 0x000fc60003fa5270 */
[----:B------:R-:W2:Y:S10]  /*fed0*/  @P4 LDS.128 R12, [R44+0xe400] ;  /* 0x00e400002c0c4984 */ /* 0x000eb40000000c00 */
[----:B0-----:R-:W-:-:S04]  /*fee0*/  @P5 IADD3 R36, P6, R172, R11, RZ ;  /* 0x0000000bac245210 */ /* 0x001fc80007fde0ff */
[----:B------:R-:W-:Y:S01]  /*fef0*/  @P5 IADD3.X R37, R41, R197, RZ, P6, !PT ;  /* 0x000000c529255210 */ /* 0x000fe200037fe4ff */
[----:B--2---:R-:W-:Y:S04]  /*ff00*/  @P4 ST.E.128 desc[UR50][R38.64], R12 ;  /* 0x0000000c26004985 */ /* 0x004fe8000c101d32 */
[----:B------:R-:W0:Y:S04]  /*ff10*/  @P1 LDS.128 R12, [R45+0xe400] ;  /* 0x00e400002d0c1984 */ /* 0x000e280000000c00 */
[----:B0-----:R-:W-:Y:S04]  /*ff20*/  @P1 ST.E.128 desc[UR50][R34.64], R12 ;  /* 0x0000000c22001985 */ /* 0x001fe8000c101d32 */
[----:B------:R-:W0:Y:S04]  /*ff30*/  @P5 LDS.128 R12, [R46+0xe400] ;  /* 0x00e400002e0c5984 */ /* 0x000e280000000c00 */
[----:B0-----:R2:W-:Y:S02]  /*ff40*/  @P5 ST.E.128 desc[UR50][R36.64], R12 ;  /* 0x0000000c24005985 */ /* 0x0015e4000c101d32 */
.L_x_544:
[----:B------:R-:W-:Y:S05]  /*ff50*/  BSYNC B0 ;  /* 0x0000000000007941 */ /* 0x000fea0003800000 */
.L_x_543:
[----:B----4-:R-:W4:Y:S01]  /*ff60*/  LDL R11, [R1] ;  /* 0x00000000010b7983 */ /* 0x010f220000100800 */
[----:B------:R-:W-:Y:S02]  /*ff70*/  VIADD R19, R19, 0x1 ;  /* 0x0000000113137836 */ /* 0x000fe40000000000 */
[----:B------:R-:W-:Y:S01]  /*ff80*/  @!P2 VIADD R91, R91, 0x298c0 ;  /* 0x000298c05b5ba836 */ /* 0x000fe20000000000 */
[----:B------:R-:W-:Y:S01]  /*ff90*/  @!PT LDS RZ, [RZ] ;  /* 0x00000000fffff984 */ /* 0x000fe20000000800 */
[----:B------:R-:W-:Y:S01]  /*ffa0*/  @!PT LDS RZ, [RZ] ;  /* 0x00000000fffff984 */ /* 0x000fe20000000800 */
[----:B------:R-:W-:Y:S01]  /*ffb0*/  @!PT LDS RZ, [RZ] ;  /* 0x00000000fffff984 */ /* 0x000fe20000000800 */
[----:B------:R-:W-:Y:S01]  /*ffc0*/  @!PT LDS RZ, [RZ] ;  /* 0x00000000fffff984 */ /* 0x000fe20000000800 */
[----:B------:R5:W-:Y:S06]  /*ffd0*/  MEMBAR.ALL.CTA ;  /* 0x0000000000007992 */ /* 0x000bec0000008000 */
[----:B-----5:R-:W5:Y:S02]  /*ffe0*/  FENCE.VIEW.ASYNC.S ;  /* 0x00000000000073c6 */ /* 0x020f640000000000 */
[----:B-----5:R0:W-:Y:S01]  /*fff0*/  BAR.SYNC.DEFER_BLOCKING R153, 0x80 ;  /* 0x000200990000751d */ /* 0x0201e20000010000 */
[----:B------:R-:W-:-:S02]  /*10000*/  ISETP.NE.AND P1, PT, R19, 0x2, PT ;  /* 0x000000021300780c */ /* 0x000fc40003f25270 */
[----:B------:R-:W-:Y:S02]  /*10010*/  @!P2 PRMT R91, RZ, 0x654, R91 ;  /* 0x00000654ff5ba816 */ /* 0x000fe4000000005b */
[----:B--23--:R-:W-:Y:S02]  /*10020*/  SEL R12, RZ, 0x1, P1 ;  /* 0x00000001ff0c7807 */ /* 0x00cfe40000800000 */
[----:B------:R-:W-:Y:S02]  /*10030*/  SEL R19, R19, RZ, P1 ;  /* 0x000000ff13137207 */ /* 0x000fe40000800000 */
[----:B------:R-:W-:Y:S01]  /*10040*/  LOP3.LUT R199, R199, R12, RZ, 0x3c, !PT ;  /* 0x0000000cc7c77212 */ /* 0x000fe200078e3cff */
[----:B------:R2:W-:Y:S01]  /*10050*/  @!P2 SYNCS.ARRIVE.TRANS64.RED.A1T0 RZ, [R91+URZ], RZ ;  /* 0x000000ff5bffa9a7 */ /* 0x0005e2000810043f */
[----:B----4-:R-:W-:-:S13]  /*10060*/  LOP3.LUT P4, RZ, R11, 0x2, RZ, 0xc0, !PT ;  /* 0x000000020bff7812 */ /* 0x010fda000788c0ff */
[----:B0-2---:R-:W-:Y:S05]  /*10070*/  @P4 BRA `(.L_x_545) ;  /* 0xffffff2400fc4947 */ /* 0x005fea000383ffff */
[----:B------:R-:W0:Y:S01]  /*10080*/  S2R R11, SR_TID.X ;  /* 0x00000000000b7919 */ /* 0x000e220000002100 */
[----:B------:R-:W-:Y:S02]  /*10090*/  PLOP3.LUT P0, PT, PT, PT, PT, 0x8, 0x0 ;  /* 0x000000000000781c */ /* 0x000fe40003f0e170 */
[----:B0-----:R-:W-:-:S04]  /*100a0*/  SHF.R.U32.HI R11, RZ, 0x7, R11 ;  /* 0x00000007ff0b7819 */ /* 0x001fc8000001160b */
[----:B------:R-:W-:-:S13]  /*100b0*/  ISETP.NE.AND P4, PT, R11, 0x1, PT ;  /* 0x000000010b00780c */ /* 0x000fda0003f85270 */
[----:B------:R-:W-:Y:S06]  /*100c0*/  @!P4 BAR.ARV 0x9, 0x100 ;  /* 0x024400000000cb1d */ /* 0x000fec0000002000 */
.L_x_435:
[----:B------:R-:W-:Y:S02]  /*100d0*/  ISETP.GE.AND P2, PT, R152, 0x1, PT ;  /* 0x000000019800780c */ /* 0x000fe40003f46270 */
[----:B------:R-:W-:Y:S02]  /*100e0*/  CS2R R88, SRZ ;  /* 0x0000000000587805 */ /* 0x000fe4000001ff00 */
[----:B------:R-:W-:Y:S01]  /*100f0*/  PLOP3.LUT P1, PT, PT, PT, PT, 0x80, 0x0 ;  /* 0x000000000000781c */ /* 0x000fe20003f2f070 */
[----:B------:R-:W-:Y:S01]  /*10100*/  IMAD.MOV.U32 R87, RZ, RZ, RZ ;  /* 0x000000ffff577224 */ /* 0x000fe200078e00ff */
        /* <DEDUP_REMOVED lines=16> */
[----:B-1----:R-:W-:Y:S02]  /*10210*/  CS2R R42, SRZ ;  /* 0x00000000002a7805 */ /* 0x002fe4000001ff00 */
[----:B------:R-:W-:Y:S02]  /*10220*/  CS2R R44, SRZ ;  /* 0x00000000002c7805 */ /* 0x000fe4000001ff00 */
[----:B------:R-:W-:Y:S02]  /*10230*/  CS2R R46, SRZ ;  /* 0x00000000002e7805 */ /* 0x000fe4000001ff00 */
[----:B------:R-:W-:Y:S02]  /*10240*/  CS2R R48, SRZ ;  /* 0x0000000000307805 */ /* 0x000fe4000001ff00 */
[----:B------:R-:W-:-:S02]  /*10250*/  MOV R50, RZ ;  /* 0x000000ff00327202 */ /* 0x000fc40000000f00 */
        /* <DEDUP_REMOVED lines=8> */
[----:B------:R-:W-:Y:S01]  /*102e0*/  CS2R R98, SRZ ;  /* 0x0000000000627805 */ /* 0x000fe2000001ff00 */
[----:B------:R-:W-:Y:S02]  /*102f0*/  IMAD.MOV.U32 R101, RZ, RZ, RZ ;  /* 0x000000ffff657224 */ /* 0x000fe400078e00ff */
[----:B------:R-:W-:Y:S01]  /*10300*/  IMAD.MOV.U32 R68, RZ, RZ, RZ ;  /* 0x000000ffff447224 */ /* 0x000fe200078e00ff */
[----:B------:R-:W-:Y:S06]  /*10310*/  @P0 BRA `(.L_x_546) ;  /* 0x00000000000c0947 */ /* 0x000fec0003800000 */
[----:B------:R-:W0:Y:S01]  /*10320*/  FENCE.VIEW.ASYNC.G ;  /* 0x00000000000073c6 */ /* 0x000e220000000100 */
[----:B------:R-:W-:Y:S05]  /*10330*/  WARPSYNC.ALL ;  /* 0x0000000000007948 */ /* 0x000fea0003800000 */
[----:B0-----:R-:W-:Y:S06]  /*10340*/  BAR.ARV 0xc, 0x180 ;  /* 0x0306000000007b1d */ /* 0x001fec0000002000 */
.L_x_546:
[----:B------:R-:W-:Y:S01]  /*10350*/  IMAD.MOV.U32 R100, RZ, RZ, RZ ;  /* 0x000000ffff647224 */ /* 0x000fe200078e00ff */
[----:B------:R-:W-:Y:S01]  /*10360*/  MOV R103, RZ ;  /* 0x000000ff00677202 */ /* 0x000fe20000000f00 */
[----:B------:R-:W-:Y:S06]  /*10370*/  @!P2 BRA `(.L_x_547) ;  /* 0x000000f800b8a947 */ /* 0x000fec0003800000 */
[----:B------:R-:W-:-:S03]  /*10380*/  UMOV UR4, 0xffffffff ;  /* 0xffffffff00047882 */ /* 0x000fc60000000000 */
[----:B------:R-:W-:Y:S05]  /*10390*/  BRA.DIV UR4, `(.L_x_548) ;  /* 0x000001a604387947 */ /* 0x000fea000b800000 */
[----:B------:R-:W0:Y:S02]  /*103a0*/  S2R R0, SR_TID.X ;  /* 0x0000000000007919 */ /* 0x000e240000002100 */
[----:B0-----:R-:W-:-:S05]  /*103b0*/  VIADD R2, R0, 0xffffff80 ;  /* 0xffffff8000027836 */ /* 0x001fca0000000000 */
[----:B------:R-:W-:-:S04]  /*103c0*/  SHF.R.S32.HI R0, RZ, 0x1f, R2 ;  /* 0x0000001fff007819 */ /* 0x000fc80000011402 */
[----:B------:R-:W-:-:S04]  /*103d0*/  LEA.HI R0, R0, R2, RZ, 0x7 ;  /* 0x0000000200007211 */ /* 0x000fc800078f38ff */
[----:B------:R-:W-:-:S05]  /*103e0*/  SHF.R.S32.HI R0, RZ, 0x7, R0 ;  /* 0x00000007ff007819 */ /* 0x000fca0000011400 */
[----:B------:R0:W1:Y:S02]  /*103f0*/  SHFL.IDX PT, R168, R0, RZ, 0x1f ;  /* 0x00001fff00a87589 */ /* 0x00006400000e0000 */
.L_x_801:
[----:B01----:R-:W-:Y:S01]  /*10400*/  LEA.HI R0, R168, R168, RZ, 0x1 ;  /* 0x000000a8a8007211 */ /* 0x003fe200078f08ff */
[----:B------:R-:W-:-:S03]  /*10410*/  ULOP3.LUT UP0, URZ, UR39, 0x9f, URZ, 0xc0, !UPT ;  /* 0x0000009f273f7892 */ /* 0x000fc6000f80c03f */
[----:B------:R-:W-:-:S03]  /*10420*/  LOP3.LUT R3, R0, 0x3e, RZ, 0xc0, !PT ;  /* 0x0000003e00037812 */ /* 0x000fc600078ec0ff */
[----:B------:R-:W-:Y:S02]  /*10430*/  PLOP3.LUT P0, PT, PT, PT, UP0, 0x80, 0x0 ;  /* 0x000000000000781c */ /* 0x000fe40003f0f008 */
[----:B------:R-:W-:-:S05]  /*10440*/  IMAD.IADD R3, R168, 0x1, -R3 ;  /* 0x00000001a8037824 */ /* 0x000fca00078e0a03 */
[----:B------:R-:W-:-:S04]  /*10450*/  LEA R3, R3, UR39, 0xc ;  /* 0x0000002703037c11 */ /* 0x000fc8000f8e60ff */
[----:B------:R-:W-:-:S04]  /*10460*/  SHF.R.U32.HI R3, RZ, 0x4, R3 ;  /* 0x00000004ff037819 */ /* 0x000fc80000011603 */
[----:B------:R-:W-:Y:S01]  /*10470*/  LOP3.LUT R44, R3, 0x3fff, RZ, 0xc0, !PT ;  /* 0x00003fff032c7812 */ /* 0x000fe200078ec0ff */
[----:B------:R-:W-:Y:S06]  /*10480*/  @!P0 BRA `(.L_x_549) ;  /* 0x0000000000408947 */ /* 0x000fec0003800000 */
        /* <DEDUP_REMOVED lines=16> */
.L_x_549:
[----:B------:R-:W-:Y:S01]  /*10590*/  ULDC.64 UR4, c[0x0][0x990] ;  /* 0x0002640000047ab9 */ /* 0x000fe20000000a00 */
[----:B------:R-:W-:Y:S01]  /*105a0*/  ULDC.64 UR6, c[0x0][0x998] ;  /* 0x0002660000067ab9 */ /* 0x000fe20000000a00 */
[----:B------:R-:W-:Y:S02]  /*105b0*/  ISETP.NE.U32.AND P0, PT, RZ, UR4, PT ;  /* 0x00000004ff007c0c */ /* 0x000fe4000bf05070 */
[----:B------:R-:W-:Y:S02]  /*105c0*/  ISETP.NE.U32.AND P1, PT, RZ, UR6, PT ;  /* 0x00000006ff007c0c */ /* 0x000fe4000bf25070 */
[----:B------:R-:W-:Y:S02]  /*105d0*/  ISETP.NE.AND.EX P0, PT, RZ, UR5, PT, P0 ;  /* 0x00000005ff007c0c */ /* 0x000fe4000bf05300 */
[----:B------:R-:W-:-:S11]  /*105e0*/  ISETP.NE.AND.EX P1, PT, RZ, UR7, PT, P1 ;  /* 0x00000007ff007c0c */ /* 0x000fd6000bf25310 */
[----:B------:R-:W0:Y:S01]  /*105f0*/  @P0 LDC.64 R6, c[0x0][0x9a8] ;  /* 0x00026a00ff060b82 */ /* 0x000e220000000a00 */
[----:B------:R-:W-:-:S07]  /*10600*/  @P0 SHF.R.S32.HI R15, RZ, 0x1f, R170 ;  /* 0x0000001fff0f0819 */ /* 0x000fce00000114aa */
[----:B------:R-:W1:Y:S08]  /*10610*/  @P1 LDC.64 R8, c[0x0][0x9b8] ;  /* 0x00026e00ff081b82 */ /* 0x000e700000000a00 */
[----:B------:R-:W2:Y:S08]  /*10620*/  @P0 LDC.64 R10, c[0x0][0x9b0] ;  /* 0x00026c00ff0a0b82 */ /* 0x000eb00000000a00 */
[----:B------:R-:W3:Y:S01]  /*10630*/  @P1 LDC.64 R12, c[0x0][0x9c0] ;  /* 0x00027000ff0c1b82 */ /* 0x000ee20000000a00 */
[----:B0-----:R-:W-:-:S02]  /*10640*/  @P0 IMAD R0, R224, R6, RZ ;  /* 0x00000006e0000224 */ /* 0x001fc400078e02ff */
[----:B------:R-:W-:-:S04]  /*10650*/  @P0 IMAD.WIDE.U32 R2, R218, R6, RZ ;  /* 0x00000006da020225 */ /* 0x000fc800078e00ff */
[----:B------:R-:W-:Y:S02]  /*10660*/  @P0 IMAD R7, R218, R7, R0 ;  /* 0x00000007da070224 */ /* 0x000fe400078e0200 */
[----:B-1----:R-:W-:-:S03]  /*10670*/  @P1 IMAD R4, R224, R8, RZ ;  /* 0x00000008e0041224 */ /* 0x002fc600078e02ff */
[----:B------:R-:W-:Y:S01]  /*10680*/  @P0 IADD3 R3, R3, R7, RZ ;  /* 0x0000000703030210 */ /* 0x000fe20007ffe0ff */
[C---:B------:R-:W-:Y:S01]  /*10690*/  @P1 IMAD R9, R218.reuse, R9, R4 ;  /* 0x00000009da091224 */ /* 0x040fe200078e0204 */
[----:B------:R-:W-:Y:S01]  /*106a0*/  @P1 SHF.R.S32.HI R7, RZ, 0x1f, R170 ;  /* 0x0000001fff071819 */ /* 0x000fe200000114aa */
[----:B------:R-:W-:-:S04]  /*106b0*/  @P1 IMAD.WIDE.U32 R4, R218, R8, RZ ;  /* 0x00000008da041225 */ /* 0x000fc800078e00ff */
[----:B--2---:R-:W-:Y:S02]  /*106c0*/  @P0 IMAD R0, R15, R10, RZ ;  /* 0x0000000a0f000224 */ /* 0x004fe400078e02ff */
[----:B------:R-:W-:Y:S02]  /*106d0*/  @P1 IMAD.IADD R5, R5, 0x1, R9 ;  /* 0x0000000105051824 */ /* 0x000fe400078e0209 */
[C---:B------:R-:W-:Y:S02]  /*106e0*/  @P0 IMAD R9, R170.reuse, R11, R0 ;  /* 0x0000000baa090224 */ /* 0x040fe400078e0200 */
[----:B---3--:R-:W-:Y:S02]  /*106f0*/  @P1 IMAD R6, R7, R12, RZ ;  /* 0x0000000c07061224 */ /* 0x008fe400078e02ff */
[----:B------:R-:W-:-:S04]  /*10700*/  @P0 IMAD.WIDE.U32 R2, R170, R10, R2 ;  /* 0x0000000aaa020225 */ /* 0x000fc800078e0002 */
[C---:B------:R-:W-:Y:S02]  /*10710*/  @P1 IMAD R11, R170.reuse, R13, R6 ;  /* 0x0000000daa0b1224 */ /* 0x040fe400078e0206 */
[----:B------:R-:W-:Y:S01]  /*10720*/  @P1 IMAD.WIDE.U32 R6, R170, R12, R4 ;  /* 0x0000000caa061225 */ /* 0x000fe200078e0004 */
[----:B------:R-:W-:Y:S01]  /*10730*/  @P0 LEA R4, P2, R2, UR4, 0x2 ;  /* 0x0000000402040c11 */ /* 0x000fe2000f8410ff */
[----:B------:R-:W-:Y:S02]  /*10740*/  ULDC UR4, c[0x0][0x3f4] ;  /* 0x0000fd0000047ab9 */ /* 0x000fe40000000800 */
[----:B------:R-:W-:Y:S01]  /*10750*/  @P0 IMAD.IADD R5, R3, 0x1, R9 ;  /* 0x0000000103050824 */ /* 0x000fe200078e0209 */
[----:B------:R-:W-:Y:S01]  /*10760*/  @P1 LEA R8, P3, R6, UR6, 0x2 ;  /* 0x0000000606081c11 */ /* 0x000fe2000f8610ff */
[----:B------:R-:W-:Y:S02]  /*10770*/  @P1 IMAD.IADD R3, R7, 0x1, R11 ;  /* 0x0000000107031824 */ /* 0x000fe400078e020b */
[----:B------:R-:W-:Y:S01]  /*10780*/  IMAD.MOV.U32 R0, RZ, RZ, 0x3f800000 ;  /* 0x3f800000ff007424 */ /* 0x000fe200078e00ff */
[----:B------:R-:W-:-:S02]  /*10790*/  @P0 LEA.HI.X R5, R2, UR5, R5, 0x2, P2 ;  /* 0x0000000502050c11 */ /* 0x000fc400090f1405 */
[----:B------:R-:W-:Y:S02]  /*107a0*/  @P1 LEA.HI.X R9, R6, UR7, R3, 0x2, P3 ;  /* 0x0000000706091c11 */ /* 0x000fe400098f1403 */
[----:B------:R-:W-:-:S03]  /*107b0*/  MOV R3, 0x3f800000 ;  /* 0x3f80000000037802 */ /* 0x000fc60000000f00 */
[----:B------:R-:W2:Y:S04]  /*107c0*/  @P1 LDG.E R0, desc[UR50][R8.64] ;  /* 0x0000003208001981 */ /* 0x000ea8000c1e1900 */
[----:B------:R-:W2:Y:S01]  /*107d0*/  @P0 LDG.E R3, desc[UR50][R4.64] ;  /* 0x0000003204030981 */ /* 0x000ea2000c1e1900 */
[----:B------:R-:W-:Y:S01]  /*107e0*/  ISETP.LT.AND P0, PT, RZ, UR4, PT ;  /* 0x00000004ff007c0c */ /* 0x000fe2000bf01270 */
[----:B------:R-:W-:Y:S01]  /*107f0*/  ULDC UR4, c[0x0][0x9d8] ;  /* 0x0002760000047ab9 */ /* 0x000fe20000000800 */
[----:B--2---:R-:W-:-:S04]  /*10800*/  FMUL.FTZ R0, R3, R0 ;  /* 0x0000000003007220 */ /* 0x004fc80000410000 */
[----:B------:R-:W-:-:S07]  /*10810*/  FMUL.FTZ R2, R0, UR4 ;  /* 0x0000000400027c20 */ /* 0x000fce0008410000 */
[----:B------:R-:W-:Y:S05]  /*10820*/  @P0 BRA `(.L_x_550) ;  /* 0x0000000000400947 */ /* 0x000fea0003800000 */
[----:B------:R-:W-:-:S04]  /*10830*/  ULEA.HI UR4, UR37, UR37, URZ, 0x1 ;  /* 0x0000002525047291 */ /* 0x000fc8000f8f083f */
[----:B------:R-:W-:-:S04]  /*10840*/  ULOP3.LUT UR4, UR4, 0xfffffffe, URZ, 0xc0, !UPT ;  /* 0xfffffffe04047892 */ /* 0x000fc8000f8ec03f */
[----:B------:R-:W-:-:S06]  /*10850*/  UIADD3 UR4, UR37, -UR4, URZ ;  /* 0x8000000425047290 */ /* 0x000fcc000fffe03f */
[----:B------:R-:W-:-:S05]  /*10860*/  IMAD.U32 R3, RZ, RZ, UR4 ;  /* 0x00000004ff037e24 */ /* 0x000fca000f8e00ff */
[----:B------:R-:W-:-:S04]  /*10870*/  SHF.L.U32 R3, R3, 0x1f, RZ ;  /* 0x0000001f03037819 */ /* 0x000fc800000006ff */
[----:B------:R0:W1:Y:S03]  /*10880*/  SYNCS.PHASECHK.TRANS64.TRYWAIT P0, [R18+URZ+0x29800], R3 ;  /* 0x02980003120075a7 */ /* 0x000066000800017f */
[----:B-1----:R-:W-:Y:S05]  /*10890*/  @!P0 NANOSLEEP.SYNCS 0x989680 ;  /* 0x009896800000895d */ /* 0x002fea0003900000 */
[----:B------:R-:W1:Y:S01]  /*108a0*/  @!P0 SYNCS.PHASECHK.TRANS64 P0, [R18+URZ+0x29800], R3 ;  /* 0x02980003120085a7 */ /* 0x000e62000800007f */
[----:B------:R-:W-:Y:S04]  /*108b0*/  BSSY B0, `(.L_x_551) ;  /* 0x0000006000007945 */ /* 0x000fe80003800000 */
[----:B-1----:R-:W-:Y:S05]  /*108c0*/  @P0 BRA `(.L_x_552) ;  /* 0x0000000000100947 */ /* 0x002fea0003800000 */
.L_x_553:
[----:B-1----:R1:W2:Y:S02]  /*108d0*/  SYNCS.PHASECHK.TRANS64.TRYWAIT P0, [R18+URZ+0x29800], R3 ;  /* 0x02980003120075a7 */ /* 0x0022a4000800017f */
[----:B--2---:R-:W-:Y:S05]  /*108e0*/  @!P0 NANOSLEEP.SYNCS 0x989680 ;  /* 0x009896800000895d */ /* 0x004fea0003900000 */
[----:B------:R-:W2:Y:S02]  /*108f0*/  @!P0 SYNCS.PHASECHK.TRANS64 P0, [R18+URZ+0x29800], R3 ;  /* 0x02980003120085a7 */ /* 0x000ea4000800007f */
[----:B--2---:R-:W-:Y:S05]  /*10900*/  @!P0 BRA `(.L_x_553) ;  /* 0xfffffffc00f08947 */ /* 0x004fea000383ffff */
.L_x_552:
[----:B------:R-:W-:Y:S05]  /*10910*/  BSYNC B0 ;  /* 0x0000000000007941 */ /* 0x000fea0003800000 */
.L_x_551:
[----:B------:R-:W-:Y:S05]  /*10920*/  BRA `(.L_x_554) ;  /* 0x0000006c00007947 */ /* 0x000fea0003800000 */
.L_x_550:
[----:B------:R-:W0:Y:S01]  /*10930*/  LDC.64 R24, c[0x0][0x3e8] ;  /* 0x0000fa00ff187b82 */ /* 0x000e220000000a00 */
[----:B------:R-:W-:Y:S01]  /*10940*/  ULOP3.LUT UP0, URZ, UR39, 0x1bf, URZ, 0xc0, !UPT ;  /* 0x000001bf273f7892 */ /* 0x000fe2000f80c03f */
[----:B-----5:R-:W-:Y:S01]  /*10950*/  SHF.R.S32.HI R0, RZ, 0x1f, R136 ;  /* 0x0000001fff007819 */ /* 0x020fe20000011488 */
[----:B------:R-:W-:Y:S01]  /*10960*/  ULDC.64 UR4, c[0x0][0x3f8] ;  /* 0x0000fe0000047ab9 */ /* 0x000fe20000000a00 */
[----:B------:R-:W-:-:S03]  /*10970*/  ULDC.64 UR6, c[0x0][0x408] ;  /* 0x0001020000067ab9 */ /* 0x000fc60000000a00 */
[----:B------:R-:W-:Y:S01]  /*10980*/  PLOP3.LUT P0, PT, PT, PT, UP0, 0x80, 0x0 ;  /* 0x000000000000781c */ /* 0x000fe20003f0f008 */
[----:B------:R-:W1:Y:S01]  /*10990*/  LDC.64 R4, c[0x0][0x400] ;  /* 0x00010000ff047b82 */ /* 0x000e620000000a00 */
[C---:B------:R-:W-:Y:S02]  /*109a0*/  IMAD R3, R0.reuse, UR4, RZ ;  /* 0x0000000400037c24 */ /* 0x040fe4000f8e02ff */
[----:B------:R-:W-:Y:S02]  /*109b0*/  IMAD R7, R0, UR6, RZ ;  /* 0x0000000600077c24 */ /* 0x000fe4000f8e02ff */
[C---:B------:R-:W-:Y:S02]  /*109c0*/  IMAD R3, R136.reuse, UR5, R3 ;  /* 0x0000000588037c24 */ /* 0x040fe4000f8e0203 */
[C---:B------:R-:W-:Y:S02]  /*109d0*/  IMAD R7, R136.reuse, UR7, R7 ;  /* 0x0000000788077c24 */ /* 0x040fe4000f8e0207 */
[----:B0-----:R-:W-:-:S04]  /*109e0*/  IMAD.WIDE.U32 R24, R136, UR4, R24 ;  /* 0x0000000488187c25 */ /* 0x001fc8000f8e0018 */
[----:B------:R-:W-:Y:S02]  /*109f0*/  IMAD.IADD R26, R3, 0x1, R25 ;  /* 0x00000001031a7824 */ /* 0x000fe400078e0219 */
[----:B-1----:R-:W-:-:S05]  /*10a00*/  IMAD.WIDE.U32 R136, R136, UR6, R4 ;  /* 0x0000000688887c25 */ /* 0x002fca000f8e0004 */
[----:B------:R-:W-:Y:S01]  /*10a10*/  IADD3 R37, R7, R137, RZ ;  /* 0x0000008907257210 */ /* 0x000fe20007ffe0ff */
[----:B------:R-:W-:Y:S06]  /*10a20*/  @!P0 BRA `(.L_x_555) ;  /* 0x0000000000408947 */ /* 0x000fec0003800000 */
        /* <DEDUP_REMOVED lines=15> */
[----:B-1----:R-:W-:Y:S05]  /*10b20*/  CALL.ABS.NOINC R14 ;  /* 0x000000000e007343 */ /* 0x002fea0003c00000 */
.L_x_555:
[----:B------:R-:W-:Y:S01]  /*10b30*/  ULDC.U8 UR4, c[0x0][0x410] ;  /* 0x0001040000047ab9 */ /* 0x000fe20000000000 */
[----:B------:R-:W-:Y:S01]  /*10b40*/  BSSY B0, `(.L_x_556) ;  /* 0x0000696000007945 */ /* 0x000fe20003800000 */
[----:B------:R-:W-:Y:S01]  /*10b50*/  ISETP.NE.AND P0, PT, RZ, UR4, PT ;  /* 0x00000004ff007c0c */ /* 0x000fe2000bf05270 */
[----:B------:R-:W-:-:S12]  /*10b60*/  IMAD R10, R169, 0x80, R198 ;  /* 0x00000080a90a7824 */ /* 0x000fd800078e02c6 */
[----:B------:R-:W-:Y:S05]  /*10b70*/  @!P0 BRA `(.L_x_557) ;  /* 0x00000034002c8947 */ /* 0x000fea0003800000 */
[----:B------:R-:W-:-:S03]  /*10b80*/  UMOV UR4, 0xffffffff ;  /* 0xffffffff00047882 */ /* 0x000fc60000000000 */
[----:B------:R-:W-:Y:S05]  /*10b90*/  BRA.DIV UR4, `(.L_x_558) ;  /* 0x0000019e04787947 */ /* 0x000fea000b800000 */
[----:B------:R0:W1:Y:S04]  /*10ba0*/  SHFL.IDX PT, R3, R24, RZ, 0x1e1f ;  /* 0x001e1fff18037589 */ /* 0x00006800000e0000 */
[----:B------:R0:W2:Y:S04]  /*10bb0*/  SHFL.IDX PT, R14, R136, RZ, 0x1e1f ;  /* 0x001e1fff880e7589 */ /* 0x0000a800000e0000 */
[----:B------:R0:W3:Y:S04]  /*10bc0*/  SHFL.IDX PT, R0, R26, RZ, 0x1e1f ;  /* 0x001e1fff1a007589 */ /* 0x0000e800000e0000 */
[----:B------:R0:W4:Y:S02]  /*10bd0*/  SHFL.IDX PT, R4, R37, RZ, 0x1e1f ;  /* 0x001e1fff25047589 */ /* 0x00012400000e0000 */
.L_x_807:
[----:B------:R-:W-:Y:S01]  /*10be0*/  ULDC UR4, c[0x0][0x448] ;  /* 0x0001120000047ab9 */ /* 0x000fe20000000800 */
[----:B------:R-:W-:Y:S01]  /*10bf0*/  BSSY B1, `(.L_x_559) ;  /* 0x000004d000017945 */ /* 0x000fe20003800000 */
[----:B------:R-:W-:Y:S01]  /*10c00*/  IMAD R151, R151, UR4, RZ ;  /* 0x0000000497977c24 */ /* 0x000fe2000f8e02ff */
[----:B------:R-:W-:Y:S02]  /*10c10*/  CS2R R8, SRZ ;  /* 0x0000000000087805 */ /* 0x000fe4000001ff00 */
[----:B------:R-:W-:Y:S02]  /*10c20*/  CS2R R12, SRZ ;  /* 0x00000000000c7805 */ /* 0x000fe4000001ff00 */
[----:B0-----:R-:W-:Y:S02]  /*10c30*/  CS2R R24, SRZ ;  /* 0x0000000000187805 */ /* 0x001fe4000001ff00 */
[----:B------:R-:W-:Y:S02]  /*10c40*/  CS2R R28, SRZ ;  /* 0x00000000001c7805 */ /* 0x000fe4000001ff00 */
[----:B------:R-:W-:-:S02]  /*10c50*/  ISETP.GE.AND P0, PT, R10, R151, PT ;  /* 0x000000970a00720c */ /* 0x000fc40003f06270 */
        /* <DEDUP_REMOVED lines=9> */
[----:B------:R-:W4:Y:S01]  /*10cf0*/  LDL R43, [R1+0x18] ;  /* 0x00001800012b7983 */ /* 0x000f220000100800 */
[----:B------:R-:W-:-:S03]  /*10d00*/  ULDC UR4, c[0x0][0x3f4] ;  /* 0x0000fd0000047ab9 */ /* 0x000fc60000000800 */
[----:B------:R-:W4:Y:S04]  /*10d10*/  LDL R42, [R1+0x14] ;  /* 0x00001400012a7983 */ /* 0x000f280000100800 */
[----:B------:R-:W4:Y:S04]  /*10d20*/  LDL R15, [R1+0x10] ;  /* 0x00001000010f7983 */ /* 0x000f280000100800 */
[----:B------:R-:W4:Y:S04]  /*10d30*/  LDL R50, [R1+0xc] ;  /* 0x00000c0001327983 */ /* 0x000f280000100800 */
[----:B------:R-:W4:Y:S01]  /*10d40*/  LDL R45, [R1+0x8] ;  /* 0x00000800012d7983 */ /* 0x000f220000100800 */
[----:B------:R-:W-:-:S02]  /*10d50*/  ISETP.GE.AND P5, PT, R22, UR4, PT ;  /* 0x0000000416007c0c */ /* 0x000fc4000bfa6270 */
[----:B------:R-:W-:Y:S02]  /*10d60*/  CS2R R36, SRZ ;  /* 0x0000000000247805 */ /* 0x000fe4000001ff00 */
[----:B------:R-:W-:Y:S02]  /*10d70*/  ISETP.GE.AND P2, PT, R201, UR4, PT ;  /* 0x00000004c9007c0c */ /* 0x000fe4000bf46270 */
[----:B------:R-:W-:Y:S02]  /*10d80*/  CS2R R38, SRZ ;  /* 0x0000000000267805 */ /* 0x000fe4000001ff00 */
[----:B------:R-:W-:Y:S02]  /*10d90*/  ISETP.GE.AND P3, PT, R200, UR4, PT ;  /* 0x00000004c8007c0c */ /* 0x000fe4000bf66270 */
[----:B------:R-:W-:-:S03]  /*10da0*/  CS2R R32, SRZ ;  /* 0x0000000000207805 */ /* 0x000fc6000001ff00 */
[----:B------:R-:W-:Y:S02]  /*10db0*/  @!P5 SHF.R.S32.HI R5, RZ, 0x1f, R22 ;  /* 0x0000001fff05d819 */ /* 0x000fe40000011416 */
[CC--:B-1----:R-:W-:Y:S02]  /*10dc0*/  @!P5 IADD3 R6, P0, R22.reuse, R3.reuse, RZ ;  /* 0x000000031606d210 */ /* 0x0c2fe40007f1e0ff */
[----:B--2---:R-:W-:Y:S02]  /*10dd0*/  @!P5 IADD3 R8, P1, R22, R14, RZ ;  /* 0x0000000e1608d210 */ /* 0x004fe40007f3e0ff */
[----:B------:R-:W-:Y:S01]  /*10de0*/  @!P2 IADD3 R10, P4, R201, R3, RZ ;  /* 0x00000003c90aa210 */ /* 0x000fe20007f9e0ff */
[----:B---3--:R-:W-:Y:S01]  /*10df0*/  @!P5 IMAD.X R7, R0, 0x1, R5, P0 ;  /* 0x000000010007d824 */ /* 0x008fe200000e0605 */
[----:B----4-:R-:W-:Y:S02]  /*10e00*/  @!P5 IADD3.X R9, R4, R5, RZ, P1, !PT ;  /* 0x000000050409d210 */ /* 0x010fe40000ffe4ff */
[----:B------:R-:W-:-:S02]  /*10e10*/  ISETP.GE.AND P1, PT, R203, UR4, PT ;  /* 0x00000004cb007c0c */ /* 0x000fc4000bf26270 */
[----:B------:R-:W-:Y:S01]  /*10e20*/  @!P2 IADD3 R12, P0, R201, R14, RZ ;  /* 0x0000000ec90ca210 */ /* 0x000fe20007f1e0ff */
[----:B------:R-:W5:Y:S01]  /*10e30*/  @!P5 LD.E.64 R36, desc[UR50][R6.64] ;  /* 0x000000320624d980 */ /* 0x000f62000c101b00 */
[----:B------:R-:W-:-:S03]  /*10e40*/  CS2R R34, SRZ ;  /* 0x0000000000227805 */ /* 0x000fc6000001ff00 */
[----:B------:R0:W5:Y:S01]  /*10e50*/  @!P5 LD.E.64 R38, desc[UR50][R8.64] ;  /* 0x000000320826d980 */ /* 0x000162000c101b00 */
[----:B------:R-:W-:Y:S02]  /*10e60*/  @!P3 IADD3 R40, P5, R200, R14, RZ ;  /* 0x0000000ec828b210 */ /* 0x000fe40007fbe0ff */
[----:B------:R-:W-:Y:S02]  /*10e70*/  CS2R R28, SRZ ;  /* 0x00000000001c7805 */ /* 0x000fe4000001ff00 */
[----:B------:R-:W-:Y:S02]  /*10e80*/  CS2R R30, SRZ ;  /* 0x00000000001e7805 */ /* 0x000fe4000001ff00 */
[----:B------:R-:W-:Y:S02]  /*10e90*/  CS2R R24, SRZ ;  /* 0x0000000000187805 */ /* 0x000fe4000001ff00 */
[----:B------:R-:W-:Y:S02]  /*10ea0*/  CS2R R26, SRZ ;  /* 0x00000000001a7805 */ /* 0x000fe4000001ff00 */
[----:B0-----:R-:W-:Y:S01]  /*10eb0*/  CS2R R8, SRZ ;  /* 0x0000000000087805 */ /* 0x001fe2000001ff00 */
[--C-:B------:R-:W-:Y:S01]  /*10ec0*/  @!P2 IMAD.X R11, R0, 0x1, R43.reuse, P4 ;  /* 0x00000001000ba824 */ /* 0x100fe200020e062b */
[----:B------:R-:W-:Y:S01]  /*10ed0*/  @!P3 IADD3 R20, P4, R200, R3, RZ ;  /* 0x00000003c814b210 */ /* 0x000fe20007f9e0ff */
[C---:B------:R-:W-:Y:S01]  /*10ee0*/  @!P2 IMAD.X R13, R4.reuse, 0x1, R43, P0 ;  /* 0x00000001040da824 */ /* 0x040fe200000e062b */
[----:B------:R-:W-:-:S02]  /*10ef0*/  @!P3 IADD3.X R41, R4, R42, RZ, P5, !PT ;  /* 0x0000002a0429b210 */ /* 0x000fc40002ffe4ff */
[----:B------:R-:W5:Y:S01]  /*10f00*/  @!P2 LD.E.64 R32, desc[UR50][R10.64] ;  /* 0x000000320a20a980 */ /* 0x000f62000c101b00 */
[----:B------:R-:W-:Y:S01]  /*10f10*/  @!P3 IMAD.X R21, R0, 0x1, R42, P4 ;  /* 0x000000010015b824 */ /* 0x000fe200020e062a */
[----:B------:R-:W-:Y:S02]  /*10f20*/  ISETP.GE.AND P0, PT, R202, UR4, PT ;  /* 0x00000004ca007c0c */ /* 0x000fe4000bf06270 */
[----:B------:R-:W5:Y:S01]  /*10f30*/  @!P2 LD.E.64 R34, desc[UR50][R12.64] ;  /* 0x000000320c22a980 */ /* 0x000f62000c101b00 */
[----:B------:R-:W-:Y:S02]  /*10f40*/  ISETP.GE.AND P2, PT, R204, UR4, PT ;  /* 0x00000004cc007c0c */ /* 0x000fe4000bf46270 */
[C---:B------:R-:W-:Y:S01]  /*10f50*/  @!P1 IADD3 R42, P4, R203.reuse, R14, RZ ;  /* 0x0000000ecb2a9210 */ /* 0x040fe20007f9e0ff */
[----:B------:R-:W5:Y:S04]  /*10f60*/  @!P3 LD.E.64 R28, desc[UR50][R20.64] ;  /* 0x00000032141cb980 */ /* 0x000f68000c101b00 */
[----:B------:R0:W5:Y:S01]  /*10f70*/  @!P3 LD.E.64 R30, desc[UR50][R40.64] ;  /* 0x00000032281eb980 */ /* 0x000162000c101b00 */
[----:B------:R-:W-:Y:S01]  /*10f80*/  @!P1 IADD3 R6, P3, R203, R3, RZ ;  /* 0x00000003cb069210 */ /* 0x000fe20007f7e0ff */
[----:B------:R-:W-:-:S04]  /*10f90*/  @!P1 IMAD.X R43, R4, 0x1, R15, P4 ;  /* 0x00000001042b9824 */ /* 0x000fc800020e060f */
[----:B------:R-:W-:Y:S01]  /*10fa0*/  @!P1 IMAD.X R7, R0, 0x1, R15, P3 ;  /* 0x0000000100079824 */ /* 0x000fe200018e060f */
[----:B------:R1:W5:Y:S01]  /*10fb0*/  @!P1 LD.E.64 R26, desc[UR50][R42.64] ;  /* 0x000000322a1a9980 */ /* 0x000362000c101b00 */
[----:B------:R-:W-:-:S03]  /*10fc0*/  @!P0 IADD3 R46, P5, R202, R3, RZ ;  /* 0x00000003ca2e8210 */ /* 0x000fc60007fbe0ff */
[----:B------:R1:W5:Y:S01]  /*10fd0*/  @!P1 LD.E.64 R24, desc[UR50][R6.64] ;  /* 0x0000003206189980 */ /* 0x000362000c101b00 */
[-C--:B0-----:R-:W-:Y:S02]  /*10fe0*/  @!P0 IADD3 R40, P1, R202, R14.reuse, RZ ;  /* 0x0000000eca288210 */ /* 0x081fe40007f3e0ff */
[C---:B------:R-:W-:Y:S02]  /*10ff0*/  @!P2 IADD3 R48, P3, R204.reuse, R3, RZ ;  /* 0x00000003cc30a210 */ /* 0x040fe40007f7e0ff */
[----:B------:R-:W-:Y:S02]  /*11000*/  @!P2 IADD3 R14, P4, R204, R14, RZ ;  /* 0x0000000ecc0ea210 */ /* 0x000fe40007f9e0ff */
[----:B------:R-:W-:Y:S02]  /*11010*/  CS2R R12, SRZ ;  /* 0x00000000000c7805 */ /* 0x000fe4000001ff00 */
[----:B------:R-:W-:Y:S02]  /*11020*/  CS2R R20, SRZ ;  /* 0x0000000000147805 */ /* 0x000fe4000001ff00 */
[----:B------:R-:W-:Y:S01]  /*11030*/  CS2R R10, SRZ ;  /* 0x00000000000a7805 */ /* 0x000fe2000001ff00 */
[----:B------:R-:W-:Y:S01]  /*11040*/  @!P0 IMAD.X R47, R0, 0x1, R50, P5 ;  /* 0x00000001002f8824 */ /* 0x000fe200028e0632 */
[----:B------:R-:W-:Y:S01]  /*11050*/  @!P0 IADD3.X R41, R4, R50, RZ, P1, !PT ;  /* 0x0000003204298210 */ /* 0x000fe20000ffe4ff */
[----:B------:R-:W-:-:S02]  /*11060*/  @!P2 IMAD.X R49, R0, 0x1, R45, P3 ;  /* 0x000000010031a824 */ /* 0x000fc400018e062d */
[----:B------:R-:W-:Y:S01]  /*11070*/  @!P2 IMAD.X R15, R4, 0x1, R45, P4 ;  /* 0x00000001040fa824 */ /* 0x000fe200020e062d */
[----:B------:R1:W5:Y:S04]  /*11080*/  @!P0 LD.E.64 R12, desc[UR50][R46.64] ;  /* 0x000000322e0c8980 */ /* 0x000368000c101b00 */
[----:B------:R1:W5:Y:S04]  /*11090*/  @!P0 LD.E.64 R20, desc[UR50][R40.64] ;  /* 0x0000003228148980 */ /* 0x000368000c101b00 */
[----:B------:R1:W5:Y:S04]  /*110a0*/  @!P2 LD.E.64 R8, desc[UR50][R48.64] ;  /* 0x000000323008a980 */ /* 0x000368000c101b00 */
[----:B------:R1:W5:Y:S02]  /*110b0*/  @!P2 LD.E.64 R10, desc[UR50][R14.64] ;  /* 0x000000320e0aa980 */ /* 0x000364000c101b00 */
.L_x_560:
[----:B------:R-:W-:Y:S05]  /*110c0*/  BSYNC B1 ;  /* 0x0000000000017941 */ /* 0x000fea0003800000 */
.L_x_559:
[----:B------:R-:W-:Y:S01]  /*110d0*/  ULEA.HI UR4, UR37, UR37, URZ, 0x1 ;  /* 0x0000002525047291 */ /* 0x000fe2000f8f083f */
[----:B---3--:R-:W-:Y:S01]  /*110e0*/  IMAD R0, R169, -0x80, R151 ;  /* 0xffffff80a9007824 */ /* 0x008fe200078e0297 */
[----:B------:R-:W-:Y:S02]  /*110f0*/  BSSY B1, `(.L_x_561) ;  /* 0x0000009000017945 */ /* 0x000fe40003800000 */
[----:B------:R-:W-:Y:S02]  /*11100*/  ULOP3.LUT UR4, UR4, 0xfffffffe, URZ, 0xc0, !UPT ;  /* 0xfffffffe04047892 */ /* 0x000fe4000f8ec03f */
[----:B-1----:R-:W-:Y:S02]  /*11110*/  VIMNMX R3, R0, 0x80, PT ;  /* 0x0000008000037848 */ /* 0x002fe40003fe0100 */
[----:B------:R-:W-:Y:S02]  /*11120*/  UIADD3 UR4, UR37, -UR4, URZ ;  /* 0x8000000425047290 */ /* 0x000fe4000fffe03f */
[----:B------:R-:W-:-:S04]  /*11130*/  ISETP.GE.AND P1, PT, R198, R3, PT ;  /* 0x00000003c600720c */ /* 0x000fc80003f26270 */
[----:B------:R-:W-:-:S05]  /*11140*/  IMAD.U32 R5, RZ, RZ, UR4 ;  /* 0x00000004ff057e24 */ /* 0x000fca000f8e00ff */
[----:B------:R-:W-:-:S04]  /*11150*/  SHF.L.U32 R5, R5, 0x1f, RZ ;  /* 0x0000001f05057819 */ /* 0x000fc800000006ff */
[----:B------:R-:W0:Y:S02]  /*11160*/  SYNCS.PHASECHK.TRANS64.TRYWAIT P0, [R18+URZ+0x29800], R5 ;  /* 0x02980005120075a7 */ /* 0x000e24000800017f */
[----:B0-----:R-:W-:Y:S05]  /*11170*/  @!P0 BRA `(.L_x_562) ;  /* 0x0000019800708947 */ /* 0x001fea0003800000 */
.L_x_808:
[----:B------:R-:W-:Y:S05]  /*11180*/  BSYNC B1 ;  /* 0x0000000000017941 */ /* 0x000fea0003800000 */
.L_x_561:
[----:B------:R-:W-:Y:S05]  /*11190*/  @P1 BRA `(.L_x_563) ;  /* 0x0000006000c01947 */ /* 0x000fea0003800000 */
[----:B------:R-:W1:Y:S01]  /*111a0*/  LDC R3, c[0x0][0x3f4] ;  /* 0x0000fd00ff037b82 */ /* 0x000e620000000800 */
[----:B------:R-:W-:Y:S01]  /*111b0*/  BSSY B1, `(.L_x_564) ;  /* 0x000007f000017945 */ /* 0x000fe20003800000 */
[----:B------:R-:W-:Y:S02]  /*111c0*/  IADD3 R0, R18, R215, RZ ;  /* 0x000000d712007210 */ /* 0x000fe40007ffe0ff */
[-C--:B-1----:R-:W-:Y:S02]  /*111d0*/  ISETP.GE.AND P0, PT, R22, R3.reuse, PT ;  /* 0x000000031600720c */ /* 0x082fe40003f06270 */
[-C--:B------:R-:W-:Y:S02]  /*111e0*/  ISETP.GE.AND P1, PT, R201, R3.reuse, PT ;  /* 0x00000003c900720c */ /* 0x080fe40003f26270 */
[-C--:B------:R-:W-:Y:S02]  /*111f0*/  ISETP.GE.AND P2, PT, R200, R3.reuse, PT ;  /* 0x00000003c800720c */ /* 0x080fe40003f46270 */
[----:B------:R-:W-:-:S02]  /*11200*/  ISETP.GE.AND P3, PT, R203, R3, PT ;  /* 0x00000003cb00720c */ /* 0x000fc40003f66270 */
[-C--:B------:R-:W-:Y:S02]  /*11210*/  ISETP.GE.AND P4, PT, R202, R3.reuse, PT ;  /* 0x00000003ca00720c */ /* 0x080fe40003f86270 */
[----:B------:R-:W-:-:S03]  /*11220*/  ISETP.GE.AND P5, PT, R204, R3, PT ;  /* 0x00000003cc00720c */ /* 0x000fc60003fa6270 */
[----:B------:R-:W-:Y:S10]  /*11230*/  @P0 BRA `(.L_x_565) ;  /* 0x0000000400d80947 */ /* 0x000ff40003800000 */
[----:B0---4-:R-:W0:Y:S01]  /*11240*/  LDS.128 R4, [R0+0x14400] ;  /* 0x0144000000047984 */ /* 0x011e220000000c00 */
[----:B--2--5:R-:W-:Y:S02]  /*11250*/  SHF.R.U32.HI R14, RZ, 0x8, R36 ;  /* 0x00000008ff0e7819 */ /* 0x024fe40000011624 */
[----:B------:R-:W-:Y:S02]  /*11260*/  LOP3.LUT R3, R36, 0xff, RZ, 0xc0, !PT ;  /* 0x000000ff24037812 */ /* 0x000fe400078ec0ff */
[----:B------:R-:W-:Y:S02]  /*11270*/  LOP3.LUT R14, R14, 0xff, RZ, 0xc0, !PT ;  /* 0x000000ff0e0e7812 */ /* 0x000fe400078ec0ff */
[----:B------:R-:W-:Y:S02]  /*11280*/  SHF.R.U32.HI R40, RZ, 0x8, R37 ;  /* 0x00000008ff287819 */ /* 0x000fe40000011625 */
[----:B------:R-:W-:Y:S02]  /*11290*/  SHF.R.U32.HI R43, RZ, 0x8, R39 ;  /* 0x00000008ff2b7819 */ /* 0x000fe40000011627 */
[----:B------:R-:W-:-:S02]  /*112a0*/  PRMT R3, R14, 0x7604, R3 ;  /* 0x000076040e037816 */ /* 0x000fc40000000003 */
[----:B------:R-:W-:Y:S02]  /*112b0*/  LOP3.LUT R15, R37, 0xff, RZ, 0xc0, !PT ;  /* 0x000000ff250f7812 */ /* 0x000fe400078ec0ff */
[----:B------:R-:W-:Y:S02]  /*112c0*/  LOP3.LUT R40, R40, 0xff, RZ, 0xc0, !PT ;  /* 0x000000ff28287812 */ /* 0x000fe400078ec0ff */
[----:B------:R-:W-:Y:S02]  /*112d0*/  SHF.R.U32.HI R46, RZ, 0x10, R37 ;  /* 0x00000010ff2e7819 */ /* 0x000fe40000011625 */
[----:B------:R-:W-:Y:S02]  /*112e0*/  SHF.R.U32.HI R14, RZ, 0x8, R38 ;  /* 0x00000008ff0e7819 */ /* 0x000fe40000011626 */
[----:B------:R-:W-:Y:S02]  /*112f0*/  SHF.R.U32.HI R45, RZ, 0x10, R39 ;  /* 0x00000010ff2d7819 */ /* 0x000fe40000011627 */
[----:B------:R-:W-:-:S02]  /*11300*/  LOP3.LUT R42, R39, 0xff, RZ, 0xc0, !PT ;  /* 0x000000ff272a7812 */ /* 0x000fc400078ec0ff */
[----:B------:R-:W-:Y:S01]  /*11310*/  LOP3.LUT R43, R43, 0xff, RZ, 0xc0, !PT ;  /* 0x000000ff2b2b7812 */ /* 0x000fe200078ec0ff */
[----:B------:R-:W-:Y:S01]  /*11320*/  IMAD.U32 R45, R45, 0x10000, RZ ;  /* 0x000100002d2d7824 */ /* 0x000fe200078e00ff */
[----:B------:R-:W-:Y:S02]  /*11330*/  PRMT R15, R40, 0x7604, R15 ;  /* 0x00007604280f7816 */ /* 0x000fe4000000000f */
[----:B------:R-:W-:Y:S01]  /*11340*/  LOP3.LUT R41, R14, 0xff, RZ, 0xc0, !PT ;  /* 0x000000ff0e297812 */ /* 0x000fe200078ec0ff */
[----:B------:R-:W-:Y:S01]  /*11350*/  IMAD.U32 R14, R46, 0x10000, RZ ;  /* 0x000100002e0e7824 */ /* 0x000fe200078e00ff */
[----:B------:R-:W-:Y:S02]  /*11360*/  LOP3.LUT R40, R38, 0xff, RZ, 0xc0, !PT ;  /* 0x000000ff26287812 */ /* 0x000fe400078ec0ff */
[----:B------:R-:W-:Y:S02]  /*11370*/  PRMT R42, R43, 0x7604, R42 ;  /* 0x000076042b2a7816 */ /* 0x000fe4000000002a */
[----:B------:R-:W-:-:S02]  /*11380*/  PRMT R43, R41, 0x7604, R40 ;  /* 0x00007604292b7816 */ /* 0x000fc40000000028 */
[----:B------:R-:W-:Y:S02]  /*11390*/  LOP3.LUT R41, R15, 0xff0000, R14, 0xf8, !PT ;  /* 0x00ff00000f297812 */ /* 0x000fe400078ef80e */
[----:B------:R-:W-:Y:S02]  /*113a0*/  LOP3.LUT R45, R42, 0xff0000, R45, 0xf8, !PT ;  /* 0x00ff00002a2d7812 */ /* 0x000fe400078ef82d */
[----:B------:R-:W-:Y:S02]  /*113b0*/  LOP3.LUT R43, R43, 0xff0000, R38, 0xf8, !PT ;  /* 0x00ff00002b2b7812 */ /* 0x000fe400078ef826 */
[----:B------:R-:W-:Y:S02]  /*113c0*/  LOP3.LUT R45, R45, 0xff000000, R39, 0xf8, !PT ;  /* 0xff0000002d2d7812 */ /* 0x000fe400078ef827 */
[----:B------:R-:W-:Y:S02]  /*113d0*/  LOP3.LUT R41, R41, 0xff000000, R37, 0xf8, !PT ;  /* 0xff00000029297812 */ /* 0x000fe400078ef825 */
[----:B------:R-:W-:-:S02]  /*113e0*/  LOP3.LUT R15, R3, 0xff0000, R36, 0xf8, !PT ;  /* 0x00ff0000030f7812 */ /* 0x000fc400078ef824 */
[----:B------:R-:W-:Y:S02]  /*113f0*/  LOP3.LUT R43, R43, 0xff000000, R38, 0xf8, !PT ;  /* 0xff0000002b2b7812 */ /* 0x000fe400078ef826 */
[-C--:B0-----:R-:W-:Y:S02]  /*11400*/  F2FP.F16.E4M3.UNPACK_B R3, R6.reuse.H1 ;  /* 0x00000006ff03723e */ /* 0x081fe400030006ff */
[----:B------:R-:W-:Y:S02]  /*11410*/  F2FP.F16.E4M3.UNPACK_B R42, R45 ;  /* 0x0000002dff2a723e */ /* 0x000fe400020006ff */
[----:B------:R-:W-:Y:S01]  /*11420*/  F2FP.F16.E4M3.UNPACK_B R38, R41 ;  /* 0x00000029ff26723e */ /* 0x000fe200020006ff */
[--C-:B------:R-:W-:Y:S01]  /*11430*/  HADD2.F32 R14, -RZ, R3.reuse.H1_H1 ;  /* 0x30000003ff0e7230 */ /* 0x100fe20000004100 */
[----:B------:R-:W-:Y:S01]  /*11440*/  F2FP.F16.E4M3.UNPACK_B R6, R6 ;  /* 0x00000006ff06723e */ /* 0x000fe200020006ff */
[----:B------:R-:W-:Y:S01]  /*11450*/  HADD2.F32 R46, -RZ, R42.H1_H1 ;  /* 0x3000002aff2e7230 */ /* 0x000fe20000004100 */
[----:B------:R-:W-:Y:S01]  /*11460*/  LOP3.LUT R40, R15, 0xff000000, R36, 0xf8, !PT ;  /* 0xff0000000f287812 */ /* 0x000fe200078ef824 */
[----:B------:R-:W-:Y:S01]  /*11470*/  HADD2.F32 R39, -RZ, R38.H1_H1 ;  /* 0x30000026ff277230 */ /* 0x000fe20000004100 */
[-C--:B------:R-:W-:Y:S01]  /*11480*/  F2FP.F16.E4M3.UNPACK_B R36, R7.reuse ;  /* 0x00000007ff24723e */ /* 0x080fe200020006ff */
[----:B------:R-:W-:Y:S01]  /*11490*/  HADD2.F32 R15, -RZ, R3.H0_H0 ;  /* 0x20000003ff0f7230 */ /* 0x000fe20000004100 */
[----:B------:R-:W-:Y:S01]  /*114a0*/  F2FP.F16.E4M3.UNPACK_B R37, R7.H1 ;  /* 0x00000007ff25723e */ /* 0x000fe200030006ff */
[C---:B------:R-:W-:Y:S01]  /*114b0*/  FMUL.FTZ R48, R14.reuse, R46 ;  /* 0x0000002e0e307220 */ /* 0x040fe20000410000 */
[----:B------:R-:W-:Y:S01]  /*114c0*/  FMUL.FTZ R47, R14, R39 ;  /* 0x000000270e2f7220 */ /* 0x000fe20000410000 */
[-C--:B------:R-:W-:Y:S01]  /*114d0*/  F2FP.F16.E4M3.UNPACK_B R7, R5.reuse ;  /* 0x00000005ff07723e */ /* 0x080fe200020006ff */
[----:B------:R-:W-:Y:S01]  /*114e0*/  HADD2.F32 R42, -RZ, R42.H0_H0 ;  /* 0x2000002aff2a7230 */ /* 0x000fe20000004100 */
[----:B------:R-:W-:Y:S01]  /*114f0*/  F2FP.F16.E4M3.UNPACK_B R14, R5.H1 ;  /* 0x00000005ff0e723e */ /* 0x000fe200030006ff */
[----:B------:R-:W-:-:S02]  /*11500*/  HADD2.F32 R5, -RZ, R6.H1_H1 ;  /* 0x30000006ff057230 */ /* 0x000fc40000004100 */
[C---:B------:R-:W-:Y:S01]  /*11510*/  FFMA.FTZ R50, R15.reuse, R39, -R48 ;  /* 0x000000270f327223 */ /* 0x040fe20000010830 */
[----:B------:R-:W-:Y:S02]  /*11520*/  HADD2.F32 R38, -RZ, R38.H0_H0 ;  /* 0x20000026ff267230 */ /* 0x000fe40000004100 */
[----:B------:R-:W-:Y:S01]  /*11530*/  FFMA.FTZ R51, R15, R46, R47 ;  /* 0x0000002e0f337223 */ /* 0x000fe2000001002f */
[----:B------:R-:W-:Y:S01]  /*11540*/  HADD2.F32 R6, -RZ, R6.H0_H0 ;  /* 0x20000006ff067230 */ /* 0x000fe20000004100 */
[----:B------:R-:W-:Y:S01]  /*11550*/  F2FP.F16.E4M3.UNPACK_B R45, R45.H1 ;  /* 0x0000002dff2d723e */ /* 0x000fe200030006ff */
[C---:B------:R-:W-:Y:S01]  /*11560*/  FMUL.FTZ R15, R5.reuse, R42 ;  /* 0x0000002a050f7220 */ /* 0x040fe20000410000 */
[----:B------:R-:W-:Y:S01]  /*11570*/  F2FP.F16.E4M3.UNPACK_B R41, R41.H1 ;  /* 0x00000029ff29723e */ /* 0x000fe200030006ff */
[-C--:B------:R-:W-:Y:S01]  /*11580*/  FMUL.FTZ R49, R5, R38.reuse ;  /* 0x0000002605317220 */ /* 0x080fe20000410000 */
[----:B------:R-:W-:Y:S02]  /*11590*/  HADD2.F32 R5, -RZ, R36.H1_H1 ;  /* 0x30000024ff057230 */ /* 0x000fe40000004100 */
[----:B------:R-:W-:Y:S01]  /*115a0*/  FFMA.FTZ R47, R6, R38, -R15 ;  /* 0x00000026062f7223 */ /* 0x000fe2000001080f */
[----:B------:R-:W-:-:S02]  /*115b0*/  HADD2.F32 R39, -RZ, R45.H0_H0 ;  /* 0x2000002dff277230 */ /* 0x000fc40000004100 */
[----:B------:R-:W-:Y:S01]  /*115c0*/  FFMA.FTZ R48, R6, R42, R49 ;  /* 0x0000002a06307223 */ /* 0x000fe20000010031 */
[----:B------:R-:W-:Y:S01]  /*115d0*/  HADD2.F32 R15, -RZ, R41.H0_H0 ;  /* 0x20000029ff0f7230 */ /* 0x000fe20000004100 */
[----:B------:R-:W-:Y:S01]  /*115e0*/  F2FP.F16.E4M3.UNPACK_B R3, R4 ;  /* 0x00000004ff03723e */ /* 0x000fe200020006ff */
[----:B------:R-:W-:Y:S02]  /*115f0*/  HADD2.F32 R36, -RZ, R36.H0_H0 ;  /* 0x20000024ff247230 */ /* 0x000fe40000004100 */
[C---:B------:R-:W-:Y:S01]  /*11600*/  FMUL.FTZ R49, R5.reuse, R39 ;  /* 0x0000002705317220 */ /* 0x040fe20000410000 */
[----:B------:R-:W-:Y:S02]  /*11610*/  HADD2.F32 R45, -RZ, R45.H1_H1 ;  /* 0x3000002dff2d7230 */ /* 0x000fe40000004100 */
[-C--:B------:R-:W-:Y:S01]  /*11620*/  FMUL.FTZ R5, R5, R15.reuse ;  /* 0x0000000f05057220 */ /* 0x080fe20000410000 */
[----:B------:R-:W-:Y:S02]  /*11630*/  HADD2.F32 R6, -RZ, R37.H1_H1 ;  /* 0x30000025ff067230 */ /* 0x000fe40000004100 */
[----:B------:R-:W-:Y:S01]  /*11640*/  FFMA.FTZ R49, R36, R15, -R49 ;  /* 0x0000000f24317223 */ /* 0x000fe20000010831 */
[----:B------:R-:W-:-:S02]  /*11650*/  HADD2.F32 R41, -RZ, R41.H1_H1 ;  /* 0x30000029ff297230 */ /* 0x000fc40000004100 */
[----:B------:R-:W-:Y:S01]  /*11660*/  FFMA.FTZ R52, R36, R39, R5 ;  /* 0x0000002724347223 */ /* 0x000fe20000010005 */
[----:B------:R-:W-:Y:S02]  /*11670*/  HADD2.F32 R37, -RZ, R37.H0_H0 ;  /* 0x20000025ff257230 */ /* 0x000fe40000004100 */
[C---:B------:R-:W-:Y:S01]  /*11680*/  FMUL.FTZ R38, R6.reuse, R45 ;  /* 0x0000002d06267220 */ /* 0x040fe20000410000 */
[----:B------:R-:W-:Y:S01]  /*11690*/  F2FP.F16.E4M3.UNPACK_B R5, R43 ;  /* 0x0000002bff05723e */ /* 0x000fe200020006ff */
[-C--:B------:R-:W-:Y:S01]  /*116a0*/  FMUL.FTZ R36, R6, R41.reuse ;  /* 0x0000002906247220 */ /* 0x080fe20000410000 */
[----:B------:R-:W-:Y:S01]  /*116b0*/  F2FP.F16.E4M3.UNPACK_B R4, R4.H1 ;  /* 0x00000004ff04723e */ /* 0x000fe200030006ff */
[C---:B------:R-:W-:Y:S01]  /*116c0*/  FFMA.FTZ R53, R37.reuse, R41, -R38 ;  /* 0x0000002925357223 */ /* 0x040fe20000010826 */
[-C--:B------:R-:W-:Y:S01]  /*116d0*/  F2FP.F16.E4M3.UNPACK_B R15, R40.reuse ;  /* 0x00000028ff0f723e */ /* 0x080fe200020006ff */
[----:B------:R-:W-:Y:S01]  /*116e0*/  FFMA.FTZ R54, R37, R45, R36 ;  /* 0x0000002d25367223 */ /* 0x000fe20000010024 */
[--C-:B------:R-:W-:Y:S01]  /*116f0*/  HADD2.F32 R38, -RZ, R5.reuse.H1_H1 ;  /* 0x30000005ff267230 */ /* 0x100fe20000004100 */
[----:B------:R-:W-:Y:S01]  /*11700*/  F2FP.F16.E4M3.UNPACK_B R40, R40.H1 ;  /* 0x00000028ff28723e */ /* 0x000fe200030006ff */
[----:B------:R-:W-:Y:S01]  /*11710*/  HADD2.F32 R37, -RZ, R5.H0_H0 ;  /* 0x20000005ff257230 */ /* 0x000fe20000004100 */
[----:B------:R-:W-:Y:S01]  /*11720*/  F2FP.F16.E4M3.UNPACK_B R43, R43.H1 ;  /* 0x0000002bff2b723e */ /* 0x000fe200030006ff */
[----:B------:R-:W-:-:S02]  /*11730*/  HADD2.F32 R6, -RZ, R4.H1_H1 ;  /* 0x30000004ff067230 */ /* 0x000fc40000004100 */
[----:B------:R-:W-:Y:S02]  /*11740*/  HADD2.F32 R36, -RZ, R15.H1_H1 ;  /* 0x3000000fff247230 */ /* 0x000fe40000004100 */
[----:B------:R-:W-:Y:S02]  /*11750*/  HADD2.F32 R5, -RZ, R4.H0_H0 ;  /* 0x20000004ff057230 */ /* 0x000fe40000004100 */
[C---:B------:R-:W-:Y:S01]  /*11760*/  FMUL.FTZ R42, R6.reuse, R38 ;  /* 0x00000026062a7220 */ /* 0x040fe20000410000 */
[----:B------:R-:W-:Y:S02]  /*11770*/  HADD2.F32 R4, -RZ, R3.H1_H1 ;  /* 0x30000003ff047230 */ /* 0x000fe40000004100 */
[-C--:B------:R-:W-:Y:S01]  /*11780*/  FMUL.FTZ R46, R6, R36.reuse ;  /* 0x00000024062e7220 */ /* 0x080fe20000410000 */
[----:B------:R-:W-:Y:S02]  /*11790*/  HADD2.F32 R15, -RZ, R15.H0_H0 ;  /* 0x2000000fff0f7230 */ /* 0x000fe40000004100 */
[----:B------:R-:W-:Y:S01]  /*117a0*/  FFMA.FTZ R42, R5, R36, -R42 ;  /* 0x00000024052a7223 */ /* 0x000fe2000001082a */
[----:B------:R-:W-:-:S02]  /*117b0*/  HADD2.F32 R3, -RZ, R3.H0_H0 ;  /* 0x20000003ff037230 */ /* 0x000fc40000004100 */
[C---:B------:R-:W-:Y:S01]  /*117c0*/  FMUL.FTZ R6, R4.reuse, R37 ;  /* 0x0000002504067220 */ /* 0x040fe20000410000 */
[----:B------:R-:W-:Y:S01]  /*117d0*/  FFMA.FTZ R39, R5, R38, R46 ;  /* 0x0000002605277223 */ /* 0x000fe2000001002e */
[-C--:B------:R-:W-:Y:S01]  /*117e0*/  FMUL.FTZ R4, R4, R15.reuse ;  /* 0x0000000f04047220 */ /* 0x080fe20000410000 */
[----:B------:R-:W-:Y:S02]  /*117f0*/  HADD2.F32 R5, -RZ, R40.H1_H1 ;  /* 0x30000028ff057230 */ /* 0x000fe40000004100 */
[C---:B------:R-:W-:Y:S01]  /*11800*/  FFMA.FTZ R36, R3.reuse, R15, -R6 ;  /* 0x0000000f03247223 */ /* 0x040fe20000010806 */
[--C-:B------:R-:W-:Y:S02]  /*11810*/  HADD2.F32 R15, -RZ, R43.reuse.H1_H1 ;  /* 0x3000002bff0f7230 */ /* 0x100fe40000004100 */
[----:B------:R-:W-:Y:S01]  /*11820*/  FFMA.FTZ R37, R3, R37, R4 ;  /* 0x0000002503257223 */ /* 0x000fe20000010004 */
[----:B------:R-:W-:Y:S02]  /*11830*/  HADD2.F32 R4, -RZ, R14.H1_H1 ;  /* 0x3000000eff047230 */ /* 0x000fe40000004100 */
[----:B------:R-:W-:-:S02]  /*11840*/  HADD2.F32 R6, -RZ, R43.H0_H0 ;  /* 0x2000002bff067230 */ /* 0x000fc40000004100 */
[--C-:B------:R-:W-:Y:S02]  /*11850*/  HADD2.F32 R3, -RZ, R7.reuse.H1_H1 ;  /* 0x30000007ff037230 */ /* 0x100fe40000004100 */
[C---:B------:R-:W-:Y:S01]  /*11860*/  FMUL.FTZ R41, R4.reuse, R15 ;  /* 0x0000000f04297220 */ /* 0x040fe20000410000 */
[----:B------:R-:W-:Y:S02]  /*11870*/  HADD2.F32 R40, -RZ, R40.H0_H0 ;  /* 0x20000028ff287230 */ /* 0x000fe40000004100 */
[-C--:B------:R-:W-:Y:S01]  /*11880*/  FMUL.FTZ R38, R4, R5.reuse ;  /* 0x0000000504267220 */ /* 0x080fe20000410000 */
[----:B------:R-:W-:Y:S02]  /*11890*/  HADD2.F32 R14, -RZ, R14.H0_H0 ;  /* 0x2000000eff0e7230 */ /* 0x000fe40000004100 */
[C---:B------:R-:W-:Y:S01]  /*118a0*/  FMUL.FTZ R4, R3.reuse, R6 ;  /* 0x0000000603047220 */ /* 0x040fe20000410000 */
[----:B------:R-:W-:Y:S02]  /*118b0*/  HADD2.F32 R7, -RZ, R7.H0_H0 ;  /* 0x20000007ff077230 */ /* 0x000fe40000004100 */
[-C--:B------:R-:W-:Y:S01]  /*118c0*/  FMUL.FTZ R3, R3, R40.reuse ;  /* 0x0000002803037220 */ /* 0x080fe20000410000 */
[C---:B------:R-:W-:Y:S01]  /*118d0*/  FFMA.FTZ R41, R14.reuse, R5, -R41 ;  /* 0x000000050e297223 */ /* 0x040fe20000010829 */
[----:B------:R-:W-:Y:S01]  /*118e0*/  FFMA.FTZ R38, R14, R15, R38 ;  /* 0x0000000f0e267223 */ /* 0x000fe20000010026 */
[C---:B------:R-:W-:Y:S01]  /*118f0*/  FFMA.FTZ R5, R7.reuse, R40, -R4 ;  /* 0x0000002807057223 */ /* 0x040fe20000010804 */
[----:B------:R-:W-:Y:S01]  /*11900*/  FFMA.FTZ R14, R7, R6, R3 ;  /* 0x00000006070e7223 */ /* 0x000fe20000010003 */
[----:B------:R-:W-:-:S02]  /*11910*/  F2FP.SATFINITE.E4M3.F32.PACK_AB_MERGE_C R6, R51, R50, RZ ;  /* 0x000000323306723e */ /* 0x000fc400048070ff */
[----:B------:R-:W-:Y:S02]  /*11920*/  F2FP.SATFINITE.E4M3.F32.PACK_AB_MERGE_C R7, R54, R53, RZ ;  /* 0x000000353607723e */ /* 0x000fe400048070ff */
[----:B------:R-:W-:Y:S02]  /*11930*/  F2FP.SATFINITE.E4M3.F32.PACK_AB_MERGE_C R4, R39, R42, RZ ;  /* 0x0000002a2704723e */ /* 0x000fe400048070ff */
[----:B------:R-:W-:Y:S02]  /*11940*/  F2FP.SATFINITE.E4M3.F32.PACK_AB_MERGE_C R38, R38, R41, RZ ;  /* 0x000000292626723e */ /* 0x000fe400048070ff */
[----:B------:R-:W-:Y:S02]  /*11950*/  F2FP.SATFINITE.E4M3.F32.PACK_AB_MERGE_C R6, R48, R47, R6 ;  /* 0x0000002f3006723e */ /* 0x000fe40004807006 */
[----:B------:R-:W-:Y:S02]  /*11960*/  F2FP.SATFINITE.E4M3.F32.PACK_AB_MERGE_C R7, R52, R49, R7 ;  /* 0x000000313407723e */ /* 0x000fe40004807007 */
[----:B------:R-:W-:-:S02]  /*11970*/  F2FP.SATFINITE.E4M3.F32.PACK_AB_MERGE_C R4, R37, R36, R4 ;  /* 0x000000242504723e */ /* 0x000fc40004807004 */
[----:B------:R-:W-:-:S05]  /*11980*/  F2FP.SATFINITE.E4M3.F32.PACK_AB_MERGE_C R5, R14, R5, R38 ;  /* 0x000000050e05723e */ /* 0x000fca0004807026 */
[----:B------:R1:W-:Y:S02]  /*11990*/  STS.128 [R0+0x14400], R4 ;  /* 0x0144000400007388 */ /* 0x0003e40000000c00 */
.L_x_565:
[----:B------:R-:W-:Y:S05]  /*119a0*/  BSYNC B1 ;  /* 0x0000000000017941 */ /* 0x000fea0003800000 */
.L_x_564:
[----:B------:R-:W-:Y:S04]  /*119b0*/  BSSY B1, `(.L_x_566) ;  /* 0x000007c000017945 */ /* 0x000fe80003800000 */
[----:B------:R-:W-:Y:S05]  /*119c0*/  @P1 BRA `(.L_x_567) ;  /* 0x0000000400e81947 */ /* 0x000fea0003800000 */
[----:B01--4-:R-:W0:Y:S01]  /*119d0*/  LDS.128 R4, [R226] ;  /* 0x00000000e2047984 */ /* 0x013e220000000c00 */
[----:B-----5:R-:W-:Y:S02]  /*119e0*/  SHF.R.U32.HI R15, RZ, 0x8, R33 ;  /* 0x00000008ff0f7819 */ /* 0x020fe40000011621 */
[----:B------:R-:W-:Y:S02]  /*119f0*/  SHF.R.U32.HI R40, RZ, 0x8, R35 ;  /* 0x00000008ff287819 */ /* 0x000fe40000011623 */
[----:B------:R-:W-:Y:S02]  /*11a00*/  SHF.R.U32.HI R37, RZ, 0x8, R34 ;  /* 0x00000008ff257819 */ /* 0x000fe40000011622 */
[----:B------:R-:W-:Y:S02]  /*11a10*/  LOP3.LUT R36, R33, 0xff, RZ, 0xc0, !PT ;  /* 0x000000ff21247812 */ /* 0x000fe400078ec0ff */
[----:B------:R-:W-:Y:S02]  /*11a20*/  LOP3.LUT R41, R35, 0xff, RZ, 0xc0, !PT ;  /* 0x000000ff23297812 */ /* 0x000fe400078ec0ff */
[----:B------:R-:W-:-:S02]  /*11a30*/  LOP3.LUT R15, R15, 0xff, RZ, 0xc0, !PT ;  /* 0x000000ff0f0f7812 */ /* 0x000fc400078ec0ff */
[----:B------:R-:W-:Y:S02]  /*11a40*/  LOP3.LUT R40, R40, 0xff, RZ, 0xc0, !PT ;  /* 0x000000ff28287812 */ /* 0x000fe400078ec0ff */
[----:B------:R-:W-:Y:S02]  /*11a50*/  SHF.R.U32.HI R3, RZ, 0x8, R32 ;  /* 0x00000008ff037819 */ /* 0x000fe40000011620 */
[----:B------:R-:W-:Y:S02]  /*11a60*/  LOP3.LUT R38, R37, 0xff, RZ, 0xc0, !PT ;  /* 0x000000ff25267812 */ /* 0x000fe400078ec0ff */
[----:B------:R-:W-:Y:S02]  /*11a70*/  PRMT R37, R15, 0x7604, R36 ;  /* 0x000076040f257816 */ /* 0x000fe40000000024 */
[----:B------:R-:W-:Y:S02]  /*11a80*/  PRMT R41, R40, 0x7604, R41 ;  /* 0x0000760428297816 */ /* 0x000fe40000000029 */
[----:B------:R-:W-:-:S02]  /*11a90*/  SHF.R.U32.HI R36, RZ, 0x10, R33 ;  /* 0x00000010ff247819 */ /* 0x000fc40000011621 */
[----:B------:R-:W-:Y:S02]  /*11aa0*/  SHF.R.U32.HI R40, RZ, 0x10, R35 ;  /* 0x00000010ff287819 */ /* 0x000fe40000011623 */
[----:B--2---:R-:W-:Y:S02]  /*11ab0*/  LOP3.LUT R14, R32, 0xff, RZ, 0xc0, !PT ;  /* 0x000000ff200e7812 */ /* 0x004fe400078ec0ff */
[----:B------:R-:W-:Y:S02]  /*11ac0*/  LOP3.LUT R39, R34, 0xff, RZ, 0xc0, !PT ;  /* 0x000000ff22277812 */ /* 0x000fe400078ec0ff */
[----:B------:R-:W-:Y:S02]  /*11ad0*/  LOP3.LUT R3, R3, 0xff, RZ, 0xc0, !PT ;  /* 0x000000ff03037812 */ /* 0x000fe400078ec0ff */
[----:B------:R-:W-:Y:S02]  /*11ae0*/  SHF.R.U32.HI R15, RZ, 0x10, R34 ;  /* 0x00000010ff0f7819 */ /* 0x000fe40000011622 */
[----:B------:R-:W-:-:S02]  /*11af0*/  LOP3.LUT R36, R36, 0xff, RZ, 0xc0, !PT ;  /* 0x000000ff24247812 */ /* 0x000fc400078ec0ff */
[----:B------:R-:W-:Y:S02]  /*11b00*/  LOP3.LUT R40, R40, 0xff, RZ, 0xc0, !PT ;  /* 0x000000ff28287812 */ /* 0x000fe400078ec0ff */
[----:B------:R-:W-:Y:S02]  /*11b10*/  PRMT R14, R3, 0x7604, R14 ;  /* 0x00007604030e7816 */ /* 0x000fe4000000000e */
[----:B------:R-:W-:Y:S02]  /*11b20*/  PRMT R39, R38, 0x7604, R39 ;  /* 0x0000760426277816 */ /* 0x000fe40000000027 */
[----:B------:R-:W-:Y:S02]  /*11b30*/  SHF.R.U32.HI R3, RZ, 0x10, R32 ;  /* 0x00000010ff037819 */ /* 0x000fe40000011620 */
[----:B------:R-:W-:Y:S02]  /*11b40*/  LOP3.LUT R38, R15, 0xff, RZ, 0xc0, !PT ;  /* 0x000000ff0f267812 */ /* 0x000fe400078ec0ff */
[----:B------:R-:W-:-:S02]  /*11b50*/  PRMT R37, R36, 0x7054, R37 ;  /* 0x0000705424257816 */ /* 0x000fc40000000025 */
[----:B------:R-:W-:Y:S02]  /*11b60*/  PRMT R41, R40, 0x7054, R41 ;  /* 0x0000705428297816 */ /* 0x000fe40000000029 */
[----:B------:R-:W-:Y:S02]  /*11b70*/  LOP3.LUT R3, R3, 0xff, RZ, 0xc0, !PT ;  /* 0x000000ff03037812 */ /* 0x000fe400078ec0ff */
[----:B------:R-:W-:Y:S02]  /*11b80*/  PRMT R39, R38, 0x7054, R39 ;  /* 0x0000705426277816 */ /* 0x000fe40000000027 */
[----:B------:R-:W-:Y:S02]  /*11b90*/  LOP3.LUT R41, R41, 0xff000000, R35, 0xf8, !PT ;  /* 0xff00000029297812 */ /* 0x000fe400078ef823 */
[----:B------:R-:W-:Y:S02]  /*11ba0*/  LOP3.LUT R37, R37, 0xff000000, R33, 0xf8, !PT ;  /* 0xff00000025257812 */ /* 0x000fe400078ef821 */
[----:B------:R-:W-:-:S02]  /*11bb0*/  PRMT R15, R3, 0x7054, R14 ;  /* 0x00007054030f7816 */ /* 0x000fc4000000000e */
        /* <DEDUP_REMOVED lines=90> */
[----:B------:R3:W-:Y:S02]  /*12160*/  STS.128 [R226], R4 ;  /* 0x00000004e2007388 */ /* 0x0007e40000000c00 */
.L_x_567:
[----:B------:R-:W-:Y:S05]  /*12170*/  BSYNC B1 ;  /* 0x0000000000017941 */ /* 0x000fea0003800000 */
.L_x_566:
[----:B------:R-:W-:Y:S04]  /*12180*/  BSSY B1, `(.L_x_568) ;  /* 0x0000078000017945 */ /* 0x000fe80003800000 */
[----:B------:R-:W-:Y:S05]  /*12190*/  @P2 BRA `(.L_x_569) ;  /* 0x0000000400d82947 */ /* 0x000fea0003800000 */
[----:B01-34-:R-:W0:Y:S01]  /*121a0*/  LDS.128 R4, [R0+0x16400] ;  /* 0x0164000000047984 */ /* 0x01be220000000c00 */
        /* <DEDUP_REMOVED lines=10> */
[----:B------:R-:W-:Y:S02]  /*12250*/  LOP3.LUT R34, R31, 0xff, RZ, 0xc0, !PT ;  /* 0x000000ff1f227812 */ /* 0x000fe400078ec0ff */
[----:B------:R-:W-:-:S02]  /*12260*/  LOP3.LUT R35, R35, 0xff, RZ, 0xc0, !PT ;  /* 0x000000ff23237812 */ /* 0x000fc400078ec0ff */
[----:B------:R-:W-:Y:S02]  /*12270*/  SHF.R.U32.HI R37, RZ, 0x10, R31 ;  /* 0x00000010ff257819 */ /* 0x000fe4000001161f */
[----:B------:R-:W-:Y:S02]  /*12280*/  PRMT R15, R32, 0x7604, R15 ;  /* 0x00007604200f7816 */ /* 0x000fe4000000000f */
[----:B------:R-:W-:Y:S01]  /*12290*/  LOP3.LUT R33, R14, 0xff, RZ, 0xc0, !PT ;  /* 0x000000ff0e217812 */ /* 0x000fe200078ec0ff */
[----:B------:R-:W-:Y:S01]  /*122a0*/  IMAD.U32 R14, R36, 0x10000, RZ ;  /* 0x00010000240e7824 */ /* 0x000fe200078e00ff */
[----:B------:R-:W-:Y:S02]  /*122b0*/  LOP3.LUT R32, R30, 0xff, RZ, 0xc0, !PT ;  /* 0x000000ff1e207812 */ /* 0x000fe400078ec0ff */
[----:B------:R-:W-:Y:S02]  /*122c0*/  PRMT R34, R35, 0x7604, R34 ;  /* 0x0000760423227816 */ /* 0x000fe40000000022 */
[----:B------:R-:W-:-:S02]  /*122d0*/  SHF.L.U32 R37, R37, 0x10, RZ ;  /* 0x0000001025257819 */ /* 0x000fc400000006ff */
[----:B------:R-:W-:Y:S02]  /*122e0*/  PRMT R35, R33, 0x7604, R32 ;  /* 0x0000760421237816 */ /* 0x000fe40000000020 */
[----:B------:R-:W-:Y:S02]  /*122f0*/  LOP3.LUT R33, R15, 0xff0000, R14, 0xf8, !PT ;  /* 0x00ff00000f217812 */ /* 0x000fe400078ef80e */
[----:B------:R-:W-:Y:S02]  /*12300*/  LOP3.LUT R37, R34, 0xff0000, R37, 0xf8, !PT ;  /* 0x00ff000022257812 */ /* 0x000fe400078ef825 */
[----:B------:R-:W-:Y:S02]  /*12310*/  LOP3.LUT R35, R35, 0xff0000, R30, 0xf8, !PT ;  /* 0x00ff000023237812 */ /* 0x000fe400078ef81e */
[----:B------:R-:W-:Y:S02]  /*12320*/  LOP3.LUT R37, R37, 0xff000000, R31, 0xf8, !PT ;  /* 0xff00000025257812 */ /* 0x000fe400078ef81f */
[----:B------:R-:W-:-:S02]  /*12330*/  LOP3.LUT R33, R33, 0xff000000, R29, 0xf8, !PT ;  /* 0xff00000021217812 */ /* 0x000fc400078ef81d */
[----:B------:R-:W-:Y:S02]  /*12340*/  LOP3.LUT R15, R3, 0xff0000, R28, 0xf8, !PT ;  /* 0x00ff0000030f7812 */ /* 0x000fe400078ef81c */
        /* <DEDUP_REMOVED lines=91> */
.L_x_569:
[----:B------:R-:W-:Y:S05]  /*12900*/  BSYNC B1 ;  /* 0x0000000000017941 */ /* 0x000fea0003800000 */
.L_x_568:
[----:B------:R-:W-:Y:S04]  /*12910*/  BSSY B1, `(.L_x_570) ;  /* 0x000007c000017945 */ /* 0x000fe80003800000 */
[----:B------:R-:W-:Y:S05]  /*12920*/  @P3 BRA `(.L_x_571) ;  /* 0x0000000400e83947 */ /* 0x000fea0003800000 */
[----:B01-34-:R-:W0:Y:S01]  /*12930*/  LDS.128 R4, [R226+0x2000] ;  /* 0x00200000e2047984 */ /* 0x01be220000000c00 */
        /* <DEDUP_REMOVED lines=121> */
.L_x_571:
[----:B------:R-:W-:Y:S05]  /*130d0*/  BSYNC B1 ;  /* 0x0000000000017941 */ /* 0x000fea0003800000 */
.L_x_570:
        /* <DEDUP_REMOVED lines=33> */
[--C-:B------:R-:W-:Y:S01]  /*132f0*/  HADD2.F32 R13, -RZ, R3.reuse.H0_H0 ;  /* 0x20000003ff0d7230 */ /* 0x100fe20000004100 */
[----:B------:R-:W-:Y:S01]  /*13300*/  LOP3.LUT R24, R15, 0xff000000, R12, 0xf8, !PT ;  /* 0xff0000000f187812 */ /* 0x000fe200078ef80c */
[----:B------:R-:W-:Y:S01]  /*13310*/  HADD2.F32 R12, -RZ, R3.H1_H1 ;  /* 0x30000003ff0c7230 */ /* 0x000fe20000004100 */
[----:B------:R-:W-:Y:S01]  /*13320*/  F2FP.F16.E4M3.UNPACK_B R6, R6 ;  /* 0x00000006ff06723e */ /* 0x000fe200020006ff */
[----:B------:R-:W-:Y:S01]  /*13330*/  HADD2.F32 R28, -RZ, R26.H1_H1 ;  /* 0x3000001aff1c7230 */ /* 0x000fe20000004100 */
[-C--:B------:R-:W-:Y:S01]  /*13340*/  F2FP.F16.E4M3.UNPACK_B R14, R7.reuse ;  /* 0x00000007ff0e723e */ /* 0x080fe200020006ff */
[----:B------:R-:W-:Y:S01]  /*13350*/  HADD2.F32 R21, -RZ, R20.H1_H1 ;  /* 0x30000014ff157230 */ /* 0x000fe20000004100 */
[----:B------:R-:W-:Y:S01]  /*13360*/  F2FP.F16.E4M3.UNPACK_B R15, R7.H1 ;  /* 0x00000007ff0f723e */ /* 0x000fe200030006ff */
[----:B------:R-:W-:-:S02]  /*13370*/  HADD2.F32 R26, -RZ, R26.H0_H0 ;  /* 0x2000001aff1a7230 */ /* 0x000fc40000004100 */
[CC--:B------:R-:W-:Y:S01]  /*13380*/  FMUL.FTZ R30, R12.reuse, R28.reuse ;  /* 0x0000001c0c1e7220 */ /* 0x0c0fe20000410000 */
[----:B------:R-:W-:Y:S01]  /*13390*/  F2FP.F16.E4M3.UNPACK_B R7, R5 ;  /* 0x00000005ff07723e */ /* 0x000fe200020006ff */
[----:B------:R-:W-:Y:S01]  /*133a0*/  FMUL.FTZ R31, R12, R21 ;  /* 0x000000150c1f7220 */ /* 0x000fe20000410000 */
[----:B------:R-:W-:Y:S01]  /*133b0*/  F2FP.F16.E4M3.UNPACK_B R12, R5.H1 ;  /* 0x00000005ff0c723e */ /* 0x000fe200030006ff */
[----:B------:R-:W-:Y:S02]  /*133c0*/  HADD2.F32 R5, -RZ, R6.H1_H1 ;  /* 0x30000006ff057230 */ /* 0x000fe40000004100 */
[C---:B------:R-:W-:Y:S01]  /*133d0*/  FFMA.FTZ R32, R13.reuse, R21, -R30 ;  /* 0x000000150d207223 */ /* 0x040fe2000001081e */
[----:B------:R-:W-:Y:S02]  /*133e0*/  HADD2.F32 R20, -RZ, R20.H0_H0 ;  /* 0x20000014ff147230 */ /* 0x000fe40000004100 */
[----:B------:R-:W-:Y:S01]  /*133f0*/  FFMA.FTZ R33, R13, R28, R31 ;  /* 0x0000001c0d217223 */ /* 0x000fe2000001001f */
[----:B------:R-:W-:Y:S01]  /*13400*/  HADD2.F32 R6, -RZ, R6.H0_H0 ;  /* 0x20000006ff067230 */ /* 0x000fe20000004100 */
[----:B------:R-:W-:Y:S01]  /*13410*/  F2FP.F16.E4M3.UNPACK_B R29, R29.H1 ;  /* 0x0000001dff1d723e */ /* 0x000fe200030006ff */
[C---:B------:R-:W-:Y:S01]  /*13420*/  FMUL.FTZ R13, R5.reuse, R26 ;  /* 0x0000001a050d7220 */ /* 0x040fe20000410000 */
[----:B------:R-:W-:Y:S01]  /*13430*/  F2FP.F16.E4M3.UNPACK_B R25, R25.H1 ;  /* 0x00000019ff19723e */ /* 0x000fe200030006ff */
[----:B------:R-:W-:Y:S01]  /*13440*/  FMUL.FTZ R31, R5, R20 ;  /* 0x00000014051f7220 */ /* 0x000fe20000410000 */
[----:B------:R-:W-:-:S02]  /*13450*/  HADD2.F32 R5, -RZ, R14.H1_H1 ;  /* 0x3000000eff057230 */ /* 0x000fc40000004100 */
[C---:B------:R-:W-:Y:S01]  /*13460*/  FFMA.FTZ R30, R6.reuse, R20, -R13 ;  /* 0x00000014061e7223 */ /* 0x040fe2000001080d */
[----:B------:R-:W-:Y:S02]  /*13470*/  HADD2.F32 R21, -RZ, R29.H0_H0 ;  /* 0x2000001dff157230 */ /* 0x000fe40000004100 */
[----:B------:R-:W-:Y:S01]  /*13480*/  FFMA.FTZ R31, R6, R26, R31 ;  /* 0x0000001a061f7223 */ /* 0x000fe2000001001f */
[----:B------:R-:W-:Y:S01]  /*13490*/  HADD2.F32 R13, -RZ, R25.H0_H0 ;  /* 0x20000019ff0d7230 */ /* 0x000fe20000004100 */
[----:B------:R-:W-:Y:S01]  /*134a0*/  F2FP.F16.E4M3.UNPACK_B R3, R4 ;  /* 0x00000004ff03723e */ /* 0x000fe200020006ff */
[----:B------:R-:W-:Y:S02]  /*134b0*/  HADD2.F32 R14, -RZ, R14.H0_H0 ;  /* 0x2000000eff0e7230 */ /* 0x000fe40000004100 */
[C---:B------:R-:W-:Y:S01]  /*134c0*/  FMUL.FTZ R35, R5.reuse, R21 ;  /* 0x0000001505237220 */ /* 0x040fe20000410000 */
[----:B------:R-:W-:Y:S02]  /*134d0*/  HADD2.F32 R29, -RZ, R29.H1_H1 ;  /* 0x3000001dff1d7230 */ /* 0x000fe40000004100 */
[----:B------:R-:W-:Y:S01]  /*134e0*/  FMUL.FTZ R5, R5, R13 ;  /* 0x0000000d05057220 */ /* 0x000fe20000410000 */
[----:B------:R-:W-:-:S02]  /*134f0*/  HADD2.F32 R6, -RZ, R15.H1_H1 ;  /* 0x3000000fff067230 */ /* 0x000fc40000004100 */
[C---:B------:R-:W-:Y:S01]  /*13500*/  FFMA.FTZ R35, R14.reuse, R13, -R35 ;  /* 0x0000000d0e237223 */ /* 0x040fe20000010823 */
[----:B------:R-:W-:Y:S02]  /*13510*/  HADD2.F32 R25, -RZ, R25.H1_H1 ;  /* 0x30000019ff197230 */ /* 0x000fe40000004100 */
        /* <DEDUP_REMOVED lines=52> */
.L_x_573:
[----:B------:R-:W-:Y:S05]  /*13860*/  BSYNC B1 ;  /* 0x0000000000017941 */ /* 0x000fea0003800000 */
.L_x_572:
[----:B------:R-:W-:Y:S05]  /*13870*/  @P5 BRA `(.L_x_563) ;  /* 0x0000003c00085947 */ /* 0x000fea0003800000 */
[----:B01-34-:R-:W0:Y:S01]  /*13880*/  LDS.128 R4, [R226+0x4000] ;  /* 0x00400000e2047984 */ /* 0x01be220000000c00 */
[----:B-----5:R-:W-:Y:S02]  /*13890*/  SHF.R.U32.HI R12, RZ, 0x8, R9 ;  /* 0x00000008ff0c7819 */ /* 0x020fe40000011609 */
[----:B------:R-:W-:Y:S02]  /*138a0*/  SHF.R.U32.HI R20, RZ, 0x8, R11 ;  /* 0x00000008ff147819 */ /* 0x000fe4000001160b */
[----:B------:R-:W-:Y:S02]  /*138b0*/  LOP3.LUT R13, R9, 0xff, RZ, 0xc0, !PT ;  /* 0x000000ff090d7812 */ /* 0x000fe400078ec0ff */
[----:B------:R-:W-:Y:S02]  /*138c0*/  LOP3.LUT R21, R11, 0xff, RZ, 0xc0, !PT ;  /* 0x000000ff0b157812 */ /* 0x000fe400078ec0ff */
[----:B------:R-:W-:Y:S02]  /*138d0*/  LOP3.LUT R12, R12, 0xff, RZ, 0xc0, !PT ;  /* 0x000000ff0c0c7812 */ /* 0x000fe400078ec0ff */
[----:B------:R-:W-:-:S02]  /*138e0*/  LOP3.LUT R20, R20, 0xff, RZ, 0xc0, !PT ;  /* 0x000000ff14147812 */ /* 0x000fc400078ec0ff */
[----:B------:R-:W-:Y:S02]  /*138f0*/  SHF.R.U32.HI R0, RZ, 0x8, R8 ;  /* 0x00000008ff007819 */ /* 0x000fe40000011608 */
[----:B--2---:R-:W-:Y:S02]  /*13900*/  SHF.R.U32.HI R14, RZ, 0x8, R10 ;  /* 0x00000008ff0e7819 */ /* 0x004fe4000001160a */
[----:B------:R-:W-:Y:S02]  /*13910*/  PRMT R13, R12, 0x7604, R13 ;  /* 0x000076040c0d7816 */ /* 0x000fe4000000000d */
[----:B------:R-:W-:Y:S02]  /*13920*/  PRMT R21, R20, 0x7604, R21 ;  /* 0x0000760414157816 */ /* 0x000fe40000000015 */
[----:B------:R-:W-:Y:S02]  /*13930*/  SHF.R.U32.HI R12, RZ, 0x10, R9 ;  /* 0x00000010ff0c7819 */ /* 0x000fe40000011609 */
[----:B------:R-:W-:-:S02]  /*13940*/  SHF.R.U32.HI R20, RZ, 0x10, R11 ;  /* 0x00000010ff147819 */ /* 0x000fc4000001160b */
[----:B------:R-:W-:Y:S02]  /*13950*/  LOP3.LUT R3, R8, 0xff, RZ, 0xc0, !PT ;  /* 0x000000ff08037812 */ /* 0x000fe400078ec0ff */
[----:B------:R-:W-:Y:S02]  /*13960*/  LOP3.LUT R15, R10, 0xff, RZ, 0xc0, !PT ;  /* 0x000000ff0a0f7812 */ /* 0x000fe400078ec0ff */
[----:B------:R-:W-:Y:S02]  /*13970*/  LOP3.LUT R0, R0, 0xff, RZ, 0xc0, !PT ;  /* 0x000000ff00007812 */ /* 0x000fe400078ec0ff */
[----:B------:R-:W-:Y:S02]  /*13980*/  LOP3.LUT R14, R14, 0xff, RZ, 0xc0, !PT ;  /* 0x000000ff0e0e7812 */ /* 0x000fe400078ec0ff */
[----:B------:R-:W-:Y:S02]  /*13990*/  LOP3.LUT R12, R12, 0xff, RZ, 0xc0, !PT ;  /* 0x000000ff0c0c7812 */ /* 0x000fe400078ec0ff */
[----:B------:R-:W-:-:S02]  /*139a0*/  LOP3.LUT R20, R20, 0xff, RZ, 0xc0, !PT ;  /* 0x000000ff14147812 */ /* 0x000fc400078ec0ff */
[----:B------:R-:W-:Y:S02]  /*139b0*/  PRMT R3, R0, 0x7604, R3 ;  /* 0x0000760400037816 */ /* 0x000fe40000000003 */
[----:B------:R-:W-:Y:S02]  /*139c0*/  PRMT R15, R14, 0x7604, R15 ;  /* 0x000076040e0f7816 */ /* 0x000fe4000000000f */
[----:B------:R-:W-:Y:S02]  /*139d0*/  SHF.R.U32.HI R0, RZ, 0x10, R8 ;  /* 0x00000010ff007819 */ /* 0x000fe40000011608 */
[----:B------:R-:W-:Y:S02]  /*139e0*/  SHF.R.U32.HI R14, RZ, 0x10, R10 ;  /* 0x00000010ff0e7819 */ /* 0x000fe4000001160a */
[----:B------:R-:W-:Y:S02]  /*139f0*/  PRMT R13, R12, 0x7054, R13 ;  /* 0x000070540c0d7816 */ /* 0x000fe4000000000d */
[----:B------:R-:W-:-:S02]  /*13a00*/  PRMT R21, R20, 0x7054, R21 ;  /* 0x0000705414157816 */ /* 0x000fc40000000015 */
[----:B------:R-:W-:Y:S02]  /*13a10*/  LOP3.LUT R0, R0, 0xff, RZ, 0xc0, !PT ;  /* 0x000000ff00007812 */ /* 0x000fe400078ec0ff */
[----:B------:R-:W-:Y:S02]  /*13a20*/  LOP3.LUT R14, R14, 0xff, RZ, 0xc0, !PT ;  /* 0x000000ff0e0e7812 */ /* 0x000fe400078ec0ff */
[----:B------:R-:W-:Y:S02]  /*13a30*/  LOP3.LUT R21, R21, 0xff000000, R11, 0xf8, !PT ;  /* 0xff00000015157812 */ /* 0x000fe400078ef80b */
[----:B------:R-:W-:Y:S02]  /*13a40*/  LOP3.LUT R13, R13, 0xff000000, R9, 0xf8, !PT ;  /* 0xff0000000d0d7812 */ /* 0x000fe400078ef809 */
[----:B------:R-:W-:Y:S02]  /*13a50*/  PRMT R3, R0, 0x7054, R3 ;  /* 0x0000705400037816 */ /* 0x000fe40000000003 */
[----:B------:R-:W-:-:S02]  /*13a60*/  PRMT R15, R14, 0x7054, R15 ;  /* 0x000070540e0f7816 */ /* 0x000fc4000000000f */
[-C--:B0-----:R-:W-:Y:S02]  /*13a70*/  F2FP.F16.E4M3.UNPACK_B R0, R6.reuse.H1 ;  /* 0x00000006ff00723e */ /* 0x081fe400030006ff */
[----:B------:R-:W-:Y:S02]  /*13a80*/  F2FP.F16.E4M3.UNPACK_B R24, R21 ;  /* 0x00000015ff18723e */ /* 0x000fe400020006ff */
[----:B------:R-:W-:Y:S01]  /*13a90*/  F2FP.F16.E4M3.UNPACK_B R14, R13 ;  /* 0x0000000dff0e723e */ /* 0x000fe200020006ff */
[----:B------:R-:W-:Y:S01]  /*13aa0*/  HADD2.F32 R9, -RZ, R0.H1_H1 ;  /* 0x30000000ff097230 */ /* 0x000fe20000004100 */
[----:B------:R-:W-:Y:S01]  /*13ab0*/  LOP3.LUT R12, R3, 0xff000000, R8, 0xf8, !PT ;  /* 0xff000000030c7812 */ /* 0x000fe200078ef808 */
[----:B------:R-:W-:Y:S01]  /*13ac0*/  HADD2.F32 R25, -RZ, R24.H1_H1 ;  /* 0x30000018ff197230 */ /* 0x000fe20000004100 */
[----:B------:R-:W-:Y:S01]  /*13ad0*/  LOP3.LUT R20, R15, 0xff000000, R10, 0xf8, !PT ;  /* 0xff0000000f147812 */ /* 0x000fe200078ef80a */
[----:B------:R-:W-:Y:S01]  /*13ae0*/  HADD2.F32 R15, -RZ, R14.H1_H1 ;  /* 0x3000000eff0f7230 */ /* 0x000fe20000004100 */
[----:B------:R-:W-:Y:S01]  /*13af0*/  F2FP.F16.E4M3.UNPACK_B R3, R6 ;  /* 0x00000006ff03723e */ /* 0x000fe200020006ff */
[----:B------:R-:W-:Y:S01]  /*13b00*/  HADD2.F32 R8, -RZ, R0.H0_H0 ;  /* 0x20000000ff087230 */ /* 0x000fe20000004100 */
[----:B------:R-:W-:Y:S01]  /*13b10*/  F2FP.F16.E4M3.UNPACK_B R10, R7 ;  /* 0x00000007ff0a723e */ /* 0x000fe200020006ff */
[C---:B------:R-:W-:Y:S01]  /*13b20*/  FMUL.FTZ R27, R9.reuse, R25 ;  /* 0x00000019091b7220 */ /* 0x040fe20000410000 */
[----:B------:R-:W-:Y:S01]  /*13b30*/  F2FP.F16.E4M3.UNPACK_B R11, R7.H1 ;  /* 0x00000007ff0b723e */ /* 0x000fe200030006ff */
[----:B------:R-:W-:Y:S01]  /*13b40*/  FMUL.FTZ R26, R9, R15 ;  /* 0x0000000f091a7220 */ /* 0x000fe20000410000 */
[-C--:B------:R-:W-:Y:S01]  /*13b50*/  F2FP.F16.E4M3.UNPACK_B R6, R5.reuse ;  /* 0x00000005ff06723e */ /* 0x080fe200020006ff */
[----:B------:R-:W-:Y:S01]  /*13b60*/  HADD2.F32 R24, -RZ, R24.H0_H0 ;  /* 0x20000018ff187230 */ /* 0x000fe20000004100 */
[----:B------:R-:W-:Y:S01]  /*13b70*/  F2FP.F16.E4M3.UNPACK_B R7, R5.H1 ;  /* 0x00000005ff07723e */ /* 0x000fe200030006ff */
[----:B------:R-:W-:Y:S01]  /*13b80*/  HADD2.F32 R5, -RZ, R3.H1_H1 ;  /* 0x30000003ff057230 */ /* 0x000fe20000004100 */
[----:B------:R-:W-:Y:S01]  /*13b90*/  F2FP.F16.E4M3.UNPACK_B R21, R21.H1 ;  /* 0x00000015ff15723e */ /* 0x000fe200030006ff */
[----:B------:R-:W-:-:S02]  /*13ba0*/  HADD2.F32 R14, -RZ, R14.H0_H0 ;  /* 0x2000000eff0e7230 */ /* 0x000fc40000004100 */
[C---:B------:R-:W-:Y:S01]  /*13bb0*/  FFMA.FTZ R27, R8.reuse, R15, -R27 ;  /* 0x0000000f081b7223 */ /* 0x040fe2000001081b */
[----:B------:R-:W-:Y:S01]  /*13bc0*/  FFMA.FTZ R26, R8, R25, R26 ;  /* 0x00000019081a7223 */ /* 0x000fe2000001001a */
[----:B------:R-:W-:Y:S01]  /*13bd0*/  HADD2.F32 R3, -RZ, R3.H0_H0 ;  /* 0x20000003ff037230 */ /* 0x000fe20000004100 */
[----:B------:R-:W-:Y:S01]  /*13be0*/  F2FP.F16.E4M3.UNPACK_B R13, R13.H1 ;  /* 0x0000000dff0d723e */ /* 0x000fe200030006ff */
[C---:B------:R-:W-:Y:S01]  /*13bf0*/  FMUL.FTZ R8, R5.reuse, R24 ;  /* 0x0000001805087220 */ /* 0x040fe20000410000 */
[----:B------:R-:W-:Y:S01]  /*13c00*/  FMUL.FTZ R15, R5, R14 ;  /* 0x0000000e050f7220 */ /* 0x000fe20000410000 */
[--C-:B------:R-:W-:Y:S01]  /*13c10*/  HADD2.F32 R5, -RZ, R10.reuse.H1_H1 ;  /* 0x3000000aff057230 */ /* 0x100fe20000004100 */
[----:B------:R-:W-:Y:S01]  /*13c20*/  F2FP.F16.E4M3.UNPACK_B R0, R4 ;  /* 0x00000004ff00723e */ /* 0x000fe200020006ff */
[----:B------:R-:W-:Y:S02]  /*13c30*/  HADD2.F32 R9, -RZ, R21.H0_H0 ;  /* 0x20000015ff097230 */ /* 0x000fe40000004100 */
[C---:B------:R-:W-:Y:S01]  /*13c40*/  FFMA.FTZ R25, R3.reuse, R14, -R8 ;  /* 0x0000000e03197223 */ /* 0x040fe20000010808 */
[----:B------:R-:W-:Y:S01]  /*13c50*/  FFMA.FTZ R24, R3, R24, R15 ;  /* 0x0000001803187223 */ /* 0x000fe2000001000f */
[----:B------:R-:W-:Y:S01]  /*13c60*/  HADD2.F32 R8, -RZ, R13.H0_H0 ;  /* 0x2000000dff087230 */ /* 0x000fe20000004100 */
[----:B------:R-:W-:Y:S01]  /*13c70*/  F2FP.F16.E4M3.UNPACK_B R4, R4.H1 ;  /* 0x00000004ff04723e */ /* 0x000fe200030006ff */
[----:B------:R-:W-:-:S02]  /*13c80*/  HADD2.F32 R10, -RZ, R10.H0_H0 ;  /* 0x2000000aff0a7230 */ /* 0x000fc40000004100 */
[CC--:B------:R-:W-:Y:S01]  /*13c90*/  FMUL.FTZ R15, R5.reuse, R9.reuse ;  /* 0x00000009050f7220 */ /* 0x0c0fe20000410000 */
[----:B------:R-:W-:Y:S02]  /*13ca0*/  HADD2.F32 R14, -RZ, R21.H1_H1 ;  /* 0x30000015ff0e7230 */ /* 0x000fe40000004100 */
[-C--:B------:R-:W-:Y:S01]  /*13cb0*/  FMUL.FTZ R5, R5, R8.reuse ;  /* 0x0000000805057220 */ /* 0x080fe20000410000 */
[----:B------:R-:W-:Y:S02]  /*13cc0*/  HADD2.F32 R3, -RZ, R11.H1_H1 ;  /* 0x3000000bff037230 */ /* 0x000fe40000004100 */
[C---:B------:R-:W-:Y:S01]  /*13cd0*/  FFMA.FTZ R21, R10.reuse, R8, -R15 ;  /* 0x000000080a157223 */ /* 0x040fe2000001080f */
[----:B------:R-:W-:Y:S02]  /*13ce0*/  HADD2.F32 R8, -RZ, R13.H1_H1 ;  /* 0x3000000dff087230 */ /* 0x000fe40000004100 */
[----:B------:R-:W-:Y:S01]  /*13cf0*/  FFMA.FTZ R28, R10, R9, R5 ;  /* 0x000000090a1c7223 */ /* 0x000fe20000010005 */
[----:B------:R-:W-:-:S02]  /*13d00*/  HADD2.F32 R11, -RZ, R11.H0_H0 ;  /* 0x2000000bff0b7230 */ /* 0x000fc40000004100 */
[C---:B------:R-:W-:Y:S01]  /*13d10*/  FMUL.FTZ R30, R3.reuse, R14 ;  /* 0x0000000e031e7220 */ /* 0x040fe20000410000 */
[----:B------:R-:W-:Y:S01]  /*13d20*/  F2FP.F16.E4M3.UNPACK_B R9, R20 ;  /* 0x00000014ff09723e */ /* 0x000fe200020006ff */
[-C--:B------:R-:W-:Y:S01]  /*13d30*/  FMUL.FTZ R10, R3, R8.reuse ;  /* 0x00000008030a7220 */ /* 0x080fe20000410000 */
[----:B------:R-:W-:Y:S02]  /*13d40*/  HADD2.F32 R5, -RZ, R4.H1_H1 ;  /* 0x30000004ff057230 */ /* 0x000fe40000004100 */
[C---:B------:R-:W-:Y:S01]  /*13d50*/  FFMA.FTZ R30, R11.reuse, R8, -R30 ;  /* 0x000000080b1e7223 */ /* 0x040fe2000001081e */
[----:B------:R-:W-:Y:S01]  /*13d60*/  F2FP.F16.E4M3.UNPACK_B R8, R12 ;  /* 0x0000000cff08723e */ /* 0x000fe200020006ff */
[----:B------:R-:W-:Y:S01]  /*13d70*/  FFMA.FTZ R29, R11, R14, R10 ;  /* 0x0000000e0b1d7223 */ /* 0x000fe2000001000a */
[--C-:B------:R-:W-:Y:S01]  /*13d80*/  HADD2.F32 R13, -RZ, R9.reuse.H1_H1 ;  /* 0x30000009ff0d7230 */ /* 0x100fe20000004100 */
[----:B------:R-:W-:Y:S01]  /*13d90*/  F2FP.F16.E4M3.UNPACK_B R12, R12.H1 ;  /* 0x0000000cff0c723e */ /* 0x000fe200030006ff */
[----:B------:R-:W-:Y:S01]  /*13da0*/  HADD2.F32 R10, -RZ, R9.H0_H0 ;  /* 0x20000009ff0a7230 */ /* 0x000fe20000004100 */
[----:B------:R-:W-:Y:S01]  /*13db0*/  F2FP.F16.E4M3.UNPACK_B R20, R20.H1 ;  /* 0x00000014ff14723e */ /* 0x000fe200030006ff */
[----:B------:R-:W-:-:S02]  /*13dc0*/  HADD2.F32 R9, -RZ, R8.H1_H1 ;  /* 0x30000008ff097230 */ /* 0x000fc40000004100 */
[C---:B------:R-:W-:Y:S01]  /*13dd0*/  FMUL.FTZ R11, R5.reuse, R13 ;  /* 0x0000000d050b7220 */ /* 0x040fe20000410000 */
[----:B------:R-:W-:Y:S02]  /*13de0*/  HADD2.F32 R3, -RZ, R0.H1_H1 ;  /* 0x30000000ff037230 */ /* 0x000fe40000004100 */
        /* <DEDUP_REMOVED lines=10> */
[----:B------:R-:W-:-:S02]  /*13e90*/  HADD2.F32 R4, -RZ, R12.H1_H1 ;  /* 0x3000000cff047230 */ /* 0x000fc40000004100 */
[--C-:B------:R-:W-:Y:S02]  /*13ea0*/  HADD2.F32 R3, -RZ, R7.reuse.H1_H1 ;  /* 0x30000007ff037230 */ /* 0x100fe40000004100 */
[--C-:B------:R-:W-:Y:S02]  /*13eb0*/  HADD2.F32 R8, -RZ, R20.reuse.H1_H1 ;  /* 0x30000014ff087230 */ /* 0x100fe40000004100 */
[----:B------:R-:W-:Y:S02]  /*13ec0*/  HADD2.F32 R9, -RZ, R20.H0_H0 ;  /* 0x20000014ff097230 */ /* 0x000fe40000004100 */
[C---:B------:R-:W-:Y:S01]  /*13ed0*/  FMUL.FTZ R13, R3.reuse, R4 ;  /* 0x00000004030d7220 */ /* 0x040fe20000410000 */
[----:B------:R-:W-:Y:S02]  /*13ee0*/  HADD2.F32 R0, -RZ, R6.H1_H1 ;  /* 0x30000006ff007230 */ /* 0x000fe40000004100 */
[----:B------:R-:W-:Y:S02]  /*13ef0*/  HADD2.F32 R5, -RZ, R12.H0_H0 ;  /* 0x2000000cff057230 */ /* 0x000fe40000004100 */
[----:B------:R-:W-:Y:S01]  /*13f00*/  FMUL.FTZ R12, R3, R8 ;  /* 0x00000008030c7220 */ /* 0x000fe20000410000 */
[----:B------:R-:W-:-:S02]  /*13f10*/  HADD2.F32 R7, -RZ, R7.H0_H0 ;  /* 0x20000007ff077230 */ /* 0x000fc40000004100 */
[C---:B------:R-:W-:Y:S01]  /*13f20*/  FMUL.FTZ R3, R0.reuse, R9 ;  /* 0x0000000900037220 */ /* 0x040fe20000410000 */
[----:B------:R-:W-:Y:S02]  /*13f30*/  HADD2.F32 R6, -RZ, R6.H0_H0 ;  /* 0x20000006ff067230 */ /* 0x000fe40000004100 */
[-C--:B------:R-:W-:Y:S01]  /*13f40*/  FMUL.FTZ R0, R0, R5.reuse ;  /* 0x0000000500007220 */ /* 0x080fe20000410000 */
[C---:B------:R-:W-:Y:S01]  /*13f50*/  FFMA.FTZ R12, R7.reuse, R4, -R12 ;  /* 0x00000004070c7223 */ /* 0x040fe2000001080c */
[----:B------:R-:W-:Y:S01]  /*13f60*/  FFMA.FTZ R13, R7, R8, R13 ;  /* 0x00000008070d7223 */ /* 0x000fe2000001000d */
[C---:B------:R-:W-:Y:S01]  /*13f70*/  FFMA.FTZ R5, R6.reuse, R5, -R3 ;  /* 0x0000000506057223 */ /* 0x040fe20000010803 */
[----:B------:R-:W-:Y:S01]  /*13f80*/  FFMA.FTZ R0, R6, R9, R0 ;  /* 0x0000000906007223 */ /* 0x000fe20000010000 */
[----:B------:R-:W-:Y:S02]  /*13f90*/  F2FP.SATFINITE.E4M3.F32.PACK_AB_MERGE_C R6, R26, R27, RZ ;  /* 0x0000001b1a06723e */ /* 0x000fe400048070ff */
[----:B------:R-:W-:-:S02]  /*13fa0*/  F2FP.SATFINITE.E4M3.F32.PACK_AB_MERGE_C R7, R29, R30, RZ ;  /* 0x0000001e1d07723e */ /* 0x000fc400048070ff */
[----:B------:R-:W-:Y:S02]  /*13fb0*/  F2FP.SATFINITE.E4M3.F32.PACK_AB_MERGE_C R4, R15, R14, RZ ;  /* 0x0000000e0f04723e */ /* 0x000fe400048070ff */
[----:B------:R-:W-:Y:S02]  /*13fc0*/  F2FP.SATFINITE.E4M3.F32.PACK_AB_MERGE_C R12, R13, R12, RZ ;  /* 0x0000000c0d0c723e */ /* 0x000fe400048070ff */
[----:B------:R-:W-:Y:S02]  /*13fd0*/  F2FP.SATFINITE.E4M3.F32.PACK_AB_MERGE_C R6, R24, R25, R6 ;  /* 0x000000191806723e */ /* 0x000fe40004807006 */
[----:B------:R-:W-:Y:S02]  /*13fe0*/  F2FP.SATFINITE.E4M3.F32.PACK_AB_MERGE_C R7, R28, R21, R7 ;  /* 0x000000151c07723e */ /* 0x000fe40004807007 */
[----:B------:R-:W-:Y:S02]  /*13ff0*/  F2FP.SATFINITE.E4M3.F32.PACK_AB_MERGE_C R4, R10, R11, R4 ;  /* 0x0000000b0a04723e */ /* 0x000fe40004807004 */
[----:B------:R-:W-:-:S05]  /*14000*/  F2FP.SATFINITE.E4M3.F32.PACK_AB_MERGE_C R5, R0, R5, R12 ;  /* 0x000000050005723e */ /* 0x000fca000480700c */
[----:B------:R0:W-:Y:S01]  /*14010*/  STS.128 [R226+0x4000], R4 ;  /* 0x00400004e2007388 */ /* 0x0001e20000000c00 */
[----:B------:R-:W-:Y:S05]  /*14020*/  BRA `(.L_x_563) ;  /* 0x00000034001c7947 */ /* 0x000fea0003800000 */
.L_x_557:
[----:B------:R-:W-:-:S03]  /*14030*/  UMOV UR4, 0xffffffff ;  /* 0xffffffff00047882 */ /* 0x000fc60000000000 */
[----:B------:R-:W-:Y:S05]  /*14040*/  BRA.DIV UR4, `(.L_x_574) ;  /* 0x0000016a04d07947 */ /* 0x000fea000b800000 */
[----:B------:R0:W1:Y:S04]  /*14050*/  SHFL.IDX PT, R21, R24, RZ, 0x1e1f ;  /* 0x001e1fff18157589 */ /* 0x00006800000e0000 */
[----:B------:R0:W2:Y:S04]  /*14060*/  SHFL.IDX PT, R39, R136, RZ, 0x1e1f ;  /* 0x001e1fff88277589 */ /* 0x0000a800000e0000 */
[----:B------:R0:W3:Y:S04]  /*14070*/  SHFL.IDX PT, R3, R26, RZ, 0x1e1f ;  /* 0x001e1fff1a037589 */ /* 0x0000e800000e0000 */
[----:B------:R-:W4:Y:S02]  /*14080*/  SHFL.IDX PT, R37, R37, RZ, 0x1e1f ;  /* 0x001e1fff25257589 */ /* 0x000f2400000e0000 */
.L_x_814:
[----:B------:R-:W-:Y:S01]  /*14090*/  ULDC UR4, c[0x0][0x448] ;  /* 0x0001120000047ab9 */ /* 0x000fe20000000800 */
[----:B------:R-:W-:Y:S01]  /*140a0*/  BSSY B1, `(.L_x_575) ;  /* 0x0000038000017945 */ /* 0x000fe20003800000 */
[----:B------:R-:W-:Y:S01]  /*140b0*/  IMAD R0, R151, UR4, RZ ;  /* 0x0000000497007c24 */ /* 0x000fe2000f8e02ff */
[----:B------:R-:W-:Y:S02]  /*140c0*/  CS2R R4, SRZ ;  /* 0x0000000000047805 */ /* 0x000fe4000001ff00 */
[----:B------:R-:W-:Y:S02]  /*140d0*/  CS2R R6, SRZ ;  /* 0x0000000000067805 */ /* 0x000fe4000001ff00 */
[----:B------:R-:W-:Y:S02]  /*140e0*/  CS2R R8, SRZ ;  /* 0x0000000000087805 */ /* 0x000fe4000001ff00 */
[----:B------:R-:W-:Y:S02]  /*140f0*/  CS2R R12, SRZ ;  /* 0x00000000000c7805 */ /* 0x000fe4000001ff00 */
[----:B------:R-:W-:-:S02]  /*14100*/  ISETP.GE.AND P0, PT, R10, R0, PT ;  /* 0x000000000a00720c */ /* 0x000fc40003f06270 */
[----:B------:R-:W-:Y:S02]  /*14110*/  CS2R R10, SRZ ;  /* 0x00000000000a7805 */ /* 0x000fe4000001ff00 */
[----:B------:R-:W-:Y:S02]  /*14120*/  CS2R R14, SRZ ;  /* 0x00000000000e7805 */ /* 0x000fe4000001ff00 */
[----:B0-----:R-:W-:Y:S02]  /*14130*/  CS2R R24, SRZ ;  /* 0x0000000000187805 */ /* 0x001fe4000001ff00 */
[----:B------:R-:W-:Y:S02]  /*14140*/  CS2R R26, SRZ ;  /* 0x00000000001a7805 */ /* 0x000fe4000001ff00 */
[----:B------:R-:W-:Y:S02]  /*14150*/  CS2R R28, SRZ ;  /* 0x00000000001c7805 */ /* 0x000fe4000001ff00 */
[----:B------:R-:W-:-:S02]  /*14160*/  CS2R R30, SRZ ;  /* 0x00000000001e7805 */ /* 0x000fc4000001ff00 */
[----:B------:R-:W-:Y:S02]  /*14170*/  CS2R R32, SRZ ;  /* 0x0000000000207805 */ /* 0x000fe4000001ff00 */
[----:B------:R-:W-:Y:S01]  /*14180*/  CS2R R34, SRZ ;  /* 0x0000000000227805 */ /* 0x000fe2000001ff00 */
[----:B------:R-:W-:Y:S06]  /*14190*/  @P0 BRA `(.L_x_576) ;  /* 0x0000000000a00947 */ /* 0x000fec0003800000 */
[C---:B------:R-:W-:Y:S01]  /*141a0*/  VIADD R4, R16.reuse, 0x20 ;  /* 0x0000002010047836 */ /* 0x040fe20000000000 */
[----:B------:R-:W-:Y:S01]  /*141b0*/  ULDC UR4, c[0x0][0x3f4] ;  /* 0x0000fd0000047ab9 */ /* 0x000fe20000000800 */
[C---:B------:R-:W-:Y:S02]  /*141c0*/  IADD3 R5, R16.reuse, 0x40, RZ ;  /* 0x0000004010057810 */ /* 0x040fe40007ffe0ff */
[----:B------:R-:W-:Y:S02]  /*141d0*/  CS2R R24, SRZ ;  /* 0x0000000000187805 */ /* 0x000fe4000001ff00 */
[----:B------:R-:W-:Y:S02]  /*141e0*/  ISETP.GE.AND P2, PT, R16, UR4, PT ;  /* 0x0000000410007c0c */ /* 0x000fe4000bf46270 */
[----:B------:R-:W-:Y:S02]  /*141f0*/  CS2R R26, SRZ ;  /* 0x00000000001a7805 */ /* 0x000fe4000001ff00 */
[----:B------:R-:W-:-:S02]  /*14200*/  ISETP.GE.AND P1, PT, R4, UR4, PT ;  /* 0x0000000404007c0c */ /* 0x000fc4000bf26270 */
[----:B------:R-:W-:Y:S02]  /*14210*/  CS2R R28, SRZ ;  /* 0x00000000001c7805 */ /* 0x000fe4000001ff00 */
[----:B------:R-:W-:Y:S02]  /*14220*/  ISETP.GE.AND P0, PT, R5, UR4, PT ;  /* 0x0000000405007c0c */ /* 0x000fe4000bf06270 */
[----:B------:R-:W-:Y:S02]  /*14230*/  CS2R R4, SRZ ;  /* 0x0000000000047805 */ /* 0x000fe4000001ff00 */
[----:B------:R-:W-:Y:S02]  /*14240*/  CS2R R30, SRZ ;  /* 0x00000000001e7805 */ /* 0x000fe4000001ff00 */
[----:B-1----:R-:W-:-:S03]  /*14250*/  @!P2 IADD3 R40, P3, R16, R21, RZ ;  /* 0x000000151028a210 */ /* 0x002fc60007f7e0ff */
[----:B------:R-:W-:-:S04]  /*14260*/  @!P1 IMAD.SHL.U32 R46, R173, 0x10, RZ ;  /* 0x00000010ad2e9824 */ /* 0x000fc800078e00ff */
[----:B------:R-:W-:Y:S02]  /*14270*/  @!P0 IMAD.SHL.U32 R48, R174, 0x10, RZ ;  /* 0x00000010ae308824 */ /* 0x000fe400078e00ff */
[----:B---3--:R-:W-:Y:S01]  /*14280*/  @!P2 IMAD.X R41, R3, 0x1, R17, P3 ;  /* 0x000000010329a824 */ /* 0x008fe200018e0611 */
[----:B------:R-:W-:Y:S02]  /*14290*/  @!P1 SHF.R.S32.HI R6, RZ, 0x1f, R46 ;  /* 0x0000001fff069819 */ /* 0x000fe4000001142e */
[C---:B------:R-:W-:Y:S02]  /*142a0*/  @!P1 IADD3 R42, P5, R46.reuse, R21, RZ ;  /* 0x000000152e2a9210 */ /* 0x040fe40007fbe0ff */
[----:B--2---:R-:W-:Y:S02]  /*142b0*/  @!P1 IADD3 R46, P4, R46, R39, RZ ;  /* 0x000000272e2e9210 */ /* 0x004fe40007f9e0ff */
[----:B------:R-:W-:Y:S02]  /*142c0*/  CS2R R10, SRZ ;  /* 0x00000000000a7805 */ /* 0x000fe4000001ff00 */
[----:B------:R-:W-:-:S02]  /*142d0*/  @!P0 IADD3 R38, P3, R48, R21, RZ ;  /* 0x0000001530268210 */ /* 0x000fc40007f7e0ff */
[----:B------:R-:W-:Y:S02]  /*142e0*/  CS2R R32, SRZ ;  /* 0x0000000000207805 */ /* 0x000fe4000001ff00 */
[----:B------:R-:W-:Y:S01]  /*142f0*/  @!P0 SHF.R.S32.HI R8, RZ, 0x1f, R48 ;  /* 0x0000001fff088819 */ /* 0x000fe20000011430 */
[----:B----4-:R-:W-:Y:S01]  /*14300*/  @!P1 IMAD.X R47, R37, 0x1, R6, P4 ;  /* 0x00000001252f9824 */ /* 0x010fe200020e0606 */
[----:B------:R-:W-:Y:S02]  /*14310*/  @!P1 IADD3.X R43, R3, R6, RZ, P5, !PT ;  /* 0x00000006032b9210 */ /* 0x000fe40002ffe4ff */
[----:B------:R-:W-:Y:S02]  /*14320*/  CS2R R6, SRZ ;  /* 0x0000000000067805 */ /* 0x000fe4000001ff00 */
[----:B------:R-:W-:Y:S02]  /*14330*/  @!P0 IADD3 R48, P5, R48, R39, RZ ;  /* 0x0000002730308210 */ /* 0x000fe40007fbe0ff */
[----:B------:R-:W-:-:S02]  /*14340*/  CS2R R34, SRZ ;  /* 0x0000000000227805 */ /* 0x000fc4000001ff00 */
[----:B------:R-:W-:Y:S01]  /*14350*/  @!P2 IADD3 R20, P4, R16, R39, RZ ;  /* 0x000000271014a210 */ /* 0x000fe20007f9e0ff */
[--C-:B------:R-:W-:Y:S01]  /*14360*/  @!P0 IMAD.X R39, R3, 0x1, R8.reuse, P3 ;  /* 0x0000000103278824 */ /* 0x100fe200018e0608 */
[----:B------:R-:W-:Y:S01]  /*14370*/  CS2R R12, SRZ ;  /* 0x00000000000c7805 */ /* 0x000fe2000001ff00 */
[C---:B------:R-:W-:Y:S01]  /*14380*/  @!P0 IMAD.X R49, R37.reuse, 0x1, R8, P5 ;  /* 0x0000000125318824 */ /* 0x040fe200028e0608 */
[----:B------:R-:W-:Y:S02]  /*14390*/  CS2R R8, SRZ ;  /* 0x0000000000087805 */ /* 0x000fe4000001ff00 */
[----:B------:R-:W-:Y:S02]  /*143a0*/  CS2R R14, SRZ ;  /* 0x00000000000e7805 */ /* 0x000fe4000001ff00 */
[----:B------:R-:W-:Y:S01]  /*143b0*/  @!P2 IADD3.X R21, R37, R17, RZ, P4, !PT ;  /* 0x000000112515a210 */ /* 0x000fe200027fe4ff */
[----:B------:R0:W5:Y:S04]  /*143c0*/  @!P2 LD.E.128 R24, desc[UR50][R40.64] ;  /* 0x000000322818a980 */ /* 0x000168000c101d00 */
[----:B------:R0:W5:Y:S04]  /*143d0*/  @!P2 LD.E.128 R4, desc[UR50][R20.64] ;  /* 0x000000321404a980 */ /* 0x000168000c101d00 */
[----:B------:R0:W5:Y:S04]  /*143e0*/  @!P1 LD.E.128 R28, desc[UR50][R42.64] ;  /* 0x000000322a1c9980 */ /* 0x000168000c101d00 */
[----:B------:R0:W5:Y:S04]  /*143f0*/  @!P1 LD.E.128 R8, desc[UR50][R46.64] ;  /* 0x000000322e089980 */ /* 0x000168000c101d00 */
[----:B------:R0:W5:Y:S04]  /*14400*/  @!P0 LD.E.128 R32, desc[UR50][R38.64] ;  /* 0x0000003226208980 */ /* 0x000168000c101d00 */
[----:B------:R0:W5:Y:S02]  /*14410*/  @!P0 LD.E.128 R12, desc[UR50][R48.64] ;  /* 0x00000032300c8980 */ /* 0x000164000c101d00 */
.L_x_576:
[----:B------:R-:W-:Y:S05]  /*14420*/  BSYNC B1 ;  /* 0x0000000000017941 */ /* 0x000fea0003800000 */
.L_x_575:
[----:B------:R-:W-:Y:S01]  /*14430*/  ULEA.HI UR4, UR37, UR37, URZ, 0x1 ;  /* 0x0000002525047291 */ /* 0x000fe2000f8f083f */
[----:B------:R-:W-:Y:S01]  /*14440*/  IMAD R0, R169, -0x80, R0 ;  /* 0xffffff80a9007824 */ /* 0x000fe200078e0200 */
[----:B------:R-:W-:Y:S02]  /*14450*/  BSSY B1, `(.L_x_577) ;  /* 0x0000009000017945 */ /* 0x000fe40003800000 */
[----:B------:R-:W-:Y:S02]  /*14460*/  ULOP3.LUT UR4, UR4, 0xfffffffe, URZ, 0xc0, !UPT ;  /* 0xfffffffe04047892 */ /* 0x000fe4000f8ec03f */
[----:B---3--:R-:W-:Y:S02]  /*14470*/  VIMNMX R3, R0, 0x80, PT ;  /* 0x0000008000037848 */ /* 0x008fe40003fe0100 */
[----:B------:R-:W-:Y:S02]  /*14480*/  UIADD3 UR4, UR37, -UR4, URZ ;  /* 0x8000000425047290 */ /* 0x000fe4000fffe03f */
[----:B------:R-:W-:-:S04]  /*14490*/  ISETP.GE.AND P1, PT, R198, R3, PT ;  /* 0x00000003c600720c */ /* 0x000fc80003f26270 */
[----:B01----:R-:W-:-:S05]  /*144a0*/  IMAD.U32 R21, RZ, RZ, UR4 ;  /* 0x00000004ff157e24 */ /* 0x003fca000f8e00ff */
[----:B------:R-:W-:-:S04]  /*144b0*/  SHF.L.U32 R21, R21, 0x1f, RZ ;  /* 0x0000001f15157819 */ /* 0x000fc800000006ff */
[----:B------:R-:W0:Y:S02]  /*144c0*/  SYNCS.PHASECHK.TRANS64.TRYWAIT P0, [R18+URZ+0x29800], R21 ;  /* 0x02980015120075a7 */ /* 0x000e24000800017f */
[----:B0-----:R-:W-:Y:S05]  /*144d0*/  @!P0 BRA `(.L_x_578) ;  /* 0x0000016800208947 */ /* 0x001fea0003800000 */
.L_x_815:
[----:B------:R-:W-:Y:S05]  /*144e0*/  BSYNC B1 ;  /* 0x0000000000017941 */ /* 0x000fea0003800000 */
.L_x_577:
[----:B------:R-:W-:Y:S05]  /*144f0*/  @P1 BRA `(.L_x_563) ;  /* 0x0000002c00e81947 */ /* 0x000fea0003800000 */
[----:B------:R-:W1:Y:S01]  /*14500*/  LDC R3, c[0x0][0x3f4] ;  /* 0x0000fd00ff037b82 */ /* 0x000e620000000800 */
[C---:B------:R-:W-:Y:S01]  /*14510*/  VIADD R0, R16.reuse, 0x20 ;  /* 0x0000002010007836 */ /* 0x040fe20000000000 */
[----:B------:R-:W-:Y:S01]  /*14520*/  BSSY B1, `(.L_x_579) ;  /* 0x00000fd000017945 */ /* 0x000fe20003800000 */
[C---:B------:R-:W-:Y:S01]  /*14530*/  VIADD R20, R16.reuse, 0x40 ;  /* 0x0000004010147836 */ /* 0x040fe20000000000 */
[-C--:B-1----:R-:W-:Y:S02]  /*14540*/  ISETP.GE.AND P0, PT, R16, R3.reuse, PT ;  /* 0x000000031000720c */ /* 0x082fe40003f06270 */
[-C--:B------:R-:W-:Y:S02]  /*14550*/  ISETP.GE.AND P1, PT, R0, R3.reuse, PT ;  /* 0x000000030000720c */ /* 0x080fe40003f26270 */
[----:B------:R-:W-:-:S09]  /*14560*/  ISETP.GE.AND P2, PT, R20, R3, PT ;  /* 0x000000031400720c */ /* 0x000fd20003f46270 */
[----:B------:R-:W-:Y:S05]  /*14570*/  @P0 BRA `(.L_x_580) ;  /* 0x0000000c00dc0947 */ /* 0x000fea0003800000 */
[----:B------:R-:W3:Y:S01]  /*14580*/  LDL R67, [R1+0x24] ;  /* 0x0000240001437983 */ /* 0x000ee20000100800 */
[----:B-----5:R-:W-:Y:S02]  /*14590*/  SHF.R.U32.HI R0, RZ, 0x8, R24 ;  /* 0x00000008ff007819 */ /* 0x020fe40000011618 */
[----:B------:R-:W-:Y:S02]  /*145a0*/  LOP3.LUT R20, R24, 0xff, RZ, 0xc0, !PT ;  /* 0x000000ff18147812 */ /* 0x000fe400078ec0ff */
[----:B0-----:R-:W-:Y:S02]  /*145b0*/  LOP3.LUT R21, R0, 0xff, RZ, 0xc0, !PT ;  /* 0x000000ff00157812 */ /* 0x001fe400078ec0ff */
[----:B------:R-:W-:Y:S02]  /*145c0*/  LEA.HI R0, R3, R228, RZ, 0x1c ;  /* 0x000000e403007211 */ /* 0x000fe400078fe0ff */
[----:B------:R-:W-:Y:S02]  /*145d0*/  PRMT R45, R21, 0x7604, R20 ;  /* 0x00007604152d7816 */ /* 0x000fe40000000014 */
[----:B------:R-:W-:-:S02]  /*145e0*/  SHF.R.S32.HI R21, RZ, 0x1f, R0 ;  /* 0x0000001fff157819 */ /* 0x000fc40000011400 */
[----:B----4-:R-:W-:Y:S02]  /*145f0*/  SHF.R.U32.HI R37, RZ, 0x8, R25 ;  /* 0x00000008ff257819 */ /* 0x010fe40000011619 */
[----:B------:R-:W-:Y:S02]  /*14600*/  LEA.HI R20, R21, R0, RZ, 0x2 ;  /* 0x0000000015147211 */ /* 0x000fe400078f10ff */
[----:B------:R-:W-:Y:S02]  /*14610*/  SHF.L.U32 R21, R0, 0x4, RZ ;  /* 0x0000000400157819 */ /* 0x000fe400000006ff */
[----:B--2---:R-:W-:Y:S01]  /*14620*/  SHF.R.U32.HI R39, RZ, 0x8, R26 ;  /* 0x00000008ff277819 */ /* 0x004fe2000001161a */
[----:B------:R-:W-:Y:S01]  /*14630*/  IMAD.SHL.U32 R20, R20, 0x800, RZ ;  /* 0x0000080014147824 */ /* 0x000fe200078e00ff */
[----:B------:R-:W-:Y:S02]  /*14640*/  LOP3.LUT R0, R208, 0x30, R21, 0xf8, !PT ;  /* 0x00000030d0007812 */ /* 0x000fe400078ef815 */
[----:B------:R-:W-:-:S02]  /*14650*/  LOP3.LUT R36, R25, 0xff, RZ, 0xc0, !PT ;  /* 0x000000ff19247812 */ /* 0x000fc400078ec0ff */
[----:B------:R-:W-:Y:S02]  /*14660*/  LOP3.LUT R0, R0, R209, RZ, 0x3c, !PT ;  /* 0x000000d100007212 */ /* 0x000fe400078e3cff */
[----:B------:R-:W-:Y:S02]  /*14670*/  LOP3.LUT R21, R20, 0xffffe000, RZ, 0xc0, !PT ;  /* 0xffffe00014157812 */ /* 0x000fe400078ec0ff */
[----:B------:R-:W-:Y:S02]  /*14680*/  LOP3.LUT R38, R26, 0xff, RZ, 0xc0, !PT ;  /* 0x000000ff1a267812 */ /* 0x000fe400078ec0ff */
[----:B------:R-:W-:Y:S02]  /*14690*/  LOP3.LUT R37, R37, 0xff, RZ, 0xc0, !PT ;  /* 0x000000ff25257812 */ /* 0x000fe400078ec0ff */
[----:B------:R-:W-:Y:S02]  /*146a0*/  LOP3.LUT R39, R39, 0xff, RZ, 0xc0, !PT ;  /* 0x000000ff27277812 */ /* 0x000fe400078ec0ff */
[----:B------:R-:W-:-:S02]  /*146b0*/  IADD3 R21, R0, R210, R21 ;  /* 0x000000d200157210 */ /* 0x000fc40007ffe015 */
[----:B------:R-:W-:Y:S02]  /*146c0*/  PRMT R46, R37, 0x7604, R36 ;  /* 0x00007604252e7816 */ /* 0x000fe40000000024 */
[----:B------:R-:W-:Y:S01]  /*146d0*/  PRMT R47, R39, 0x7604, R38 ;  /* 0x00007604272f7816 */ /* 0x000fe20000000026 */
[----:B------:R-:W-:Y:S01]  /*146e0*/  IMAD.IADD R0, R18, 0x1, R21 ;  /* 0x0000000112007824 */ /* 0x000fe200078e0215 */
[----:B------:R-:W-:Y:S02]  /*146f0*/  SHF.R.U32.HI R37, RZ, 0x8, R27 ;  /* 0x00000008ff257819 */ /* 0x000fe4000001161b */
[----:B------:R-:W-:Y:S02]  /*14700*/  SHF.R.U32.HI R39, RZ, 0x8, R4 ;  /* 0x00000008ff277819 */ /* 0x000fe40000011604 */
[----:B------:R-:W-:Y:S02]  /*14710*/  SHF.R.U32.HI R40, RZ, 0x8, R5 ;  /* 0x00000008ff287819 */ /* 0x000fe40000011605 */
[----:B------:R-:W-:-:S02]  /*14720*/  LOP3.LUT R36, R27, 0xff, RZ, 0xc0, !PT ;  /* 0x000000ff1b247812 */ /* 0x000fc400078ec0ff */
[----:B------:R-:W-:Y:S02]  /*14730*/  LOP3.LUT R38, R4, 0xff, RZ, 0xc0, !PT ;  /* 0x000000ff04267812 */ /* 0x000fe400078ec0ff */
[----:B------:R-:W-:Y:S02]  /*14740*/  LOP3.LUT R37, R37, 0xff, RZ, 0xc0, !PT ;  /* 0x000000ff25257812 */ /* 0x000fe400078ec0ff */
[----:B------:R-:W-:Y:S02]  /*14750*/  LOP3.LUT R39, R39, 0xff, RZ, 0xc0, !PT ;  /* 0x000000ff27277812 */ /* 0x000fe400078ec0ff */
[----:B------:R-:W-:Y:S02]  /*14760*/  LOP3.LUT R21, R40, 0xff, RZ, 0xc0, !PT ;  /* 0x000000ff28157812 */ /* 0x000fe400078ec0ff */
[----:B------:R-:W0:Y:S01]  /*14770*/  LDS.128 R40, [R0+0x14400] ;  /* 0x0144000000287984 */ /* 0x000e220000000c00 */
[----:B------:R-:W-:Y:S02]  /*14780*/  PRMT R20, R37, 0x7604, R36 ;  /* 0x0000760425147816 */ /* 0x000fe40000000024 */
[----:B------:R-:W-:-:S02]  /*14790*/  PRMT R53, R39, 0x7604, R38 ;  /* 0x0000760427357816 */ /* 0x000fc40000000026 */
[----:B------:R-:W-:Y:S02]  /*147a0*/  SHF.R.U32.HI R52, RZ, 0x8, R7 ;  /* 0x00000008ff347819 */ /* 0x000fe40000011607 */
[----:B------:R-:W-:Y:S02]  /*147b0*/  LOP3.LUT R51, R7, 0xff, RZ, 0xc0, !PT ;  /* 0x000000ff07337812 */ /* 0x000fe400078ec0ff */
[----:B------:R-:W-:Y:S02]  /*147c0*/  LOP3.LUT R52, R52, 0xff, RZ, 0xc0, !PT ;  /* 0x000000ff34347812 */ /* 0x000fe400078ec0ff */
[----:B------:R-:W-:Y:S02]  /*147d0*/  LOP3.LUT R48, R5, 0xff, RZ, 0xc0, !PT ;  /* 0x000000ff05307812 */ /* 0x000fe400078ec0ff */
[----:B------:R-:W-:Y:S02]  /*147e0*/  SHF.R.U32.HI R50, RZ, 0x8, R6 ;  /* 0x00000008ff327819 */ /* 0x000fe40000011606 */
[----:B------:R-:W-:-:S02]  /*147f0*/  PRMT R52, R52, 0x7604, R51 ;  /* 0x0000760434347816 */ /* 0x000fc40000000033 */
[----:B------:R-:W-:Y:S02]  /*14800*/  LOP3.LUT R49, R6, 0xff, RZ, 0xc0, !PT ;  /* 0x000000ff06317812 */ /* 0x000fe400078ec0ff */
[----:B------:R-:W-:Y:S02]  /*14810*/  LOP3.LUT R50, R50, 0xff, RZ, 0xc0, !PT ;  /* 0x000000ff32327812 */ /* 0x000fe400078ec0ff */
[----:B------:R-:W-:Y:S02]  /*14820*/  PRMT R48, R21, 0x7604, R48 ;  /* 0x0000760415307816 */ /* 0x000fe40000000030 */
[----:B------:R-:W-:Y:S02]  /*14830*/  SHF.R.U32.HI R51, RZ, 0x10, R5 ;  /* 0x00000010ff337819 */ /* 0x000fe40000011605 */
[----:B------:R-:W-:Y:S02]  /*14840*/  SHF.R.U32.HI R21, RZ, 0x10, R25 ;  /* 0x00000010ff157819 */ /* 0x000fe40000011619 */
[----:B------:R-:W-:Y:S01]  /*14850*/  PRMT R57, R50, 0x7604, R49 ;  /* 0x0000760432397816 */ /* 0x000fe20000000031 */
[----:B------:R-:W-:Y:S01]  /*14860*/  IMAD.U32 R51, R51, 0x10000, RZ ;  /* 0x0001000033337824 */ /* 0x000fe200078e00ff */
[----:B------:R-:W-:Y:S01]  /*14870*/  SHF.R.U32.HI R59, RZ, 0x10, R7 ;  /* 0x00000010ff3b7819 */ /* 0x000fe20000011607 */
[----:B------:R-:W-:Y:S01]  /*14880*/  IMAD.U32 R21, R21, 0x10000, RZ ;  /* 0x0001000015157824 */ /* 0x000fe200078e00ff */
[----:B------:R-:W-:-:S02]  /*14890*/  SHF.R.U32.HI R49, RZ, 0x10, R27 ;  /* 0x00000010ff317819 */ /* 0x000fc4000001161b */
[----:B------:R-:W-:Y:S01]  /*148a0*/  LOP3.LUT R55, R48, 0xff0000, R51, 0xf8, !PT ;  /* 0x00ff000030377812 */ /* 0x000fe200078ef833 */
[----:B------:R-:W-:Y:S01]  /*148b0*/  IMAD.U32 R59, R59, 0x10000, RZ ;  /* 0x000100003b3b7824 */ /* 0x000fe200078e00ff */
[----:B------:R-:W-:Y:S02]  /*148c0*/  SHF.L.U32 R49, R49, 0x10, RZ ;  /* 0x0000001031317819 */ /* 0x000fe400000006ff */
[----:B------:R-:W-:Y:S02]  /*148d0*/  LOP3.LUT R21, R46, 0xff0000, R21, 0xf8, !PT ;  /* 0x00ff00002e157812 */ /* 0x000fe400078ef815 */
[----:B------:R-:W-:Y:S02]  /*148e0*/  LOP3.LUT R49, R20, 0xff0000, R49, 0xf8, !PT ;  /* 0x00ff000014317812 */ /* 0x000fe400078ef831 */
[----:B------:R-:W-:Y:S02]  /*148f0*/  LOP3.LUT R45, R45, 0xff0000, R24, 0xf8, !PT ;  /* 0x00ff00002d2d7812 */ /* 0x000fe400078ef818 */
[----:B------:R-:W-:-:S02]  /*14900*/  LOP3.LUT R59, R52, 0xff0000, R59, 0xf8, !PT ;  /* 0x00ff0000343b7812 */ /* 0x000fc400078ef83b */
[----:B------:R-:W-:Y:S02]  /*14910*/  LOP3.LUT R47, R47, 0xff0000, R26, 0xf8, !PT ;  /* 0x00ff00002f2f7812 */ /* 0x000fe400078ef81a */
[----:B------:R-:W-:Y:S02]  /*14920*/  LOP3.LUT R55, R55, 0xff000000, R5, 0xf8, !PT ;  /* 0xff00000037377812 */ /* 0x000fe400078ef805 */
[----:B------:R-:W-:Y:S02]  /*14930*/  LOP3.LUT R52, R21, 0xff000000, R25, 0xf8, !PT ;  /* 0xff00000015347812 */ /* 0x000fe400078ef819 */
[----:B------:R-:W-:Y:S02]  /*14940*/  LOP3.LUT R21, R53, 0xff0000, R4, 0xf8, !PT ;  /* 0x00ff000035157812 */ /* 0x000fe400078ef804 */
[----:B------:R-:W-:Y:S02]  /*14950*/  LOP3.LUT R51, R45, 0xff000000, R24, 0xf8, !PT ;  /* 0xff0000002d337812 */ /* 0x000fe400078ef818 */
[----:B------:R-:W-:-:S02]  /*14960*/  LOP3.LUT R53, R49, 0xff000000, R27, 0xf8, !PT ;  /* 0xff00000031357812 */ /* 0x000fc400078ef81b */
[----:B------:R-:W-:Y:S02]  /*14970*/  LOP3.LUT R20, R47, 0xff000000, R26, 0xf8, !PT ;  /* 0xff0000002f147812 */ /* 0x000fe400078ef81a */
[----:B------:R-:W-:Y:S02]  /*14980*/  F2FP.F16.E4M3.UNPACK_B R27, R55 ;  /* 0x00000037ff1b723e */ /* 0x000fe400020006ff */
[-C--:B0-----:R-:W-:Y:S02]  /*14990*/  F2FP.F16.E4M3.UNPACK_B R24, R41.reuse ;  /* 0x00000029ff18723e */ /* 0x081fe400020006ff */
[----:B------:R-:W-:Y:S01]  /*149a0*/  F2FP.F16.E4M3.UNPACK_B R26, R52 ;  /* 0x00000034ff1a723e */ /* 0x000fe200020006ff */
[----:B------:R-:W-:Y:S01]  /*149b0*/  HADD2.F32 R58, -RZ, R27.H0_H0 ;  /* 0x2000001bff3a7230 */ /* 0x000fe20000004100 */
[----:B------:R-:W-:Y:S01]  /*149c0*/  LOP3.LUT R56, R21, 0xff000000, R4, 0xf8, !PT ;  /* 0xff00000015387812 */ /* 0x000fe200078ef804 */
[----:B------:R-:W-:Y:S01]  /*149d0*/  HADD2.F32 R5, -RZ, R24.H0_H0 ;  /* 0x20000018ff057230 */ /* 0x000fe20000004100 */
[----:B------:R-:W-:Y:S01]  /*149e0*/  LOP3.LUT R57, R57, 0xff0000, R6, 0xf8, !PT ;  /* 0x00ff000039397812 */ /* 0x000fe200078ef806 */
[----:B------:R-:W-:Y:S01]  /*149f0*/  HADD2.F32 R54, -RZ, R26.H0_H0 ;  /* 0x2000001aff367230 */ /* 0x000fe20000004100 */
[----:B------:R-:W-:Y:S01]  /*14a00*/  F2FP.F16.E4M3.UNPACK_B R47, R41.H1 ;  /* 0x00000029ff2f723e */ /* 0x000fe200030006ff */
[----:B------:R-:W-:Y:S01]  /*14a10*/  HADD2.F32 R24, -RZ, R24.H1_H1 ;  /* 0x30000018ff187230 */ /* 0x000fe20000004100 */
[----:B------:R-:W-:-:S02]  /*14a20*/  F2FP.F16.E4M3.UNPACK_B R49, R43 ;  /* 0x0000002bff31723e */ /* 0x000fc400020006ff */
[----:B------:R-:W-:Y:S02]  /*14a30*/  F2FP.F16.E4M3.UNPACK_B R50, R43.H1 ;  /* 0x0000002bff32723e */ /* 0x000fe400030006ff */
[-C--:B------:R-:W-:Y:S02]  /*14a40*/  F2FP.F16.E4M3.UNPACK_B R41, R40.reuse ;  /* 0x00000028ff29723e */ /* 0x080fe400020006ff */
[----:B------:R-:W-:Y:S01]  /*14a50*/  F2FP.F16.E4M3.UNPACK_B R43, R40.H1 ;  /* 0x00000028ff2b723e */ /* 0x000fe200030006ff */
[----:B------:R-:W-:Y:S01]  /*14a60*/  FMUL.FTZ R40, R5, R58 ;  /* 0x0000003a05287220 */ /* 0x000fe20000410000 */
[----:B------:R-:W-:Y:S01]  /*14a70*/  LOP3.LUT R6, R57, 0xff000000, R6, 0xf8, !PT ;  /* 0xff00000039067812 */ /* 0x000fe200078ef806 */
[----:B------:R-:W-:Y:S01]  /*14a80*/  FMUL.FTZ R57, R5, R54 ;  /* 0x0000003605397220 */ /* 0x000fe20000410000 */
[----:B------:R-:W-:Y:S02]  /*14a90*/  F2FP.F16.E4M3.UNPACK_B R55, R55.H1 ;  /* 0x00000037ff37723e */ /* 0x000fe400030006ff */
[----:B------:R-:W-:-:S02]  /*14aa0*/  F2FP.F16.E4M3.UNPACK_B R52, R52.H1 ;  /* 0x00000034ff34723e */ /* 0x000fc400030006ff */
[----:B------:R-:W-:Y:S02]  /*14ab0*/  LOP3.LUT R59, R59, 0xff000000, R7, 0xf8, !PT ;  /* 0xff0000003b3b7812 */ /* 0x000fe400078ef807 */
[-C--:B------:R-:W-:Y:S02]  /*14ac0*/  F2FP.F16.E4M3.UNPACK_B R7, R42.reuse ;  /* 0x0000002aff07723e */ /* 0x080fe400020006ff */
[----:B------:R-:W-:Y:S01]  /*14ad0*/  F2FP.F16.E4M3.UNPACK_B R48, R42.H1 ;  /* 0x0000002aff30723e */ /* 0x000fe200030006ff */
[--C-:B------:R-:W-:Y:S02]  /*14ae0*/  HADD2.F32 R42, -RZ, R52.reuse.H0_H0 ;  /* 0x20000034ff2a7230 */ /* 0x100fe40000004100 */
[----:B------:R-:W-:Y:S01]  /*14af0*/  HADD2.F32 R52, -RZ, R52.H1_H1 ;  /* 0x30000034ff347230 */ /* 0x000fe20000004100 */
[----:B---3--:R-:W0:Y:S02]  /*14b00*/  LDS.128 R36, [R67+0x14400] ;  /* 0x0144000043247984 */ /* 0x008e240000000c00 */
[----:B0-----:R-:W-:-:S02]  /*14b10*/  F2FP.F16.E4M3.UNPACK_B R21, R37 ;  /* 0x00000025ff15723e */ /* 0x001fc400020006ff */
[----:B------:R-:W-:Y:S02]  /*14b20*/  F2FP.F16.E4M3.UNPACK_B R45, R37.H1 ;  /* 0x00000025ff2d723e */ /* 0x000fe400030006ff */
[-C--:B------:R-:W-:Y:S01]  /*14b30*/  F2FP.F16.E4M3.UNPACK_B R46, R39.reuse ;  /* 0x00000027ff2e723e */ /* 0x080fe200020006ff */
[--C-:B------:R-:W-:Y:S01]  /*14b40*/  HADD2.F32 R25, -RZ, R21.reuse.H0_H0 ;  /* 0x20000015ff197230 */ /* 0x100fe20000004100 */
[----:B------:R-:W-:Y:S01]  /*14b50*/  F2FP.F16.E4M3.UNPACK_B R39, R39.H1 ;  /* 0x00000027ff27723e */ /* 0x000fe200030006ff */
[----:B------:R-:W-:Y:S01]  /*14b60*/  HADD2.F32 R21, -RZ, R21.H1_H1 ;  /* 0x30000015ff157230 */ /* 0x000fe20000004100 */
[----:B------:R-:W-:Y:S02]  /*14b70*/  F2FP.F16.E4M3.UNPACK_B R37, R36 ;  /* 0x00000024ff25723e */ /* 0x000fe400020006ff */
[C---:B------:R-:W-:Y:S01]  /*14b80*/  FFMA.FTZ R5, R25.reuse, R54, -R40 ;  /* 0x0000003619057223 */ /* 0x040fe20000010828 */
[----:B------:R-:W-:Y:S01]  /*14b90*/  FFMA.FTZ R25, R25, R58, R57 ;  /* 0x0000003a19197223 */ /* 0x000fe20000010039 */
[----:B------:R-:W-:Y:S01]  /*14ba0*/  HADD2.F32 R40, -RZ, R26.H1_H1 ;  /* 0x3000001aff287230 */ /* 0x000fe20000004100 */
[----:B------:R-:W-:Y:S01]  /*14bb0*/  F2FP.F16.E4M3.UNPACK_B R36, R36.H1 ;  /* 0x00000024ff24723e */ /* 0x000fe200030006ff */
[----:B------:R-:W-:Y:S01]  /*14bc0*/  HADD2.F32 R54, -RZ, R27.H1_H1 ;  /* 0x3000001bff367230 */ /* 0x000fe20000004100 */
[----:B------:R-:W-:Y:S01]  /*14bd0*/  F2FP.F16.E4M3.UNPACK_B R4, R38 ;  /* 0x00000026ff04723e */ /* 0x000fe200020006ff */
[----:B------:R-:W-:-:S02]  /*14be0*/  HADD2.F32 R57, -RZ, R55.H0_H0 ;  /* 0x20000037ff397230 */ /* 0x000fc40000004100 */
[C---:B------:R-:W-:Y:S01]  /*14bf0*/  FMUL.FTZ R61, R24.reuse, R40 ;  /* 0x00000028183d7220 */ /* 0x040fe20000410000 */
[----:B------:R-:W-:Y:S02]  /*14c00*/  HADD2.F32 R26, -RZ, R47.H0_H0 ;  /* 0x2000002fff1a7230 */ /* 0x000fe40000004100 */
[----:B------:R-:W-:Y:S01]  /*14c10*/  FMUL.FTZ R58, R24, R54 ;  /* 0x00000036183a7220 */ /* 0x000fe20000410000 */
[----:B------:R-:W-:Y:S01]  /*14c20*/  HADD2.F32 R27, -RZ, R45.H0_H0 ;  /* 0x2000002dff1b7230 */ /* 0x000fe20000004100 */
[----:B------:R-:W-:Y:S01]  /*14c30*/  F2FP.F16.E4M3.UNPACK_B R38, R38.H1 ;  /* 0x00000026ff26723e */ /* 0x000fe200030006ff */
[----:B------:R-:W-:Y:S02]  /*14c40*/  HADD2.F32 R47, -RZ, R47.H1_H1 ;  /* 0x3000002fff2f7230 */ /* 0x000fe40000004100 */
[CC--:B------:R-:W-:Y:S01]  /*14c50*/  FMUL.FTZ R60, R26.reuse, R57.reuse ;  /* 0x000000391a3c7220 */ /* 0x0c0fe20000410000 */
[----:B------:R-:W-:Y:S01]  /*14c60*/  FMUL.FTZ R62, R26, R42 ;  /* 0x0000002a1a3e7220 */ /* 0x000fe20000410000 */
[C---:B------:R-:W-:Y:S01]  /*14c70*/  FFMA.FTZ R24, R21.reuse, R40, -R58 ;  /* 0x0000002815187223 */ /* 0x040fe2000001083a */
[----:B------:R-:W-:Y:S01]  /*14c80*/  FFMA.FTZ R26, R21, R54, R61 ;  /* 0x00000036151a7223 */ /* 0x000fe2000001003d */
[C---:B------:R-:W-:Y:S01]  /*14c90*/  FFMA.FTZ R21, R27.reuse, R42, -R60 ;  /* 0x0000002a1b157223 */ /* 0x040fe2000001083c */
[----:B------:R-:W-:Y:S01]  /*14ca0*/  FFMA.FTZ R27, R27, R57, R62 ;  /* 0x000000391b1b7223 */ /* 0x000fe2000001003e */
[----:B------:R-:W-:Y:S01]  /*14cb0*/  F2FP.F16.E4M3.UNPACK_B R57, R59 ;  /* 0x0000003bff39723e */ /* 0x000fe200020006ff */
[----:B------:R-:W-:Y:S01]  /*14cc0*/  HADD2.F32 R58, -RZ, R55.H1_H1 ;  /* 0x30000037ff3a7230 */ /* 0x000fe20000004100 */
[----:B------:R-:W-:Y:S01]  /*14cd0*/  F2FP.F16.E4M3.UNPACK_B R54, R53 ;  /* 0x00000035ff36723e */ /* 0x000fe200020006ff */
[----:B------:R-:W-:Y:S01]  /*14ce0*/  HADD2.F32 R42, -RZ, R49.H0_H0 ;  /* 0x20000031ff2a7230 */ /* 0x000fe20000004100 */
[----:B------:R-:W-:Y:S01]  /*14cf0*/  F2FP.F16.E4M3.UNPACK_B R59, R59.H1 ;  /* 0x0000003bff3b723e */ /* 0x000fe200030006ff */
[----:B------:R-:W-:-:S02]  /*14d00*/  HADD2.F32 R61, -RZ, R57.H0_H0 ;  /* 0x20000039ff3d7230 */ /* 0x000fc40000004100 */
[C---:B------:R-:W-:Y:S01]  /*14d10*/  FMUL.FTZ R60, R47.reuse, R58 ;  /* 0x0000003a2f3c7220 */ /* 0x040fe20000410000 */
[----:B------:R-:W-:Y:S02]  /*14d20*/  HADD2.F32 R55, -RZ, R54.H0_H0 ;  /* 0x20000036ff377230 */ /* 0x000fe40000004100 */
[----:B------:R-:W-:Y:S01]  /*14d30*/  FMUL.FTZ R47, R47, R52 ;  /* 0x000000342f2f7220 */ /* 0x000fe20000410000 */
[----:B------:R-:W-:Y:S02]  /*14d40*/  HADD2.F32 R45, -RZ, R45.H1_H1 ;  /* 0x3000002dff2d7230 */ /* 0x000fe40000004100 */
[C---:B------:R-:W-:Y:S01]  /*14d50*/  FMUL.FTZ R63, R42.reuse, R61 ;  /* 0x0000003d2a3f7220 */ /* 0x040fe20000410000 */
[----:B------:R-:W-:Y:S02]  /*14d60*/  HADD2.F32 R40, -RZ, R46.H0_H0 ;  /* 0x2000002eff287230 */ /* 0x000fe40000004100 */
[----:B------:R-:W-:Y:S01]  /*14d70*/  FMUL.FTZ R42, R42, R55 ;  /* 0x000000372a2a7220 */ /* 0x000fe20000410000 */
[----:B------:R-:W-:Y:S01]  /*14d80*/  F2FP.F16.E4M3.UNPACK_B R53, R53.H1 ;  /* 0x00000035ff35723e */ /* 0x000fe200030006ff */
[----:B------:R-:W-:Y:S01]  /*14d90*/  FFMA.FTZ R58, R45, R58, R47 ;  /* 0x0000003a2d3a7223 */ /* 0x000fe2000001002f */
[----:B------:R-:W-:-:S02]  /*14da0*/  HADD2.F32 R54, -RZ, R54.H1_H1 ;  /* 0x30000036ff367230 */ /* 0x000fc40000004100 */
[C---:B------:R-:W-:Y:S01]  /*14db0*/  FFMA.FTZ R61, R40.reuse, R61, R42 ;  /* 0x0000003d283d7223 */ /* 0x040fe2000001002a */
[----:B------:R-:W-:Y:S02]  /*14dc0*/  HADD2.F32 R57, -RZ, R57.H1_H1 ;  /* 0x30000039ff397230 */ /* 0x000fe40000004100 */
[----:B------:R-:W-:Y:S01]  /*14dd0*/  FFMA.FTZ R60, R45, R52, -R60 ;  /* 0x000000342d3c7223 */ /* 0x000fe2000001083c */
[----:B------:R-:W-:Y:S02]  /*14de0*/  HADD2.F32 R49, -RZ, R49.H1_H1 ;  /* 0x30000031ff317230 */ /* 0x000fe40000004100 */
[----:B------:R-:W-:Y:S01]  /*14df0*/  FFMA.FTZ R63, R40, R55, -R63 ;  /* 0x00000037283f7223 */ /* 0x000fe2000001083f */
[----:B------:R-:W-:Y:S01]  /*14e00*/  HADD2.F32 R47, -RZ, R59.H0_H0 ;  /* 0x2000003bff2f7230 */ /* 0x000fe20000004100 */
[----:B------:R-:W-:Y:S01]  /*14e10*/  F2FP.SATFINITE.E4M3.F32.PACK_AB_MERGE_C R27, R58, R27, RZ ;  /* 0x0000001b3a1b723e */ /* 0x000fe200048070ff */
[----:B------:R-:W-:Y:S02]  /*14e20*/  HADD2.F32 R42, -RZ, R50.H0_H0 ;  /* 0x20000032ff2a7230 */ /* 0x000fe40000004100 */
[----:B------:R-:W-:Y:S01]  /*14e30*/  FMUL.FTZ R55, R49, R57 ;  /* 0x0000003931377220 */ /* 0x000fe20000410000 */
[----:B------:R-:W-:-:S02]  /*14e40*/  HADD2.F32 R45, -RZ, R53.H0_H0 ;  /* 0x20000035ff2d7230 */ /* 0x000fc40000004100 */
[----:B------:R-:W-:Y:S01]  /*14e50*/  FMUL.FTZ R52, R49, R54 ;  /* 0x0000003631347220 */ /* 0x000fe20000410000 */
[----:B------:R-:W-:Y:S02]  /*14e60*/  HADD2.F32 R46, -RZ, R46.H1_H1 ;  /* 0x3000002eff2e7230 */ /* 0x000fe40000004100 */
[C---:B------:R-:W-:Y:S01]  /*14e70*/  FMUL.FTZ R49, R42.reuse, R47 ;  /* 0x0000002f2a317220 */ /* 0x040fe20000410000 */
[----:B------:R-:W-:Y:S02]  /*14e80*/  HADD2.F32 R40, -RZ, R39.H0_H0 ;  /* 0x20000027ff287230 */ /* 0x000fe40000004100 */
[----:B------:R-:W-:Y:S01]  /*14e90*/  FMUL.FTZ R42, R42, R45 ;  /* 0x0000002d2a2a7220 */ /* 0x000fe20000410000 */
[----:B------:R-:W-:Y:S02]  /*14ea0*/  HADD2.F32 R53, -RZ, R53.H1_H1 ;  /* 0x30000035ff357230 */ /* 0x000fe40000004100 */
[----:B------:R-:W-:Y:S01]  /*14eb0*/  FFMA.FTZ R64, R46, R57, R52 ;  /* 0x000000392e407223 */ /* 0x000fe20000010034 */
[----:B------:R-:W-:-:S02]  /*14ec0*/  HADD2.F32 R59, -RZ, R59.H1_H1 ;  /* 0x3000003bff3b7230 */ /* 0x000fc40000004100 */
[C---:B------:R-:W-:Y:S01]  /*14ed0*/  FFMA.FTZ R65, R40.reuse, R47, R42 ;  /* 0x0000002f28417223 */ /* 0x040fe2000001002a */
[----:B------:R-:W-:Y:S01]  /*14ee0*/  FFMA.FTZ R57, R40, R45, -R49 ;  /* 0x0000002d28397223 */ /* 0x000fe20000010831 */
[----:B------:R-:W-:Y:S01]  /*14ef0*/  F2FP.F16.E4M3.UNPACK_B R47, R56.H1 ;  /* 0x00000038ff2f723e */ /* 0x000fe200030006ff */
[----:B------:R-:W-:Y:S01]  /*14f00*/  HADD2.F32 R50, -RZ, R50.H1_H1 ;  /* 0x30000032ff327230 */ /* 0x000fe20000004100 */
[----:B------:R-:W-:Y:S01]  /*14f10*/  F2FP.F16.E4M3.UNPACK_B R45, R51.H1 ;  /* 0x00000033ff2d723e */ /* 0x000fe200030006ff */
[----:B------:R-:W-:Y:S01]  /*14f20*/  FFMA.FTZ R62, R46, R54, -R55 ;  /* 0x000000362e3e7223 */ /* 0x000fe20000010837 */
[----:B------:R-:W-:Y:S01]  /*14f30*/  HADD2.F32 R42, -RZ, R43.H0_H0 ;  /* 0x2000002bff2a7230 */ /* 0x000fe20000004100 */
[----:B------:R-:W-:Y:S01]  /*14f40*/  F2FP.F16.E4M3.UNPACK_B R56, R56 ;  /* 0x00000038ff38723e */ /* 0x000fe200020006ff */
        /* <DEDUP_REMOVED lines=9> */
[----:B------:R-:W-:Y:S01]  /*14fe0*/  FFMA.FTZ R66, R40, R53, -R55 ;  /* 0x0000003528427223 */ /* 0x000fe20000010837 */
[----:B------:R-:W-:-:S02]  /*14ff0*/  HADD2.F32 R43, -RZ, R43.H1_H1 ;  /* 0x3000002bff2b7230 */ /* 0x000fc40000004100 */
[----:B------:R-:W-:Y:S01]  /*15000*/  FFMA.FTZ R68, R40, R59, R52 ;  /* 0x0000003b28447223 */ /* 0x000fe20000010034 */
[----:B------:R-:W-:Y:S02]  /*15010*/  HADD2.F32 R45, -RZ, R45.H1_H1 ;  /* 0x3000002dff2d7230 */ /* 0x000fe40000004100 */
[C---:B------:R-:W-:Y:S01]  /*15020*/  FFMA.FTZ R50, R39.reuse, R46, -R50 ;  /* 0x0000002e27327223 */ /* 0x040fe20000010832 */
[----:B------:R-:W-:Y:S02]  /*15030*/  HADD2.F32 R36, -RZ, R36.H1_H1 ;  /* 0x30000024ff247230 */ /* 0x000fe40000004100 */
[----:B------:R-:W-:Y:S01]  /*15040*/  FFMA.FTZ R49, R39, R49, R42 ;  /* 0x0000003127317223 */ /* 0x000fe2000001002a */
[----:B------:R-:W-:Y:S01]  /*15050*/  F2FP.F16.E4M3.UNPACK_B R51, R51 ;  /* 0x00000033ff33723e */ /* 0x000fe200020006ff */
[C---:B------:R-:W-:Y:S01]  /*15060*/  FMUL.FTZ R53, R43.reuse, R47 ;  /* 0x0000002f2b357220 */ /* 0x040fe20000410000 */
[----:B------:R-:W-:Y:S01]  /*15070*/  FMUL.FTZ R40, R43, R45 ;  /* 0x0000002d2b287220 */ /* 0x000fe20000410000 */
[----:B------:R-:W-:Y:S01]  /*15080*/  HADD2.F32 R42, -RZ, R56.H0_H0 ;  /* 0x20000038ff2a7230 */ /* 0x000fe20000004100 */
[----:B------:R-:W-:Y:S01]  /*15090*/  F2FP.SATFINITE.E4M3.F32.PACK_AB_MERGE_C R21, R60, R21, RZ ;  /* 0x000000153c15723e */ /* 0x000fe200048070ff */
[----:B------:R-:W-:-:S02]  /*150a0*/  HADD2.F32 R39, -RZ, R41.H0_H0 ;  /* 0x20000029ff277230 */ /* 0x000fc40000004100 */
[C---:B------:R-:W-:Y:S01]  /*150b0*/  FFMA.FTZ R53, R36.reuse, R45, -R53 ;  /* 0x0000002d24357223 */ /* 0x040fe20000010835 */
[----:B------:R-:W-:Y:S01]  /*150c0*/  FFMA.FTZ R52, R36, R47, R40 ;  /* 0x0000002f24347223 */ /* 0x000fe20000010028 */
[----:B------:R-:W-:Y:S01]  /*150d0*/  HADD2.F32 R40, -RZ, R51.H0_H0 ;  /* 0x20000033ff287230 */ /* 0x000fe20000004100 */
[----:B------:R-:W-:Y:S01]  /*150e0*/  F2FP.SATFINITE.E4M3.F32.PACK_AB_MERGE_C R65, R68, R65, RZ ;  /* 0x000000414441723e */ /* 0x000fe200048070ff */
[----:B------:R-:W-:Y:S02]  /*150f0*/  HADD2.F32 R36, -RZ, R37.H0_H0 ;  /* 0x20000025ff247230 */ /* 0x000fe40000004100 */
[C---:B------:R-:W-:Y:S01]  /*15100*/  FMUL.FTZ R43, R39.reuse, R42 ;  /* 0x0000002a272b7220 */ /* 0x040fe20000410000 */
[----:B------:R-:W-:Y:S02]  /*15110*/  HADD2.F32 R56, -RZ, R56.H1_H1 ;  /* 0x30000038ff387230 */ /* 0x000fe40000004100 */
[----:B------:R-:W-:Y:S01]  /*15120*/  FMUL.FTZ R39, R39, R40 ;  /* 0x0000002827277220 */ /* 0x000fe20000410000 */
[----:B------:R-:W-:-:S02]  /*15130*/  HADD2.F32 R41, -RZ, R41.H1_H1 ;  /* 0x30000029ff297230 */ /* 0x000fc40000004100 */
[C---:B------:R-:W-:Y:S01]  /*15140*/  FFMA.FTZ R45, R36.reuse, R40, -R43 ;  /* 0x00000028242d7223 */ /* 0x040fe2000001082b */
[----:B------:R-:W-:Y:S01]  /*15150*/  HADD2.F32 R40, -RZ, R51.H1_H1 ;  /* 0x30000033ff287230 */ /* 0x000fe20000004100 */
[----:B------:R-:W-:Y:S01]  /*15160*/  F2FP.F16.E4M3.UNPACK_B R43, R6.H1 ;  /* 0x00000006ff2b723e */ /* 0x000fe200030006ff */
[----:B------:R-:W-:Y:S02]  /*15170*/  HADD2.F32 R37, -RZ, R37.H1_H1 ;  /* 0x30000025ff257230 */ /* 0x000fe40000004100 */
[C---:B------:R-:W-:Y:S01]  /*15180*/  FMUL.FTZ R46, R41.reuse, R56 ;  /* 0x00000038292e7220 */ /* 0x040fe20000410000 */
[----:B------:R-:W-:Y:S01]  /*15190*/  FFMA.FTZ R42, R36, R42, R39 ;  /* 0x0000002a242a7223 */ /* 0x000fe20000010027 */
[----:B------:R-:W-:Y:S01]  /*151a0*/  F2FP.F16.E4M3.UNPACK_B R36, R20.H1 ;  /* 0x00000014ff24723e */ /* 0x000fe200030006ff */
[-C--:B------:R-:W-:Y:S01]  /*151b0*/  FMUL.FTZ R41, R41, R40.reuse ;  /* 0x0000002829297220 */ /* 0x080fe20000410000 */
[----:B------:R-:W-:Y:S01]  /*151c0*/  FFMA.FTZ R46, R37, R40, -R46 ;  /* 0x00000028252e7223 */ /* 0x000fe2000001082e */
[----:B------:R-:W-:Y:S01]  /*151d0*/  HADD2.F32 R40, -RZ, R43.H0_H0 ;  /* 0x2000002bff287230 */ /* 0x000fe20000004100 */
[----:B------:R-:W-:Y:S01]  /*151e0*/  F2FP.F16.E4M3.UNPACK_B R20, R20 ;  /* 0x00000014ff14723e */ /* 0x000fe200020006ff */
[----:B------:R-:W-:-:S02]  /*151f0*/  HADD2.F32 R39, -RZ, R48.H0_H0 ;  /* 0x20000030ff277230 */ /* 0x000fc40000004100 */
[----:B------:R-:W-:Y:S01]  /*15200*/  FFMA.FTZ R47, R37, R56, R41 ;  /* 0x00000038252f7223 */ /* 0x000fe20000010029 */
[--C-:B------:R-:W-:Y:S01]  /*15210*/  HADD2.F32 R37, -RZ, R36.reuse.H0_H0 ;  /* 0x20000024ff257230 */ /* 0x100fe20000004100 */
[----:B------:R-:W-:Y:S01]  /*15220*/  F2FP.F16.E4M3.UNPACK_B R6, R6 ;  /* 0x00000006ff06723e */ /* 0x000fe200020006ff */
[----:B------:R-:W-:Y:S02]  /*15230*/  HADD2.F32 R41, -RZ, R36.H1_H1 ;  /* 0x30000024ff297230 */ /* 0x000fe40000004100 */
[C---:B------:R-:W-:Y:S01]  /*15240*/  FMUL.FTZ R51, R39.reuse, R40 ;  /* 0x0000002827337220 */ /* 0x040fe20000410000 */
[----:B------:R-:W-:Y:S02]  /*15250*/  HADD2.F32 R36, -RZ, R38.H0_H0 ;  /* 0x20000026ff247230 */ /* 0x000fe40000004100 */
[----:B------:R-:W-:Y:S01]  /*15260*/  FMUL.FTZ R39, R39, R37 ;  /* 0x0000002527277220 */ /* 0x000fe20000410000 */
[----:B------:R-:W-:Y:S01]  /*15270*/  HADD2.F32 R43, -RZ, R43.H1_H1 ;  /* 0x3000002bff2b7230 */ /* 0x000fe20000004100 */
[----:B------:R-:W-:Y:S01]  /*15280*/  F2FP.SATFINITE.E4M3.F32.PACK_AB_MERGE_C R49, R52, R49, RZ ;  /* 0x000000313431723e */ /* 0x000fe200048070ff */
[----:B------:R-:W-:-:S02]  /*15290*/  HADD2.F32 R48, -RZ, R48.H1_H1 ;  /* 0x30000030ff307230 */ /* 0x000fc40000004100 */
[C---:B------:R-:W-:Y:S01]  /*152a0*/  FFMA.FTZ R51, R36.reuse, R37, -R51 ;  /* 0x0000002524337223 */ /* 0x040fe20000010833 */
[----:B------:R-:W-:Y:S02]  /*152b0*/  HADD2.F32 R38, -RZ, R38.H1_H1 ;  /* 0x30000026ff267230 */ /* 0x000fe40000004100 */
[----:B------:R-:W-:Y:S01]  /*152c0*/  FFMA.FTZ R40, R36, R40, R39 ;  /* 0x0000002824287223 */ /* 0x000fe20000010027 */
[----:B------:R-:W-:Y:S02]  /*152d0*/  HADD2.F32 R36, -RZ, R20.H1_H1 ;  /* 0x30000014ff247230 */ /* 0x000fe40000004100 */
[C---:B------:R-:W-:Y:S01]  /*152e0*/  FMUL.FTZ R37, R48.reuse, R43 ;  /* 0x0000002b30257220 */ /* 0x040fe20000410000 */
[----:B------:R-:W-:Y:S01]  /*152f0*/  FMUL.FTZ R54, R48, R41 ;  /* 0x0000002930367220 */ /* 0x000fe20000410000 */
[----:B------:R-:W-:Y:S01]  /*15300*/  HADD2.F32 R39, -RZ, R6.H0_H0 ;  /* 0x20000006ff277230 */ /* 0x000fe20000004100 */
[----:B------:R-:W-:Y:S01]  /*15310*/  F2FP.SATFINITE.E4M3.F32.PACK_AB_MERGE_C R5, R24, R5, R21 ;  /* 0x000000051805723e */ /* 0x000fe20004807015 */
[----:B------:R-:W-:Y:S01]  /*15320*/  FFMA.FTZ R48, R38, R41, -R37 ;  /* 0x0000002926307223 */ /* 0x000fe20000010825 */
[----:B------:R-:W-:-:S02]  /*15330*/  HADD2.F32 R37, -RZ, R20.H0_H0 ;  /* 0x20000014ff257230 */ /* 0x000fc40000004100 */
[----:B------:R-:W-:Y:S01]  /*15340*/  FFMA.FTZ R55, R38, R43, R54 ;  /* 0x0000002b26377223 */ /* 0x000fe20000010036 */
[--C-:B------:R-:W-:Y:S01]  /*15350*/  HADD2.F32 R20, -RZ, R7.reuse.H0_H0 ;  /* 0x20000007ff147230 */ /* 0x100fe20000004100 */
[----:B------:R-:W-:Y:S01]  /*15360*/  F2FP.SATFINITE.E4M3.F32.PACK_AB_MERGE_C R25, R26, R25, R27 ;  /* 0x000000191a19723e */ /* 0x000fe2000480701b */
[----:B------:R-:W-:Y:S01]  /*15370*/  HADD2.F32 R38, -RZ, R6.H1_H1 ;  /* 0x30000006ff267230 */ /* 0x000fe20000004100 */
[----:B------:R-:W-:Y:S01]  /*15380*/  F2FP.SATFINITE.E4M3.F32.PACK_AB_MERGE_C R48, R48, R51, RZ ;  /* 0x000000333030723e */ /* 0x000fe200048070ff */
[----:B------:R-:W-:Y:S02]  /*15390*/  HADD2.F32 R7, -RZ, R7.H1_H1 ;  /* 0x30000007ff077230 */ /* 0x000fe40000004100 */
[C---:B------:R-:W-:Y:S01]  /*153a0*/  FMUL.FTZ R41, R20.reuse, R39 ;  /* 0x0000002714297220 */ /* 0x040fe20000410000 */
[--C-:B------:R-:W-:Y:S02]  /*153b0*/  HADD2.F32 R6, -RZ, R4.reuse.H0_H0 ;  /* 0x20000004ff067230 */ /* 0x100fe40000004100 */
[----:B------:R-:W-:Y:S01]  /*153c0*/  FMUL.FTZ R20, R20, R37 ;  /* 0x0000002514147220 */ /* 0x000fe20000410000 */
[----:B------:R-:W-:-:S02]  /*153d0*/  HADD2.F32 R4, -RZ, R4.H1_H1 ;  /* 0x30000004ff047230 */ /* 0x000fc40000004100 */
[C---:B------:R-:W-:Y:S01]  /*153e0*/  FMUL.FTZ R43, R7.reuse, R38 ;  /* 0x00000026072b7220 */ /* 0x040fe20000410000 */
[-C--:B------:R-:W-:Y:S01]  /*153f0*/  FMUL.FTZ R7, R7, R36.reuse ;  /* 0x0000002407077220 */ /* 0x080fe20000410000 */
[C---:B------:R-:W-:Y:S01]  /*15400*/  FFMA.FTZ R41, R6.reuse, R37, -R41 ;  /* 0x0000002506297223 */ /* 0x040fe20000010829 */
[----:B------:R-:W-:Y:S01]  /*15410*/  FFMA.FTZ R20, R6, R39, R20 ;  /* 0x0000002706147223 */ /* 0x000fe20000010014 */
[C---:B------:R-:W-:Y:S01]  /*15420*/  FFMA.FTZ R6, R4.reuse, R36, -R43 ;  /* 0x0000002404067223 */ /* 0x040fe2000001082b */
[----:B------:R-:W-:Y:S01]  /*15430*/  FFMA.FTZ R37, R4, R38, R7 ;  /* 0x0000002604257223 */ /* 0x000fe20000010007 */
[----:B------:R-:W-:Y:S02]  /*15440*/  F2FP.SATFINITE.E4M3.F32.PACK_AB_MERGE_C R7, R66, R57, RZ ;  /* 0x000000394207723e */ /* 0x000fe400048070ff */
[----:B------:R-:W-:Y:S02]  /*15450*/  F2FP.SATFINITE.E4M3.F32.PACK_AB_MERGE_C R4, R53, R50, RZ ;  /* 0x000000323504723e */ /* 0x000fe400048070ff */
[----:B------:R-:W-:-:S02]  /*15460*/  F2FP.SATFINITE.E4M3.F32.PACK_AB_MERGE_C R40, R55, R40, RZ ;  /* 0x000000283728723e */ /* 0x000fc400048070ff */
[----:B------:R-:W-:Y:S02]  /*15470*/  F2FP.SATFINITE.E4M3.F32.PACK_AB_MERGE_C R7, R62, R63, R7 ;  /* 0x0000003f3e07723e */ /* 0x000fe40004807007 */
[----:B------:R-:W-:Y:S02]  /*15480*/  F2FP.SATFINITE.E4M3.F32.PACK_AB_MERGE_C R4, R46, R45, R4 ;  /* 0x0000002d2e04723e */ /* 0x000fe40004807004 */
[----:B------:R-:W-:Y:S02]  /*15490*/  F2FP.SATFINITE.E4M3.F32.PACK_AB_MERGE_C R6, R6, R41, R48 ;  /* 0x000000290606723e */ /* 0x000fe40004807030 */
[----:B------:R-:W-:Y:S02]  /*154a0*/  F2FP.SATFINITE.E4M3.F32.PACK_AB_MERGE_C R27, R64, R61, R65 ;  /* 0x0000003d401b723e */ /* 0x000fe40004807041 */
[----:B------:R-:W-:Y:S01]  /*154b0*/  F2FP.SATFINITE.E4M3.F32.PACK_AB_MERGE_C R24, R47, R42, R49 ;  /* 0x0000002a2f18723e */ /* 0x000fe20004807031 */
[----:B------:R1:W-:Y:S01]  /*154c0*/  STS.128 [R67+0x14400], R4 ;  /* 0x0144000443007388 */ /* 0x0003e20000000c00 */
[----:B------:R-:W-:-:S05]  /*154d0*/  F2FP.SATFINITE.E4M3.F32.PACK_AB_MERGE_C R26, R37, R20, R40 ;  /* 0x00000014251a723e */ /* 0x000fca0004807028 */
[----:B------:R1:W-:Y:S02]  /*154e0*/  STS.128 [R0+0x14400], R24 ;  /* 0x0144001800007388 */ /* 0x0003e40000000c00 */
.L_x_580:
[----:B------:R-:W-:Y:S05]  /*154f0*/  BSYNC B1 ;  /* 0x0000000000017941 */ /* 0x000fea0003800000 */
.L_x_579:
[----:B------:R-:W-:Y:S04]  /*15500*/  BSSY B1, `(.L_x_581) ;  /* 0x0000101000017945 */ /* 0x000fe80003800000 */
[----:B------:R-:W-:Y:S05]  /*15510*/  @P1 BRA `(.L_x_582) ;  /* 0x0000000c00fc1947 */ /* 0x000fea0003800000 */
[----:B------:R-:W3:Y:S01]  /*15520*/  LDL R61, [R1+0x20] ;  /* 0x00002000013d7983 */ /* 0x000ee20000100800 */
[----:B-1---5:R-:W-:Y:S02]  /*15530*/  SHF.R.U32.HI R0, RZ, 0x8, R28 ;  /* 0x00000008ff007819 */ /* 0x022fe4000001161c */
[----:B------:R-:W-:Y:S02]  /*15540*/  LOP3.LUT R5, R28, 0xff, RZ, 0xc0, !PT ;  /* 0x000000ff1c057812 */ /* 0x000fe400078ec0ff */
[----:B------:R-:W-:Y:S02]  /*15550*/  LOP3.LUT R4, R0, 0xff, RZ, 0xc0, !PT ;  /* 0x000000ff00047812 */ /* 0x000fe400078ec0ff */
[----:B------:R-:W-:Y:S02]  /*15560*/  LEA.HI R0, R3, R173, RZ, 0x1c ;  /* 0x000000ad03007211 */ /* 0x000fe400078fe0ff */
[----:B----4-:R-:W-:Y:S02]  /*15570*/  PRMT R37, R4, 0x7604, R5 ;  /* 0x0000760404257816 */ /* 0x010fe40000000005 */
[----:B------:R-:W-:-:S02]  /*15580*/  SHF.R.S32.HI R5, RZ, 0x1f, R0 ;  /* 0x0000001fff057819 */ /* 0x000fc40000011400 */
[----:B------:R-:W-:Y:S02]  /*15590*/  SHF.R.U32.HI R20, RZ, 0x8, R31 ;  /* 0x00000008ff147819 */ /* 0x000fe4000001161f */
[----:B------:R-:W-:Y:S01]  /*155a0*/  LEA.HI R4, R5, R0, RZ, 0x2 ;  /* 0x0000000005047211 */ /* 0x000fe200078f10ff */
[----:B------:R-:W-:Y:S01]  /*155b0*/  IMAD.SHL.U32 R5, R0, 0x10, RZ ;  /* 0x0000001000057824 */ /* 0x000fe200078e00ff */
[----:B0-----:R-:W-:Y:S02]  /*155c0*/  LOP3.LUT R21, R31, 0xff, RZ, 0xc0, !PT ;  /* 0x000000ff1f157812 */ /* 0x001fe400078ec0ff */
[----:B------:R-:W-:Y:S02]  /*155d0*/  SHF.L.U32 R4, R4, 0xb, RZ ;  /* 0x0000000b04047819 */ /* 0x000fe400000006ff */
[----:B------:R-:W-:Y:S02]  /*155e0*/  LOP3.LUT R0, R208, 0x30, R5, 0xf8, !PT ;  /* 0x00000030d0007812 */ /* 0x000fe400078ef805 */
[----:B------:R-:W-:-:S02]  /*155f0*/  LOP3.LUT R20, R20, 0xff, RZ, 0xc0, !PT ;  /* 0x000000ff14147812 */ /* 0x000fc400078ec0ff */
[----:B------:R-:W-:Y:S02]  /*15600*/  SHF.R.U32.HI R24, RZ, 0x8, R8 ;  /* 0x00000008ff187819 */ /* 0x000fe40000011608 */
[----:B------:R-:W-:Y:S02]  /*15610*/  LOP3.LUT R0, R0, R209, RZ, 0x3c, !PT ;  /* 0x000000d100007212 */ /* 0x000fe400078e3cff */
[----:B------:R-:W-:Y:S02]  /*15620*/  LOP3.LUT R5, R4, 0xffffe000, RZ, 0xc0, !PT ;  /* 0xffffe00004057812 */ /* 0x000fe400078ec0ff */
[----:B------:R-:W-:Y:S02]  /*15630*/  PRMT R41, R20, 0x7604, R21 ;  /* 0x0000760414297816 */ /* 0x000fe40000000015 */
[----:B------:R-:W-:Y:S02]  /*15640*/  SHF.R.U32.HI R6, RZ, 0x8, R29 ;  /* 0x00000008ff067819 */ /* 0x000fe4000001161d */
[----:B------:R-:W-:-:S02]  /*15650*/  LOP3.LUT R25, R8, 0xff, RZ, 0xc0, !PT ;  /* 0x000000ff08197812 */ /* 0x000fc400078ec0ff */
[----:B------:R-:W-:Y:S02]  /*15660*/  LOP3.LUT R24, R24, 0xff, RZ, 0xc0, !PT ;  /* 0x000000ff18187812 */ /* 0x000fe400078ec0ff */
[----:B------:R-:W-:Y:S02]  /*15670*/  IADD3 R21, R0, R210, R5 ;  /* 0x000000d200157210 */ /* 0x000fe40007ffe005 */
[----:B------:R-:W-:Y:S02]  /*15680*/  SHF.R.U32.HI R0, RZ, 0x8, R9 ;  /* 0x00000008ff007819 */ /* 0x000fe40000011609 */
[----:B------:R-:W-:Y:S02]  /*15690*/  LOP3.LUT R7, R29, 0xff, RZ, 0xc0, !PT ;  /* 0x000000ff1d077812 */ /* 0x000fe400078ec0ff */
[----:B------:R-:W-:Y:S02]  /*156a0*/  LOP3.LUT R6, R6, 0xff, RZ, 0xc0, !PT ;  /* 0x000000ff06067812 */ /* 0x000fe400078ec0ff */
[----:B------:R-:W-:-:S02]  /*156b0*/  PRMT R45, R24, 0x7604, R25 ;  /* 0x00007604182d7816 */ /* 0x000fc40000000019 */
[----:B------:R-:W-:Y:S02]  /*156c0*/  LOP3.LUT R25, R9, 0xff, RZ, 0xc0, !PT ;  /* 0x000000ff09197812 */ /* 0x000fe400078ec0ff */
[----:B------:R-:W-:Y:S02]  /*156d0*/  SHF.R.U32.HI R24, RZ, 0x8, R11 ;  /* 0x00000008ff187819 */ /* 0x000fe4000001160b */
[----:B------:R-:W-:Y:S02]  /*156e0*/  LOP3.LUT R0, R0, 0xff, RZ, 0xc0, !PT ;  /* 0x000000ff00007812 */ /* 0x000fe400078ec0ff */
[----:B------:R-:W-:Y:S02]  /*156f0*/  SHF.R.U32.HI R20, RZ, 0x8, R10 ;  /* 0x00000008ff147819 */ /* 0x000fe4000001160a */
[----:B------:R-:W-:Y:S02]  /*15700*/  PRMT R36, R6, 0x7604, R7 ;  /* 0x0000760406247816 */ /* 0x000fe40000000007 */
[----:B------:R-:W-:-:S02]  /*15710*/  SHF.R.U32.HI R6, RZ, 0x8, R30 ;  /* 0x00000008ff067819 */ /* 0x000fc4000001161e */
[----:B------:R-:W-:Y:S02]  /*15720*/  LOP3.LUT R27, R10, 0xff, RZ, 0xc0, !PT ;  /* 0x000000ff0a1b7812 */ /* 0x000fe400078ec0ff */
[----:B------:R-:W-:Y:S02]  /*15730*/  LOP3.LUT R24, R24, 0xff, RZ, 0xc0, !PT ;  /* 0x000000ff18187812 */ /* 0x000fe400078ec0ff */
[----:B------:R-:W-:Y:S01]  /*15740*/  PRMT R49, R0, 0x7604, R25 ;  /* 0x0000760400317816 */ /* 0x000fe20000000019 */
[----:B------:R-:W-:Y:S01]  /*15750*/  IMAD.IADD R0, R18, 0x1, R21 ;  /* 0x0000000112007824 */ /* 0x000fe200078e0215 */
[----:B------:R-:W-:Y:S02]  /*15760*/  LOP3.LUT R20, R20, 0xff, RZ, 0xc0, !PT ;  /* 0x000000ff14147812 */ /* 0x000fe400078ec0ff */
[----:B------:R-:W-:Y:S02]  /*15770*/  LOP3.LUT R43, R11, 0xff, RZ, 0xc0, !PT ;  /* 0x000000ff0b2b7812 */ /* 0x000fe400078ec0ff */
[----:B------:R-:W-:-:S02]  /*15780*/  LOP3.LUT R7, R30, 0xff, RZ, 0xc0, !PT ;  /* 0x000000ff1e077812 */ /* 0x000fc400078ec0ff */
[----:B------:R-:W-:Y:S02]  /*15790*/  LOP3.LUT R6, R6, 0xff, RZ, 0xc0, !PT ;  /* 0x000000ff06067812 */ /* 0x000fe400078ec0ff */
[----:B------:R-:W-:Y:S02]  /*157a0*/  PRMT R51, R20, 0x7604, R27 ;  /* 0x0000760414337816 */ /* 0x000fe4000000001b */
[----:B------:R-:W-:Y:S02]  /*157b0*/  PRMT R53, R24, 0x7604, R43 ;  /* 0x0000760418357816 */ /* 0x000fe4000000002b */
[----:B------:R-:W0:Y:S01]  /*157c0*/  LDS.128 R24, [R0+0x14400] ;  /* 0x0144000000187984 */ /* 0x000e220000000c00 */
[----:B--2---:R-:W-:Y:S02]  /*157d0*/  PRMT R39, R6, 0x7604, R7 ;  /* 0x0000760406277816 */ /* 0x004fe40000000007 */
[----:B------:R-:W-:Y:S02]  /*157e0*/  SHF.R.U32.HI R21, RZ, 0x10, R29 ;  /* 0x00000010ff157819 */ /* 0x000fe4000001161d */
[----:B------:R-:W-:-:S02]  /*157f0*/  SHF.R.U32.HI R20, RZ, 0x10, R28 ;  /* 0x00000010ff147819 */ /* 0x000fc4000001161c */
[----:B------:R-:W-:Y:S02]  /*15800*/  LOP3.LUT R21, R21, 0xff, RZ, 0xc0, !PT ;  /* 0x000000ff15157812 */ /* 0x000fe400078ec0ff */
[----:B------:R-:W-:Y:S02]  /*15810*/  SHF.R.U32.HI R38, RZ, 0x10, R30 ;  /* 0x00000010ff267819 */ /* 0x000fe4000001161e */
[----:B------:R-:W-:Y:S02]  /*15820*/  PRMT R21, R21, 0x7054, R36 ;  /* 0x0000705415157816 */ /* 0x000fe40000000024 */
[----:B------:R-:W-:Y:S02]  /*15830*/  SHF.R.U32.HI R36, RZ, 0x10, R9 ;  /* 0x00000010ff247819 */ /* 0x000fe40000011609 */
[----:B------:R-:W-:Y:S02]  /*15840*/  LOP3.LUT R20, R20, 0xff, RZ, 0xc0, !PT ;  /* 0x000000ff14147812 */ /* 0x000fe400078ec0ff */
[----:B------:R-:W-:-:S02]  /*15850*/  LOP3.LUT R38, R38, 0xff, RZ, 0xc0, !PT ;  /* 0x000000ff26267812 */ /* 0x000fc400078ec0ff */
[----:B------:R-:W-:Y:S02]  /*15860*/  LOP3.LUT R36, R36, 0xff, RZ, 0xc0, !PT ;  /* 0x000000ff24247812 */ /* 0x000fe400078ec0ff */
[----:B------:R-:W-:Y:S02]  /*15870*/  PRMT R37, R20, 0x7054, R37 ;  /* 0x0000705414257816 */ /* 0x000fe40000000025 */
[----:B------:R-:W-:Y:S02]  /*15880*/  SHF.R.U32.HI R40, RZ, 0x10, R31 ;  /* 0x00000010ff287819 */ /* 0x000fe4000001161f */
[----:B------:R-:W-:Y:S02]  /*15890*/  PRMT R39, R38, 0x7054, R39 ;  /* 0x0000705426277816 */ /* 0x000fe40000000027 */
[----:B------:R-:W-:Y:S02]  /*158a0*/  SHF.R.U32.HI R20, RZ, 0x10, R8 ;  /* 0x00000010ff147819 */ /* 0x000fe40000011608 */
[----:B------:R-:W-:-:S02]  /*158b0*/  SHF.R.U32.HI R38, RZ, 0x10, R10 ;  /* 0x00000010ff267819 */ /* 0x000fc4000001160a */
[----:B------:R-:W-:Y:S02]  /*158c0*/  PRMT R49, R36, 0x7054, R49 ;  /* 0x0000705424317816 */ /* 0x000fe40000000031 */
[----:B------:R-:W-:Y:S02]  /*158d0*/  LOP3.LUT R40, R40, 0xff, RZ, 0xc0, !PT ;  /* 0x000000ff28287812 */ /* 0x000fe400078ec0ff */
[----:B------:R-:W-:Y:S02]  /*158e0*/  LOP3.LUT R20, R20, 0xff, RZ, 0xc0, !PT ;  /* 0x000000ff14147812 */ /* 0x000fe400078ec0ff */
[----:B------:R-:W-:Y:S02]  /*158f0*/  LOP3.LUT R38, R38, 0xff, RZ, 0xc0, !PT ;  /* 0x000000ff26267812 */ /* 0x000fe400078ec0ff */
[----:B------:R-:W-:Y:S02]  /*15900*/  LOP3.LUT R49, R49, 0xff000000, R9, 0xf8, !PT ;  /* 0xff00000031317812 */ /* 0x000fe400078ef809 */
[----:B------:R-:W-:-:S02]  /*15910*/  PRMT R43, R40, 0x7054, R41 ;  /* 0x00007054282b7816 */ /* 0x000fc40000000029 */
[----:B------:R-:W-:Y:S02]  /*15920*/  PRMT R47, R20, 0x7054, R45 ;  /* 0x00007054142f7816 */ /* 0x000fe4000000002d */
[----:B------:R-:W-:Y:S02]  /*15930*/  PRMT R51, R38, 0x7054, R51 ;  /* 0x0000705426337816 */ /* 0x000fe40000000033 */
[----:B------:R-:W-:Y:S02]  /*15940*/  LOP3.LUT R41, R21, 0xff000000, R29, 0xf8, !PT ;  /* 0xff00000015297812 */ /* 0x000fe400078ef81d */
[----:B------:R-:W-:Y:S02]  /*15950*/  F2FP.F16.E4M3.UNPACK_B R48, R49 ;  /* 0x00000031ff30723e */ /* 0x000fe400020006ff */
[----:B0-----:R-:W-:Y:S02]  /*15960*/  F2FP.F16.E4M3.UNPACK_B R36, R25 ;  /* 0x00000019ff24723e */ /* 0x001fe400020006ff */
[----:B------:R-:W-:Y:S01]  /*15970*/  SHF.R.U32.HI R40, RZ, 0x10, R11 ;  /* 0x00000010ff287819 */ /* 0x000fe2000001160b */
[----:B------:R-:W-:Y:S01]  /*15980*/  HADD2.F32 R50, -RZ, R48.H0_H0 ;  /* 0x20000030ff327230 */ /* 0x000fe20000004100 */
[----:B------:R-:W-:-:S02]  /*15990*/  LOP3.LUT R47, R47, 0xff000000, R8, 0xf8, !PT ;  /* 0xff0000002f2f7812 */ /* 0x000fc400078ef808 */
[----:B------:R-:W-:Y:S01]  /*159a0*/  LOP3.LUT R8, R51, 0xff000000, R10, 0xf8, !PT ;  /* 0xff00000033087812 */ /* 0x000fe200078ef80a */
[----:B------:R-:W-:Y:S01]  /*159b0*/  HADD2.F32 R51, -RZ, R48.H1_H1 ;  /* 0x30000030ff337230 */ /* 0x000fe20000004100 */
[----:B------:R-:W-:Y:S02]  /*159c0*/  F2FP.F16.E4M3.UNPACK_B R42, R41 ;  /* 0x00000029ff2a723e */ /* 0x000fe400020006ff */
[----:B------:R-:W-:Y:S02]  /*159d0*/  LOP3.LUT R40, R40, 0xff, RZ, 0xc0, !PT ;  /* 0x000000ff28287812 */ /* 0x000fe400078ec0ff */
[----:B------:R-:W-:Y:S01]  /*159e0*/  LOP3.LUT R20, R39, 0xff000000, R30, 0xf8, !PT ;  /* 0xff00000027147812 */ /* 0x000fe200078ef81e */
[--C-:B------:R-:W-:Y:S01]  /*159f0*/  HADD2.F32 R46, -RZ, R42.reuse.H0_H0 ;  /* 0x2000002aff2e7230 */ /* 0x100fe20000004100 */
[----:B------:R-:W-:Y:S01]  /*15a00*/  LOP3.LUT R45, R43, 0xff000000, R31, 0xf8, !PT ;  /* 0xff0000002b2d7812 */ /* 0x000fe200078ef81f */
[----:B------:R-:W-:Y:S01]  /*15a10*/  HADD2.F32 R43, -RZ, R42.H1_H1 ;  /* 0x3000002aff2b7230 */ /* 0x000fe20000004100 */
[----:B------:R-:W-:-:S02]  /*15a20*/  F2FP.F16.E4M3.UNPACK_B R38, R27 ;  /* 0x0000001bff26723e */ /* 0x000fc400020006ff */
[----:B------:R-:W-:Y:S02]  /*15a30*/  F2FP.F16.E4M3.UNPACK_B R39, R27.H1 ;  /* 0x0000001bff27723e */ /* 0x000fe400030006ff */
[----:B------:R-:W-:Y:S02]  /*15a40*/  PRMT R53, R40, 0x7054, R53 ;  /* 0x0000705428357816 */ /* 0x000fe40000000035 */
[-C--:B------:R-:W-:Y:S02]  /*15a50*/  F2FP.F16.E4M3.UNPACK_B R27, R24.reuse ;  /* 0x00000018ff1b723e */ /* 0x080fe400020006ff */
[----:B------:R-:W-:Y:S02]  /*15a60*/  F2FP.F16.E4M3.UNPACK_B R31, R24.H1 ;  /* 0x00000018ff1f723e */ /* 0x000fe400030006ff */
[----:B------:R-:W-:Y:S02]  /*15a70*/  LOP3.LUT R40, R37, 0xff000000, R28, 0xf8, !PT ;  /* 0xff00000025287812 */ /* 0x000fe400078ef81c */
[----:B------:R-:W-:-:S02]  /*15a80*/  F2FP.F16.E4M3.UNPACK_B R37, R25.H1 ;  /* 0x00000019ff25723e */ /* 0x000fc400030006ff */
[----:B------:R-:W-:Y:S02]  /*15a90*/  F2FP.F16.E4M3.UNPACK_B R49, R49.H1 ;  /* 0x00000031ff31723e */ /* 0x000fe400030006ff */
[----:B------:R-:W-:Y:S02]  /*15aa0*/  F2FP.F16.E4M3.UNPACK_B R41, R41.H1 ;  /* 0x00000029ff29723e */ /* 0x000fe400030006ff */
[----:B------:R-:W-:-:S03]  /*15ab0*/  LOP3.LUT R53, R53, 0xff000000, R11, 0xf8, !PT ;  /* 0xff00000035357812 */ /* 0x000fc600078ef80b */
[----:B------:R-:W-:Y:S01]  /*15ac0*/  HADD2.F32 R42, -RZ, R41.H0_H0 ;  /* 0x20000029ff2a7230 */ /* 0x000fe20000004100 */
[----:B---3--:R-:W0:Y:S02]  /*15ad0*/  LDS.128 R4, [R61+0x14400] ;  /* 0x014400003d047984 */ /* 0x008e240000000c00 */
[-C--:B0-----:R-:W-:Y:S02]  /*15ae0*/  F2FP.F16.E4M3.UNPACK_B R10, R5.reuse ;  /* 0x00000005ff0a723e */ /* 0x081fe400020006ff */
[----:B------:R-:W-:Y:S01]  /*15af0*/  F2FP.F16.E4M3.UNPACK_B R21, R5.H1 ;  /* 0x00000005ff15723e */ /* 0x000fe200030006ff */
[----:B------:R-:W-:Y:S01]  /*15b00*/  HADD2.F32 R5, -RZ, R36.H0_H0 ;  /* 0x20000024ff057230 */ /* 0x000fe20000004100 */
[-C--:B------:R-:W-:Y:S01]  /*15b10*/  F2FP.F16.E4M3.UNPACK_B R29, R7.reuse ;  /* 0x00000007ff1d723e */ /* 0x080fe200020006ff */
[----:B------:R-:W-:Y:S01]  /*15b20*/  HADD2.F32 R9, -RZ, R10.H0_H0 ;  /* 0x2000000aff097230 */ /* 0x000fe20000004100 */
[----:B------:R-:W-:Y:S01]  /*15b30*/  F2FP.F16.E4M3.UNPACK_B R30, R7.H1 ;  /* 0x00000007ff1e723e */ /* 0x000fe200030006ff */
[----:B------:R-:W-:-:S02]  /*15b40*/  HADD2.F32 R36, -RZ, R36.H1_H1 ;  /* 0x30000024ff247230 */ /* 0x000fc40000004100 */
[C---:B------:R-:W-:Y:S01]  /*15b50*/  FMUL.FTZ R24, R5.reuse, R50 ;  /* 0x0000003205187220 */ /* 0x040fe20000410000 */
[----:B------:R-:W-:Y:S01]  /*15b60*/  FMUL.FTZ R25, R5, R46 ;  /* 0x0000002e05197220 */ /* 0x000fe20000410000 */
[----:B------:R-:W-:Y:S02]  /*15b70*/  F2FP.F16.E4M3.UNPACK_B R11, R4.H1 ;  /* 0x00000004ff0b723e */ /* 0x000fe400030006ff */
[C---:B------:R-:W-:Y:S01]  /*15b80*/  FFMA.FTZ R5, R9.reuse, R46, -R24 ;  /* 0x0000002e09057223 */ /* 0x040fe20000010818 */
[----:B------:R-:W-:Y:S02]  /*15b90*/  HADD2.F32 R24, -RZ, R10.H1_H1 ;  /* 0x3000000aff187230 */ /* 0x000fe40000004100 */
[----:B------:R-:W-:Y:S01]  /*15ba0*/  FFMA.FTZ R9, R9, R50, R25 ;  /* 0x0000003209097223 */ /* 0x000fe20000010019 */
[----:B------:R-:W-:Y:S02]  /*15bb0*/  HADD2.F32 R46, -RZ, R49.H0_H0 ;  /* 0x20000031ff2e7230 */ /* 0x000fe40000004100 */
[----:B------:R-:W-:Y:S01]  /*15bc0*/  FMUL.FTZ R55, R36, R51 ;  /* 0x0000003324377220 */ /* 0x000fe20000410000 */
[----:B------:R-:W-:-:S02]  /*15bd0*/  HADD2.F32 R10, -RZ, R37.H0_H0 ;  /* 0x20000025ff0a7230 */ /* 0x000fc40000004100 */
[-C--:B------:R-:W-:Y:S01]  /*15be0*/  FMUL.FTZ R36, R36, R43.reuse ;  /* 0x0000002b24247220 */ /* 0x080fe20000410000 */
[----:B------:R-:W-:Y:S01]  /*15bf0*/  HADD2.F32 R25, -RZ, R21.H0_H0 ;  /* 0x20000015ff197230 */ /* 0x000fe20000004100 */
[----:B------:R-:W-:Y:S01]  /*15c00*/  F2FP.F16.E4M3.UNPACK_B R7, R4 ;  /* 0x00000004ff07723e */ /* 0x000fe200020006ff */
[----:B------:R-:W-:Y:S02]  /*15c10*/  HADD2.F32 R37, -RZ, R37.H1_H1 ;  /* 0x30000025ff257230 */ /* 0x000fe40000004100 */
[C---:B------:R-:W-:Y:S01]  /*15c20*/  FMUL.FTZ R48, R10.reuse, R46 ;  /* 0x0000002e0a307220 */ /* 0x040fe20000410000 */
[-C--:B------:R-:W-:Y:S01]  /*15c30*/  FMUL.FTZ R57, R10, R42.reuse ;  /* 0x0000002a0a397220 */ /* 0x080fe20000410000 */
[C---:B------:R-:W-:Y:S01]  /*15c40*/  FFMA.FTZ R10, R24.reuse, R43, -R55 ;  /* 0x0000002b180a7223 */ /* 0x040fe20000010837 */
[----:B------:R-:W-:Y:S01]  /*15c50*/  FFMA.FTZ R24, R24, R51, R36 ;  /* 0x0000003318187223 */ /* 0x000fe20000010024 */
[C---:B------:R-:W-:Y:S01]  /*15c60*/  FFMA.FTZ R51, R25.reuse, R42, -R48 ;  /* 0x0000002a19337223 */ /* 0x040fe20000010830 */
[----:B------:R-:W-:Y:S01]  /*15c70*/  HADD2.F32 R42, -RZ, R41.H1_H1 ;  /* 0x30000029ff2a7230 */ /* 0x000fe20000004100 */
[----:B------:R-:W-:Y:S01]  /*15c80*/  F2FP.F16.E4M3.UNPACK_B R48, R53 ;  /* 0x00000035ff30723e */ /* 0x000fe200020006ff */
[----:B------:R-:W-:Y:S01]  /*15c90*/  FFMA.FTZ R57, R25, R46, R57 ;  /* 0x0000002e19397223 */ /* 0x000fe20000010039 */
[----:B------:R-:W-:Y:S01]  /*15ca0*/  F2FP.F16.E4M3.UNPACK_B R41, R45 ;  /* 0x0000002dff29723e */ /* 0x000fe200020006ff */
[----:B------:R-:W-:Y:S01]  /*15cb0*/  HADD2.F32 R46, -RZ, R49.H1_H1 ;  /* 0x30000031ff2e7230 */ /* 0x000fe20000004100 */
[----:B------:R-:W-:Y:S01]  /*15cc0*/  F2FP.F16.E4M3.UNPACK_B R53, R53.H1 ;  /* 0x00000035ff35723e */ /* 0x000fe200030006ff */
        /* <DEDUP_REMOVED lines=10> */
[----:B------:R-:W-:-:S02]  /*15d70*/  HADD2.F32 R41, -RZ, R41.H1_H1 ;  /* 0x30000029ff297230 */ /* 0x000fc40000004100 */
[----:B------:R-:W-:Y:S01]  /*15d80*/  FFMA.FTZ R52, R21, R42, -R50 ;  /* 0x0000002a15347223 */ /* 0x000fe20000010832 */
[----:B------:R-:W-:Y:S02]  /*15d90*/  HADD2.F32 R38, -RZ, R38.H1_H1 ;  /* 0x30000026ff267230 */ /* 0x000fe40000004100 */
[C---:B------:R-:W-:Y:S01]  /*15da0*/  FFMA.FTZ R56, R25.reuse, R43, -R56 ;  /* 0x0000002b19387223 */ /* 0x040fe20000010838 */
[----:B------:R-:W-:Y:S02]  /*15db0*/  HADD2.F32 R48, -RZ, R48.H1_H1 ;  /* 0x30000030ff307230 */ /* 0x000fe40000004100 */
[----:B------:R-:W-:Y:S01]  /*15dc0*/  FFMA.FTZ R49, R25, R49, R36 ;  /* 0x0000003119317223 */ /* 0x000fe20000010024 */
[----:B------:R-:W-:Y:S01]  /*15dd0*/  FFMA.FTZ R54, R21, R46, R37 ;  /* 0x0000002e15367223 */ /* 0x000fe20000010025 */
[----:B------:R-:W-:Y:S02]  /*15de0*/  HADD2.F32 R29, -RZ, R29.H1_H1 ;  /* 0x3000001dff1d7230 */ /* 0x000fe40000004100 */
[----:B------:R-:W-:Y:S01]  /*15df0*/  FMUL.FTZ R37, R38, R41 ;  /* 0x0000002926257220 */ /* 0x000fe20000410000 */
[----:B------:R-:W-:-:S02]  /*15e00*/  HADD2.F32 R42, -RZ, R53.H0_H0 ;  /* 0x20000035ff2a7230 */ /* 0x000fc40000004100 */
[-C--:B------:R-:W-:Y:S01]  /*15e10*/  FMUL.FTZ R46, R38, R48.reuse ;  /* 0x00000030262e7220 */ /* 0x080fe20000410000 */
[----:B------:R-:W-:Y:S02]  /*15e20*/  HADD2.F32 R25, -RZ, R39.H0_H0 ;  /* 0x20000027ff197230 */ /* 0x000fe40000004100 */
[C---:B------:R-:W-:Y:S01]  /*15e30*/  FFMA.FTZ R58, R29.reuse, R48, R37 ;  /* 0x000000301d3a7223 */ /* 0x040fe20000010025 */
[----:B------:R-:W-:Y:S02]  /*15e40*/  HADD2.F32 R36, -RZ, R45.H0_H0 ;  /* 0x2000002dff247230 */ /* 0x000fe40000004100 */
[----:B------:R-:W-:Y:S01]  /*15e50*/  FFMA.FTZ R55, R29, R41, -R46 ;  /* 0x000000291d377223 */ /* 0x000fe2000001082e */
[----:B------:R-:W-:Y:S02]  /*15e60*/  HADD2.F32 R21, -RZ, R30.H0_H0 ;  /* 0x2000001eff157230 */ /* 0x000fe40000004100 */
[C---:B------:R-:W-:Y:S01]  /*15e70*/  FMUL.FTZ R38, R25.reuse, R42 ;  /* 0x0000002a19267220 */ /* 0x040fe20000410000 */
[----:B------:R-:W-:Y:S01]  /*15e80*/  F2FP.F16.E4M3.UNPACK_B R37, R47.H1 ;  /* 0x0000002fff25723e */ /* 0x000fe200030006ff */
[----:B------:R-:W-:Y:S01]  /*15e90*/  FMUL.FTZ R25, R25, R36 ;  /* 0x0000002419197220 */ /* 0x000fe20000410000 */
[----:B------:R-:W-:Y:S01]  /*15ea0*/  F2FP.F16.E4M3.UNPACK_B R29, R40.H1 ;  /* 0x00000028ff1d723e */ /* 0x000fe200030006ff */
[----:B------:R-:W-:Y:S01]  /*15eb0*/  FFMA.FTZ R59, R21, R36, -R38 ;  /* 0x00000024153b7223 */ /* 0x000fe20000010826 */
[----:B------:R-:W-:-:S02]  /*15ec0*/  HADD2.F32 R53, -RZ, R53.H1_H1 ;  /* 0x30000035ff357230 */ /* 0x000fc40000004100 */
[----:B------:R-:W-:Y:S01]  /*15ed0*/  FFMA.FTZ R60, R21, R42, R25 ;  /* 0x0000002a153c7223 */ /* 0x000fe20000010019 */
[----:B------:R-:W-:Y:S01]  /*15ee0*/  HADD2.F32 R39, -RZ, R39.H1_H1 ;  /* 0x30000027ff277230 */ /* 0x000fe20000004100 */
[----:B------:R-:W-:Y:S01]  /*15ef0*/  F2FP.F16.E4M3.UNPACK_B R47, R47 ;  /* 0x0000002fff2f723e */ /* 0x000fe200020006ff */
[----:B------:R-:W-:Y:S01]  /*15f00*/  HADD2.F32 R38, -RZ, R37.H0_H0 ;  /* 0x20000025ff267230 */ /* 0x000fe20000004100 */
[----:B------:R-:W-:Y:S01]  /*15f10*/  F2FP.F16.E4M3.UNPACK_B R40, R40 ;  /* 0x00000028ff28723e */ /* 0x000fe200020006ff */
[----:B------:R-:W-:Y:S02]  /*15f20*/  HADD2.F32 R25, -RZ, R31.H0_H0 ;  /* 0x2000001fff197230 */ /* 0x000fe40000004100 */
[----:B------:R-:W-:Y:S01]  /*15f30*/  FMUL.FTZ R41, R39, R53 ;  /* 0x0000003527297220 */ /* 0x000fe20000410000 */
[----:B------:R-:W-:Y:S01]  /*15f40*/  HADD2.F32 R36, -RZ, R29.H0_H0 ;  /* 0x2000001dff247230 */ /* 0x000fe20000004100 */
[----:B------:R-:W-:Y:S01]  /*15f50*/  F2FP.F16.E4M3.UNPACK_B R4, R6 ;  /* 0x00000006ff04723e */ /* 0x000fe200020006ff */
[----:B------:R-:W-:-:S02]  /*15f60*/  HADD2.F32 R45, -RZ, R45.H1_H1 ;  /* 0x3000002dff2d7230 */ /* 0x000fc40000004100 */
[C---:B------:R-:W-:Y:S01]  /*15f70*/  FMUL.FTZ R42, R25.reuse, R38 ;  /* 0x00000026192a7220 */ /* 0x040fe20000410000 */
[----:B------:R-:W-:Y:S02]  /*15f80*/  HADD2.F32 R30, -RZ, R30.H1_H1 ;  /* 0x3000001eff1e7230 */ /* 0x000fe40000004100 */
[----:B------:R-:W-:Y:S01]  /*15f90*/  FMUL.FTZ R25, R25, R36 ;  /* 0x0000002419197220 */ /* 0x000fe20000410000 */
[----:B------:R-:W-:Y:S02]  /*15fa0*/  HADD2.F32 R21, -RZ, R11.H0_H0 ;  /* 0x2000000bff157230 */ /* 0x000fe40000004100 */
[-C--:B------:R-:W-:Y:S01]  /*15fb0*/  FMUL.FTZ R46, R39, R45.reuse ;  /* 0x0000002d272e7220 */ /* 0x080fe20000410000 */
[----:B------:R-:W-:Y:S02]  /*15fc0*/  HADD2.F32 R31, -RZ, R31.H1_H1 ;  /* 0x3000001fff1f7230 */ /* 0x000fe40000004100 */
[----:B------:R-:W-:Y:S01]  /*15fd0*/  FFMA.FTZ R62, R30, R45, -R41 ;  /* 0x0000002d1e3e7223 */ /* 0x000fe20000010829 */
[----:B------:R-:W-:-:S02]  /*15fe0*/  HADD2.F32 R11, -RZ, R11.H1_H1 ;  /* 0x3000000bff0b7230 */ /* 0x000fc40000004100 */
[C---:B------:R-:W-:Y:S01]  /*15ff0*/  FFMA.FTZ R41, R21.reuse, R38, R25 ;  /* 0x0000002615297223 */ /* 0x040fe20000010019 */
[----:B------:R-:W-:Y:S01]  /*16000*/  FFMA.FTZ R53, R30, R53, R46 ;  /* 0x000000351e357223 */ /* 0x000fe2000001002e */
[----:B------:R-:W-:Y:S02]  /*16010*/  HADD2.F32 R38, -RZ, R37.H1_H1 ;  /* 0x30000025ff267230 */ /* 0x000fe40000004100 */
[----:B------:R-:W-:Y:S01]  /*16020*/  FFMA.FTZ R39, R21, R36, -R42 ;  /* 0x0000002415277223 */ /* 0x000fe2000001082a */
[----:B------:R-:W-:Y:S01]  /*16030*/  HADD2.F32 R30, -RZ, R29.H1_H1 ;  /* 0x3000001dff1e7230 */ /* 0x000fe20000004100 */
[----:B------:R-:W-:Y:S01]  /*16040*/  F2FP.F16.E4M3.UNPACK_B R28, R6.H1 ;  /* 0x00000006ff1c723e */ /* 0x000fe200030006ff */
[----:B------:R-:W-:Y:S02]  /*16050*/  HADD2.F32 R36, -RZ, R47.H0_H0 ;  /* 0x2000002fff247230 */ /* 0x000fe40000004100 */
[----:B------:R-:W-:Y:S01]  /*16060*/  FMUL.FTZ R42, R31, R38 ;  /* 0x000000261f2a7220 */ /* 0x000fe20000410000 */
[----:B------:R-:W-:-:S02]  /*16070*/  HADD2.F32 R21, -RZ, R27.H0_H0 ;  /* 0x2000001bff157230 */ /* 0x000fc40000004100 */
[-C--:B------:R-:W-:Y:S01]  /*16080*/  FMUL.FTZ R31, R31, R30.reuse ;  /* 0x0000001e1f1f7220 */ /* 0x080fe20000410000 */
[----:B------:R-:W-:Y:S02]  /*16090*/  HADD2.F32 R27, -RZ, R27.H1_H1 ;  /* 0x3000001bff1b7230 */ /* 0x000fe40000004100 */
[C---:B------:R-:W-:Y:S01]  /*160a0*/  FFMA.FTZ R48, R11.reuse, R30, -R42 ;  /* 0x0000001e0b307223 */ /* 0x040fe2000001082a */
[--C-:B------:R-:W-:Y:S02]  /*160b0*/  HADD2.F32 R30, -RZ, R40.reuse.H0_H0 ;  /* 0x20000028ff1e7230 */ /* 0x100fe40000004100 */
[----:B------:R-:W-:Y:S01]  /*160c0*/  FFMA.FTZ R50, R11, R38, R31 ;  /* 0x000000260b327223 */ /* 0x000fe2000001001f */
[----:B------:R-:W-:Y:S02]  /*160d0*/  HADD2.F32 R11, -RZ, R7.H0_H0 ;  /* 0x20000007ff0b7230 */ /* 0x000fe40000004100 */
[----:B------:R-:W-:Y:S01]  /*160e0*/  FMUL.FTZ R42, R21, R36 ;  /* 0x00000024152a7220 */ /* 0x000fe20000410000 */
[----:B------:R-:W-:Y:S01]  /*160f0*/  HADD2.F32 R38, -RZ, R47.H1_H1 ;  /* 0x3000002fff267230 */ /* 0x000fe20000004100 */
[----:B------:R-:W-:Y:S01]  /*16100*/  F2FP.F16.E4M3.UNPACK_B R6, R26 ;  /* 0x0000001aff06723e */ /* 0x000fe200020006ff */
[----:B------:R-:W-:-:S02]  /*16110*/  HADD2.F32 R40, -RZ, R40.H1_H1 ;  /* 0x30000028ff287230 */ /* 0x000fc40000004100 */
[-C--:B------:R-:W-:Y:S01]  /*16120*/  FMUL.FTZ R46, R21, R30.reuse ;  /* 0x0000001e152e7220 */ /* 0x080fe20000410000 */
[----:B------:R-:W-:Y:S01]  /*16130*/  FFMA.FTZ R42, R11, R30, -R42 ;  /* 0x0000001e0b2a7223 */ /* 0x000fe2000001082a */
[----:B------:R-:W-:Y:S01]  /*16140*/  HADD2.F32 R7, -RZ, R7.H1_H1 ;  /* 0x30000007ff077230 */ /* 0x000fe20000004100 */
[----:B------:R-:W-:Y:S01]  /*16150*/  F2FP.F16.E4M3.UNPACK_B R26, R26.H1 ;  /* 0x0000001aff1a723e */ /* 0x000fe200030006ff */
[C---:B------:R-:W-:Y:S01]  /*16160*/  FMUL.FTZ R30, R27.reuse, R38 ;  /* 0x000000261b1e7220 */ /* 0x040fe20000410000 */
[----:B------:R-:W-:Y:S01]  /*16170*/  F2FP.F16.E4M3.UNPACK_B R25, R8.H1 ;  /* 0x00000008ff19723e */ /* 0x000fe200030006ff */
[----:B------:R-:W-:Y:S01]  /*16180*/  FMUL.FTZ R29, R27, R40 ;  /* 0x000000281b1d7220 */ /* 0x000fe20000410000 */
[----:B------:R-:W-:Y:S01]  /*16190*/  F2FP.F16.E4M3.UNPACK_B R21, R20.H1 ;  /* 0x00000014ff15723e */ /* 0x000fe200030006ff */
[----:B------:R-:W-:Y:S01]  /*161a0*/  FFMA.FTZ R46, R11, R36, R46 ;  /* 0x000000240b2e7223 */ /* 0x000fe2000001002e */
[----:B------:R-:W-:Y:S01]  /*161b0*/  FFMA.FTZ R27, R7, R40, -R30 ;  /* 0x00000028071b7223 */ /* 0x000fe2000001081e */
[----:B------:R-:W-:-:S02]  /*161c0*/  HADD2.F32 R36, -RZ, R25.H0_H0 ;  /* 0x20000019ff247230 */ /* 0x000fc40000004100 */
[----:B------:R-:W-:Y:S01]  /*161d0*/  FFMA.FTZ R29, R7, R38, R29 ;  /* 0x00000026071d7223 */ /* 0x000fe2000001001d */
[--C-:B------:R-:W-:Y:S01]  /*161e0*/  HADD2.F32 R11, -RZ, R26.reuse.H0_H0 ;  /* 0x2000001aff0b7230 */ /* 0x100fe20000004100 */
[----:B------:R-:W-:Y:S01]  /*161f0*/  F2FP.F16.E4M3.UNPACK_B R20, R20 ;  /* 0x00000014ff14723e */ /* 0x000fe200020006ff */
[----:B------:R-:W-:Y:S01]  /*16200*/  HADD2.F32 R30, -RZ, R21.H0_H0 ;  /* 0x20000015ff1e7230 */ /* 0x000fe20000004100 */
[----:B------:R-:W-:Y:S01]  /*16210*/  F2FP.F16.E4M3.UNPACK_B R8, R8 ;  /* 0x00000008ff08723e */ /* 0x000fe200020006ff */
[----:B------:R-:W-:Y:S02]  /*16220*/  HADD2.F32 R25, -RZ, R25.H1_H1 ;  /* 0x30000019ff197230 */ /* 0x000fe40000004100 */
[C---:B------:R-:W-:Y:S01]  /*16230*/  FMUL.FTZ R38, R11.reuse, R36 ;  /* 0x000000240b267220 */ /* 0x040fe20000410000 */
[----:B------:R-:W-:Y:S02]  /*16240*/  HADD2.F32 R26, -RZ, R26.H1_H1 ;  /* 0x3000001aff1a7230 */ /* 0x000fe40000004100 */
[----:B------:R-:W-:Y:S01]  /*16250*/  FMUL.FTZ R40, R11, R30 ;  /* 0x0000001e0b287220 */ /* 0x000fe20000410000 */
[----:B------:R-:W-:Y:S01]  /*16260*/  HADD2.F32 R21, -RZ, R21.H1_H1 ;  /* 0x30000015ff157230 */ /* 0x000fe20000004100 */
[----:B------:R-:W-:Y:S01]  /*16270*/  F2FP.SATFINITE.E4M3.F32.PACK_AB_MERGE_C R51, R52, R51, RZ ;  /* 0x000000333433723e */ /* 0x000fe200048070ff */
[----:B------:R-:W-:-:S02]  /*16280*/  HADD2.F32 R7, -RZ, R28.H0_H0 ;  /* 0x2000001cff077230 */ /* 0x000fc40000004100 */
[C---:B------:R-:W-:Y:S01]  /*16290*/  FMUL.FTZ R11, R26.reuse, R25 ;  /* 0x000000191a0b7220 */ /* 0x040fe20000410000 */
[----:B------:R-:W-:Y:S02]  /*162a0*/  HADD2.F32 R28, -RZ, R28.H1_H1 ;  /* 0x3000001cff1c7230 */ /* 0x000fe40000004100 */
[----:B------:R-:W-:Y:S01]  /*162b0*/  FMUL.FTZ R26, R26, R21 ;  /* 0x000000151a1a7220 */ /* 0x000fe20000410000 */
[----:B------:R-:W-:Y:S01]  /*162c0*/  F2FP.SATFINITE.E4M3.F32.PACK_AB_MERGE_C R54, R54, R57, RZ ;  /* 0x000000393636723e */ /* 0x000fe200048070ff */
[C---:B------:R-:W-:Y:S01]  /*162d0*/  FFMA.FTZ R38, R7.reuse, R30, -R38 ;  /* 0x0000001e07267223 */ /* 0x040fe20000010826 */
[----:B------:R-:W-:Y:S01]  /*162e0*/  FFMA.FTZ R40, R7, R36, R40 ;  /* 0x0000002407287223 */ /* 0x000fe20000010028 */
[C---:B------:R-:W-:Y:S01]  /*162f0*/  FFMA.FTZ R43, R28.reuse, R21, -R11 ;  /* 0x000000151c2b7223 */ /* 0x040fe2000001080b */
[----:B------:R-:W-:Y:S01]  /*16300*/  FFMA.FTZ R45, R28, R25, R26 ;  /* 0x000000191c2d7223 */ /* 0x000fe2000001001a */
[--C-:B------:R-:W-:Y:S01]  /*16310*/  HADD2.F32 R11, -RZ, R20.reuse.H0_H0 ;  /* 0x20000014ff0b7230 */ /* 0x100fe20000004100 */
[----:B------:R-:W-:Y:S01]  /*16320*/  F2FP.SATFINITE.E4M3.F32.PACK_AB_MERGE_C R5, R10, R5, R51 ;  /* 0x000000050a05723e */ /* 0x000fe20004807033 */
[----:B------:R-:W-:Y:S01]  /*16330*/  HADD2.F32 R21, -RZ, R20.H1_H1 ;  /* 0x30000014ff157230 */ /* 0x000fe20000004100 */
[----:B------:R-:W-:Y:S01]  /*16340*/  F2FP.SATFINITE.E4M3.F32.PACK_AB_MERGE_C R38, R43, R38, RZ ;  /* 0x000000262b26723e */ /* 0x000fe200048070ff */
[----:B------:R-:W-:Y:S01]  /*16350*/  HADD2.F32 R20, -RZ, R8.H0_H0 ;  /* 0x20000008ff147230 */ /* 0x000fe20000004100 */
[----:B------:R-:W-:Y:S01]  /*16360*/  F2FP.SATFINITE.E4M3.F32.PACK_AB_MERGE_C R40, R45, R40, RZ ;  /* 0x000000282d28723e */ /* 0x000fe200048070ff */
[----:B------:R-:W-:Y:S01]  /*16370*/  HADD2.F32 R7, -RZ, R6.H0_H0 ;  /* 0x20000006ff077230 */ /* 0x000fe20000004100 */
[----:B------:R-:W-:Y:S01]  /*16380*/  F2FP.SATFINITE.E4M3.F32.PACK_AB_MERGE_C R9, R24, R9, R54 ;  /* 0x000000091809723e */ /* 0x000fe20004807036 */
[----:B------:R-:W-:-:S02]  /*16390*/  HADD2.F32 R25, -RZ, R8.H1_H1 ;  /* 0x30000008ff197230 */ /* 0x000fc40000004100 */
[----:B------:R-:W-:Y:S02]  /*163a0*/  HADD2.F32 R8, -RZ, R6.H1_H1 ;  /* 0x30000006ff087230 */ /* 0x000fe40000004100 */
[CC--:B------:R-:W-:Y:S01]  /*163b0*/  FMUL.FTZ R31, R7.reuse, R20.reuse ;  /* 0x00000014071f7220 */ /* 0x0c0fe20000410000 */
[--C-:B------:R-:W-:Y:S02]  /*163c0*/  HADD2.F32 R6, -RZ, R4.reuse.H0_H0 ;  /* 0x20000004ff067230 */ /* 0x100fe40000004100 */
[----:B------:R-:W-:Y:S01]  /*163d0*/  FMUL.FTZ R7, R7, R11 ;  /* 0x0000000b07077220 */ /* 0x000fe20000410000 */
[----:B------:R-:W-:Y:S02]  /*163e0*/  HADD2.F32 R4, -RZ, R4.H1_H1 ;  /* 0x30000004ff047230 */ /* 0x000fe40000004100 */
[C---:B------:R-:W-:Y:S01]  /*163f0*/  FMUL.FTZ R37, R8.reuse, R25 ;  /* 0x0000001908257220 */ /* 0x040fe20000410000 */
[----:B------:R-:W-:Y:S01]  /*16400*/  FMUL.FTZ R8, R8, R21 ;  /* 0x0000001508087220 */ /* 0x000fe20000410000 */
        /* <DEDUP_REMOVED lines=11> */
[----:B------:R-:W-:Y:S02]  /*164c0*/  F2FP.SATFINITE.E4M3.F32.PACK_AB_MERGE_C R11, R58, R49, R11 ;  /* 0x000000313a0b723e */ /* 0x000fe4000480700b */
[----:B------:R-:W-:Y:S01]  /*164d0*/  F2FP.SATFINITE.E4M3.F32.PACK_AB_MERGE_C R8, R29, R46, R8 ;  /* 0x0000002e1d08723e */ /* 0x000fe20004807008 */
[----:B------:R3:W-:Y:S01]  /*164e0*/  STS.128 [R61+0x14400], R4 ;  /* 0x014400043d007388 */ /* 0x0007e20000000c00 */
[----:B------:R-:W-:-:S05]  /*164f0*/  F2FP.SATFINITE.E4M3.F32.PACK_AB_MERGE_C R10, R25, R20, R40 ;  /* 0x00000014190a723e */ /* 0x000fca0004807028 */
[----:B------:R3:W-:Y:S02]  /*16500*/  STS.128 [R0+0x14400], R8 ;  /* 0x0144000800007388 */ /* 0x0007e40000000c00 */
.L_x_582:
[----:B------:R-:W-:Y:S05]  /*16510*/  BSYNC B1 ;  /* 0x0000000000017941 */ /* 0x000fea0003800000 */
.L_x_581:
[----:B------:R-:W-:Y:S05]  /*16520*/  @P2 BRA `(.L_x_563) ;  /* 0x0000000c00dc2947 */ /* 0x000fea0003800000 */
[----:B------:R-:W4:Y:S01]  /*16530*/  LDL R49, [R1+0x1c] ;  /* 0x00001c0001317983 */ /* 0x000f220000100800 */
[----:B-1-3-5:R-:W-:Y:S02]  /*16540*/  SHF.R.U32.HI R4, RZ, 0x8, R32 ;  /* 0x00000008ff047819 */ /* 0x02afe40000011620 */
[----:B------:R-:W-:Y:S02]  /*16550*/  LOP3.LUT R0, R32, 0xff, RZ, 0xc0, !PT ;  /* 0x000000ff20007812 */ /* 0x000fe400078ec0ff */
[----:B------:R-:W-:Y:S02]  /*16560*/  SHF.R.U32.HI R8, RZ, 0x8, R34 ;  /* 0x00000008ff087819 */ /* 0x000fe40000011622 */
[----:B------:R-:W-:Y:S02]  /*16570*/  LOP3.LUT R5, R4, 0xff, RZ, 0xc0, !PT ;  /* 0x000000ff04057812 */ /* 0x000fe400078ec0ff */
[----:B------:R-:W-:Y:S02]  /*16580*/  LEA.HI R3, R3, R174, RZ, 0x1c ;  /* 0x000000ae03037211 */ /* 0x000fe400078fe0ff */
[----:B------:R-:W-:-:S02]  /*16590*/  LOP3.LUT R4, R34, 0xff, RZ, 0xc0, !PT ;  /* 0x000000ff22047812 */ /* 0x000fc400078ec0ff */
[----:B------:R-:W-:Y:S02]  /*165a0*/  LOP3.LUT R9, R8, 0xff, RZ, 0xc0, !PT ;  /* 0x000000ff08097812 */ /* 0x000fe400078ec0ff */
[----:B0-----:R-:W-:Y:S02]  /*165b0*/  PRMT R21, R5, 0x7604, R0 ;  /* 0x0000760405157816 */ /* 0x001fe40000000000 */
[----:B------:R-:W-:Y:S02]  /*165c0*/  SHF.R.S32.HI R0, RZ, 0x1f, R3 ;  /* 0x0000001fff007819 */ /* 0x000fe40000011403 */
[----:B------:R-:W-:Y:S02]  /*165d0*/  PRMT R25, R9, 0x7604, R4 ;  /* 0x0000760409197816 */ /* 0x000fe40000000004 */
[----:B------:R-:W-:Y:S01]  /*165e0*/  LEA.HI R4, R0, R3, RZ, 0x2 ;  /* 0x0000000300047211 */ /* 0x000fe200078f10ff */
[----:B------:R-:W-:Y:S01]  /*165f0*/  IMAD.SHL.U32 R3, R3, 0x10, RZ ;  /* 0x0000001003037824 */ /* 0x000fe200078e00ff */
[----:B------:R-:W-:-:S02]  /*16600*/  SHF.R.U32.HI R7, RZ, 0x8, R33 ;  /* 0x00000008ff077819 */ /* 0x000fc40000011621 */
[----:B------:R-:W-:Y:S01]  /*16610*/  LOP3.LUT R6, R33, 0xff, RZ, 0xc0, !PT ;  /* 0x000000ff21067812 */ /* 0x000fe200078ec0ff */
[----:B------:R-:W-:Y:S01]  /*16620*/  IMAD.SHL.U32 R4, R4, 0x800, RZ ;  /* 0x0000080004047824 */ /* 0x000fe200078e00ff */
[----:B------:R-:W-:Y:S02]  /*16630*/  LOP3.LUT R0, R208, 0x30, R3, 0xf8, !PT ;  /* 0x00000030d0007812 */ /* 0x000fe400078ef803 */
[----:B------:R-:W-:Y:S02]  /*16640*/  LOP3.LUT R7, R7, 0xff, RZ, 0xc0, !PT ;  /* 0x000000ff07077812 */ /* 0x000fe400078ec0ff */
[----:B------:R-:W-:Y:S02]  /*16650*/  SHF.R.U32.HI R8, RZ, 0x8, R12 ;  /* 0x00000008ff087819 */ /* 0x000fe4000001160c */
[----:B------:R-:W-:Y:S02]  /*16660*/  LOP3.LUT R0, R0, R209, RZ, 0x3c, !PT ;  /* 0x000000d100007212 */ /* 0x000fe400078e3cff */
[----:B------:R-:W-:-:S02]  /*16670*/  LOP3.LUT R3, R4, 0xffffe000, RZ, 0xc0, !PT ;  /* 0xffffe00004037812 */ /* 0x000fc400078ec0ff */
[----:B------:R-:W-:Y:S02]  /*16680*/  PRMT R20, R7, 0x7604, R6 ;  /* 0x0000760407147816 */ /* 0x000fe40000000006 */
[----:B------:R-:W-:Y:S02]  /*16690*/  SHF.R.U32.HI R6, RZ, 0x8, R35 ;  /* 0x00000008ff067819 */ /* 0x000fe40000011623 */
[----:B------:R-:W-:Y:S02]  /*166a0*/  LOP3.LUT R7, R12, 0xff, RZ, 0xc0, !PT ;  /* 0x000000ff0c077812 */ /* 0x000fe400078ec0ff */
[----:B------:R-:W-:Y:S02]  /*166b0*/  LOP3.LUT R8, R8, 0xff, RZ, 0xc0, !PT ;  /* 0x000000ff08087812 */ /* 0x000fe400078ec0ff */
[----:B------:R-:W-:Y:S02]  /*166c0*/  IADD3 R3, R0, R210, R3 ;  /* 0x000000d200037210 */ /* 0x000fe40007ffe003 */
[----:B------:R-:W-:-:S02]  /*166d0*/  LOP3.LUT R5, R35, 0xff, RZ, 0xc0, !PT ;  /* 0x000000ff23057812 */ /* 0x000fc400078ec0ff */
[----:B------:R-:W-:Y:S02]  /*166e0*/  LOP3.LUT R6, R6, 0xff, RZ, 0xc0, !PT ;  /* 0x000000ff06067812 */ /* 0x000fe400078ec0ff */
[----:B------:R-:W-:Y:S02]  /*166f0*/  PRMT R29, R8, 0x7604, R7 ;  /* 0x00007604081d7816 */ /* 0x000fe40000000007 */
[----:B------:R-:W-:Y:S02]  /*16700*/  SHF.R.U32.HI R8, RZ, 0x8, R13 ;  /* 0x00000008ff087819 */ /* 0x000fe4000001160d */
[----:B------:R-:W-:Y:S02]  /*16710*/  IADD3 R0, R18, R3, RZ ;  /* 0x0000000312007210 */ /* 0x000fe40007ffe0ff */
[----:B------:R-:W-:Y:S02]  /*16720*/  PRMT R24, R6, 0x7604, R5 ;  /* 0x0000760406187816 */ /* 0x000fe40000000005 */
[----:B------:R-:W-:-:S02]  /*16730*/  LOP3.LUT R3, R8, 0xff, RZ, 0xc0, !PT ;  /* 0x000000ff08037812 */ /* 0x000fc400078ec0ff */
[----:B------:R-:W0:Y:S01]  /*16740*/  LDS.128 R8, [R0+0x14400] ;  /* 0x0144000000087984 */ /* 0x000e220000000c00 */
[----:B------:R-:W-:Y:S02]  /*16750*/  SHF.R.U32.HI R31, RZ, 0x8, R15 ;  /* 0x00000008ff1f7819 */ /* 0x000fe4000001160f */
[----:B------:R-:W-:Y:S02]  /*16760*/  LOP3.LUT R26, R13, 0xff, RZ, 0xc0, !PT ;  /* 0x000000ff0d1a7812 */ /* 0x000fe400078ec0ff */
[----:B------:R-:W-:Y:S02]  /*16770*/  LOP3.LUT R30, R15, 0xff, RZ, 0xc0, !PT ;  /* 0x000000ff0f1e7812 */ /* 0x000fe400078ec0ff */
[----:B------:R-:W-:Y:S02]  /*16780*/  LOP3.LUT R31, R31, 0xff, RZ, 0xc0, !PT ;  /* 0x000000ff1f1f7812 */ /* 0x000fe400078ec0ff */
[----:B------:R-:W-:Y:S02]  /*16790*/  PRMT R26, R3, 0x7604, R26 ;  /* 0x00007604031a7816 */ /* 0x000fe4000000001a */
[----:B------:R-:W-:-:S02]  /*167a0*/  SHF.R.U32.HI R3, RZ, 0x10, R33 ;  /* 0x00000010ff037819 */ /* 0x000fc40000011621 */
[----:B------:R-:W-:Y:S02]  /*167b0*/  PRMT R30, R31, 0x7604, R30 ;  /* 0x000076041f1e7816 */ /* 0x000fe4000000001e */
[----:B------:R-:W-:Y:S01]  /*167c0*/  SHF.R.U32.HI R28, RZ, 0x8, R14 ;  /* 0x00000008ff1c7819 */ /* 0x000fe2000001160e */
[----:B------:R-:W-:Y:S01]  /*167d0*/  IMAD.U32 R3, R3, 0x10000, RZ ;  /* 0x0001000003037824 */ /* 0x000fe200078e00ff */
[----:B------:R-:W-:Y:S02]  /*167e0*/  SHF.R.U32.HI R31, RZ, 0x10, R13 ;  /* 0x00000010ff1f7819 */ /* 0x000fe4000001160d */
[----:B------:R-:W-:Y:S02]  /*167f0*/  LOP3.LUT R27, R14, 0xff, RZ, 0xc0, !PT ;  /* 0x000000ff0e1b7812 */ /* 0x000fe400078ec0ff */
[----:B------:R-:W-:Y:S01]  /*16800*/  LOP3.LUT R28, R28, 0xff, RZ, 0xc0, !PT ;  /* 0x000000ff1c1c7812 */ /* 0x000fe200078ec0ff */
[----:B------:R-:W-:Y:S01]  /*16810*/  IMAD.U32 R31, R31, 0x10000, RZ ;  /* 0x000100001f1f7824 */ /* 0x000fe200078e00ff */
[----:B--2---:R-:W-:-:S02]  /*16820*/  SHF.R.U32.HI R39, RZ, 0x10, R15 ;  /* 0x00000010ff277819 */ /* 0x004fc4000001160f */
[----:B------:R-:W-:Y:S02]  /*16830*/  LOP3.LUT R3, R20, 0xff0000, R3, 0xf8, !PT ;  /* 0x00ff000014037812 */ /* 0x000fe400078ef803 */
[----:B----4-:R-:W-:Y:S02]  /*16840*/  PRMT R37, R28, 0x7604, R27 ;  /* 0x000076041c257816 */ /* 0x010fe4000000001b */
[----:B------:R-:W-:Y:S02]  /*16850*/  SHF.R.U32.HI R27, RZ, 0x10, R35 ;  /* 0x00000010ff1b7819 */ /* 0x000fe40000011623 */
[----:B------:R-:W-:Y:S02]  /*16860*/  SHF.L.U32 R39, R39, 0x10, RZ ;  /* 0x0000001027277819 */ /* 0x000fe400000006ff */
[----:B------:R-:W-:Y:S01]  /*16870*/  LOP3.LUT R31, R26, 0xff0000, R31, 0xf8, !PT ;  /* 0x00ff00001a1f7812 */ /* 0x000fe200078ef81f */
[----:B------:R-:W-:Y:S01]  /*16880*/  IMAD.U32 R27, R27, 0x10000, RZ ;  /* 0x000100001b1b7824 */ /* 0x000fe200078e00ff */
        /* <DEDUP_REMOVED lines=12> */
[----:B------:R-:W-:-:S02]  /*16950*/  F2FP.F16.E4M3.UNPACK_B R39, R37 ;  /* 0x00000025ff27723e */ /* 0x000fc400020006ff */
[----:B------:R-:W-:Y:S02]  /*16960*/  LOP3.LUT R27, R24, 0xff0000, R27, 0xf8, !PT ;  /* 0x00ff0000181b7812 */ /* 0x000fe400078ef81b */
[----:B------:R-:W-:Y:S01]  /*16970*/  F2FP.F16.E4M3.UNPACK_B R34, R33 ;  /* 0x00000021ff22723e */ /* 0x000fe200020006ff */
[--C-:B------:R-:W-:Y:S01]  /*16980*/  HADD2.F32 R40, -RZ, R39.reuse.H0_H0 ;  /* 0x20000027ff287230 */ /* 0x100fe20000004100 */
[----:B------:R-:W-:Y:S01]  /*16990*/  LOP3.LUT R36, R27, 0xff000000, R35, 0xf8, !PT ;  /* 0xff0000001b247812 */ /* 0x000fe200078ef823 */
[----:B------:R-:W-:Y:S01]  /*169a0*/  HADD2.F32 R39, -RZ, R39.H1_H1 ;  /* 0x30000027ff277230 */ /* 0x000fe20000004100 */
[----:B0-----:R-:W-:Y:S01]  /*169b0*/  F2FP.F16.E4M3.UNPACK_B R27, R9.H1 ;  /* 0x00000009ff1b723e */ /* 0x001fe200030006ff */
[----:B------:R-:W-:Y:S01]  /*169c0*/  HADD2.F32 R35, -RZ, R34.H0_H0 ;  /* 0x20000022ff237230 */ /* 0x000fe20000004100 */
[-C--:B------:R-:W-:Y:S02]  /*169d0*/  F2FP.F16.E4M3.UNPACK_B R28, R10.reuse ;  /* 0x0000000aff1c723e */ /* 0x080fe400020006ff */
[----:B------:R-:W-:-:S02]  /*169e0*/  F2FP.F16.E4M3.UNPACK_B R29, R10.H1 ;  /* 0x0000000aff1d723e */ /* 0x000fc400030006ff */
[----:B------:R-:W-:Y:S02]  /*169f0*/  F2FP.F16.E4M3.UNPACK_B R10, R37.H1 ;  /* 0x00000025ff0a723e */ /* 0x000fe400030006ff */
[----:B------:R-:W-:Y:S02]  /*16a00*/  F2FP.F16.E4M3.UNPACK_B R33, R33.H1 ;  /* 0x00000021ff21723e */ /* 0x000fe400030006ff */
[-C--:B------:R-:W-:Y:S02]  /*16a10*/  F2FP.F16.E4M3.UNPACK_B R30, R11.reuse ;  /* 0x0000000bff1e723e */ /* 0x080fe400020006ff */
[----:B------:R-:W-:Y:S01]  /*16a20*/  F2FP.F16.E4M3.UNPACK_B R31, R11.H1 ;  /* 0x0000000bff1f723e */ /* 0x000fe200030006ff */
[----:B------:R-:W-:Y:S01]  /*16a30*/  HADD2.F32 R37, -RZ, R33.H0_H0 ;  /* 0x20000021ff257230 */ /* 0x000fe20000004100 */
[-C--:B------:R-:W-:Y:S02]  /*16a40*/  F2FP.F16.E4M3.UNPACK_B R11, R8.reuse ;  /* 0x00000008ff0b723e */ /* 0x080fe400020006ff */
[----:B------:R-:W-:Y:S01]  /*16a50*/  F2FP.F16.E4M3.UNPACK_B R26, R8.H1 ;  /* 0x00000008ff1a723e */ /* 0x000fe200030006ff */
[----:B------:R-:W0:Y:S02]  /*16a60*/  LDS.128 R4, [R49+0x14400] ;  /* 0x0144000031047984 */ /* 0x000e240000000c00 */
[----:B0-----:R-:W-:-:S02]  /*16a70*/  F2FP.F16.E4M3.UNPACK_B R3, R6 ;  /* 0x00000006ff03723e */ /* 0x001fc400020006ff */
[----:B------:R-:W-:Y:S02]  /*16a80*/  F2FP.F16.E4M3.UNPACK_B R21, R6.H1 ;  /* 0x00000006ff15723e */ /* 0x000fe400030006ff */
[----:B------:R-:W-:Y:S02]  /*16a90*/  F2FP.F16.E4M3.UNPACK_B R6, R9 ;  /* 0x00000009ff06723e */ /* 0x000fe400020006ff */
[-C--:B------:R-:W-:Y:S02]  /*16aa0*/  F2FP.F16.E4M3.UNPACK_B R14, R5.reuse ;  /* 0x00000005ff0e723e */ /* 0x080fe400020006ff */
[----:B------:R-:W-:Y:S01]  /*16ab0*/  F2FP.F16.E4M3.UNPACK_B R15, R5.H1 ;  /* 0x00000005ff0f723e */ /* 0x000fe200030006ff */
[--C-:B------:R-:W-:Y:S01]  /*16ac0*/  HADD2.F32 R5, -RZ, R6.reuse.H0_H0 ;  /* 0x20000006ff057230 */ /* 0x100fe20000004100 */
[-C--:B------:R-:W-:Y:S01]  /*16ad0*/  F2FP.F16.E4M3.UNPACK_B R24, R7.reuse ;  /* 0x00000007ff18723e */ /* 0x080fe200020006ff */
[----:B------:R-:W-:Y:S01]  /*16ae0*/  HADD2.F32 R6, -RZ, R6.H1_H1 ;  /* 0x30000006ff067230 */ /* 0x000fe20000004100 */
[----:B------:R-:W-:Y:S01]  /*16af0*/  F2FP.F16.E4M3.UNPACK_B R25, R7.H1 ;  /* 0x00000007ff19723e */ /* 0x000fe200030006ff */
[----:B------:R-:W-:Y:S01]  /*16b00*/  HADD2.F32 R8, -RZ, R15.H0_H0 ;  /* 0x2000000fff087230 */ /* 0x000fe20000004100 */
[----:B------:R-:W-:Y:S01]  /*16b10*/  F2FP.F16.E4M3.UNPACK_B R7, R4 ;  /* 0x00000004ff07723e */ /* 0x000fe200020006ff */
[----:B------:R-:W-:Y:S01]  /*16b20*/  FMUL.FTZ R9, R5, R40 ;  /* 0x0000002805097220 */ /* 0x000fe20000410000 */
[----:B------:R-:W-:Y:S01]  /*16b30*/  F2FP.F16.E4M3.UNPACK_B R13, R4.H1 ;  /* 0x00000004ff0d723e */ /* 0x000fe200030006ff */
[----:B------:R-:W-:-:S02]  /*16b40*/  HADD2.F32 R4, -RZ, R14.H0_H0 ;  /* 0x2000000eff047230 */ /* 0x000fc40000004100 */
[----:B------:R-:W-:Y:S01]  /*16b50*/  FMUL.FTZ R41, R5, R35 ;  /* 0x0000002305297220 */ /* 0x000fe20000410000 */
[----:B------:R-:W-:Y:S02]  /*16b60*/  HADD2.F32 R14, -RZ, R14.H1_H1 ;  /* 0x3000000eff0e7230 */ /* 0x000fe40000004100 */
[----:B------:R-:W-:Y:S01]  /*16b70*/  FMUL.FTZ R43, R6, R39 ;  /* 0x00000027062b7220 */ /* 0x000fe20000410000 */
[----:B------:R-:W-:Y:S02]  /*16b80*/  HADD2.F32 R15, -RZ, R15.H1_H1 ;  /* 0x3000000fff0f7230 */ /* 0x000fe40000004100 */
[C---:B------:R-:W-:Y:S01]  /*16b90*/  FFMA.FTZ R5, R4.reuse, R35, -R9 ;  /* 0x0000002304057223 */ /* 0x040fe20000010809 */
[----:B------:R-:W-:Y:S01]  /*16ba0*/  FFMA.FTZ R9, R4, R40, R41 ;  /* 0x0000002804097223 */ /* 0x000fe20000010029 */
[----:B------:R-:W-:Y:S02]  /*16bb0*/  HADD2.F32 R35, -RZ, R34.H1_H1 ;  /* 0x30000022ff237230 */ /* 0x000fe40000004100 */
[----:B------:R-:W-:-:S02]  /*16bc0*/  HADD2.F32 R41, -RZ, R10.H0_H0 ;  /* 0x2000000aff297230 */ /* 0x000fc40000004100 */
        /* <DEDUP_REMOVED lines=20> */
[----:B------:R-:W-:Y:S02]  /*16d10*/  HADD2.F32 R8, -RZ, R24.H0_H0 ;  /* 0x20000018ff087230 */ /* 0x000fe40000004100 */
[C---:B------:R-:W-:Y:S01]  /*16d20*/  FMUL.FTZ R43, R10.reuse, R39 ;  /* 0x000000270a2b7220 */ /* 0x040fe20000410000 */
[----:B------:R-:W-:Y:S02]  /*16d30*/  HADD2.F32 R37, -RZ, R37.H1_H1 ;  /* 0x30000025ff257230 */ /* 0x000fe40000004100 */
[----:B------:R-:W-:Y:S01]  /*16d40*/  FMUL.FTZ R10, R10, R35 ;  /* 0x000000230a0a7220 */ /* 0x000fe20000410000 */
[----:B------:R-:W-:-:S02]  /*16d50*/  HADD2.F32 R30, -RZ, R30.H1_H1 ;  /* 0x3000001eff1e7230 */ /* 0x000fc40000004100 */
[C---:B------:R-:W-:Y:S01]  /*16d60*/  FFMA.FTZ R34, R15.reuse, R34, R27 ;  /* 0x000000220f227223 */ /* 0x040fe2000001001b */
[----:B------:R-:W-:Y:S02]  /*16d70*/  HADD2.F32 R33, -RZ, R33.H1_H1 ;  /* 0x30000021ff217230 */ /* 0x000fe40000004100 */
[C---:B------:R-:W-:Y:S01]  /*16d80*/  FFMA.FTZ R43, R8.reuse, R35, -R43 ;  /* 0x00000023082b7223 */ /* 0x040fe2000001082b */
[----:B------:R-:W-:Y:S01]  /*16d90*/  FFMA.FTZ R39, R8, R39, R10 ;  /* 0x0000002708277223 */ /* 0x000fe2000001000a */
[----:B------:R-:W-:Y:S01]  /*16da0*/  FFMA.FTZ R40, R15, R14, -R40 ;  /* 0x0000000e0f287223 */ /* 0x000fe20000010828 */
[----:B------:R-:W-:Y:S02]  /*16db0*/  HADD2.F32 R24, -RZ, R24.H1_H1 ;  /* 0x30000018ff187230 */ /* 0x000fe40000004100 */
[C---:B------:R-:W-:Y:S01]  /*16dc0*/  FMUL.FTZ R35, R30.reuse, R37 ;  /* 0x000000251e237220 */ /* 0x040fe20000410000 */
[----:B------:R-:W-:Y:S02]  /*16dd0*/  HADD2.F32 R27, -RZ, R42.H0_H0 ;  /* 0x2000002aff1b7230 */ /* 0x000fe40000004100 */
[----:B------:R-:W-:Y:S01]  /*16de0*/  FMUL.FTZ R30, R30, R33 ;  /* 0x000000211e1e7220 */ /* 0x000fe20000410000 */
[----:B------:R-:W-:-:S02]  /*16df0*/  HADD2.F32 R10, -RZ, R31.H0_H0 ;  /* 0x2000001fff0a7230 */ /* 0x000fc40000004100 */
[C---:B------:R-:W-:Y:S01]  /*16e00*/  FFMA.FTZ R46, R24.reuse, R33, -R35 ;  /* 0x00000021182e7223 */ /* 0x040fe20000010823 */
[--C-:B------:R-:W-:Y:S02]  /*16e10*/  HADD2.F32 R15, -RZ, R36.reuse.H0_H0 ;  /* 0x20000024ff0f7230 */ /* 0x100fe40000004100 */
[----:B------:R-:W-:Y:S01]  /*16e20*/  FFMA.FTZ R48, R24, R37, R30 ;  /* 0x0000002518307223 */ /* 0x000fe2000001001e */
[----:B------:R-:W-:Y:S02]  /*16e30*/  HADD2.F32 R8, -RZ, R25.H0_H0 ;  /* 0x20000019ff087230 */ /* 0x000fe40000004100 */
[C---:B------:R-:W-:Y:S01]  /*16e40*/  FMUL.FTZ R47, R10.reuse, R27 ;  /* 0x0000001b0a2f7220 */ /* 0x040fe20000410000 */
[----:B------:R-:W-:Y:S01]  /*16e50*/  F2FP.F16.E4M3.UNPACK_B R24, R38.H1 ;  /* 0x00000026ff18723e */ /* 0x000fe200030006ff */
[----:B------:R-:W-:Y:S01]  /*16e60*/  FMUL.FTZ R10, R10, R15 ;  /* 0x0000000f0a0a7220 */ /* 0x000fe20000410000 */
[----:B------:R-:W-:Y:S01]  /*16e70*/  F2FP.F16.E4M3.UNPACK_B R14, R32.H1 ;  /* 0x00000020ff0e723e */ /* 0x000fe200030006ff */
[----:B------:R-:W-:-:S02]  /*16e80*/  HADD2.F32 R36, -RZ, R36.H1_H1 ;  /* 0x30000024ff247230 */ /* 0x000fc40000004100 */
[C---:B------:R-:W-:Y:S01]  /*16e90*/  FFMA.FTZ R47, R8.reuse, R15, -R47 ;  /* 0x0000000f082f7223 */ /* 0x040fe2000001082f */
[----:B------:R-:W-:Y:S01]  /*16ea0*/  FFMA.FTZ R37, R8, R27, R10 ;  /* 0x0000001b08257223 */ /* 0x000fe2000001000a */
[----:B------:R-:W-:Y:S01]  /*16eb0*/  HADD2.F32 R42, -RZ, R42.H1_H1 ;  /* 0x3000002aff2a7230 */ /* 0x000fe20000004100 */
[----:B------:R-:W-:Y:S01]  /*16ec0*/  F2FP.F16.E4M3.UNPACK_B R38, R38 ;  /* 0x00000026ff26723e */ /* 0x000fe200020006ff */
[----:B------:R-:W-:Y:S01]  /*16ed0*/  HADD2.F32 R31, -RZ, R31.H1_H1 ;  /* 0x3000001fff1f7230 */ /* 0x000fe20000004100 */
[----:B------:R-:W-:Y:S01]  /*16ee0*/  F2FP.F16.E4M3.UNPACK_B R32, R32 ;  /* 0x00000020ff20723e */ /* 0x000fe200020006ff */
[----:B------:R-:W-:Y:S01]  /*16ef0*/  HADD2.F32 R27, -RZ, R24.H0_H0 ;  /* 0x20000018ff1b7230 */ /* 0x000fe20000004100 */
[----:B------:R-:W-:Y:S01]  /*16f00*/  F2FP.SATFINITE.E4M3.F32.PACK_AB_MERGE_C R40, R40, R45, RZ ;  /* 0x0000002d2828723e */ /* 0x000fe200048070ff */
[----:B------:R-:W-:Y:S02]  /*16f10*/  HADD2.F32 R10, -RZ, R26.H0_H0 ;  /* 0x2000001aff0a7230 */ /* 0x000fe40000004100 */
[----:B------:R-:W-:Y:S01]  /*16f20*/  FMUL.FTZ R30, R31, R42 ;  /* 0x0000002a1f1e7220 */ /* 0x000fe20000410000 */
[----:B------:R-:W-:-:S02]  /*16f30*/  HADD2.F32 R15, -RZ, R14.H0_H0 ;  /* 0x2000000eff0f7230 */ /* 0x000fc40000004100 */
[-C--:B------:R-:W-:Y:S01]  /*16f40*/  FMUL.FTZ R33, R31, R36.reuse ;  /* 0x000000241f217220 */ /* 0x080fe20000410000 */
        /* <DEDUP_REMOVED lines=10> */
[----:B------:R-:W-:Y:S01]  /*16ff0*/  FFMA.FTZ R30, R8, R27, R10 ;  /* 0x0000001b081e7223 */ /* 0x000fe2000001000a */
[----:B------:R-:W-:Y:S02]  /*17000*/  HADD2.F32 R13, -RZ, R13.H1_H1 ;  /* 0x3000000dff0d7230 */ /* 0x000fe40000004100 */
        /* <DEDUP_REMOVED lines=8> */
[----:B------:R-:W-:Y:S01]  /*17090*/  F2FP.SATFINITE.E4M3.F32.PACK_AB_MERGE_C R5, R4, R5, R40 ;  /* 0x000000050405723e */ /* 0x000fe20004807028 */
        /* <DEDUP_REMOVED lines=11> */
[----:B------:R-:W-:Y:S01]  /*17150*/  FMUL.FTZ R11, R11, R32 ;  /* 0x000000200b0b7220 */ /* 0x000fe20000410000 */
[----:B------:R-:W-:Y:S01]  /*17160*/  F2FP.F16.E4M3.UNPACK_B R10, R20.H1 ;  /* 0x00000014ff0a723e */ /* 0x000fe200030006ff */
[----:B------:R-:W-:Y:S01]  /*17170*/  FFMA.FTZ R32, R7, R32, -R14 ;  /* 0x0000002007207223 */ /* 0x000fe2000001080e */
[----:B------:R-:W-:-:S02]  /*17180*/  HADD2.F32 R14, -RZ, R13.H0_H0 ;  /* 0x2000000dff0e7230 */ /* 0x000fc40000004100 */
[----:B------:R-:W-:Y:S01]  /*17190*/  FFMA.FTZ R38, R7, R38, R11 ;  /* 0x0000002607267223 */ /* 0x000fe2000001000b */
[----:B------:R-:W-:Y:S01]  /*171a0*/  HADD2.F32 R8, -RZ, R29.H0_H0 ;  /* 0x2000001dff087230 */ /* 0x000fe20000004100 */
[----:B------:R-:W-:Y:S01]  /*171b0*/  F2FP.F16.E4M3.UNPACK_B R12, R12 ;  /* 0x0000000cff0c723e */ /* 0x000fe200020006ff */
[----:B------:R-:W-:Y:S01]  /*171c0*/  HADD2.F32 R11, -RZ, R10.H0_H0 ;  /* 0x2000000aff0b7230 */ /* 0x000fe20000004100 */
[----:B------:R-:W-:Y:S01]  /*171d0*/  F2FP.F16.E4M3.UNPACK_B R20, R20 ;  /* 0x00000014ff14723e */ /* 0x000fe200020006ff */
[----:B------:R-:W-:Y:S02]  /*171e0*/  HADD2.F32 R7, -RZ, R21.H0_H0 ;  /* 0x20000015ff077230 */ /* 0x000fe40000004100 */
[C---:B------:R-:W-:Y:S01]  /*171f0*/  FMUL.FTZ R36, R8.reuse, R14 ;  /* 0x0000000e08247220 */ /* 0x040fe20000410000 */
[----:B------:R-:W-:Y:S02]  /*17200*/  HADD2.F32 R24, -RZ, R13.H1_H1 ;  /* 0x3000000dff187230 */ /* 0x000fe40000004100 */
[----:B------:R-:W-:Y:S01]  /*17210*/  FMUL.FTZ R8, R8, R11 ;  /* 0x0000000b08087220 */ /* 0x000fe20000410000 */
[----:B------:R-:W-:-:S02]  /*17220*/  HADD2.F32 R29, -RZ, R29.H1_H1 ;  /* 0x3000001dff1d7230 */ /* 0x000fc40000004100 */
[----:B------:R-:W-:Y:S01]  /*17230*/  FFMA.FTZ R36, R7, R11, -R36 ;  /* 0x0000000b07247223 */ /* 0x000fe20000010824 */
[----:B------:R-:W-:Y:S01]  /*17240*/  HADD2.F32 R10, -RZ, R10.H1_H1 ;  /* 0x3000000aff0a7230 */ /* 0x000fe20000004100 */
[----:B------:R-:W-:Y:S01]  /*17250*/  F2FP.SATFINITE.E4M3.F32.PACK_AB_MERGE_C R26, R26, R31, RZ ;  /* 0x0000001f1a1a723e */ /* 0x000fe200048070ff */
[----:B------:R-:W-:Y:S02]  /*17260*/  HADD2.F32 R21, -RZ, R21.H1_H1 ;  /* 0x30000015ff157230 */ /* 0x000fe40000004100 */
[C---:B------:R-:W-:Y:S01]  /*17270*/  FMUL.FTZ R42, R29.reuse, R24 ;  /* 0x000000181d2a7220 */ /* 0x040fe20000410000 */
[----:B------:R-:W-:Y:S01]  /*17280*/  F2FP.SATFINITE.E4M3.F32.PACK_AB_MERGE_C R9, R6, R9, R34 ;  /* 0x000000090609723e */ /* 0x000fe20004807022 */
[----:B------:R-:W-:Y:S01]  /*17290*/  FMUL.FTZ R11, R29, R10 ;  /* 0x0000000a1d0b7220 */ /* 0x000fe20000410000 */
[----:B------:R-:W-:Y:S01]  /*172a0*/  FFMA.FTZ R29, R7, R14, R8 ;  /* 0x0000000e071d7223 */ /* 0x000fe20000010008 */
[----:B------:R-:W-:Y:S01]  /*172b0*/  FFMA.FTZ R35, R21, R10, -R42 ;  /* 0x0000000a15237223 */ /* 0x000fe2000001082a */
[----:B------:R-:W-:-:S02]  /*172c0*/  HADD2.F32 R8, -RZ, R28.H0_H0 ;  /* 0x2000001cff087230 */ /* 0x000fc40000004100 */
[----:B------:R-:W-:Y:S01]  /*172d0*/  FFMA.FTZ R42, R21, R24, R11 ;  /* 0x00000018152a7223 */ /* 0x000fe2000001000b */
[----:B------:R-:W-:Y:S01]  /*172e0*/  HADD2.F32 R11, -RZ, R12.H0_H0 ;  /* 0x2000000cff0b7230 */ /* 0x000fe20000004100 */
[----:B------:R-:W-:Y:S01]  /*172f0*/  F2FP.SATFINITE.E4M3.F32.PACK_AB_MERGE_C R4, R32, R25, R26 ;  /* 0x000000192004723e */ /* 0x000fe2000480701a */
[----:B------:R-:W-:Y:S01]  /*17300*/  HADD2.F32 R10, -RZ, R20.H0_H0 ;  /* 0x20000014ff0a7230 */ /* 0x000fe20000004100 */
[----:B------:R-:W-:Y:S01]  /*17310*/  F2FP.SATFINITE.E4M3.F32.PACK_AB_MERGE_C R35, R35, R36, RZ ;  /* 0x000000242323723e */ /* 0x000fe200048070ff */
        /* <DEDUP_REMOVED lines=10> */
[C---:B------:R-:W-:Y:S01]  /*173c0*/  FFMA.FTZ R14, R7.reuse, R10, -R14 ;  /* 0x0000000a070e7223 */ /* 0x040fe2000001080e */
[----:B------:R-:W-:Y:S01]  /*173d0*/  FFMA.FTZ R10, R7, R11, R8 ;  /* 0x0000000b070a7223 */ /* 0x000fe20000010008 */
[C---:B------:R-:W-:Y:S01]  /*173e0*/  FFMA.FTZ R13, R3.reuse, R20, -R24 ;  /* 0x00000014030d7223 */ /* 0x040fe20000010818 */
[----:B------:R-:W-:Y:S01]  /*173f0*/  FFMA.FTZ R15, R3, R12, R15 ;  /* 0x0000000c030f7223 */ /* 0x000fe2000001000f */
[----:B------:R-:W-:Y:S02]  /*17400*/  F2FP.SATFINITE.E4M3.F32.PACK_AB_MERGE_C R7, R50, R47, RZ ;  /* 0x0000002f3207723e */ /* 0x000fe400048070ff */
[----:B------:R-:W-:-:S02]  /*17410*/  F2FP.SATFINITE.E4M3.F32.PACK_AB_MERGE_C R11, R52, R37, RZ ;  /* 0x00000025340b723e */ /* 0x000fc400048070ff */
[----:B------:R-:W-:Y:S02]  /*17420*/  F2FP.SATFINITE.E4M3.F32.PACK_AB_MERGE_C R8, R33, R30, RZ ;  /* 0x0000001e2108723e */ /* 0x000fe400048070ff */
[----:B------:R-:W-:Y:S02]  /*17430*/  F2FP.SATFINITE.E4M3.F32.PACK_AB_MERGE_C R7, R46, R43, R7 ;  /* 0x0000002b2e07723e */ /* 0x000fe40004807007 */
[----:B------:R-:W-:Y:S02]  /*17440*/  F2FP.SATFINITE.E4M3.F32.PACK_AB_MERGE_C R6, R13, R14, R35 ;  /* 0x0000000e0d06723e */ /* 0x000fe40004807023 */
[----:B------:R-:W-:Y:S02]  /*17450*/  F2FP.SATFINITE.E4M3.F32.PACK_AB_MERGE_C R11, R48, R39, R11 ;  /* 0x00000027300b723e */ /* 0x000fe4000480700b */
[----:B------:R-:W-:Y:S01]  /*17460*/  F2FP.SATFINITE.E4M3.F32.PACK_AB_MERGE_C R8, R38, R27, R8 ;  /* 0x0000001b2608723e */ /* 0x000fe20004807008 */
[----:B------:R0:W-:Y:S01]  /*17470*/  STS.128 [R49+0x14400], R4 ;  /* 0x0144000431007388 */ /* 0x0001e20000000c00 */
[----:B------:R-:W-:-:S05]  /*17480*/  F2FP.SATFINITE.E4M3.F32.PACK_AB_MERGE_C R10, R15, R10, R29 ;  /* 0x0000000a0f0a723e */ /* 0x000fca000480701d */
[----:B------:R0:W-:Y:S02]  /*17490*/  STS.128 [R0+0x14400], R8 ;  /* 0x0144000800007388 */ /* 0x0001e40000000c00 */
.L_x_563:
[----:B------:R-:W-:Y:S05]  /*174a0*/  BSYNC B0 ;  /* 0x0000000000007941 */ /* 0x000fea0003800000 */
.L_x_556:
[----:B------:R-:W-:Y:S01]  /*174b0*/  @!PT LDS RZ, [RZ] ;  /* 0x00000000fffff984 */ /* 0x000fe20000000800 */
[----:B------:R-:W-:Y:S01]  /*174c0*/  @!PT LDS RZ, [RZ] ;  /* 0x00000000fffff984 */ /* 0x000fe20000000800 */
[----:B------:R-:W-:Y:S01]  /*174d0*/  @!PT LDS RZ, [RZ] ;  /* 0x00000000fffff984 */ /* 0x000fe20000000800 */
[----:B------:R-:W-:Y:S01]  /*174e0*/  @!PT LDS RZ, [RZ] ;  /* 0x00000000fffff984 */ /* 0x000fe20000000800 */
[----:B------:R1:W-:Y:S06]  /*174f0*/  MEMBAR.ALL.CTA ;  /* 0x0000000000007992 */ /* 0x0003ec0000008000 */
[----:B-1----:R-:W1:Y:S01]  /*17500*/  FENCE.VIEW.ASYNC.S ;  /* 0x00000000000073c6 */ /* 0x002e620000000000 */
[----:B------:R-:W-:Y:S05]  /*17510*/  WARPSYNC.ALL ;  /* 0x0000000000007948 */ /* 0x000fea0003800000 */
[----:B-1----:R-:W-:Y:S06]  /*17520*/  BAR.SYNC.DEFER_BLOCKING 0xd, 0x100 ;  /* 0x0344000000007b1d */ /* 0x002fec0000010000 */
.L_x_554:
[----:B0--3--:R-:W-:-:S05]  /*17530*/  IMAD.U32 R0, RZ, RZ, UR48 ;  /* 0x00000030ff007e24 */ /* 0x009fca000f8e00ff */
[----:B------:R-:W-:-:S13]  /*17540*/  ISETP.NE.AND P0, PT, R0, 0x3, PT ;  /* 0x000000030000780c */ /* 0x000fda0003f05270 */
[----:B------:R-:W-:Y:S05]  /*17550*/  @!P0 BRA `(.L_x_583) ;  /* 0x0000000000048947 */ /* 0x000fea0003800000 */
[----:B------:R-:W-:Y:S01]  /*17560*/  BPT.TRAP 0x1 ;  /* 0x000000040000795c */ /* 0x000fe20000300000 */
.L_x_583:
[----:B------:R-:W-:Y:S01]  /*17570*/  IMAD R0, R205, 0x8, R18 ;  /* 0x00000008cd007824 */ /* 0x000fe200078e0212 */
[----:B-1----:R-:W-:-:S04]  /*17580*/  SHF.L.U32 R3, R211, 0x1f, RZ ;  /* 0x0000001fd3037819 */ /* 0x002fc800000006ff */
[----:B------:R0:W1:Y:S01]  /*17590*/  SYNCS.PHASECHK.TRANS64.TRYWAIT P1, [R0+URZ+0x29830], R3 ;  /* 0x02983003000075a7 */ /* 0x000062000802017f */
[----:B------:R-:W-:Y:S05]  /*175a0*/  @!P0 BRA `(.L_x_584) ;  /* 0x0000000000048947 */ /* 0x000fea0003800000 */
[----:B------:R-:W-:Y:S01]  /*175b0*/  BPT.TRAP 0x1 ;  /* 0x000000040000795c */ /* 0x000fe20000300000 */
.L_x_584:
[----:B------:R-:W-:Y:S01]  /*175c0*/  IMAD.MOV.U32 R87, RZ, RZ, RZ ;  /* 0x000000ffff577224 */ /* 0x000fe200078e00ff */
[----:B-1----:R-:W-:Y:S06]  /*175d0*/  @P1 BRA `(.L_x_585) ;  /* 0x0000000000081947 */ /* 0x002fec0003800000 */
[----:B------:R-:W1:Y:S02]  /*175e0*/  SYNCS.PHASECHK.TRANS64.TRYWAIT P1, [R0+URZ+0x29830], R3 ;  /* 0x02983003000075a7 */ /* 0x000e64000802017f */
[----:B-1----:R-:W-:Y:S05]  /*175f0*/  @!P1 BRA `(.L_x_586) ;  /* 0x0000013400ec9947 */ /* 0x002fea0003800000 */
.L_x_585:
[----:B------:R-:W-:Y:S05]  /*17600*/  WARPSYNC.ALL ;  /* 0x0000000000007948 */ /* 0x000fea0003800000 */
[----:B01----:R-:W-:Y:S01]  /*17610*/  IADD3 R3, R18, 0x1a400, RZ ;  /* 0x0001a40012037810 */ /* 0x003fe20007ffe0ff */
[----:B-----5:R-:W-:Y:S01]  /*17620*/  IMAD.MOV.U32 R5, RZ, RZ, -0x7fffffe0 ;  /* 0x80000020ff057424 */ /* 0x020fe200078e00ff */
[----:B------:R-:W-:Y:S01]  /*17630*/  R2UR UR28, R44 ;  /* 0x000000002c1c72ca */ /* 0x000fe200000e0000 */
[----:B------:R-:W-:Y:S01]  /*17640*/  WARPGROUP.ARRIVE ;  /* 0x00000000000079c5 */ /* 0x000fe20000000000 */
[----:B------:R-:W-:Y:S01]  /*17650*/  SHF.R.U32.HI R3, RZ, 0x4, R3 ;  /* 0x00000004ff037819 */ /* 0x000fe20000011603 */
[----:B------:R-:W-:Y:S01]  /*17660*/  UMOV UR29, 0x80000020 ;  /* 0x80000020001d7882 */ /* 0x000fe20000000000 */
[----:B------:R-:W-:Y:S01]  /*17670*/  R2UR UR31, R5 ;  /* 0x00000000051f72ca */ /* 0x000fe200000e0000 */
[----:B------:R-:W-:Y:S01]  /*17680*/  UMOV UR5, UR29 ;  /* 0x0000001d00057c82 */ /* 0x000fe20008000000 */
[----:B------:R-:W-:Y:S01]  /*17690*/  LOP3.LUT R3, R3, 0x3fff, RZ, 0xc0, !PT ;  /* 0x00003fff03037812 */ /* 0x000fe200078ec0ff */
[----:B------:R-:W-:Y:S01]  /*176a0*/  IMAD.MOV.U32 R11, RZ, RZ, -0x7fffffe0 ;  /* 0x80000020ff0b7424 */ /* 0x000fe200078e00ff */
[----:B------:R-:W-:Y:S01]  /*176b0*/  MOV R7, 0x80000020 ;  /* 0x8000002000077802 */ /* 0x000fe20000000f00 */
[----:B------:R-:W-:Y:S01]  /*176c0*/  UMOV UR9, UR29 ;  /* 0x0000001d00097c82 */ /* 0x000fe20008000000 */
[----:B------:R-:W-:Y:S01]  /*176d0*/  LOP3.LUT R9, R3, 0x10000, RZ, 0xfc, !PT ;  /* 0x0001000003097812 */ /* 0x000fe200078efcff */
[----:B------:R-:W-:Y:S01]  /*176e0*/  UMOV UR13, UR29 ;  /* 0x0000001d000d7c82 */ /* 0x000fe20008000000 */
[----:B------:R-:W-:Y:S01]  /*176f0*/  R2UR UR7, R7 ;  /* 0x00000000070772ca */ /* 0x000fe200000e0000 */
[----:B------:R-:W-:Y:S01]  /*17700*/  ULOP3.LUT UR28, UR28, 0x10000, URZ, 0xfc, !UPT ;  /* 0x000100001c1c7892 */ /* 0x000fe2000f8efc3f */
[----:B------:R-:W-:Y:S01]  /*17710*/  R2UR UR11, R11 ;  /* 0x000000000b0b72ca */ /* 0x000fe200000e0000 */
[----:B----4-:R-:W-:Y:S01]  /*17720*/  IMAD R4, R205, 0x780, R9 ;  /* 0x00000780cd047824 */ /* 0x010fe200078e0209 */
[----:B------:R-:W-:Y:S01]  /*17730*/  R2UR UR15, R7 ;  /* 0x00000000070f72ca */ /* 0x000fe200000e0000 */
[----:B------:R-:W-:Y:S01]  /*17740*/  UMOV UR17, UR29 ;  /* 0x0000001d00117c82 */ /* 0x000fe20008000000 */
[----:B------:R-:W-:Y:S01]  /*17750*/  R2UR UR19, R11 ;  /* 0x000000000b1372ca */ /* 0x000fe200000e0000 */
[C---:B------:R-:W-:Y:S01]  /*17760*/  VIADD R6, R4.reuse, 0x80 ;  /* 0x0000008004067836 */ /* 0x040fe20000000000 */
[C---:B------:R-:W-:Y:S01]  /*17770*/  R2UR UR30, R4.reuse ;  /* 0x00000000041e72ca */ /* 0x040fe200000e0000 */
[----:B------:R-:W-:Y:S01]  /*17780*/  UMOV UR4, UR28 ;  /* 0x0000001c00047c82 */ /* 0x000fe20008000000 */
[----:B------:R-:W-:Y:S01]  /*17790*/  VIADD R10, R4, 0x100 ;  /* 0x00000100040a7836 */ /* 0x000fe20000000000 */
[----:B------:R-:W-:Y:S01]  /*177a0*/  UMOV UR8, UR28 ;  /* 0x0000001c00087c82 */ /* 0x000fe20008000000 */
[----:B------:R-:W-:Y:S01]  /*177b0*/  R2UR UR6, R6 ;  /* 0x00000000060672ca */ /* 0x000fe200000e0000 */
[----:B------:R-:W-:Y:S01]  /*177c0*/  VIADD R6, R4, 0x180 ;  /* 0x0000018004067836 */ /* 0x000fe20000000000 */
[----:B------:R-:W-:Y:S01]  /*177d0*/  UMOV UR12, UR28 ;  /* 0x0000001c000c7c82 */ /* 0x000fe20008000000 */
[----:B------:R-:W-:Y:S01]  /*177e0*/  R2UR UR10, R10 ;  /* 0x000000000a0a72ca */ /* 0x000fe200000e0000 */
[----:B------:R-:W-:Y:S01]  /*177f0*/  VIADD R10, R4, 0x200 ;  /* 0x00000200040a7836 */ /* 0x000fe20000000000 */
[----:B------:R-:W-:Y:S01]  /*17800*/  UMOV UR16, UR28 ;  /* 0x0000001c00107c82 */ /* 0x000fe20008000000 */
[----:B------:R-:W-:Y:S01]  /*17810*/  R2UR UR14, R6 ;  /* 0x00000000060e72ca */ /* 0x000fe200000e0000 */
[----:B------:R-:W-:Y:S01]  /*17820*/  IMAD.MOV.U32 R7, RZ, RZ, -0x7fffffe0 ;  /* 0x80000020ff077424 */ /* 0x000fe200078e00ff */
[----:B------:R-:W-:Y:S01]  /*17830*/  IADD3 R6, R4, 0x2, RZ ;  /* 0x0000000204067810 */ /* 0x000fe20007ffe0ff */
[----:B------:R-:W-:Y:S01]  /*17840*/  QGMMA.64x32x32.F32.E4M3.E4M3 R104, gdesc[UR28], RZ, !UPT, gsb0 ;  /* 0x006000001c6879f3 */ /* 0x000fe2000c0008ff */
[----:B------:R-:W-:Y:S01]  /*17850*/  R2UR UR18, R10 ;  /* 0x000000000a1272ca */ /* 0x000fe200000e0000 */
[----:B------:R-:W-:Y:S01]  /*17860*/  UIADD3 UR44, UR28, 0x2, URZ ;  /* 0x000000021c2c7890 */ /* 0x000fe2000fffe03f */
[----:B------:R-:W-:Y:S01]  /*17870*/  R2UR UR46, R6 ;  /* 0x00000000062e72ca */ /* 0x000fe200000e0000 */
[----:B------:R-:W-:Y:S01]  /*17880*/  UMOV UR45, 0x80000020 ;  /* 0x80000020002d7882 */ /* 0x000fe20000000000 */
[----:B------:R-:W-:Y:S01]  /*17890*/  R2UR UR47, R7 ;  /* 0x00000000072f72ca */ /* 0x000fe200000e0000 */
[C---:B------:R-:W-:Y:S01]  /*178a0*/  VIADD R10, R4.reuse, 0x82 ;  /* 0x00000082040a7836 */ /* 0x040fe20000000000 */
[----:B------:R-:W-:Y:S01]  /*178b0*/  MOV R11, 0x80000020 ;  /* 0x80000020000b7802 */ /* 0x000fe20000000f00 */
[----:B------:R-:W-:Y:S01]  /*178c0*/  VIADD R12, R4, 0x102 ;  /* 0x00000102040c7836 */ /* 0x000fe20000000000 */
[----:B------:R-:W-:Y:S01]  /*178d0*/  MOV R7, 0x80000020 ;  /* 0x8000002000077802 */ /* 0x000fe20000000f00 */
[----:B------:R-:W-:-:S02]  /*178e0*/  IMAD.MOV.U32 R13, RZ, RZ, -0x7fffffe0 ;  /* 0x80000020ff0d7424 */ /* 0x000fc400078e00ff */
[----:B------:R-:W-:Y:S02]  /*178f0*/  VIADD R6, R4, 0x182 ;  /* 0x0000018204067836 */ /* 0x000fe40000000000 */
[----:B------:R-:W-:-:S05]  /*17900*/  IMAD.MOV.U32 R5, RZ, RZ, -0x7fffffe0 ;  /* 0x80000020ff057424 */ /* 0x000fca00078e00ff */
[----:B------:R-:W-:Y:S01]  /*17910*/  R2UR UR43, R5 ;  /* 0x00000000052b72ca */ /* 0x000fe200000e0000 */
[----:B------:R-:W-:Y:S02]  /*17920*/  WARPGROUP.DEPBAR.LE gsb0, 0x0 ;  /* 0x00008000000079c5 */ /* 0x000fe40000010000 */
[----:B------:R-:W-:-:S06]  /*17930*/  WARPGROUP.ARRIVE ;  /* 0x00000000000079c5 */ /* 0x000fcc0000000000 */
[----:B------:R-:W-:Y:S01]  /*17940*/  QGMMA.64x32x32.F32.E4M3.E4M3 R88, gdesc[UR4], RZ, !UPT, gsb0 ;  /* 0x00600000045879f3 */ /* 0x000fe2000c0008ff */
[----:B------:R-:W-:Y:S01]  /*17950*/  R2UR UR6, R10 ;  /* 0x000000000a0672ca */ /* 0x000fe200000e0000 */
[----:B------:R-:W-:Y:S01]  /*17960*/  UMOV UR4, UR44 ;  /* 0x0000002c00047c82 */ /* 0x000fe20008000000 */
[----:B------:R-:W-:Y:S01]  /*17970*/  R2UR UR7, R11 ;  /* 0x000000000b0772ca */ /* 0x000fe200000e0000 */
[----:B------:R-:W-:Y:S01]  /*17980*/  UMOV UR5, UR45 ;  /* 0x0000002d00057c82 */ /* 0x000fe20008000000 */
[----:B------:R-:W-:Y:S02]  /*17990*/  VIADD R10, R4, 0x202 ;  /* 0x00000202040a7836 */ /* 0x000fe40000000000 */
[----:B------:R-:W-:Y:S01]  /*179a0*/  IMAD.MOV.U32 R11, RZ, RZ, -0x7fffffe0 ;  /* 0x80000020ff0b7424 */ /* 0x000fe200078e00ff */
[----:B------:R-:W-:Y:S02]  /*179b0*/  WARPGROUP.DEPBAR.LE gsb0, 0x0 ;  /* 0x00008000000079c5 */ /* 0x000fe40000010000 */
[----:B------:R-:W-:-:S06]  /*179c0*/  WARPGROUP.ARRIVE ;  /* 0x00000000000079c5 */ /* 0x000fcc0000000000 */
[----:B------:R-:W-:Y:S01]  /*179d0*/  QGMMA.64x32x32.F32.E4M3.E4M3 R56, gdesc[UR8], RZ, !UPT, gsb0 ;  /* 0x00600000083879f3 */ /* 0x000fe2000c0008ff */
[----:B------:R-:W-:Y:S01]  /*179e0*/  R2UR UR10, R12 ;  /* 0x000000000c0a72ca */ /* 0x000fe200000e0000 */
[----:B------:R-:W-:Y:S01]  /*179f0*/  UMOV UR8, UR44 ;  /* 0x0000002c00087c82 */ /* 0x000fe20008000000 */
[----:B------:R-:W-:Y:S01]  /*17a00*/  R2UR UR11, R13 ;  /* 0x000000000d0b72ca */ /* 0x000fe200000e0000 */
[----:B------:R-:W-:Y:S01]  /*17a10*/  UMOV UR9, UR45 ;  /* 0x0000002d00097c82 */ /* 0x000fe20008000000 */
[----:B------:R-:W-:Y:S02]  /*17a20*/  IADD3 R12, R4, 0x380, RZ ;  /* 0x00000380040c7810 */ /* 0x000fe40007ffe0ff */
[----:B------:R-:W-:Y:S01]  /*17a30*/  MOV R13, 0x80000020 ;  /* 0x80000020000d7802 */ /* 0x000fe20000000f00 */
        /* <DEDUP_REMOVED lines=10> */
[----:B--2---:R-:W-:-:S06]  /*17ae0*/  WARPGROUP.ARRIVE ;  /* 0x00000000000079c5 */ /* 0x004fcc0000000000 */
        /* <DEDUP_REMOVED lines=9> */
[----:B------:R-:W-:Y:S03]  /*17b80*/  QGMMA.64x32x32.F32.E4M3.E4M3 R104, gdesc[UR44], R104, gsb0 ;  /* 0x006000002c6879f3 */ /* 0x000fe60008000868 */
[----:B------:R-:W-:Y:S02]  /*17b90*/  WARPGROUP.DEPBAR.LE gsb0, 0x0 ;  /* 0x00008000000079c5 */ /* 0x000fe40000010000 */
[----:B------:R-:W-:-:S06]  /*17ba0*/  WARPGROUP.ARRIVE ;  /* 0x00000000000079c5 */ /* 0x000fcc0000000000 */
[----:B------:R-:W-:Y:S01]  /*17bb0*/  QGMMA.64x32x32.F32.E4M3.E4M3 R88, gdesc[UR4], R88, gsb0 ;  /* 0x00600000045879f3 */ /* 0x000fe20008000858 */
[----:B------:R-:W-:Y:S01]  /*17bc0*/  R2UR UR6, R6 ;  /* 0x00000000060672ca */ /* 0x000fe200000e0000 */
[----:B------:R-:W-:Y:S01]  /*17bd0*/  UIADD3 UR4, UR28, 0x200, URZ ;  /* 0x000002001c047890 */ /* 0x000fe2000fffe03f */
[----:B------:R-:W-:Y:S01]  /*17be0*/  R2UR UR7, R7 ;  /* 0x00000000070772ca */ /* 0x000fe200000e0000 */
[----:B------:R-:W-:Y:S01]  /*17bf0*/  UMOV UR5, 0x80000020 ;  /* 0x8000002000057882 */ /* 0x000fe20000000000 */
[----:B------:R-:W-:Y:S01]  /*17c00*/  VIADD R6, R4, 0x400 ;  /* 0x0000040004067836 */ /* 0x000fe20000000000 */
[----:B------:R-:W-:Y:S01]  /*17c10*/  UMOV UR21, UR5 ;  /* 0x0000000500157c82 */ /* 0x000fe20008000000 */
[----:B------:R-:W-:Y:S02]  /*17c20*/  IMAD.MOV.U32 R7, RZ, RZ, -0x7fffffe0 ;  /* 0x80000020ff077424 */ /* 0x000fe400078e00ff */
[----:B------:R-:W-:Y:S01]  /*17c30*/  UMOV UR20, UR4 ;  /* 0x0000000400147c82 */ /* 0x000fe20008000000 */
[----:B------:R-:W-:-:S02]  /*17c40*/  WARPGROUP.DEPBAR.LE gsb0, 0x0 ;  /* 0x00008000000079c5 */ /* 0x000fc40000010000 */
[----:B------:R-:W-:-:S06]  /*17c50*/  WARPGROUP.ARRIVE ;  /* 0x00000000000079c5 */ /* 0x000fcc0000000000 */
[----:B------:R-:W-:Y:S01]  /*17c60*/  QGMMA.64x32x32.F32.E4M3.E4M3 R56, gdesc[UR8], R56, gsb0 ;  /* 0x00600000083879f3 */ /* 0x000fe20008000838 */
[----:B------:R-:W-:Y:S01]  /*17c70*/  R2UR UR10, R10 ;  /* 0x000000000a0a72ca */ /* 0x000fe200000e0000 */
[----:B------:R-:W-:Y:S01]  /*17c80*/  UMOV UR8, UR4 ;  /* 0x0000000400087c82 */ /* 0x000fe20008000000 */
[----:B------:R-:W-:Y:S01]  /*17c90*/  R2UR UR11, R11 ;  /* 0x000000000b0b72ca */ /* 0x000fe200000e0000 */
[----:B------:R-:W-:Y:S01]  /*17ca0*/  UMOV UR9, UR5 ;  /* 0x0000000500097c82 */ /* 0x000fe20008000000 */
[----:B------:R-:W-:Y:S02]  /*17cb0*/  VIADD R10, R4, 0x480 ;  /* 0x00000480040a7836 */ /* 0x000fe40000000000 */
[----:B------:R-:W-:-:S03]  /*17cc0*/  IMAD.MOV.U32 R11, RZ, RZ, -0x7fffffe0 ;  /* 0x80000020ff0b7424 */ /* 0x000fc600078e00ff */
[----:B------:R-:W-:Y:S01]  /*17cd0*/  R2UR UR22, R10 ;  /* 0x000000000a1672ca */ /* 0x000fe200000e0000 */
[----:B------:R-:W-:Y:S01]  /*17ce0*/  VIADD R10, R4, 0x302 ;  /* 0x00000302040a7836 */ /* 0x000fe20000000000 */
[----:B------:R-:W-:Y:S02]  /*17cf0*/  R2UR UR23, R11 ;  /* 0x000000000b1772ca */ /* 0x000fe400000e0000 */
[----:B------:R-:W-:Y:S01]  /*17d00*/  MOV R11, 0x80000020 ;  /* 0x80000020000b7802 */ /* 0x000fe20000000f00 */
[----:B------:R-:W-:Y:S02]  /*17d10*/  WARPGROUP.DEPBAR.LE gsb0, 0x0 ;  /* 0x00008000000079c5 */ /* 0x000fe40000010000 */
[----:B------:R-:W-:-:S06]  /*17d20*/  WARPGROUP.ARRIVE ;  /* 0x00000000000079c5 */ /* 0x000fcc0000000000 */
[----:B------:R-:W-:Y:S01]  /*17d30*/  QGMMA.64x32x32.F32.E4M3.E4M3 R40, gdesc[UR12], R40, gsb0 ;  /* 0x006000000c2879f3 */ /* 0x000fe20008000828 */
        /* <DEDUP_REMOVED lines=8> */
[----:B------:R-:W-:Y:S01]  /*17dc0*/  QGMMA.64x32x32.F32.E4M3.E4M3 R24, gdesc[UR16], R24, gsb0 ;  /* 0x00600000101879f3 */ /* 0x000fe20008000818 */
[----:B------:R-:W-:Y:S01]  /*17dd0*/  R2UR UR18, R6 ;  /* 0x00000000061272ca */ /* 0x000fe200000e0000 */
[----:B------:R-:W-:Y:S01]  /*17de0*/  UMOV UR16, UR4 ;  /* 0x0000000400107c82 */ /* 0x000fe20008000000 */
[----:B------:R-:W-:Y:S01]  /*17df0*/  R2UR UR19, R7 ;  /* 0x00000000071372ca */ /* 0x000fe200000e0000 */
[----:B------:R-:W-:Y:S01]  /*17e00*/  UMOV UR17, UR5 ;  /* 0x0000000500117c82 */ /* 0x000fe20008000000 */
[----:B------:R-:W-:Y:S01]  /*17e10*/  IMAD.MOV.U32 R7, RZ, RZ, -0x7fffffe0 ;  /* 0x80000020ff077424 */ /* 0x000fe200078e00ff */
[----:B------:R-:W-:Y:S01]  /*17e20*/  IADD3 R6, R4, 0x282, RZ ;  /* 0x0000028204067810 */ /* 0x000fe20007ffe0ff */
        /* <DEDUP_REMOVED lines=11> */
[----:B------:R-:W-:Y:S01]  /*17ee0*/  MOV R7, 0x80000020 ;  /* 0x8000002000077802 */ /* 0x000fe20000000f00 */
[----:B------:R-:W-:Y:S02]  /*17ef0*/  UMOV UR25, UR9 ;  /* 0x0000000900197c82 */ /* 0x000fe40008000000 */
        /* <DEDUP_REMOVED lines=12> */
[----:B------:R-:W-:Y:S01]  /*17fc0*/  R2UR UR27, R11 ;  /* 0x000000000b1b72ca */ /* 0x000fe200000e0000 */
        /* <DEDUP_REMOVED lines=74> */
[C---:B------:R-:W-:Y:S01]  /*18470*/  VIADD R6, R4.reuse, 0x682 ;  /* 0x0000068204067836 */ /* 0x040fe20000000000 */
[----:B------:R-:W-:Y:S01]  /*18480*/  MOV R7, 0x80000020 ;  /* 0x8000002000077802 */ /* 0x000fe20000000f00 */
[----:B------:R-:W-:Y:S01]  /*18490*/  VIADD R4, R4, 0x702 ;  /* 0x0000070204047836 */ /* 0x000fe20000000000 */
[----:B------:R-:W-:Y:S01]  /*184a0*/  UMOV UR41, UR17 ;  /* 0x0000001100297c82 */ /* 0x000fe20008000000 */
[----:B------:R-:W-:-:S03]  /*184b0*/  UMOV UR40, UR16 ;  /* 0x0000001000287c82 */ /* 0x000fc60008000000 */
[----:B------:R-:W-:Y:S01]  /*184c0*/  R2UR UR42, R4 ;  /* 0x00000000042a72ca */ /* 0x000fe200000e0000 */
[----:B------:R-:W-:Y:S02]  /*184d0*/  WARPGROUP.DEPBAR.LE gsb0, 0x0 ;  /* 0x00008000000079c5 */ /* 0x000fe40000010000 */
[----:B------:R-:W-:-:S06]  /*184e0*/  WARPGROUP.ARRIVE ;  /* 0x00000000000079c5 */ /* 0x000fcc0000000000 */
[----:B------:R-:W-:Y:S01]  /*184f0*/  QGMMA.64x32x32.F32.E4M3.E4M3 R56, gdesc[UR20], R56, gsb0 ;  /* 0x00600000143879f3 */ /* 0x000fe20008000838 */
[----:B------:R-:W-:Y:S01]  /*18500*/  R2UR UR22, R10 ;  /* 0x000000000a1672ca */ /* 0x000fe200000e0000 */
[----:B------:R-:W-:Y:S01]  /*18510*/  UMOV UR20, UR16 ;  /* 0x0000001000147c82 */ /* 0x000fe20008000000 */
[----:B------:R-:W-:Y:S01]  /*18520*/  R2UR UR23, R11 ;  /* 0x000000000b1772ca */ /* 0x000fe200000e0000 */
[----:B------:R-:W-:Y:S01]  /*18530*/  UMOV UR21, UR17 ;  /* 0x0000001100157c82 */ /* 0x000fe20008000000 */
        /* <DEDUP_REMOVED lines=30> */
[----:B------:R-:W-:Y:S05]  /*18720*/  @!P0 BRA `(.L_x_587) ;  /* 0x0000000000048947 */ /* 0x000fea0003800000 */
[----:B------:R-:W-:Y:S01]  /*18730*/  BPT.TRAP 0x1 ;  /* 0x000000040000795c */ /* 0x000fe20000300000 */
.L_x_587:
[----:B------:R-:W2:Y:S01]  /*18740*/  LDL R120, [R1+0x38] ;  /* 0x0000380001787983 */ /* 0x000ea20000100800 */
[C---:B------:R-:W-:Y:S01]  /*18750*/  FMUL.FTZ R74, R2.reuse, R104 ;  /* 0x00000068024a7220 */ /* 0x040fe20000410000 */
        /* <DEDUP_REMOVED lines=23> */
[C---:B------:R-:W-:Y:S01]  /*188d0*/  FMUL.FTZ R72, R2.reuse, R110 ;  /* 0x0000006e02487220 */ /* 0x040fe20000410000 */
[----:B------:R-:W3:Y:S01]  /*188e0*/  MUFU.TANH R77, R77 ;  /* 0x0000004d004d7308 */ /* 0x000ee20000002400 */
[C---:B------:R-:W-:Y:S01]  /*188f0*/  FMUL.FTZ R41, R2.reuse, R42 ;  /* 0x0000002a02297220 */ /* 0x040fe20000410000 */
[C---:B------:R-:W-:Y:S01]  /*18900*/  FMUL.FTZ R81, R2.reuse, R116 ;  /* 0x0000007402517220 */ /* 0x040fe20000410000 */
[C---:B------:R-:W-:Y:S01]  /*18910*/  FMUL.FTZ R83, R2.reuse, R88 ;  /* 0x0000005802537220 */ /* 0x040fe20000410000 */
[C---:B------:R-:W-:Y:S01]  /*18920*/  FMUL.FTZ R85, R2.reuse, R92 ;  /* 0x0000005c02557220 */ /* 0x040fe20000410000 */
[C---:B------:R-:W-:Y:S01]  /*18930*/  FMUL.FTZ R42, R2.reuse, R47 ;  /* 0x0000002f022a7220 */ /* 0x040fe20000410000 */
[C---:B------:R-:W-:Y:S01]  /*18940*/  FMUL.FTZ R88, R2.reuse, R96 ;  /* 0x0000006002587220 */ /* 0x040fe20000410000 */
[C---:B------:R-:W-:Y:S01]  /*18950*/  FMUL.FTZ R92, R2.reuse, R56 ;  /* 0x00000038025c7220 */ /* 0x040fe20000410000 */
[----:B------:R-:W4:Y:S01]  /*18960*/  MUFU.TANH R76, R76 ;  /* 0x0000004c004c7308 */ /* 0x000f220000002400 */
[C---:B------:R-:W-:Y:S01]  /*18970*/  FMUL.FTZ R47, R2.reuse, R54 ;  /* 0x00000036022f7220 */ /* 0x040fe20000410000 */
[C---:B------:R-:W-:Y:S01]  /*18980*/  FMUL.FTZ R56, R2.reuse, R59 ;  /* 0x0000003b02387220 */ /* 0x040fe20000410000 */
[C---:B------:R-:W-:Y:S01]  /*18990*/  FMUL.FTZ R54, R2.reuse, R28 ;  /* 0x0000001c02367220 */ /* 0x040fe20000410000 */
[C---:B------:R-:W-:Y:S01]  /*189a0*/  FMUL.FTZ R96, R2.reuse, R29 ;  /* 0x0000001d02607220 */ /* 0x040fe20000410000 */
[C---:B------:R-:W-:Y:S01]  /*189b0*/  FMUL.FTZ R7, R2.reuse, R111 ;  /* 0x0000006f02077220 */ /* 0x040fe20000410000 */
[C---:B------:R-:W-:Y:S01]  /*189c0*/  FMUL.FTZ R59, R2.reuse, R62 ;  /* 0x0000003e023b7220 */ /* 0x040fe20000410000 */
[C---:B------:R-:W-:Y:S01]  /*189d0*/  FMUL.FTZ R80, R2.reuse, R117 ;  /* 0x0000007502507220 */ /* 0x040fe20000410000 */
[----:B------:R-:W5:Y:S01]  /*189e0*/  MUFU.TANH R11, R11 ;  /* 0x0000000b000b7308 */ /* 0x000f620000002400 */
        /* <DEDUP_REMOVED lines=42> */
[----:B------:R-:W-:Y:S01]  /*18c90*/  ULDC UR52, c[0x0][0x988] ;  /* 0x0002620000347ab9 */ /* 0x000fe20000000800 */
[----:B------:R-:W-:Y:S01]  /*18ca0*/  FMUL.FTZ R101, R2, R31 ;  /* 0x0000001f02657220 */ /* 0x000fe20000410000 */
[----:B------:R-:W-:-:S02]  /*18cb0*/  IMAD.U32 R100, RZ, RZ, UR52 ;  /* 0x00000034ff647e24 */ /* 0x000fc4000f8e00ff */
[----:B------:R-:W-:Y:S01]  /*18cc0*/  FMUL.FTZ R102, R2, R34 ;  /* 0x0000002202667220 */ /* 0x000fe20000410000 */
[----:B------:R-:W-:Y:S01]  /*18cd0*/  ULDC UR49, c[0x0][0x988] ;  /* 0x0002620000317ab9 */ /* 0x000fe20000000800 */
[----:B------:R-:W5:Y:S08]  /*18ce0*/  MUFU.TANH R7, R7 ;  /* 0x0000000700077308 */ /* 0x000f700000002400 */
        /* <DEDUP_REMOVED lines=25> */
[----:B------:R-:W5:Y:S01]  /*18e80*/  MUFU.TANH R57, R57 ;  /* 0x0000003900397308 */ /* 0x000f620000002400 */
[----:B--2---:R-:W-:-:S04]  /*18e90*/  IMAD.IADD R55, R120, 0x1, R152 ;  /* 0x0000000178377824 */ /* 0x004fc800078e0298 */
[----:B------:R-:W-:-:S03]  /*18ea0*/  IMAD R55, R154, -0xa0, R55 ;  /* 0xffffff609a377824 */ /* 0x000fc600078e0237 */
[----:B------:R-:W2:Y:S02]  /*18eb0*/  MUFU.TANH R95, R95 ;  /* 0x0000005f005f7308 */ /* 0x000ea40000002400 */
[C---:B------:R-:W-:Y:S02]  /*18ec0*/  ISETP.GT.AND P1, PT, R55.reuse, RZ, PT ;  /* 0x000000ff3700720c */ /* 0x040fe40003f24270 */
[C---:B------:R-:W-:Y:S02]  /*18ed0*/  ISETP.GT.AND P2, PT, R55.reuse, 0x1, PT ;  /* 0x000000013700780c */ /* 0x040fe40003f44270 */
[----:B------:R-:W-:Y:S02]  /*18ee0*/  ISETP.GT.AND P3, PT, R55, 0x8, PT ;  /* 0x000000083700780c */ /* 0x000fe40003f64270 */
[----:B------:R-:W2:Y:S01]  /*18ef0*/  MUFU.TANH R56, R56 ;  /* 0x0000003800387308 */ /* 0x000ea20000002400 */
[----:B0-----:R-:W-:Y:S02]  /*18f00*/  FSEL R28, R74, -INF , P1 ;  /* 0xff8000004a1c7808 */ /* 0x001fe40000800000 */
[----:B-1----:R-:W-:Y:S01]  /*18f10*/  FSEL R29, R75, -INF , P2 ;  /* 0xff8000004b1d7808 */ /* 0x002fe20001000000 */
[----:B------:R-:W-:Y:S01]  /*18f20*/  FMUL.FTZ R75, R2, R37 ;  /* 0x00000025024b7220 */ /* 0x000fe20000410000 */
[----:B------:R-:W-:-:S02]  /*18f30*/  ISETP.GT.AND P4, PT, R55, 0x9, PT ;  /* 0x000000093700780c */ /* 0x000fc40003f84270 */
[----:B---3--:R-:W-:Y:S01]  /*18f40*/  FSEL R32, R77, -INF , P3 ;  /* 0xff8000004d207808 */ /* 0x008fe20001800000 */
[----:B------:R-:W0:Y:S01]  /*18f50*/  MUFU.TANH R64, R64 ;  /* 0x0000004000407308 */ /* 0x000e220000002400 */
[----:B------:R-:W-:Y:S02]  /*18f60*/  FMNMX.FTZ R33, R28, R29, !PT ;  /* 0x0000001d1c217209 */ /* 0x000fe40007810000 */
[----:B------:R-:W-:Y:S02]  /*18f70*/  ISETP.GT.AND P5, PT, R55, 0x10, PT ;  /* 0x000000103700780c */ /* 0x000fe40003fa4270 */
[----:B----4-:R-:W-:Y:S02]  /*18f80*/  FSEL R30, R76, -INF , P4 ;  /* 0xff8000004c1e7808 */ /* 0x010fe40002000000 */
[----:B------:R-:W-:Y:S01]  /*18f90*/  FMNMX.FTZ R37, R32, R33, !PT ;  /* 0x0000002120257209 */ /* 0x000fe20007810000 */
[----:B------:R-:W1:Y:S01]  /*18fa0*/  MUFU.TANH R59, R59 ;  /* 0x0000003b003b7308 */ /* 0x000e620000002400 */
[----:B-----5:R-:W-:-:S02]  /*18fb0*/  FSEL R11, R11, -INF , P1 ;  /* 0xff8000000b0b7808 */ /* 0x020fc40000800000 */
[----:B------:R-:W-:Y:S02]  /*18fc0*/  ISETP.GT.AND P1, PT, R55, 0x11, PT ;  /* 0x000000113700780c */ /* 0x000fe40003f24270 */
[----:B------:R-:W-:Y:S02]  /*18fd0*/  FSEL R33, R78, -INF , P5 ;  /* 0xff8000004e217808 */ /* 0x000fe40002800000 */
[----:B------:R-:W-:Y:S01]  /*18fe0*/  FMNMX.FTZ R36, R30, R37, !PT ;  /* 0x000000251e247209 */ /* 0x000fe20007810000 */
[----:B------:R-:W3:Y:S01]  /*18ff0*/  MUFU.TANH R66, R66 ;  /* 0x0000004200427308 */ /* 0x000ee20000002400 */
[----:B------:R-:W-:Y:S02]  /*19000*/  FSEL R24, R5, -INF , P2 ;  /* 0xff80000005187808 */ /* 0x000fe40001000000 */
[----:B------:R-:W-:Y:S02]  /*19010*/  ISETP.GT.AND P2, PT, R55, 0x18, PT ;  /* 0x000000183700780c */ /* 0x000fe40003f44270 */
[----:B------:R-:W-:-:S02]  /*19020*/  FSEL R5, R79, -INF , P1 ;  /* 0xff8000004f057808 */ /* 0x000fc40000800000 */
[----:B------:R-:W-:Y:S01]  /*19030*/  FMNMX.FTZ R48, R33, R36, !PT ;  /* 0x0000002421307209 */ /* 0x000fe20007810000 */
[----:B------:R-:W4:Y:S01]  /*19040*/  MUFU.TANH R58, R58 ;  /* 0x0000003a003a7308 */ /* 0x000f220000002400 */
[----:B------:R-:W-:Y:S02]  /*19050*/  FSEL R72, R72, -INF , P3 ;  /* 0xff80000048487808 */ /* 0x000fe40001800000 */
[----:B------:R-:W-:Y:S02]  /*19060*/  ISETP.GT.AND P3, PT, R55, 0x19, PT ;  /* 0x000000193700780c */ /* 0x000fe40003f64270 */
[----:B------:R-:W-:Y:S02]  /*19070*/  FSEL R36, R81, -INF , P2 ;  /* 0xff80000051247808 */ /* 0x000fe40001000000 */
[----:B------:R-:W-:Y:S01]  /*19080*/  FMNMX.FTZ R77, R5, R48, !PT ;  /* 0x00000030054d7209 */ /* 0x000fe20007810000 */
[----:B------:R-:W5:Y:S01]  /*19090*/  MUFU.TANH R65, R65 ;  /* 0x0000004100417308 */ /* 0x000f620000002400 */
[----:B------:R-:W-:-:S02]  /*190a0*/  FSEL R7, R7, -INF , P4 ;  /* 0xff80000007077808 */ /* 0x000fc40002000000 */
[----:B------:R-:W-:Y:S02]  /*190b0*/  ISETP.GT.AND P4, PT, R55, 0x20, PT ;  /* 0x000000203700780c */ /* 0x000fe40003f84270 */
[----:B------:R-:W-:Y:S02]  /*190c0*/  FSEL R37, R80, -INF , P3 ;  /* 0xff80000050257808 */ /* 0x000fe40001800000 */
[----:B------:R-:W-:Y:S01]  /*190d0*/  FMNMX.FTZ R74, R36, R77, !PT ;  /* 0x0000004d244a7209 */ /* 0x000fe20007810000 */
[----:B------:R-:W5:Y:S01]  /*190e0*/  MUFU.TANH R63, R63 ;  /* 0x0000003f003f7308 */ /* 0x000f620000002400 */
[----:B------:R-:W-:Y:S02]  /*190f0*/  FSEL R21, R21, -INF , P5 ;  /* 0xff80000015157808 */ /* 0x000fe40002800000 */
[----:B------:R-:W-:Y:S02]  /*19100*/  ISETP.GT.AND P5, PT, R55, 0x21, PT ;  /* 0x000000213700780c */ /* 0x000fe40003fa4270 */
[----:B------:R-:W-:Y:S01]  /*19110*/  FSEL R48, R83, -INF , P4 ;  /* 0xff80000053307808 */ /* 0x000fe20002000000 */
[----:B------:R-:W-:Y:S01]  /*19120*/  FMUL.FTZ R83, R2, R39 ;  /* 0x0000002702537220 */ /* 0x000fe20000410000 */
        /* <DEDUP_REMOVED lines=9> */
[----:B------:R-:W-:-:S02]  /*191c0*/  FSEL R85, R85, -INF , P1 ;  /* 0xff80000055557808 */ /* 0x000fc40000800000 */
[----:B------:R-:W-:Y:S01]  /*191d0*/  FMNMX.FTZ R74, R82, R77, !PT ;  /* 0x0000004d524a7209 */ /* 0x000fe20007810000 */
[----:B------:R-:W5:Y:S01]  /*191e0*/  MUFU.TANH R67, R67 ;  /* 0x0000004300437308 */ /* 0x000f620000002400 */
        /* <DEDUP_REMOVED lines=47> */
[----:B--2---:R-:W-:Y:S02]  /*194e0*/  FSEL R95, R95, -INF , P1 ;  /* 0xff8000005f5f7808 */ /* 0x004fe40000800000 */
[----:B------:R-:W-:Y:S01]  /*194f0*/  FMNMX.FTZ R76, R93, R76, !PT ;  /* 0x0000004c5d4c7209 */ /* 0x000fe20007810000 */
[----:B------:R-:W2:Y:S01]  /*19500*/  MUFU.TANH R51, R51 ;  /* 0x0000003300337308 */ /* 0x000ea20000002400 */
[----:B------:R-:W-:-:S02]  /*19510*/  FSEL R56, R56, -INF , P3 ;  /* 0xff80000038387808 */ /* 0x000fc40001800000 */
[----:B------:R-:W-:Y:S02]  /*19520*/  ISETP.GT.AND P3, PT, R55, 0x58, PT ;  /* 0x000000583700780c */ /* 0x000fe40003f64270 */
[----:B0-----:R-:W-:Y:S02]  /*19530*/  FSEL R64, R64, -INF , P2 ;  /* 0xff80000040407808 */ /* 0x001fe40001000000 */
[----:B------:R-:W-:Y:S01]  /*19540*/  FMNMX.FTZ R77, R95, R76, !PT ;  /* 0x0000004c5f4d7209 */ /* 0x000fe20007810000 */
[----:B------:R-:W0:Y:S01]  /*19550*/  MUFU.TANH R42, R42 ;  /* 0x0000002a002a7308 */ /* 0x000e220000002400 */
[----:B-1----:R-:W-:Y:S02]  /*19560*/  FSEL R59, R59, -INF , P4 ;  /* 0xff8000003b3b7808 */ /* 0x002fe40002000000 */
[----:B------:R-:W-:Y:S02]  /*19570*/  ISETP.GT.AND P4, PT, R55, 0x59, PT ;  /* 0x000000593700780c */ /* 0x000fe40003f84270 */
[----:B---3--:R-:W-:-:S02]  /*19580*/  FSEL R66, R66, -INF , P3 ;  /* 0xff80000042427808 */ /* 0x008fc40001800000 */
[----:B------:R-:W-:Y:S01]  /*19590*/  FMNMX.FTZ R77, R64, R77, !PT ;  /* 0x0000004d404d7209 */ /* 0x000fe20007810000 */
[----:B------:R-:W1:Y:S01]  /*195a0*/  MUFU.TANH R50, R50 ;  /* 0x0000003200327308 */ /* 0x000e620000002400 */
[----:B----4-:R-:W-:Y:S02]  /*195b0*/  FSEL R58, R58, -INF , P5 ;  /* 0xff8000003a3a7808 */ /* 0x010fe40002800000 */
[----:B------:R-:W-:Y:S02]  /*195c0*/  ISETP.GT.AND P5, PT, R55, 0x60, PT ;  /* 0x000000603700780c */ /* 0x000fe40003fa4270 */
[----:B-----5:R-:W-:Y:S02]  /*195d0*/  FSEL R65, R65, -INF , P4 ;  /* 0xff80000041417808 */ /* 0x020fe40002000000 */
[----:B------:R-:W-:Y:S01]  /*195e0*/  FMNMX.FTZ R76, R66, R77, !PT ;  /* 0x0000004d424c7209 */ /* 0x000fe20007810000 */
[----:B------:R-:W3:Y:S01]  /*195f0*/  MUFU.TANH R45, R45 ;  /* 0x0000002d002d7308 */ /* 0x000ee20000002400 */
[----:B------:R-:W-:-:S02]  /*19600*/  FSEL R63, R63, -INF , P1 ;  /* 0xff8000003f3f7808 */ /* 0x000fc40000800000 */
[----:B------:R-:W-:Y:S02]  /*19610*/  ISETP.GT.AND P1, PT, R55, 0x61, PT ;  /* 0x000000613700780c */ /* 0x000fe40003f24270 */
[----:B------:R-:W-:Y:S02]  /*19620*/  FSEL R68, R68, -INF , P5 ;  /* 0xff80000044447808 */ /* 0x000fe40002800000 */
[----:B------:R-:W-:Y:S01]  /*19630*/  FMNMX.FTZ R77, R65, R76, !PT ;  /* 0x0000004c414d7209 */ /* 0x000fe20007810000 */
[----:B------:R-:W4:Y:S01]  /*19640*/  MUFU.TANH R53, R53 ;  /* 0x0000003500357308 */ /* 0x000f220000002400 */
        /* <DEDUP_REMOVED lines=27> */
[----:B--2---:R-:W-:Y:S02]  /*19800*/  FSEL R51, R51, -INF , P1 ;  /* 0xff80000033337808 */ /* 0x004fe40000800000 */
[----:B------:R-:W-:Y:S01]  /*19810*/  FMNMX.FTZ R76, R49, R76, !PT ;  /* 0x0000004c314c7209 */ /* 0x000fe20007810000 */
[----:B------:R-:W2:Y:S01]  /*19820*/  MUFU.TANH R96, R96 ;  /* 0x0000006000607308 */ /* 0x000ea20000002400 */
[----:B0-----:R-:W-:Y:S02]  /*19830*/  FSEL R42, R42, -INF , P3 ;  /* 0xff8000002a2a7808 */ /* 0x001fe40001800000 */
[----:B------:R-:W-:Y:S02]  /*19840*/  ISETP.GT.AND P3, PT, R55, 0x80, PT ;  /* 0x000000803700780c */ /* 0x000fe40003f64270 */
[----:B-1----:R-:W-:-:S02]  /*19850*/  FSEL R50, R50, -INF , P2 ;  /* 0xff80000032327808 */ /* 0x002fc40001000000 */
[----:B------:R-:W-:Y:S01]  /*19860*/  FMNMX.FTZ R77, R51, R76, !PT ;  /* 0x0000004c334d7209 */ /* 0x000fe20007810000 */
[----:B------:R-:W0:Y:S01]  /*19870*/  MUFU.TANH R26, R26 ;  /* 0x0000001a001a7308 */ /* 0x000e220000002400 */
[----:B---3--:R-:W-:Y:S02]  /*19880*/  FSEL R45, R45, -INF , P4 ;  /* 0xff8000002d2d7808 */ /* 0x008fe40002000000 */
        /* <DEDUP_REMOVED lines=16> */
[----:B--2---:R-:W-:Y:S02]  /*19990*/  FSEL R96, R96, -INF , P1 ;  /* 0xff80000060607808 */ /* 0x004fe40000800000 */
[----:B------:R-:W-:Y:S01]  /*199a0*/  FMNMX.FTZ R77, R54, R77, !PT ;  /* 0x0000004d364d7209 */ /* 0x000fe20007810000 */
[----:B------:R-:W2:Y:S01]  /*199b0*/  MUFU.TANH R27, R27 ;  /* 0x0000001b001b7308 */ /* 0x000ea20000002400 */
[----:B0-----:R-:W-:-:S02]  /*199c0*/  FSEL R26, R26, -INF , P3 ;  /* 0xff8000001a1a7808 */ /* 0x001fc40001800000 */
[----:B------:R-:W-:Y:S02]  /*199d0*/  ISETP.GT.AND P3, PT, R55, 0x91, PT ;  /* 0x000000913700780c */ /* 0x000fe40003f64270 */
[----:B-1----:R-:W-:Y:S02]  /*199e0*/  FSEL R97, R97, -INF , P2 ;  /* 0xff80000061617808 */ /* 0x002fe40001000000 */
[----:B------:R-:W-:Y:S01]  /*199f0*/  FMNMX.FTZ R76, R96, R77, !PT ;  /* 0x0000004d604c7209 */ /* 0x000fe20007810000 */
[----:B------:R-:W0:Y:S01]  /*19a00*/  MUFU.TANH R99, R99 ;  /* 0x0000006300637308 */ /* 0x000e220000002400 */
[----:B---3--:R-:W-:Y:S02]  /*19a10*/  FSEL R25, R25, -INF , P4 ;  /* 0xff80000019197808 */ /* 0x008fe40002000000 */
[----:B------:R-:W-:Y:S02]  /*19a20*/  ISETP.GT.AND P4, PT, R55, 0x98, PT ;  /* 0x000000983700780c */ /* 0x000fe40003f84270 */
[----:B----4-:R-:W-:-:S02]  /*19a30*/  FSEL R98, R98, -INF , P3 ;  /* 0xff80000062627808 */ /* 0x010fc40001800000 */
[----:B------:R-:W-:Y:S01]  /*19a40*/  FMNMX.FTZ R77, R97, R76, !PT ;  /* 0x0000004c614d7209 */ /* 0x000fe20007810000 */
[----:B------:R-:W1:Y:S01]  /*19a50*/  MUFU.TANH R75, R75 ;  /* 0x0000004b004b7308 */ /* 0x000e620000002400 */
[----:B--2---:R-:W-:Y:S02]  /*19a60*/  FSEL R27, R27, -INF , P5 ;  /* 0xff8000001b1b7808 */ /* 0x004fe40002800000 */
[----:B------:R-:W-:Y:S02]  /*19a70*/  ISETP.GT.AND P5, PT, R55, 0x99, PT ;  /* 0x000000993700780c */ /* 0x000fe40003fa4270 */
[----:B------:R-:W-:-:S03]  /*19a80*/  FMNMX.FTZ R77, R98, R77, !PT ;  /* 0x0000004d624d7209 */ /* 0x000fc60007810000 */
[----:B------:R-:W2:Y:S01]  /*19a90*/  MUFU.TANH R101, R101 ;  /* 0x0000006500657308 */ /* 0x000ea20000002400 */
[----:B0-----:R-:W-:Y:S01]  /*19aa0*/  FSEL R78, R99, -INF , P4 ;  /* 0xff800000634e7808 */ /* 0x001fe20002000000 */
[----:B------:R-:W-:Y:S01]  /*19ab0*/  FMUL.FTZ R99, R2, R35 ;  /* 0x0000002302637220 */ /* 0x000fe20000410000 */
[----:B------:R-:W-:Y:S02]  /*19ac0*/  FMNMX.FTZ R35, R11, R24, !PT ;  /* 0x000000180b237209 */ /* 0x000fe40007810000 */
[----:B------:R-:W-:-:S03]  /*19ad0*/  FMNMX.FTZ R77, R78, R77, !PT ;  /* 0x0000004d4e4d7209 */ /* 0x000fc60007810000 */
[----:B------:R-:W0:Y:S01]  /*19ae0*/  MUFU.TANH R102, R102 ;  /* 0x0000006600667308 */ /* 0x000e220000002400 */
[----:B-1----:R-:W-:-:S04]  /*19af0*/  FSEL R76, R75, -INF , P5 ;  /* 0xff8000004b4c7808 */ /* 0x002fc80002800000 */
[----:B------:R-:W-:-:S03]  /*19b00*/  FMNMX.FTZ R77, R76, R77, !PT ;  /* 0x0000004d4c4d7209 */ /* 0x000fc60007810000 */
[----:B------:R-:W1:Y:S01]  /*19b10*/  MUFU.TANH R99, R99 ;  /* 0x0000006300637308 */ /* 0x000e620000002400 */
[----:B--2---:R-:W-:Y:S01]  /*19b20*/  FSEL R101, R101, -INF , P1 ;  /* 0xff80000065657808 */ /* 0x004fe20000800000 */
[----:B------:R-:W2:Y:S06]  /*19b30*/  SHFL.BFLY PT, R80, R77, 0x2, 0x1f ;  /* 0x0c401f004d507f89 */ /* 0x000eac00000e0000 */
[----:B------:R-:W3:Y:S01]  /*19b40*/  MUFU.TANH R83, R83 ;  /* 0x0000005300537308 */ /* 0x000ee20000002400 */
[----:B0-----:R-:W-:Y:S02]  /*19b50*/  FSEL R102, R102, -INF , P2 ;  /* 0xff80000066667808 */ /* 0x001fe40001000000 */
[----:B-1----:R-:W-:-:S02]  /*19b60*/  FSEL R99, R99, -INF , P3 ;  /* 0xff80000063637808 */ /* 0x002fc40001800000 */
[----:B---3--:R-:W-:Y:S02]  /*19b70*/  FSEL R83, R83, -INF , P5 ;  /* 0xff80000053537808 */ /* 0x008fe40002800000 */
[----:B--2---:R-:W-:-:S05]  /*19b80*/  FMNMX.FTZ R80, R77, R80, !PT ;  /* 0x000000504d507209 */ /* 0x004fca0007810000 */
[----:B------:R-:W0:Y:S02]  /*19b90*/  SHFL.BFLY PT, R91, R80, 0x1, 0x1f ;  /* 0x0c201f00505b7f89 */ /* 0x000e2400000e0000 */
[----:B0-----:R-:W-:-:S04]  /*19ba0*/  FMNMX.FTZ R91, R80, R91, !PT ;  /* 0x0000005b505b7209 */ /* 0x001fc80007810000 */
[C---:B------:R-:W-:Y:S01]  /*19bb0*/  FSETP.NEU.FTZ.AND P6, PT, R91.reuse, -INF , PT ;  /* 0xff8000005b00780b */ /* 0x040fe20003fdd000 */
[----:B------:R-:W-:-:S01]  /*19bc0*/  FFMA.FTZ R55, R91, R100, -8 ;  /* 0xc10000005b377423 */ /* 0x000fc20000010064 */
[----:B------:R-:W-:-:S04]  /*19bd0*/  FMUL.FTZ R100, R2, R38 ;  /* 0x0000002602647220 */ /* 0x000fc80000410000 */
[----:B------:R-:W-:Y:S02]  /*19be0*/  FSEL R55, R55, RZ, P6 ;  /* 0x000000ff37377208 */ /* 0x000fe40003000000 */
[----:B------:R-:W0:Y:S03]  /*19bf0*/  MUFU.TANH R100, R100 ;  /* 0x0000006400647308 */ /* 0x000e260000002400 */
[----:B------:R-:W-:-:S01]  /*19c00*/  FFMA.FTZ R31, R32, UR52, -R55 ;  /* 0x00000034201f7c23 */ /* 0x000fc20008010837 */
[--C-:B------:R-:W-:Y:S01]  /*19c10*/  FFMA.FTZ R32, R30, UR52, -R55.reuse ;  /* 0x000000341e207c23 */ /* 0x100fe20008010837 */
[----:B------:R-:W-:-:S01]  /*19c20*/  FFMA.FTZ R30, R33, UR52, -R55 ;  /* 0x00000034211e7c23 */ /* 0x000fc20008010837 */
[--C-:B------:R-:W-:Y:S01]  /*19c30*/  FFMA.FTZ R33, R36, UR52, -R55.reuse ;  /* 0x0000003424217c23 */ /* 0x100fe20008010837 */
[----:B------:R-:W-:Y:S01]  /*19c40*/  FMNMX.FTZ R36, R72, R35, !PT ;  /* 0x0000002348247209 */ /* 0x000fe20007810000 */
        /* <DEDUP_REMOVED lines=9> */
[----:B0-----:R-:W-:Y:S01]  /*19ce0*/  FSEL R100, R100, -INF , P4 ;  /* 0xff80000064647808 */ /* 0x001fe20002000000 */
[--C-:B------:R-:W-:Y:S01]  /*19cf0*/  FFMA.FTZ R75, R90, UR52, -R55.reuse ;  /* 0x000000345a4b7c23 */ /* 0x100fe20008010837 */
[----:B------:R-:W-:Y:S01]  /*19d00*/  FMNMX.FTZ R36, R4, R37, !PT ;  /* 0x0000002504247209 */ /* 0x000fe20007810000 */
[--C-:B------:R-:W-:Y:S01]  /*19d10*/  FFMA.FTZ R88, R88, UR52, -R55.reuse ;  /* 0x0000003458587c23 */ /* 0x100fe20008010837 */
[----:B------:R-:W-:-:S01]  /*19d20*/  FFMA.FTZ R28, R28, UR52, -R55 ;  /* 0x000000341c1c7c23 */ /* 0x000fc20008010837 */
[--C-:B------:R-:W-:Y:S01]  /*19d30*/  FFMA.FTZ R29, R29, UR52, -R55.reuse ;  /* 0x000000341d1d7c23 */ /* 0x100fe20008010837 */
[----:B------:R-:W-:Y:S01]  /*19d40*/  FMNMX.FTZ R37, R13, R36, !PT ;  /* 0x000000240d257209 */ /* 0x000fe20007810000 */
[--C-:B------:R-:W-:Y:S01]  /*19d50*/  FFMA.FTZ R5, R5, UR52, -R55.reuse ;  /* 0x0000003405057c23 */ /* 0x100fe20008010837 */
[----:B------:R0:W-:Y:S01]  /*19d60*/  MUFU.EX2 R36, R82 ;  /* 0x0000005200247308 */ /* 0x0001e20000000800 */
[----:B------:R-:W-:-:S01]  /*19d70*/  FFMA.FTZ R74, R74, UR52, -R55 ;  /* 0x000000344a4a7c23 */ /* 0x000fc20008010837 */
[----:B------:R-:W-:Y:S01]  /*19d80*/  FMNMX.FTZ R37, R6, R37, !PT ;  /* 0x0000002506257209 */ /* 0x000fe20007810000 */
[----:B------:R-:W-:-:S01]  /*19d90*/  FFMA.FTZ R93, R93, UR52, -R55 ;  /* 0x000000345d5d7c23 */ /* 0x000fc20008010837 */
[--C-:B------:R-:W-:Y:S01]  /*19da0*/  FFMA.FTZ R64, R64, UR52, -R55.reuse ;  /* 0x0000003440407c23 */ /* 0x100fe20008010837 */
[----:B------:R-:W-:-:S01]  /*19db0*/  FFMA.FTZ R66, R66, UR52, -R55 ;  /* 0x0000003442427c23 */ /* 0x000fc20008010837 */
[----:B------:R-:W-:Y:S01]  /*19dc0*/  FMNMX.FTZ R38, R20, R37, !PT ;  /* 0x0000002514267209 */ /* 0x000fe20007810000 */
[----:B------:R-:W-:-:S01]  /*19dd0*/  FFMA.FTZ R65, R65, UR52, -R55 ;  /* 0x0000003441417c23 */ /* 0x000fc20008010837 */
[----:B------:R-:W-:Y:S01]  /*19de0*/  MUFU.EX2 R37, R85 ;  /* 0x0000005500257308 */ /* 0x000fe20000000800 */
[----:B------:R-:W-:-:S01]  /*19df0*/  FFMA.FTZ R68, R68, UR52, -R55 ;  /* 0x0000003444447c23 */ /* 0x000fc20008010837 */
[----:B------:R-:W-:Y:S01]  /*19e00*/  FMNMX.FTZ R39, R3, R38, !PT ;  /* 0x0000002603277209 */ /* 0x000fe20007810000 */
[----:B------:R-:W-:-:S01]  /*19e10*/  FFMA.FTZ R67, R67, UR52, -R55 ;  /* 0x0000003443437c23 */ /* 0x000fc20008010837 */
[--C-:B------:R-:W-:Y:S01]  /*19e20*/  FFMA.FTZ R70, R70, UR52, -R55.reuse ;  /* 0x0000003446467c23 */ /* 0x100fe20008010837 */
[----:B------:R-:W-:-:S01]  /*19e30*/  FFMA.FTZ R50, R50, UR52, -R55 ;  /* 0x0000003432327c23 */ /* 0x000fc20008010837 */
[----:B------:R-:W-:Y:S01]  /*19e40*/  FMNMX.FTZ R39, R14, R39, !PT ;  /* 0x000000270e277209 */ /* 0x000fe20007810000 */
[----:B------:R-:W-:-:S01]  /*19e50*/  FFMA.FTZ R52, R52, UR52, -R55 ;  /* 0x0000003434347c23 */ /* 0x000fc20008010837 */
[----:B------:R-:W-:Y:S01]  /*19e60*/  FFMA.FTZ R78, R78, UR52, -R55 ;  /* 0x000000344e4e7c23 */ /* 0x000fe20008010837 */
        /* <DEDUP_REMOVED lines=13> */
[----:B0-----:R-:W-:Y:S01]  /*19f40*/  FMNMX.FTZ R82, R58, R77, !PT ;  /* 0x0000004d3a527209 */ /* 0x001fe20007810000 */
[----:B------:R-:W-:-:S03]  /*19f50*/  FFMA.FTZ R77, R92, UR52, -R55 ;  /* 0x000000345c4d7c23 */ /* 0x000fc60008010837 */
[----:B------:R-:W-:-:S03]  /*19f60*/  FMNMX.FTZ R79, R63, R82, !PT ;  /* 0x000000523f4f7209 */ /* 0x000fc60007810000 */
[----:B------:R-:W-:Y:S01]  /*19f70*/  MUFU.EX2 R31, R31 ;  /* 0x0000001f001f7308 */ /* 0x000fe20000000800 */
[----:B------:R-:W-:-:S04]  /*19f80*/  FMNMX.FTZ R79, R60, R79, !PT ;  /* 0x0000004f3c4f7209 */ /* 0x000fc80007810000 */
[----:B------:R-:W-:Y:S01]  /*19f90*/  FMNMX.FTZ R82, R62, R79, !PT ;  /* 0x0000004f3e527209 */ /* 0x000fe20007810000 */
[----:B------:R-:W-:-:S02]  /*19fa0*/  FFMA.FTZ R79, R94, UR52, -R55 ;  /* 0x000000345e4f7c23 */ /* 0x000fc40008010837 */
[----:B------:R-:W0:Y:S01]  /*19fb0*/  MUFU.EX2 R32, R32 ;  /* 0x0000002000207308 */ /* 0x000e220000000800 */
[----:B------:R-:W-:-:S04]  /*19fc0*/  FMNMX.FTZ R82, R61, R82, !PT ;  /* 0x000000523d527209 */ /* 0x000fc80007810000 */
[----:B------:R-:W-:-:S03]  /*19fd0*/  FMNMX.FTZ R81, R41, R82, !PT ;  /* 0x0000005229517209 */ /* 0x000fc60007810000 */
[----:B------:R-:W-:Y:S01]  /*19fe0*/  MUFU.EX2 R30, R30 ;  /* 0x0000001e001e7308 */ /* 0x000fe20000000800 */
[----:B------:R-:W-:-:S04]  /*19ff0*/  FMNMX.FTZ R82, R40, R81, !PT ;  /* 0x0000005128527209 */ /* 0x000fc80007810000 */
[----:B------:R-:W-:-:S03]  /*1a000*/  FMNMX.FTZ R81, R43, R82, !PT ;  /* 0x000000522b517209 */ /* 0x000fc60007810000 */
[----:B------:R-:W-:Y:S01]  /*1a010*/  MUFU.EX2 R82, R93 ;  /* 0x0000005d00527308 */ /* 0x000fe20000000800 */
[----:B------:R-:W-:Y:S01]  /*1a020*/  FMNMX.FTZ R84, R42, R81, !PT ;  /* 0x000000512a547209 */ /* 0x000fe20007810000 */
[----:B------:R-:W-:Y:S01]  /*1a030*/  FFMA.FTZ R81, R95, UR52, -R55 ;  /* 0x000000345f517c23 */ /* 0x000fe20008010837 */
[----:B0-----:R-:W-:Y:S02]  /*1a040*/  F2FP.SATFINITE.E4M3.F32.PACK_AB_MERGE_C R176, R32, R31, RZ ;  /* 0x0000001f20b0723e */ /* 0x001fe400048070ff */
[----:B------:R-:W-:Y:S02]  /*1a050*/  FMNMX.FTZ R85, R45, R84, !PT ;  /* 0x000000542d557209 */ /* 0x000fe40007810000 */
[----:B------:R-:W-:Y:S01]  /*1a060*/  F2FP.SATFINITE.E4M3.F32.PACK_AB_MERGE_C R176, R29, R28, R176 ;  /* 0x0000001c1db0723e */ /* 0x000fe200048070b0 */
[----:B------:R-:W-:Y:S01]  /*1a070*/  MUFU.EX2 R5, R5 ;  /* 0x0000000500057308 */ /* 0x000fe20000000800 */
[----:B------:R-:W-:-:S04]  /*1a080*/  FMNMX.FTZ R84, R44, R85, !PT ;  /* 0x000000552c547209 */ /* 0x000fc80007810000 */
[----:B------:R-:W-:-:S03]  /*1a090*/  FMNMX.FTZ R85, R47, R84, !PT ;  /* 0x000000542f557209 */ /* 0x000fc60007810000 */
[----:B------:R-:W-:Y:S01]  /*1a0a0*/  MUFU.EX2 R33, R33 ;  /* 0x0000002100217308 */ /* 0x000fe20000000800 */
[----:B------:R-:W-:-:S04]  /*1a0b0*/  FMNMX.FTZ R85, R46, R85, !PT ;  /* 0x000000552e557209 */ /* 0x000fc80007810000 */
[----:B------:R-:W-:-:S03]  /*1a0c0*/  FMNMX.FTZ R84, R26, R85, !PT ;  /* 0x000000551a547209 */ /* 0x000fc60007810000 */
[----:B------:R-:W0:Y:S01]  /*1a0d0*/  MUFU.EX2 R34, R34 ;  /* 0x0000002200227308 */ /* 0x000e220000000800 */
[----:B------:R-:W-:-:S04]  /*1a0e0*/  FMNMX.FTZ R84, R25, R84, !PT ;  /* 0x0000005419547209 */ /* 0x000fc80007810000 */
[----:B------:R-:W-:-:S03]  /*1a0f0*/  FMNMX.FTZ R84, R27, R84, !PT ;  /* 0x000000541b547209 */ /* 0x000fc60007810000 */
[----:B------:R-:W-:Y:S01]  /*1a100*/  MUFU.EX2 R35, R35 ;  /* 0x0000002300237308 */ /* 0x000fe20000000800 */
[----:B------:R-:W-:-:S04]  /*1a110*/  FMNMX.FTZ R85, R101, R84, !PT ;  /* 0x0000005465557209 */ /* 0x000fc80007810000 */
[----:B------:R-:W-:-:S03]  /*1a120*/  FMNMX.FTZ R84, R102, R85, !PT ;  /* 0x0000005566547209 */ /* 0x000fc60007810000 */
[----:B------:R-:W1:Y:S01]  /*1a130*/  MUFU.EX2 R48, R48 ;  /* 0x0000003000307308 */ /* 0x000e620000000800 */
[----:B------:R-:W-:Y:S02]  /*1a140*/  FMNMX.FTZ R85, R99, R84, !PT ;  /* 0x0000005463557209 */ /* 0x000fe40007810000 */
[----:B0-----:R-:W-:Y:S02]  /*1a150*/  F2FP.SATFINITE.E4M3.F32.PACK_AB_MERGE_C R178, R34, R33, RZ ;  /* 0x0000002122b2723e */ /* 0x001fe400048070ff */
        /* <DEDUP_REMOVED lines=8> */
[----:B------:R-:W-:-:S01]  /*1a1e0*/  FFMA.FTZ R53, R54, UR52, -R55 ;  /* 0x0000003436357c23 */ /* 0x000fc20008010837 */
[----:B------:R-:W0:Y:S01]  /*1a1f0*/  SHFL.BFLY PT, R89, R86, 0x2, 0x1f ;  /* 0x0c401f0056597f89 */ /* 0x000e2200000e0000 */
[----:B------:R-:W-:-:S01]  /*1a200*/  FFMA.FTZ R54, R96, UR52, -R55 ;  /* 0x0000003460367c23 */ /* 0x000fc20008010837 */
[----:B------:R-:W2:Y:S01]  /*1a210*/  MUFU.EX2 R75, R75 ;  /* 0x0000004b004b7308 */ /* 0x000ea20000000800 */
[----:B------:R-:W-:-:S02]  /*1a220*/  F2FP.SATFINITE.E4M3.F32.PACK_AB_MERGE_C R178, R5, R30, R178 ;  /* 0x0000001e05b2723e */ /* 0x000fc400048070b2 */
[----:B-1----:R-:W-:-:S04]  /*1a230*/  F2FP.SATFINITE.E4M3.F32.PACK_AB_MERGE_C R180, R48, R37, RZ ;  /* 0x0000002530b4723e */ /* 0x002fc800048070ff */
[----:B------:R-:W-:Y:S01]  /*1a240*/  F2FP.SATFINITE.E4M3.F32.PACK_AB_MERGE_C R180, R36, R35, R180 ;  /* 0x0000002324b4723e */ /* 0x000fe200048070b4 */
[----:B------:R-:W-:Y:S08]  /*1a250*/  MUFU.EX2 R77, R77 ;  /* 0x0000004d004d7308 */ /* 0x000ff00000000800 */
[----:B------:R-:W-:Y:S01]  /*1a260*/  MUFU.EX2 R74, R74 ;  /* 0x0000004a004a7308 */ /* 0x000fe20000000800 */
[----:B--2---:R-:W-:-:S04]  /*1a270*/  F2FP.SATFINITE.E4M3.F32.PACK_AB_MERGE_C R182, R80, R75, RZ ;  /* 0x0000004b50b6723e */ /* 0x004fc800048070ff */
[----:B------:R-:W-:Y:S02]  /*1a280*/  F2FP.SATFINITE.E4M3.F32.PACK_AB_MERGE_C R182, R39, R38, R182 ;  /* 0x0000002627b6723e */ /* 0x000fe400048070b6 */
[----:B0-----:R-:W-:Y:S01]  /*1a290*/  FMNMX.FTZ R89, R86, R89, !PT ;  /* 0x0000005956597209 */ /* 0x001fe20007810000 */
[--C-:B------:R-:W-:Y:S01]  /*1a2a0*/  FFMA.FTZ R86, R98, UR52, -R55.reuse ;  /* 0x0000003462567c23 */ /* 0x100fe20008010837 */
[----:B------:R-:W-:-:S01]  /*1a2b0*/  FFMA.FTZ R55, R76, UR52, -R55 ;  /* 0x000000344c377c23 */ /* 0x000fc20008010837 */
[----:B------:R-:W0:Y:S02]  /*1a2c0*/  MUFU.EX2 R79, R79 ;  /* 0x0000004f004f7308 */ /* 0x000e240000000800 */
[----:B------:R-:W1:Y:S06]  /*1a2d0*/  SHFL.BFLY PT, R90, R89, 0x1, 0x1f ;  /* 0x0c201f00595a7f89 */ /* 0x000e6c00000e0000 */
[----:B------:R-:W-:Y:S08]  /*1a2e0*/  MUFU.EX2 R81, R81 ;  /* 0x0000005100517308 */ /* 0x000ff00000000800 */
[----:B------:R-:W-:Y:S01]  /*1a2f0*/  MUFU.EX2 R64, R64 ;  /* 0x0000004000407308 */ /* 0x000fe20000000800 */
[----:B0-----:R-:W-:-:S04]  /*1a300*/  F2FP.SATFINITE.E4M3.F32.PACK_AB_MERGE_C R184, R82, R79, RZ ;  /* 0x0000004f52b8723e */ /* 0x001fc800048070ff */
[----:B------:R-:W-:-:S03]  /*1a310*/  F2FP.SATFINITE.E4M3.F32.PACK_AB_MERGE_C R184, R74, R77, R184 ;  /* 0x0000004d4ab8723e */ /* 0x000fc600048070b8 */
[----:B------:R-:W-:Y:S01]  /*1a320*/  MUFU.EX2 R66, R66 ;  /* 0x0000004200427308 */ /* 0x000fe20000000800 */
[----:B-1----:R-:W-:Y:S02]  /*1a330*/  FMNMX.FTZ R90, R89, R90, !PT ;  /* 0x0000005a595a7209 */ /* 0x002fe40007810000 */
[----:B------:R-:W-:Y:S02]  /*1a340*/  MOV R89, UR52 ;  /* 0x0000003400597c02 */ /* 0x000fe40008000f00 */
[----:B------:R-:W-:-:S03]  /*1a350*/  FSETP.NEU.FTZ.AND P1, PT, R90, -INF , PT ;  /* 0xff8000005a00780b */ /* 0x000fc60003f3d000 */
[----:B------:R-:W-:Y:S01]  /*1a360*/  MUFU.EX2 R65, R65 ;  /* 0x0000004100417308 */ /* 0x000fe20000000800 */
[----:B------:R-:W-:-:S05]  /*1a370*/  FFMA.FTZ R88, R90, R89, -8 ;  /* 0xc10000005a587423 */ /* 0x000fca0000010059 */
[----:B------:R-:W-:Y:S02]  /*1a380*/  FSEL R76, R88, RZ, P1 ;  /* 0x000000ff584c7208 */ /* 0x000fe40000800000 */
[----:B------:R-:W-:Y:S01]  /*1a390*/  MUFU.EX2 R68, R68 ;  /* 0x0000004400447308 */ /* 0x000fe20000000800 */
[----:B------:R-:W-:Y:S02]  /*1a3a0*/  ISETP.GE.AND P1, PT, R152, 0xa1, PT ;  /* 0x000000a19800780c */ /* 0x000fe40003f26270 */
[--C-:B------:R-:W-:Y:S01]  /*1a3b0*/  FFMA.FTZ R11, R11, UR52, -R76.reuse ;  /* 0x000000340b0b7c23 */ /* 0x100fe2000801084c */
[----:B------:R-:W-:-:S01]  /*1a3c0*/  FFMA.FTZ R24, R24, UR52, -R76 ;  /* 0x0000003418187c23 */ /* 0x000fc2000801084c */
[--C-:B------:R-:W-:Y:S01]  /*1a3d0*/  FFMA.FTZ R72, R72, UR52, -R76.reuse ;  /* 0x0000003448487c23 */ /* 0x100fe2000801084c */
[----:B------:R-:W-:-:S01]  /*1a3e0*/  FFMA.FTZ R89, R7, UR52, -R76 ;  /* 0x0000003407597c23 */ /* 0x000fc2000801084c */
[--C-:B------:R-:W-:Y:S01]  /*1a3f0*/  FFMA.FTZ R7, R21, UR52, -R76.reuse ;  /* 0x0000003415077c23 */ /* 0x100fe2000801084c */
[----:B------:R-:W-:-:S01]  /*1a400*/  FFMA.FTZ R4, R4, UR52, -R76 ;  /* 0x0000003404047c23 */ /* 0x000fc2000801084c */
[----:B------:R-:W-:Y:S01]  /*1a410*/  MUFU.EX2 R11, R11 ;  /* 0x0000000b000b7308 */ /* 0x000fe20000000800 */
[----:B------:R-:W-:-:S01]  /*1a420*/  FFMA.FTZ R21, R13, UR52, -R76 ;  /* 0x000000340d157c23 */ /* 0x000fc2000801084c */
[--C-:B------:R-:W-:Y:S01]  /*1a430*/  FFMA.FTZ R88, R6, UR52, -R76.reuse ;  /* 0x0000003406587c23 */ /* 0x100fe2000801084c */
[----:B------:R-:W-:-:S01]  /*1a440*/  FFMA.FTZ R13, R10, UR52, -R76 ;  /* 0x000000340a0d7c23 */ /* 0x000fc2000801084c */
[--C-:B------:R-:W-:Y:S01]  /*1a450*/  FFMA.FTZ R6, R20, UR52, -R76.reuse ;  /* 0x0000003414067c23 */ /* 0x100fe2000801084c */
[----:B------:R-:W-:-:S01]  /*1a460*/  FFMA.FTZ R10, R57, UR52, -R76 ;  /* 0x00000034390a7c23 */ /* 0x000fc2000801084c */
[--C-:B------:R-:W-:Y:S01]  /*1a470*/  FFMA.FTZ R93, R8, UR52, -R76.reuse ;  /* 0x00000034085d7c23 */ /* 0x100fe2000801084c */
[----:B------:R-:W-:-:S01]  /*1a480*/  FFMA.FTZ R20, R12, UR52, -R76 ;  /* 0x000000340c147c23 */ /* 0x000fc2000801084c */
[----:B------:R-:W0:Y:S01]  /*1a490*/  MUFU.EX2 R24, R24 ;  /* 0x0000001800187308 */ /* 0x000e220000000800 */
[----:B------:R-:W-:-:S01]  /*1a4a0*/  FFMA.FTZ R57, R60, UR52, -R76 ;  /* 0x000000343c397c23 */ /* 0x000fc2000801084c */
[--C-:B------:R-:W-:Y:S01]  /*1a4b0*/  FFMA.FTZ R8, R15, UR52, -R76.reuse ;  /* 0x000000340f087c23 */ /* 0x100fe2000801084c */
[----:B------:R-:W-:-:S01]  /*1a4c0*/  FFMA.FTZ R12, R63, UR52, -R76 ;  /* 0x000000343f0c7c23 */ /* 0x000fc2000801084c */
[----:B------:R-:W-:Y:S01]  /*1a4d0*/  FADD.FTZ R60, R28, R29 ;  /* 0x0000001d1c3c7221 */ /* 0x000fe20000010000 */
[----:B------:R-:W-:-:S01]  /*1a4e0*/  FFMA.FTZ R15, R56, UR52, -R76 ;  /* 0x00000034380f7c23 */ /* 0x000fc2000801084c */
[--C-:B------:R-:W-:Y:S01]  /*1a4f0*/  FFMA.FTZ R56, R59, UR52, -R76.reuse ;  /* 0x000000343b387c23 */ /* 0x100fe2000801084c */
[----:B------:R-:W-:-:S01]  /*1a500*/  FFMA.FTZ R59, R58, UR52, -R76 ;  /* 0x000000343a3b7c23 */ /* 0x000fc2000801084c */
[----:B------:R-:W1:Y:S01]  /*1a510*/  MUFU.EX2 R72, R72 ;  /* 0x0000004800487308 */ /* 0x000e620000000800 */
[----:B------:R-:W-:-:S01]  /*1a520*/  FFMA.FTZ R58, R62, UR52, -R76 ;  /* 0x000000343e3a7c23 */ /* 0x000fc2000801084c */
[----:B------:R-:W-:Y:S01]  /*1a530*/  FADD.FTZ R95, R31, R60 ;  /* 0x0000003c1f5f7221 */ /* 0x000fe20000010000 */
[----:B------:R-:W-:-:S02]  /*1a540*/  VIADD R60, R0, 0x29840 ;  /* 0x00029840003c7836 */ /* 0x000fc40000000000 */
[--C-:B------:R-:W-:Y:S01]  /*1a550*/  FFMA.FTZ R0, R41, UR52, -R76.reuse ;  /* 0x0000003429007c23 */ /* 0x100fe2000801084c */
[----:B------:R-:W-:Y:S02]  /*1a560*/  IMAD.U32 R41, RZ, RZ, UR38 ;  /* 0x00000026ff297e24 */ /* 0x000fe4000f8e00ff */
[----:B------:R-:W-:Y:S01]  /*1a570*/  FADD.FTZ R95, R32, R95 ;  /* 0x0000005f205f7221 */ /* 0x000fe20000010000 */
[----:B------:R-:W-:-:S01]  /*1a580*/  FFMA.FTZ R3, R3, UR52, -R76 ;  /* 0x0000003403037c23 */ /* 0x000fc2000801084c */
[----:B------:R-:W2:Y:S01]  /*1a590*/  MUFU.EX2 R89, R89 ;  /* 0x0000005900597308 */ /* 0x000ea20000000800 */
[----:B0-----:R-:W-:-:S01]  /*1a5a0*/  FADD.FTZ R63, R11, R24 ;  /* 0x000000180b3f7221 */ /* 0x001fc20000010000 */
[----:B------:R-:W-:Y:S01]  /*1a5b0*/  FADD.FTZ R92, R30, R95 ;  /* 0x0000005f1e5c7221 */ /* 0x000fe20000010000 */
[----:B------:R-:W-:Y:S01]  /*1a5c0*/  PRMT R60, R41, 0x654, R60 ;  /* 0x00000654293c7816 */ /* 0x000fe2000000003c */
[--C-:B------:R-:W-:Y:S01]  /*1a5d0*/  FFMA.FTZ R14, R14, UR52, -R76.reuse ;  /* 0x000000340e0e7c23 */ /* 0x100fe2000801084c */
[----:B------:R-:W-:-:S01]  /*1a5e0*/  FFMA.FTZ R41, R40, UR52, -R76 ;  /* 0x0000003428297c23 */ /* 0x000fc2000801084c */
[----:B------:R-:W-:Y:S01]  /*1a5f0*/  FADD.FTZ R92, R5, R92 ;  /* 0x0000005c055c7221 */ /* 0x000fe20000010000 */
[----:B------:R0:W-:Y:S01]  /*1a600*/  SYNCS.ARRIVE.TRANS64.RED.A1T0 RZ, [R60+URZ], RZ ;  /* 0x000000ff3cff79a7 */ /* 0x0001e2000810043f */
[----:B------:R-:W3:Y:S01]  /*1a610*/  MUFU.EX2 R7, R7 ;  /* 0x0000000700077308 */ /* 0x000ee20000000800 */
[----:B-1----:R-:W-:-:S01]  /*1a620*/  FADD.FTZ R62, R72, R63 ;  /* 0x0000003f483e7221 */ /* 0x002fc20000010000 */
[--C-:B------:R-:W-:Y:S01]  /*1a630*/  FFMA.FTZ R40, R43, UR52, -R76.reuse ;  /* 0x000000342b287c23 */ /* 0x100fe2000801084c */
[----:B------:R-:W-:-:S01]  /*1a640*/  FFMA.FTZ R73, R73, UR52, -R76 ;  /* 0x0000003449497c23 */ /* 0x000fc2000801084c */
[--C-:B------:R-:W-:Y:S01]  /*1a650*/  FFMA.FTZ R42, R42, UR52, -R76.reuse ;  /* 0x000000342a2a7c23 */ /* 0x100fe2000801084c */
[----:B------:R-:W-:-:S01]  /*1a660*/  FFMA.FTZ R45, R45, UR52, -R76 ;  /* 0x000000342d2d7c23 */ /* 0x000fc2000801084c */
[----:B------:R-:W-:Y:S01]  /*1a670*/  FFMA.FTZ R61, R61, UR52, -R76 ;  /* 0x000000343d3d7c23 */ /* 0x000fe2000801084c */
[----:B------:R-:W-:Y:S01]  /*1a680*/  F2FP.SATFINITE.E4M3.F32.PACK_AB_MERGE_C R186, R65, R66, RZ ;  /* 0x0000004241ba723e */ /* 0x000fe200048070ff */
[----:B------:R-:W0:Y:S01]  /*1a690*/  MUFU.EX2 R4, R4 ;  /* 0x0000000400047308 */ /* 0x000e220000000800 */
[----:B--2---:R-:W-:-:S01]  /*1a6a0*/  FADD.FTZ R62, R89, R62 ;  /* 0x0000003e593e7221 */ /* 0x004fc20000010000 */
[--C-:B------:R-:W-:Y:S01]  /*1a6b0*/  FFMA.FTZ R44, R44, UR52, -R76.reuse ;  /* 0x000000342c2c7c23 */ /* 0x100fe2000801084c */
[----:B------:R-:W-:-:S01]  /*1a6c0*/  FFMA.FTZ R47, R47, UR52, -R76 ;  /* 0x000000342f2f7c23 */ /* 0x000fc2000801084c */
[--C-:B------:R-:W-:Y:S01]  /*1a6d0*/  FFMA.FTZ R46, R46, UR52, -R76.reuse ;  /* 0x000000342e2e7c23 */ /* 0x100fe2000801084c */
[----:B------:R-:W-:-:S01]  /*1a6e0*/  FFMA.FTZ R27, R27, UR52, -R76 ;  /* 0x000000341b1b7c23 */ /* 0x000fc2000801084c */
[--C-:B------:R-:W-:Y:S01]  /*1a6f0*/  FFMA.FTZ R101, R101, UR52, -R76.reuse ;  /* 0x0000003465657c23 */ /* 0x100fe2000801084c */
[----:B------:R-:W-:-:S01]  /*1a700*/  FFMA.FTZ R102, R102, UR52, -R76 ;  /* 0x0000003466667c23 */ /* 0x000fc2000801084c */
[----:B------:R-:W1:Y:S01]  /*1a710*/  MUFU.EX2 R21, R21 ;  /* 0x0000001500157308 */ /* 0x000e620000000800 */
[----:B---3--:R-:W-:-:S01]  /*1a720*/  FADD.FTZ R63, R7, R62 ;  /* 0x0000003e073f7221 */ /* 0x008fc20000010000 */
[----:B------:R-:W-:Y:S01]  /*1a730*/  F2FP.SATFINITE.E4M3.F32.PACK_AB_MERGE_C R177, R89, R72, RZ ;  /* 0x0000004859b1723e */ /* 0x000fe200048070ff */
[----:B------:R-:W-:-:S01]  /*1a740*/  FFMA.FTZ R99, R99, UR52, -R76 ;  /* 0x0000003463637c23 */ /* 0x000fc2000801084c */
[----:B------:R-:W-:Y:S01]  /*1a750*/  FFMA.FTZ R100, R100, UR52, -R76 ;  /* 0x0000003464647c23 */ /* 0x000fe2000801084c */
[----:B------:R-:W-:Y:S01]  /*1a760*/  F2FP.SATFINITE.E4M3.F32.PACK_AB_MERGE_C R186, R64, R81, R186 ;  /* 0x0000005140ba723e */ /* 0x000fe200048070ba */
[----:B------:R-:W-:Y:S01]  /*1a770*/  IMAD.MOV.U32 R72, RZ, RZ, R87 ;  /* 0x000000ffff487224 */ /* 0x000fe200078e0057 */
[----:B------:R-:W-:Y:S01]  /*1a780*/  F2FP.SATFINITE.E4M3.F32.PACK_AB_MERGE_C R177, R24, R11, R177 ;  /* 0x0000000b18b1723e */ /* 0x000fe200048070b1 */
[----:B------:R-:W2:Y:S01]  /*1a790*/  MUFU.EX2 R88, R88 ;  /* 0x0000005800587308 */ /* 0x000ea20000000800 */
[----:B0-----:R-:W-:-:S01]  /*1a7a0*/  FADD.FTZ R60, R4, R63 ;  /* 0x0000003f043c7221 */ /* 0x001fc20000010000 */
[----:B------:R-:W-:Y:S01]  /*1a7b0*/  FADD.FTZ R63, R33, R92 ;  /* 0x0000005c213f7221 */ /* 0x000fe20000010000 */
[----:B------:R-:W-:-:S02]  /*1a7c0*/  IMAD.MOV.U32 R30, RZ, RZ, R87 ;  /* 0x000000ffff1e7224 */ /* 0x000fc400078e0057 */
[----:B------:R-:W-:-:S03]  /*1a7d0*/  IMAD.MOV.U32 R24, RZ, RZ, R87 ;  /* 0x000000ffff187224 */ /* 0x000fc600078e0057 */
[----:B------:R-:W0:Y:S01]  /*1a7e0*/  MUFU.EX2 R6, R6 ;  /* 0x0000000600067308 */ /* 0x000e220000000800 */
[----:B-1----:R-:W-:-:S01]  /*1a7f0*/  FADD.FTZ R43, R21, R60 ;  /* 0x0000003c152b7221 */ /* 0x002fc20000010000 */
[----:B------:R-:W-:-:S04]  /*1a800*/  FADD.FTZ R60, R34, R63 ;  /* 0x0000003f223c7221 */ /* 0x000fc80000010000 */
[----:B------:R-:W-:Y:S01]  /*1a810*/  FADD.FTZ R63, R35, R60 ;  /* 0x0000003c233f7221 */ /* 0x000fe20000010000 */
[----:B------:R-:W-:Y:S01]  /*1a820*/  IMAD.MOV.U32 R35, RZ, RZ, R87 ;  /* 0x000000ffff237224 */ /* 0x000fe200078e0057 */
[----:B------:R-:W1:Y:S01]  /*1a830*/  MUFU.EX2 R3, R3 ;  /* 0x0000000300037308 */ /* 0x000e620000000800 */
[----:B--2---:R-:W-:-:S01]  /*1a840*/  FADD.FTZ R43, R88, R43 ;  /* 0x0000002b582b7221 */ /* 0x004fc20000010000 */
[----:B------:R-:W-:Y:S01]  /*1a850*/  FADD.FTZ R62, R36, R63 ;  /* 0x0000003f243e7221 */ /* 0x000fe20000010000 */
[----:B------:R-:W-:Y:S01]  /*1a860*/  F2FP.SATFINITE.E4M3.F32.PACK_AB_MERGE_C R88, R88, R21, RZ ;  /* 0x000000155858723e */ /* 0x000fe200048070ff */
[----:B------:R-:W-:Y:S02]  /*1a870*/  IMAD.MOV.U32 R36, RZ, RZ, R87 ;  /* 0x000000ffff247224 */ /* 0x000fe400078e0057 */
[----:B------:R-:W-:-:S01]  /*1a880*/  FADD.FTZ R95, R37, R62 ;  /* 0x0000003e255f7221 */ /* 0x000fc20000010000 */
[----:B------:R-:W-:Y:S01]  /*1a890*/  FFMA.FTZ R62, R25, UR52, -R76 ;  /* 0x00000034193e7c23 */ /* 0x000fe2000801084c */
[----:B------:R-:W2:Y:S01]  /*1a8a0*/  MUFU.EX2 R14, R14 ;  /* 0x0000000e000e7308 */ /* 0x000ea20000000800 */
[----:B0-----:R-:W-:-:S01]  /*1a8b0*/  FADD.FTZ R60, R6, R43 ;  /* 0x0000002b063c7221 */ /* 0x001fc20000010000 */
[----:B------:R-:W-:Y:S01]  /*1a8c0*/  FADD.FTZ R95, R48, R95 ;  /* 0x0000005f305f7221 */ /* 0x000fe20000010000 */
[----:B------:R-:W-:Y:S01]  /*1a8d0*/  F2FP.SATFINITE.E4M3.F32.PACK_AB_MERGE_C R179, R4, R7, R88 ;  /* 0x0000000704b3723e */ /* 0x000fe20004807058 */
[----:B------:R-:W-:Y:S01]  /*1a8e0*/  IMAD.MOV.U32 R48, RZ, RZ, R87 ;  /* 0x000000ffff307224 */ /* 0x000fe200078e0057 */
[----:B------:R-:W-:-:S03]  /*1a8f0*/  MOV R37, R87 ;  /* 0x0000005700257202 */ /* 0x000fc60000000f00 */
[----:B------:R-:W0:Y:S01]  /*1a900*/  MUFU.EX2 R93, R93 ;  /* 0x0000005d005d7308 */ /* 0x000e220000000800 */
[----:B-1----:R-:W-:-:S01]  /*1a910*/  FADD.FTZ R63, R3, R60 ;  /* 0x0000003c033f7221 */ /* 0x002fc20000010000 */
[--C-:B------:R-:W-:Y:S01]  /*1a920*/  FFMA.FTZ R60, R26, UR52, -R76.reuse ;  /* 0x000000341a3c7c23 */ /* 0x100fe2000801084c */
[----:B------:R-:W-:-:S01]  /*1a930*/  FFMA.FTZ R76, R83, UR52, -R76 ;  /* 0x00000034534c7c23 */ /* 0x000fc2000801084c */
[----:B------:R-:W-:-:S04]  /*1a940*/  IMAD.MOV.U32 R83, RZ, RZ, R87 ;  /* 0x000000ffff537224 */ /* 0x000fc800078e0057 */
[----:B------:R-:W1:Y:S01]  /*1a950*/  MUFU.EX2 R8, R8 ;  /* 0x0000000800087308 */ /* 0x000e620000000800 */
[----:B--2---:R-:W-:-:S07]  /*1a960*/  FADD.FTZ R26, R14, R63 ;  /* 0x0000003f0e1a7221 */ /* 0x004fce0000010000 */
[----:B------:R-:W2:Y:S01]  /*1a970*/  MUFU.EX2 R13, R13 ;  /* 0x0000000d000d7308 */ /* 0x000ea20000000800 */
[----:B0-----:R-:W-:-:S01]  /*1a980*/  FADD.FTZ R63, R93, R26 ;  /* 0x0000001a5d3f7221 */ /* 0x001fc20000010000 */
[----:B------:R-:W-:Y:S01]  /*1a990*/  FADD.FTZ R26, R38, R95 ;  /* 0x0000005f261a7221 */ /* 0x000fe20000010000 */
[----:B------:R-:W-:Y:S01]  /*1a9a0*/  F2FP.SATFINITE.E4M3.F32.PACK_AB_MERGE_C R93, R93, R14, RZ ;  /* 0x0000000e5d5d723e */ /* 0x000fe200048070ff */
[----:B------:R-:W-:Y:S02]  /*1a9b0*/  IMAD.MOV.U32 R38, RZ, RZ, R87 ;  /* 0x000000ffff267224 */ /* 0x000fe400078e0057 */
[----:B------:R-:W-:-:S01]  /*1a9c0*/  FADD.FTZ R92, R39, R26 ;  /* 0x0000001a275c7221 */ /* 0x000fc20000010000 */
[----:B------:R-:W-:Y:S01]  /*1a9d0*/  F2FP.SATFINITE.E4M3.F32.PACK_AB_MERGE_C R181, R3, R6, R93 ;  /* 0x0000000603b5723e */ /* 0x000fe2000480705d */
[----:B------:R-:W0:Y:S01]  /*1a9e0*/  MUFU.EX2 R20, R20 ;  /* 0x0000001400147308 */ /* 0x000e220000000800 */
[--C-:B------:R-:W-:Y:S02]  /*1a9f0*/  IMAD.MOV.U32 R39, RZ, RZ, R87.reuse ;  /* 0x000000ffff277224 */ /* 0x100fe400078e0057 */
[----:B------:R-:W-:Y:S01]  /*1aa00*/  FADD.FTZ R95, R75, R92 ;  /* 0x0000005c4b5f7221 */ /* 0x000fe20000010000 */
[----:B------:R-:W-:-:S03]  /*1aa10*/  IMAD.MOV.U32 R75, RZ, RZ, R87 ;  /* 0x000000ffff4b7224 */ /* 0x000fc600078e0057 */
[----:B------:R-:W-:Y:S01]  /*1aa20*/  FADD.FTZ R92, R80, R95 ;  /* 0x0000005f505c7221 */ /* 0x000fe20000010000 */
[----:B------:R-:W-:Y:S01]  /*1aa30*/  IMAD.MOV.U32 R80, RZ, RZ, R87 ;  /* 0x000000ffff507224 */ /* 0x000fe200078e0057 */
[----:B------:R-:W3:Y:S08]  /*1aa40*/  MUFU.EX2 R73, R73 ;  /* 0x0000004900497308 */ /* 0x000ef00000000800 */
[----:B------:R-:W4:Y:S08]  /*1aa50*/  MUFU.EX2 R10, R10 ;  /* 0x0000000a000a7308 */ /* 0x000f300000000800 */
[----:B------:R1:W-:Y:S08]  /*1aa60*/  MUFU.EX2 R43, R42 ;  /* 0x0000002a002b7308 */ /* 0x0003f00000000800 */
[----:B------:R-:W5:Y:S01]  /*1aa70*/  MUFU.EX2 R15, R15 ;  /* 0x0000000f000f7308 */ /* 0x000f620000000800 */
[----:B-1----:R-:W-:-:S04]  /*1aa80*/  FADD.FTZ R42, R8, R63 ;  /* 0x0000003f082a7221 */ /* 0x002fc80000010000 */
[----:B--2---:R-:W-:-:S03]  /*1aa90*/  FADD.FTZ R63, R13, R42 ;  /* 0x0000002a0d3f7221 */ /* 0x004fc60000010000 */
[----:B------:R-:W1:Y:S01]  /*1aaa0*/  MUFU.EX2 R56, R56 ;  /* 0x0000003800387308 */ /* 0x000e620000000800 */
[----:B0-----:R-:W-:-:S01]  /*1aab0*/  FADD.FTZ R42, R20, R63 ;  /* 0x0000003f142a7221 */ /* 0x001fc20000010000 */
[----:B------:R-:W-:-:S03]  /*1aac0*/  IMAD.MOV.U32 R63, RZ, RZ, R87 ;  /* 0x000000ffff3f7224 */ /* 0x000fc600078e0057 */
[C---:B---3--:R-:W-:Y:S01]  /*1aad0*/  FADD.FTZ R31, R73.reuse, R42 ;  /* 0x0000002a491f7221 */ /* 0x048fe20000010000 */
[----:B------:R-:W-:Y:S01]  /*1aae0*/  F2FP.SATFINITE.E4M3.F32.PACK_AB_MERGE_C R73, R73, R20, RZ ;  /* 0x000000144949723e */ /* 0x000fe200048070ff */
[----:B------:R-:W-:Y:S01]  /*1aaf0*/  IMAD.MOV.U32 R42, RZ, RZ, R87 ;  /* 0x000000ffff2a7224 */ /* 0x000fe200078e0057 */
[----:B------:R-:W0:Y:S01]  /*1ab00*/  MUFU.EX2 R59, R59 ;  /* 0x0000003b003b7308 */ /* 0x000e220000000800 */
[----:B----4-:R-:W-:-:S01]  /*1ab10*/  FADD.FTZ R32, R10, R31 ;  /* 0x0000001f0a207221 */ /* 0x010fc20000010000 */
[----:B------:R-:W-:Y:S02]  /*1ab20*/  F2FP.SATFINITE.E4M3.F32.PACK_AB_MERGE_C R183, R13, R8, R73 ;  /* 0x000000080db7723e */ /* 0x000fe40004807049 */
[----:B------:R-:W-:Y:S01]  /*1ab30*/  MOV R73, R87 ;  /* 0x0000005700497202 */ /* 0x000fe20000000f00 */
[----:B-----5:R-:W-:-:S03]  /*1ab40*/  FADD.FTZ R31, R15, R32 ;  /* 0x000000200f1f7221 */ /* 0x020fc60000010000 */
[----:B------:R2:W-:Y:S01]  /*1ab50*/  MUFU.EX2 R25, R45 ;  /* 0x0000002d00197308 */ /* 0x0005e20000000800 */
[----:B-1----:R-:W-:-:S07]  /*1ab60*/  FADD.FTZ R32, R56, R31 ;  /* 0x0000001f38207221 */ /* 0x002fce0000010000 */
[----:B------:R-:W1:Y:S01]  /*1ab70*/  MUFU.EX2 R12, R12 ;  /* 0x0000000c000c7308 */ /* 0x000e620000000800 */
[----:B--2---:R-:W-:-:S01]  /*1ab80*/  FADD.FTZ R45, R77, R92 ;  /* 0x0000005c4d2d7221 */ /* 0x004fc20000010000 */
[C---:B0-----:R-:W-:Y:S01]  /*1ab90*/  FADD.FTZ R21, R59.reuse, R32 ;  /* 0x000000203b157221 */ /* 0x041fe20000010000 */
[----:B------:R-:W-:Y:S01]  /*1aba0*/  F2FP.SATFINITE.E4M3.F32.PACK_AB_MERGE_C R56, R59, R56, RZ ;  /* 0x000000383b38723e */ /* 0x000fe200048070ff */
[----:B------:R-:W-:Y:S02]  /*1abb0*/  IMAD.MOV.U32 R59, RZ, RZ, R87 ;  /* 0x000000ffff3b7224 */ /* 0x000fe400078e0057 */
[----:B------:R-:W-:-:S01]  /*1abc0*/  FADD.FTZ R34, R74, R45 ;  /* 0x0000002d4a227221 */ /* 0x000fc20000010000 */
[----:B------:R-:W-:Y:S01]  /*1abd0*/  MOV R77, R87 ;  /* 0x00000057004d7202 */ /* 0x000fe20000000f00 */
[----:B------:R-:W-:Y:S01]  /*1abe0*/  IMAD.MOV.U32 R74, RZ, RZ, R87 ;  /* 0x000000ffff4a7224 */ /* 0x000fe200078e0057 */
[----:B------:R-:W0:Y:S01]  /*1abf0*/  MUFU.EX2 R57, R57 ;  /* 0x0000003900397308 */ /* 0x000e220000000800 */
[----:B------:R-:W-:-:S01]  /*1ac00*/  FADD.FTZ R33, R79, R34 ;  /* 0x000000224f217221 */ /* 0x000fc20000010000 */
[----:B------:R-:W-:Y:S01]  /*1ac10*/  F2FP.SATFINITE.E4M3.F32.PACK_AB_MERGE_C R185, R15, R10, R56 ;  /* 0x0000000a0fb9723e */ /* 0x000fe20004807038 */
[----:B------:R-:W-:Y:S01]  /*1ac20*/  IMAD.MOV.U32 R79, RZ, RZ, R87 ;  /* 0x000000ffff4f7224 */ /* 0x000fe200078e0057 */
[----:B------:R-:W-:Y:S01]  /*1ac30*/  MOV R45, R87 ;  /* 0x00000057002d7202 */ /* 0x000fe20000000f00 */
[----:B------:R-:W-:-:S01]  /*1ac40*/  FADD.FTZ R82, R82, R33 ;  /* 0x0000002152527221 */ /* 0x000fc20000010000 */
[----:B------:R-:W-:-:S02]  /*1ac50*/  IMAD.MOV.U32 R56, RZ, RZ, R87 ;  /* 0x000000ffff387224 */ /* 0x000fc400078e0057 */
[----:B------:R-:W2:Y:S01]  /*1ac60*/  MUFU.EX2 R58, R58 ;  /* 0x0000003a003a7308 */ /* 0x000ea20000000800 */
[----:B------:R-:W-:-:S01]  /*1ac70*/  FADD.FTZ R31, R81, R82 ;  /* 0x00000052511f7221 */ /* 0x000fc20000010000 */
[----:B-1----:R-:W-:Y:S01]  /*1ac80*/  FADD.FTZ R14, R12, R21 ;  /* 0x000000150c0e7221 */ /* 0x002fe20000010000 */
[----:B------:R-:W-:Y:S01]  /*1ac90*/  IMAD.MOV.U32 R82, RZ, RZ, R87 ;  /* 0x000000ffff527224 */ /* 0x000fe200078e0057 */
[----:B------:R-:W-:Y:S01]  /*1aca0*/  MOV R81, R87 ;  /* 0x0000005700517202 */ /* 0x000fe20000000f00 */
[----:B------:R-:W-:-:S01]  /*1acb0*/  FADD.FTZ R31, R64, R31 ;  /* 0x0000001f401f7221 */ /* 0x000fc20000010000 */
[----:B------:R-:W-:Y:S02]  /*1acc0*/  IMAD.MOV.U32 R64, RZ, RZ, R87 ;  /* 0x000000ffff407224 */ /* 0x000fe400078e0057 */
[----:B------:R-:W1:Y:S01]  /*1acd0*/  MUFU.EX2 R61, R61 ;  /* 0x0000003d003d7308 */ /* 0x000e620000000800 */
        /* <DEDUP_REMOVED lines=8> */
[----:B------:R-:W-:Y:S01]  /*1ad60*/  FADD.FTZ R14, R68, R65 ;  /* 0x00000041440e7221 */ /* 0x000fe20000010000 */
[-C--:B------:R-:W-:Y:S01]  /*1ad70*/  MOV R65, R87.reuse ;  /* 0x0000005700417202 */ /* 0x080fe20000000f00 */
[----:B------:R-:W-:Y:S01]  /*1ad80*/  IMAD.MOV.U32 R31, RZ, RZ, R87 ;  /* 0x000000ffff1f7224 */ /* 0x000fe200078e0057 */
[----:B------:R-:W-:-:S03]  /*1ad90*/  MOV R33, R87 ;  /* 0x0000005700217202 */ /* 0x000fc60000000f00 */
[----:B------:R-:W2:Y:S01]  /*1ada0*/  MUFU.EX2 R67, R67 ;  /* 0x0000004300437308 */ /* 0x000ea20000000800 */
[C---:B-1----:R-:W-:Y:S01]  /*1adb0*/  F2FP.SATFINITE.E4M3.F32.PACK_AB_MERGE_C R58, R61.reuse, R58, RZ ;  /* 0x0000003a3d3a723e */ /* 0x042fe200048070ff */
[----:B------:R-:W-:-:S03]  /*1adc0*/  FADD.FTZ R61, R61, R20 ;  /* 0x000000143d3d7221 */ /* 0x000fc60000010000 */
[----:B------:R-:W-:Y:S01]  /*1add0*/  F2FP.SATFINITE.E4M3.F32.PACK_AB_MERGE_C R187, R57, R12, R58 ;  /* 0x0000000c39bb723e */ /* 0x000fe2000480703a */
[----:B------:R-:W-:Y:S01]  /*1ade0*/  IMAD.MOV.U32 R58, RZ, RZ, R87 ;  /* 0x000000ffff3a7224 */ /* 0x000fe200078e0057 */
[----:B------:R-:W-:Y:S01]  /*1adf0*/  MOV R57, R87 ;  /* 0x0000005700397202 */ /* 0x000fe20000000f00 */
[----:B------:R-:W1:Y:S01]  /*1ae00*/  MUFU.EX2 R41, R41 ;  /* 0x0000002900297308 */ /* 0x000e620000000800 */
[----:B0-----:R-:W-:-:S01]  /*1ae10*/  FADD.FTZ R20, R0, R61 ;  /* 0x0000003d00147221 */ /* 0x001fc20000010000 */
[----:B------:R-:W-:-:S06]  /*1ae20*/  MOV R61, R87 ;  /* 0x00000057003d7202 */ /* 0x000fcc0000000f00 */
[----:B------:R-:W0:Y:S01]  /*1ae30*/  MUFU.EX2 R70, R70 ;  /* 0x0000004600467308 */ /* 0x000e220000000800 */
[----:B--2---:R-:W-:-:S07]  /*1ae40*/  FADD.FTZ R5, R67, R14 ;  /* 0x0000000e43057221 */ /* 0x004fce0000010000 */
[----:B------:R-:W2:Y:S01]  /*1ae50*/  MUFU.EX2 R40, R40 ;  /* 0x0000002800287308 */ /* 0x000ea20000000800 */
[----:B-1----:R-:W-:-:S07]  /*1ae60*/  FADD.FTZ R29, R41, R20 ;  /* 0x00000014291d7221 */ /* 0x002fce0000010000 */
[----:B------:R-:W1:Y:S01]  /*1ae70*/  MUFU.EX2 R85, R85 ;  /* 0x0000005500557308 */ /* 0x000e620000000800 */
[----:B0-----:R-:W-:-:S07]  /*1ae80*/  FADD.FTZ R20, R70, R5 ;  /* 0x0000000546147221 */ /* 0x001fce0000010000 */
[----:B------:R-:W0:Y:S01]  /*1ae90*/  MUFU.EX2 R69, R69 ;  /* 0x0000004500457308 */ /* 0x000e220000000800 */
[----:B--2---:R-:W-:-:S01]  /*1aea0*/  FADD.FTZ R28, R40, R29 ;  /* 0x0000001d281c7221 */ /* 0x004fc20000010000 */
[----:B------:R-:W-:-:S03]  /*1aeb0*/  F2FP.SATFINITE.E4M3.F32.PACK_AB_MERGE_C R40, R43, R40, RZ ;  /* 0x000000282b28723e */ /* 0x000fc600048070ff */
[----:B------:R-:W-:Y:S01]  /*1aec0*/  FADD.FTZ R28, R43, R28 ;  /* 0x0000001c2b1c7221 */ /* 0x000fe20000010000 */
[----:B------:R-:W-:Y:S01]  /*1aed0*/  F2FP.SATFINITE.E4M3.F32.PACK_AB_MERGE_C R189, R41, R0, R40 ;  /* 0x0000000029bd723e */ /* 0x000fe20004807028 */
[----:B------:R-:W-:Y:S01]  /*1aee0*/  IMAD.MOV.U32 R43, RZ, RZ, R87 ;  /* 0x000000ffff2b7224 */ /* 0x000fe200078e0057 */
[----:B------:R-:W2:Y:S01]  /*1aef0*/  MUFU.EX2 R84, R84 ;  /* 0x0000005400547308 */ /* 0x000ea20000000800 */
[----:B-1----:R-:W-:-:S01]  /*1af00*/  FADD.FTZ R20, R85, R20 ;  /* 0x0000001455147221 */ /* 0x002fc20000010000 */
[----:B------:R-:W-:Y:S01]  /*1af10*/  FADD.FTZ R29, R25, R28 ;  /* 0x0000001c191d7221 */ /* 0x000fe20000010000 */
[----:B------:R-:W-:Y:S01]  /*1af20*/  F2FP.SATFINITE.E4M3.F32.PACK_AB_MERGE_C R188, R85, R70, RZ ;  /* 0x0000004655bc723e */ /* 0x000fe200048070ff */
[--C-:B------:R-:W-:Y:S01]  /*1af30*/  IMAD.MOV.U32 R70, RZ, RZ, R87.reuse ;  /* 0x000000ffff467224 */ /* 0x100fe200078e0057 */
[----:B------:R-:W-:Y:S01]  /*1af40*/  MOV R85, R87 ;  /* 0x0000005700557202 */ /* 0x000fe20000000f00 */
[----:B------:R-:W-:Y:S01]  /*1af50*/  IMAD.MOV.U32 R40, RZ, RZ, R87 ;  /* 0x000000ffff287224 */ /* 0x000fe200078e0057 */
[----:B------:R-:W-:Y:S01]  /*1af60*/  F2FP.SATFINITE.E4M3.F32.PACK_AB_MERGE_C R188, R67, R68, R188 ;  /* 0x0000004443bc723e */ /* 0x000fe200048070bc */
[----:B------:R1:W3:Y:S01]  /*1af70*/  MUFU.EX2 R26, R44 ;  /* 0x0000002c001a7308 */ /* 0x0002e20000000800 */
[----:B0-----:R-:W-:-:S01]  /*1af80*/  FADD.FTZ R5, R69, R20 ;  /* 0x0000001445057221 */ /* 0x001fc20000010000 */
[--C-:B------:R-:W-:Y:S01]  /*1af90*/  IMAD.MOV.U32 R68, RZ, RZ, R87.reuse ;  /* 0x000000ffff447224 */ /* 0x100fe200078e0057 */
[----:B------:R-:W-:Y:S01]  /*1afa0*/  MOV R41, R87 ;  /* 0x0000005700297202 */ /* 0x000fe20000000f00 */
[----:B------:R-:W-:-:S04]  /*1afb0*/  IMAD.MOV.U32 R67, RZ, RZ, R87 ;  /* 0x000000ffff437224 */ /* 0x000fc800078e0057 */
[----:B------:R-:W-:Y:S01]  /*1afc0*/  MUFU.EX2 R49, R49 ;  /* 0x0000003100317308 */ /* 0x000fe20000000800 */
[----:B--2---:R-:W-:-:S01]  /*1afd0*/  FADD.FTZ R20, R84, R5 ;  /* 0x0000000554147221 */ /* 0x004fc20000010000 */
[----:B-1----:R-:W-:-:S06]  /*1afe0*/  IMAD.MOV.U32 R44, RZ, RZ, R87 ;  /* 0x000000ffff2c7224 */ /* 0x002fcc00078e0057 */
[----:B------:R-:W0:Y:S01]  /*1aff0*/  MUFU.EX2 R50, R50 ;  /* 0x0000003200327308 */ /* 0x000e220000000800 */
[----:B---3--:R-:W-:-:S01]  /*1b000*/  FADD.FTZ R28, R26, R29 ;  /* 0x0000001d1a1c7221 */ /* 0x008fc20000010000 */
[----:B------:R-:W-:-:S06]  /*1b010*/  MOV R29, R87 ;  /* 0x00000057001d7202 */ /* 0x000fcc0000000f00 */
[----:B------:R-:W1:Y:S08]  /*1b020*/  MUFU.EX2 R47, R47 ;  /* 0x0000002f002f7308 */ /* 0x000e700000000800 */
[----:B------:R-:W2:Y:S01]  /*1b030*/  MUFU.EX2 R46, R46 ;  /* 0x0000002e002e7308 */ /* 0x000ea20000000800 */
[----:B0-----:R-:W-:Y:S01]  /*1b040*/  F2FP.SATFINITE.E4M3.F32.PACK_AB_MERGE_C R190, R50, R49, RZ ;  /* 0x0000003132be723e */ /* 0x001fe200048070ff */
[----:B------:R-:W-:-:S03]  /*1b050*/  FADD.FTZ R49, R49, R20 ;  /* 0x0000001431317221 */ /* 0x000fc60000010000 */
[----:B------:R-:W-:Y:S01]  /*1b060*/  F2FP.SATFINITE.E4M3.F32.PACK_AB_MERGE_C R190, R84, R69, R190 ;  /* 0x0000004554be723e */ /* 0x000fe200048070be */
[----:B------:R-:W-:-:S01]  /*1b070*/  FADD.FTZ R50, R50, R49 ;  /* 0x0000003132327221 */ /* 0x000fc20000010000 */
[----:B------:R-:W-:Y:S01]  /*1b080*/  IMAD.MOV.U32 R84, RZ, RZ, R87 ;  /* 0x000000ffff547224 */ /* 0x000fe200078e0057 */
[----:B------:R-:W-:Y:S01]  /*1b090*/  MUFU.EX2 R53, R53 ;  /* 0x0000003500357308 */ /* 0x000fe20000000800 */
[----:B-1----:R-:W-:-:S01]  /*1b0a0*/  FADD.FTZ R5, R47, R28 ;  /* 0x0000001c2f057221 */ /* 0x002fc20000010000 */
[-C--:B------:R-:W-:Y:S01]  /*1b0b0*/  MOV R69, R87.reuse ;  /* 0x0000005700457202 */ /* 0x080fe20000000f00 */
[----:B------:R-:W-:Y:S01]  /*1b0c0*/  IMAD.MOV.U32 R28, RZ, RZ, R87 ;  /* 0x000000ffff1c7224 */ /* 0x000fe200078e0057 */
[----:B------:R-:W-:-:S04]  /*1b0d0*/  MOV R49, R87 ;  /* 0x0000005700317202 */ /* 0x000fc80000000f00 */
[----:B------:R-:W0:Y:S01]  /*1b0e0*/  MUFU.EX2 R54, R54 ;  /* 0x0000003600367308 */ /* 0x000e220000000800 */
[----:B--2---:R-:W-:-:S01]  /*1b0f0*/  FADD.FTZ R5, R46, R5 ;  /* 0x000000052e057221 */ /* 0x004fc20000010000 */
[----:B------:R-:W-:Y:S01]  /*1b100*/  F2FP.SATFINITE.E4M3.F32.PACK_AB_MERGE_C R47, R46, R47, RZ ;  /* 0x0000002f2e2f723e */ /* 0x000fe200048070ff */
[----:B------:R-:W-:-:S03]  /*1b110*/  IMAD.MOV.U32 R46, RZ, RZ, R87 ;  /* 0x000000ffff2e7224 */ /* 0x000fc600078e0057 */
[----:B------:R-:W-:Y:S01]  /*1b120*/  F2FP.SATFINITE.E4M3.F32.PACK_AB_MERGE_C R191, R26, R25, R47 ;  /* 0x000000191abf723e */ /* 0x000fe2000480702f */
[--C-:B------:R-:W-:Y:S01]  /*1b130*/  IMAD.MOV.U32 R47, RZ, RZ, R87.reuse ;  /* 0x000000ffff2f7224 */ /* 0x100fe200078e0057 */
[----:B------:R-:W1:Y:S01]  /*1b140*/  MUFU.EX2 R51, R51 ;  /* 0x0000003300337308 */ /* 0x000e620000000800 */
[----:B------:R-:W-:Y:S01]  /*1b150*/  IMAD.MOV.U32 R26, RZ, RZ, R87 ;  /* 0x000000ffff1a7224 */ /* 0x000fe200078e0057 */
[----:B------:R-:W-:-:S06]  /*1b160*/  MOV R25, R87 ;  /* 0x0000005700197202 */ /* 0x000fcc0000000f00 */
[----:B------:R-:W2:Y:S01]  /*1b170*/  MUFU.EX2 R60, R60 ;  /* 0x0000003c003c7308 */ /* 0x000ea20000000800 */
[----:B0-----:R-:W-:-:S07]  /*1b180*/  F2FP.SATFINITE.E4M3.F32.PACK_AB_MERGE_C R20, R54, R53, RZ ;  /* 0x000000353614723e */ /* 0x001fce00048070ff */
[----:B------:R-:W0:Y:S01]  /*1b190*/  MUFU.EX2 R52, R52 ;  /* 0x0000003400347308 */ /* 0x000e220000000800 */
[----:B-1----:R-:W-:-:S01]  /*1b1a0*/  FADD.FTZ R11, R51, R50 ;  /* 0x00000032330b7221 */ /* 0x002fc20000010000 */
[----:B------:R-:W-:-:S06]  /*1b1b0*/  IMAD.MOV.U32 R50, RZ, RZ, R87 ;  /* 0x000000ffff327224 */ /* 0x000fcc00078e0057 */
[----:B------:R1:W3:Y:S01]  /*1b1c0*/  MUFU.EX2 R21, R62 ;  /* 0x0000003e00157308 */ /* 0x0002e20000000800 */
[----:B--2---:R-:W-:-:S07]  /*1b1d0*/  FADD.FTZ R4, R60, R5 ;  /* 0x000000053c047221 */ /* 0x004fce0000010000 */
[----:B------:R-:W2:Y:S01]  /*1b1e0*/  MUFU.EX2 R27, R27 ;  /* 0x0000001b001b7308 */ /* 0x000ea20000000800 */
[C---:B0-----:R-:W-:Y:S01]  /*1b1f0*/  F2FP.SATFINITE.E4M3.F32.PACK_AB_MERGE_C R192, R52.reuse, R51, R20 ;  /* 0x0000003334c0723e */ /* 0x041fe20004807014 */
[----:B------:R-:W-:Y:S01]  /*1b200*/  FADD.FTZ R52, R52, R11 ;  /* 0x0000000b34347221 */ /* 0x000fe20000010000 */
[--C-:B-1----:R-:W-:Y:S02]  /*1b210*/  IMAD.MOV.U32 R62, RZ, RZ, R87.reuse ;  /* 0x000000ffff3e7224 */ /* 0x102fe400078e0057 */
[----:B------:R-:W-:Y:S02]  /*1b220*/  IMAD.MOV.U32 R51, RZ, RZ, R87 ;  /* 0x000000ffff337224 */ /* 0x000fe400078e0057 */
[----:B------:R-:W-:-:S01]  /*1b230*/  FADD.FTZ R53, R53, R52 ;  /* 0x0000003435357221 */ /* 0x000fc20000010000 */
[----:B------:R-:W-:Y:S01]  /*1b240*/  IMAD.MOV.U32 R52, RZ, RZ, R87 ;  /* 0x000000ffff347224 */ /* 0x000fe200078e0057 */
[----:B------:R-:W0:Y:S01]  /*1b250*/  MUFU.EX2 R14, R101 ;  /* 0x00000065000e7308 */ /* 0x000e220000000800 */
[----:B---3--:R-:W-:-:S01]  /*1b260*/  FADD.FTZ R4, R21, R4 ;  /* 0x0000000415047221 */ /* 0x008fc20000010000 */
[----:B------:R-:W-:Y:S01]  /*1b270*/  FADD.FTZ R54, R54, R53 ;  /* 0x0000003536367221 */ /* 0x000fe20000010000 */
[----:B------:R-:W-:-:S05]  /*1b280*/  MOV R53, R87 ;  /* 0x0000005700357202 */ /* 0x000fca0000000f00 */
[----:B------:R-:W1:Y:S01]  /*1b290*/  MUFU.EX2 R71, R71 ;  /* 0x0000004700477308 */ /* 0x000e620000000800 */
[----:B--2---:R-:W-:-:S07]  /*1b2a0*/  FADD.FTZ R5, R27, R4 ;  /* 0x000000041b057221 */ /* 0x004fce0000010000 */
[----:B------:R-:W2:Y:S01]  /*1b2b0*/  MUFU.EX2 R102, R102 ;  /* 0x0000006600667308 */ /* 0x000ea20000000800 */
[----:B0-----:R-:W-:-:S01]  /*1b2c0*/  FADD.FTZ R5, R14, R5 ;  /* 0x000000050e057221 */ /* 0x001fc20000010000 */
[----:B------:R-:W-:-:S04]  /*1b2d0*/  F2FP.SATFINITE.E4M3.F32.PACK_AB_MERGE_C R27, R14, R27, RZ ;  /* 0x0000001b0e1b723e */ /* 0x000fc800048070ff */
[----:B------:R-:W-:Y:S01]  /*1b2e0*/  F2FP.SATFINITE.E4M3.F32.PACK_AB_MERGE_C R193, R21, R60, R27 ;  /* 0x0000003c15c1723e */ /* 0x000fe2000480701b */
[----:B------:R-:W-:Y:S01]  /*1b2f0*/  IMAD.MOV.U32 R60, RZ, RZ, R87 ;  /* 0x000000ffff3c7224 */ /* 0x000fe200078e0057 */
[----:B------:R-:W0:Y:S01]  /*1b300*/  MUFU.EX2 R86, R86 ;  /* 0x0000005600567308 */ /* 0x000e220000000800 */
[----:B-1----:R-:W-:-:S01]  /*1b310*/  FADD.FTZ R7, R71, R54 ;  /* 0x0000003647077221 */ /* 0x002fc20000010000 */
[--C-:B------:R-:W-:Y:S02]  /*1b320*/  IMAD.MOV.U32 R54, RZ, RZ, R87.reuse ;  /* 0x000000ffff367224 */ /* 0x100fe400078e0057 */
[----:B------:R-:W-:-:S04]  /*1b330*/  IMAD.MOV.U32 R27, RZ, RZ, R87 ;  /* 0x000000ffff1b7224 */ /* 0x000fc800078e0057 */
[----:B------:R-:W1:Y:S01]  /*1b340*/  MUFU.EX2 R99, R99 ;  /* 0x0000006300637308 */ /* 0x000e620000000800 */
[----:B--2---:R-:W-:-:S07]  /*1b350*/  FADD.FTZ R4, R102, R5 ;  /* 0x0000000566047221 */ /* 0x004fce0000010000 */
[----:B------:R-:W2:Y:S01]  /*1b360*/  MUFU.EX2 R78, R78 ;  /* 0x0000004e004e7308 */ /* 0x000ea20000000800 */
[----:B0-----:R-:W-:-:S07]  /*1b370*/  FADD.FTZ R7, R86, R7 ;  /* 0x0000000756077221 */ /* 0x001fce0000010000 */
[----:B------:R-:W0:Y:S01]  /*1b380*/  MUFU.EX2 R55, R55 ;  /* 0x0000003700377308 */ /* 0x000e220000000800 */
[----:B-1----:R-:W-:-:S07]  /*1b390*/  FADD.FTZ R5, R99, R4 ;  /* 0x0000000463057221 */ /* 0x002fce0000010000 */
[----:B------:R-:W-:Y:S01]  /*1b3a0*/  MUFU.EX2 R100, R100 ;  /* 0x0000006400647308 */ /* 0x000fe20000000800 */
[----:B--2---:R-:W-:-:S07]  /*1b3b0*/  FADD.FTZ R0, R78, R7 ;  /* 0x000000074e007221 */ /* 0x004fce0000010000 */
[----:B------:R1:W2:Y:S01]  /*1b3c0*/  MUFU.EX2 R3, R76 ;  /* 0x0000004c00037308 */ /* 0x0002a20000000800 */
[C---:B0-----:R-:W-:Y:S01]  /*1b3d0*/  F2FP.SATFINITE.E4M3.F32.PACK_AB_MERGE_C R6, R55.reuse, R78, RZ ;  /* 0x0000004e3706723e */ /* 0x041fe200048070ff */
[----:B------:R-:W-:Y:S01]  /*1b3e0*/  FADD.FTZ R0, R55, R0 ;  /* 0x0000000037007221 */ /* 0x000fe20000010000 */
[--C-:B------:R-:W-:Y:S02]  /*1b3f0*/  IMAD.MOV.U32 R78, RZ, RZ, R87.reuse ;  /* 0x000000ffff4e7224 */ /* 0x100fe400078e0057 */
[----:B------:R-:W-:Y:S01]  /*1b400*/  F2FP.SATFINITE.E4M3.F32.PACK_AB_MERGE_C R194, R86, R71, R6 ;  /* 0x0000004756c2723e */ /* 0x000fe20004807006 */
[--C-:B------:R-:W-:Y:S02]  /*1b410*/  IMAD.MOV.U32 R86, RZ, RZ, R87.reuse ;  /* 0x000000ffff567224 */ /* 0x100fe400078e0057 */
[--C-:B------:R-:W-:Y:S02]  /*1b420*/  IMAD.MOV.U32 R71, RZ, RZ, R87.reuse ;  /* 0x000000ffff477224 */ /* 0x100fe400078e0057 */
[----:B-1----:R-:W-:-:S02]  /*1b430*/  IMAD.MOV.U32 R76, RZ, RZ, R87 ;  /* 0x000000ffff4c7224 */ /* 0x002fc400078e0057 */
[----:B------:R-:W-:Y:S01]  /*1b440*/  IMAD.MOV.U32 R55, RZ, RZ, R87 ;  /* 0x000000ffff377224 */ /* 0x000fe200078e0057 */
[----:B--2---:R-:W-:Y:S01]  /*1b450*/  F2FP.SATFINITE.E4M3.F32.PACK_AB_MERGE_C R4, R3, R100, RZ ;  /* 0x000000640304723e */ /* 0x004fe200048070ff */
[----:B------:R-:W-:-:S03]  /*1b460*/  FADD.FTZ R100, R100, R5 ;  /* 0x0000000564647221 */ /* 0x000fc60000010000 */
[----:B------:R-:W-:Y:S01]  /*1b470*/  F2FP.SATFINITE.E4M3.F32.PACK_AB_MERGE_C R195, R99, R102, R4 ;  /* 0x0000006663c3723e */ /* 0x000fe20004807004 */
[----:B------:R-:W-:-:S01]  /*1b480*/  FADD.FTZ R3, R3, R100 ;  /* 0x0000006403037221 */ /* 0x000fc20000010000 */
[----:B------:R-:W-:Y:S06]  /*1b490*/  @!P1 BRA `(.L_x_588) ;  /* 0x0000003c00a49947 */ /* 0x000fec0003800000 */
[----:B------:R-:W-:Y:S01]  /*1b4a0*/  VIADD R4, R154, 0xfffffffe ;  /* 0xfffffffe9a047836 */ /* 0x000fe20000000000 */
[----:B------:R-:W-:Y:S01]  /*1b4b0*/  MOV R6, R91 ;  /* 0x0000005b00067202 */ /* 0x000fe20000000f00 */
[----:B------:R-:W-:Y:S01]  /*1b4c0*/  IMAD.MOV.U32 R5, RZ, RZ, R90 ;  /* 0x000000ffff057224 */ /* 0x000fe200078e005a */
[----:B------:R-:W-:Y:S01]  /*1b4d0*/  CS2R R86, SRZ ;  /* 0x0000000000567805 */ /* 0x000fe2000001ff00 */
[----:B------:R-:W-:Y:S01]  /*1b4e0*/  IMAD.MOV.U32 R7, RZ, RZ, R211 ;  /* 0x000000ffff077224 */ /* 0x000fe200078e00d3 */
[----:B------:R-:W-:Y:S01]  /*1b4f0*/  CS2R R84, SRZ ;  /* 0x0000000000547805 */ /* 0x000fe2000001ff00 */
[----:B------:R-:W-:Y:S01]  /*1b500*/  IMAD.MOV.U32 R8, RZ, RZ, R205 ;  /* 0x000000ffff087224 */ /* 0x000fe200078e00cd */
        /* <DEDUP_REMOVED lines=29> */
[----:B------:R-:W-:-:S07]  /*1b6e0*/  CS2R R24, SRZ ;  /* 0x0000000000187805 */ /* 0x000fce000001ff00 */
.L_x_600:
[----:B------:R-:W-:Y:S01]  /*1b6f0*/  ISETP.NE.AND P1, PT, R8, 0x1, PT ;  /* 0x000000010800780c */ /* 0x000fe20003f25270 */
[----:B------:R-:W-:Y:S05]  /*1b700*/  YIELD ;  /* 0x0000000000007946 */ /* 0x000fea0003800000 */
[----:B------:R-:W-:Y:S02]  /*1b710*/  SEL R10, RZ, 0x1, P1 ;  /* 0x00000001ff0a7807 */ /* 0x000fe40000800000 */
[----:B------:R-:W-:Y:S02]  /*1b720*/  ISETP.NE.AND P1, PT, R168, RZ, PT ;  /* 0x000000ffa800720c */ /* 0x000fe40003f25270 */
[----:B------:R-:W-:-:S11]  /*1b730*/  LOP3.LUT R211, R7, R10, RZ, 0x3c, !PT ;  /* 0x0000000a07d37212 */ /* 0x000fd600078e3cff */
[----:B------:R-:W-:Y:S05]  /*1b740*/  @P1 BRA `(.L_x_589) ;  /* 0x00000000003c1947 */ /* 0x000fea0003800000 */
[----:B------:R-:W-:Y:S05]  /*1b750*/  @!P0 BRA `(.L_x_590) ;  /* 0x0000000000048947 */ /* 0x000fea0003800000 */
[----:B------:R-:W-:Y:S01]  /*1b760*/  BPT.TRAP 0x1 ;  /* 0x000000040000795c */ /* 0x000fe20000300000 */
.L_x_590:
[----:B------:R-:W-:-:S05]  /*1b770*/  VIADD R10, R8, 0x1 ;  /* 0x00000001080a7836 */ /* 0x000fca0000000000 */
[----:B------:R-:W-:-:S04]  /*1b780*/  ISETP.NE.AND P2, PT, R10, 0x2, PT ;  /* 0x000000020a00780c */ /* 0x000fc80003f45270 */
[----:B------:R-:W-:Y:S02]  /*1b790*/  SEL R11, R10, RZ, P2 ;  /* 0x000000ff0a0b7207 */ /* 0x000fe40001000000 */
[----:B------:R-:W-:Y:S02]  /*1b7a0*/  SHF.L.U32 R10, R211, 0x1f, RZ ;  /* 0x0000001fd30a7819 */ /* 0x000fe400000006ff */
[----:B------:R-:W-:-:S04]  /*1b7b0*/  LEA R11, R11, R18, 0x3 ;  /* 0x000000120b0b7211 */ /* 0x000fc800078e18ff */
[----:B------:R0:W1:Y:S01]  /*1b7c0*/  SYNCS.PHASECHK.TRANS64.TRYWAIT P2, [R11+URZ+0x29830], R10 ;  /* 0x0298300a0b0075a7 */ /* 0x000062000804017f */
[----:B------:R-:W-:Y:S05]  /*1b7d0*/  @!P0 BRA `(.L_x_591) ;  /* 0x0000000000048947 */ /* 0x000fea0003800000 */
[----:B------:R-:W-:Y:S01]  /*1b7e0*/  BPT.TRAP 0x1 ;  /* 0x000000040000795c */ /* 0x000fe20000300000 */
.L_x_591:
[----:B------:R-:W-:Y:S04]  /*1b7f0*/  BSSY B0, `(.L_x_589) ;  /* 0x0000004000007945 */ /* 0x000fe80003800000 */
[----:B-1----:R-:W-:Y:S05]  /*1b800*/  @P2 BRA `(.L_x_592) ;  /* 0x0000000000082947 */ /* 0x002fea0003800000 */
[----:B------:R-:W1:Y:S02]  /*1b810*/  SYNCS.PHASECHK.TRANS64.TRYWAIT P2, [R11+URZ+0x29830], R10 ;  /* 0x0298300a0b0075a7 */ /* 0x000e64000804017f */
[----:B-1----:R-:W-:Y:S05]  /*1b820*/  @!P2 BRA `(.L_x_593) ;  /* 0x000000f40074a947 */ /* 0x002fea0003800000 */
.L_x_592:
[----:B------:R-:W-:Y:S05]  /*1b830*/  BSYNC B0 ;  /* 0x0000000000007941 */ /* 0x000fea0003800000 */
.L_x_589:
[----:B01----:R-:W0:Y:S01]  /*1b840*/  S2R R10, SR_TID.X ;  /* 0x00000000000a7919 */ /* 0x003e220000002100 */
[----:B------:R-:W-:Y:S01]  /*1b850*/  VIADD R205, R8, 0x1 ;  /* 0x0000000108cd7836 */ /* 0x000fe20000000000 */
[----:B------:R-:W-:Y:S05]  /*1b860*/  WARPSYNC.ALL ;  /* 0x0000000000007948 */ /* 0x000fea0003800000 */
[C---:B------:R-:W-:Y:S01]  /*1b870*/  ISETP.NE.AND P2, PT, R205.reuse, 0x2, PT ;  /* 0x00000002cd00780c */ /* 0x040fe20003f45270 */
[----:B------:R-:W-:Y:S01]  /*1b880*/  UMOV UR20, UR28 ;  /* 0x0000001c00147c82 */ /* 0x000fe20008000000 */
[----:B------:R-:W-:Y:S01]  /*1b890*/  MOV R11, 0x80000020 ;  /* 0x80000020000b7802 */ /* 0x000fe20000000f00 */
[----:B------:R-:W-:Y:S01]  /*1b8a0*/  UMOV UR21, UR29 ;  /* 0x0000001d00157c82 */ /* 0x000fe20008000000 */
[----:B------:R-:W-:Y:S01]  /*1b8b0*/  SEL R205, R205, RZ, P2 ;  /* 0x000000ffcdcd7207 */ /* 0x000fe20001000000 */
[----:B------:R-:W-:Y:S01]  /*1b8c0*/  IMAD.MOV.U32 R13, RZ, RZ, -0x7fffffe0 ;  /* 0x80000020ff0d7424 */ /* 0x000fe200078e00ff */
[----:B------:R-:W-:Y:S01]  /*1b8d0*/  R2UR UR23, R11 ;  /* 0x000000000b1772ca */ /* 0x000fe200000e0000 */
[----:B------:R-:W-:Y:S01]  /*1b8e0*/  UMOV UR24, UR28 ;  /* 0x0000001c00187c82 */ /* 0x000fe20008000000 */
[----:B------:R-:W-:Y:S01]  /*1b8f0*/  UMOV UR25, UR29 ;  /* 0x0000001d00197c82 */ /* 0x000fe20008000000 */
[----:B------:R-:W-:Y:S01]  /*1b900*/  IMAD.MOV.U32 R21, RZ, RZ, -0x7fffffe0 ;  /* 0x80000020ff157424 */ /* 0x000fe200078e00ff */
[----:B------:R-:W-:Y:S01]  /*1b910*/  R2UR UR27, R13 ;  /* 0x000000000d1b72ca */ /* 0x000fe200000e0000 */
[----:B------:R-:W-:Y:S01]  /*1b920*/  IMAD.MOV.U32 R15, RZ, RZ, -0x7fffffe0 ;  /* 0x80000020ff0f7424 */ /* 0x000fe200078e00ff */
[----:B------:R-:W-:Y:S01]  /*1b930*/  UMOV UR32, UR28 ;  /* 0x0000001c00207c82 */ /* 0x000fe20008000000 */
[----:B------:R-:W-:Y:S01]  /*1b940*/  UMOV UR33, UR29 ;  /* 0x0000001d00217c82 */ /* 0x000fe20008000000 */
[----:B------:R-:W-:Y:S01]  /*1b950*/  R2UR UR31, R21 ;  /* 0x00000000151f72ca */ /* 0x000fe200000e0000 */
[----:B------:R-:W-:Y:S01]  /*1b960*/  UMOV UR40, UR28 ;  /* 0x0000001c00287c82 */ /* 0x000fe20008000000 */
[----:B------:R-:W-:Y:S01]  /*1b970*/  R2UR UR35, R15 ;  /* 0x000000000f2372ca */ /* 0x000fe200000e0000 */
[----:B------:R-:W-:Y:S01]  /*1b980*/  UMOV UR41, UR29 ;  /* 0x0000001d00297c82 */ /* 0x000fe20008000000 */
[----:B------:R-:W-:Y:S01]  /*1b990*/  R2UR UR43, R13 ;  /* 0x000000000d2b72ca */ /* 0x000fe200000e0000 */
[----:B------:R-:W-:Y:S01]  /*1b9a0*/  IMAD.MOV.U32 R15, RZ, RZ, -0x7fffffe0 ;  /* 0x80000020ff0f7424 */ /* 0x000fe200078e00ff */
[----:B------:R-:W-:Y:S01]  /*1b9b0*/  R2UR UR47, R21 ;  /* 0x00000000152f72ca */ /* 0x000fe200000e0000 */
[----:B------:R-:W-:Y:S01]  /*1b9c0*/  IMAD.MOV.U32 R13, RZ, RZ, -0x7fffffe0 ;  /* 0x80000020ff0d7424 */ /* 0x000fe200078e00ff */
[----:B------:R-:W-:-:S02]  /*1b9d0*/  MOV R11, 0x80000020 ;  /* 0x80000020000b7802 */ /* 0x000fc40000000f00 */
[----:B0-----:R-:W-:-:S05]  /*1b9e0*/  SHF.R.U32.HI R10, RZ, 0x7, R10 ;  /* 0x00000007ff0a7819 */ /* 0x001fca000001160a */
[----:B------:R-:W-:Y:S02]  /*1b9f0*/  VIADD R88, R10, 0x8 ;  /* 0x000000080a587836 */ /* 0x000fe40000000000 */
[----:B------:R-:W-:-:S03]  /*1ba00*/  IMAD R10, R205, 0x780, R9 ;  /* 0x00000780cd0a7824 */ /* 0x000fc600078e0209 */
[----:B------:R0:W-:Y:S01]  /*1ba10*/  BAR.SYNC.DEFER_BLOCKING R88, 0x100 ;  /* 0x000400580000751d */ /* 0x0001e20000010000 */
[C---:B------:R-:W-:Y:S01]  /*1ba20*/  VIADD R12, R10.reuse, 0x80 ;  /* 0x000000800a0c7836 */ /* 0x040fe20000000000 */
[C---:B------:R-:W-:Y:S01]  /*1ba30*/  R2UR UR22, R10.reuse ;  /* 0x000000000a1672ca */ /* 0x040fe200000e0000 */
[C---:B------:R-:W-:Y:S02]  /*1ba40*/  VIADD R20, R10.reuse, 0x100 ;  /* 0x000001000a147836 */ /* 0x040fe40000000000 */
[----:B------:R-:W-:Y:S01]  /*1ba50*/  VIADD R14, R10, 0x180 ;  /* 0x000001800a0e7836 */ /* 0x000fe20000000000 */
[----:B------:R-:W-:Y:S02]  /*1ba60*/  R2UR UR26, R12 ;  /* 0x000000000c1a72ca */ /* 0x000fe400000e0000 */
[----:B------:R-:W-:Y:S01]  /*1ba70*/  R2UR UR30, R20 ;  /* 0x00000000141e72ca */ /* 0x000fe200000e0000 */
[----:B------:R-:W-:Y:S01]  /*1ba80*/  VIADD R20, R10, 0x2 ;  /* 0x000000020a147836 */ /* 0x000fe20000000000 */
[----:B------:R-:W-:-:S02]  /*1ba90*/  R2UR UR34, R14 ;  /* 0x000000000e2272ca */ /* 0x000fc400000e0000 */
[----:B------:R-:W-:Y:S02]  /*1baa0*/  IADD3 R12, R10, 0x200, RZ ;  /* 0x000002000a0c7810 */ /* 0x000fe40007ffe0ff */
[----:B------:R-:W-:Y:S02]  /*1bab0*/  R2UR UR46, R20 ;  /* 0x00000000142e72ca */ /* 0x000fe400000e0000 */
[----:B------:R-:W-:Y:S01]  /*1bac0*/  R2UR UR42, R12 ;  /* 0x000000000c2a72ca */ /* 0x000fe200000e0000 */
[C---:B------:R-:W-:Y:S01]  /*1bad0*/  VIADD R12, R10.reuse, 0x102 ;  /* 0x000001020a0c7836 */ /* 0x040fe20000000000 */
[----:B------:R-:W-:Y:S01]  /*1bae0*/  IADD3 R14, R10, 0x82, RZ ;  /* 0x000000820a0e7810 */ /* 0x000fe20007ffe0ff */
[----:B------:R-:W-:-:S06]  /*1baf0*/  WARPGROUP.ARRIVE ;  /* 0x00000000000079c5 */ /* 0x000fcc0000000000 */
[----:B------:R-:W-:Y:S01]  /*1bb00*/  QGMMA.64x32x32.F32.E4M3.E4M3 R152, gdesc[UR20], RZ, !UPT, gsb0 ;  /* 0x00600000149879f3 */ /* 0x000fe2000c0008ff */
[----:B------:R-:W-:Y:S01]  /*1bb10*/  R2UR UR22, R14 ;  /* 0x000000000e1672ca */ /* 0x000fe200000e0000 */
[----:B------:R-:W-:Y:S01]  /*1bb20*/  UMOV UR20, UR44 ;  /* 0x0000002c00147c82 */ /* 0x000fe20008000000 */
[----:B------:R-:W-:Y:S01]  /*1bb30*/  R2UR UR23, R15 ;  /* 0x000000000f1772ca */ /* 0x000fe200000e0000 */
[----:B------:R-:W-:Y:S01]  /*1bb40*/  UMOV UR21, UR45 ;  /* 0x0000002d00157c82 */ /* 0x000fe20008000000 */
[----:B------:R-:W-:Y:S02]  /*1bb50*/  WARPGROUP.DEPBAR.LE gsb0, 0x0 ;  /* 0x00008000000079c5 */ /* 0x000fe40000010000 */
[----:B------:R-:W-:-:S06]  /*1bb60*/  WARPGROUP.ARRIVE ;  /* 0x00000000000079c5 */ /* 0x000fcc0000000000 */
[----:B------:R-:W-:Y:S01]  /*1bb70*/  QGMMA.64x32x32.F32.E4M3.E4M3 R136, gdesc[UR24], RZ, !UPT, gsb0 ;  /* 0x00600000188879f3 */ /* 0x000fe2000c0008ff */
        /* <DEDUP_REMOVED lines=8> */
[----:B------:R-:W-:Y:S03]  /*1bc00*/  QGMMA.64x32x32.F32.E4M3.E4M3 R120, gdesc[UR28], RZ, !UPT, gsb0 ;  /* 0x006000001c7879f3 */ /* 0x000fe6000c0008ff */
        /* <DEDUP_REMOVED lines=10> */
[----:B0-----:R-:W-:-:S06]  /*1bcb0*/  WARPGROUP.ARRIVE ;  /* 0x00000000000079c5 */ /* 0x001fcc0000000000 */
[----:B------:R-:W-:Y:S01]  /*1bcc0*/  QGMMA.64x32x32.F32.E4M3.E4M3 R88, gdesc[UR40], RZ, !UPT, gsb0 ;  /* 0x00600000285879f3 */ /* 0x000fe2000c0008ff */
[----:B------:R-:W-:Y:S01]  /*1bcd0*/  R2UR UR42, R12 ;  /* 0x000000000c2a72ca */ /* 0x000fe200000e0000 */
[----:B------:R-:W-:Y:S01]  /*1bce0*/  UMOV UR40, UR44 ;  /* 0x0000002c00287c82 */ /* 0x000fe20008000000 */
[----:B------:R-:W-:Y:S01]  /*1bcf0*/  R2UR UR43, R13 ;  /* 0x000000000d2b72ca */ /* 0x000fe200000e0000 */
[----:B------:R-:W-:Y:S01]  /*1bd00*/  UMOV UR41, UR45 ;  /* 0x0000002d00297c82 */ /* 0x000fe20008000000 */
[----:B------:R-:W-:Y:S01]  /*1bd10*/  IMAD.MOV.U32 R13, RZ, RZ, -0x7fffffe0 ;  /* 0x80000020ff0d7424 */ /* 0x000fe200078e00ff */
[----:B------:R-:W-:-:S04]  /*1bd20*/  IADD3 R12, R10, 0x280, RZ ;  /* 0x000002800a0c7810 */ /* 0x000fc80007ffe0ff */
[----:B------:R-:W-:Y:S01]  /*1bd30*/  R2UR UR6, R12 ;  /* 0x000000000c0672ca */ /* 0x000fe200000e0000 */
[----:B------:R-:W-:Y:S01]  /*1bd40*/  VIADD R12, R10, 0x300 ;  /* 0x000003000a0c7836 */ /* 0x000fe20000000000 */
[----:B------:R-:W-:Y:S01]  /*1bd50*/  R2UR UR7, R13 ;  /* 0x000000000d0772ca */ /* 0x000fe200000e0000 */
        /* <DEDUP_REMOVED lines=40> */
[----:B------:R-:W-:Y:S02]  /*1bfe0*/  R2UR UR10, R12 ;  /* 0x000000000c0a72ca */ /* 0x000fe400000e0000 */
[----:B------:R-:W-:Y:S01]  /*1bff0*/  R2UR UR11, R13 ;  /* 0x000000000d0b72ca */ /* 0x000fe200000e0000 */
        /* <DEDUP_REMOVED lines=108> */
[C---:B------:R-:W-:Y:S01]  /*1c6c0*/  IADD3 R12, R10.reuse, 0x682, RZ ;  /* 0x000006820a0c7810 */ /* 0x040fe20007ffe0ff */
[----:B------:R-:W-:Y:S01]  /*1c6d0*/  VIADD R10, R10, 0x702 ;  /* 0x000007020a0a7836 */ /* 0x000fe20000000000 */
        /* <DEDUP_REMOVED lines=30> */
[----:B------:R-:W-:Y:S05]  /*1c8c0*/  @P1 BRA `(.L_x_594) ;  /* 0x0000000000281947 */ /* 0x000fea0003800000 */
[----:B------:R-:W-:Y:S05]  /*1c8d0*/  @!P0 BRA `(.L_x_595) ;  /* 0x0000000000048947 */ /* 0x000fea0003800000 */
[----:B------:R-:W-:Y:S01]  /*1c8e0*/  BPT.TRAP 0x1 ;  /* 0x000000040000795c */ /* 0x000fe20000300000 */
.L_x_595:
[----:B------:R-:W-:Y:S01]  /*1c8f0*/  SHF.L.U32 R7, R7, 0x1f, RZ ;  /* 0x0000001f07077819 */ /* 0x000fe200000006ff */
[----:B------:R-:W-:-:S04]  /*1c900*/  IMAD R10, R8, 0x8, R18 ;  /* 0x00000008080a7824 */ /* 0x000fc800078e0212 */
[----:B------:R0:W1:Y:S01]  /*1c910*/  SYNCS.PHASECHK.TRANS64.TRYWAIT P1, [R10+URZ+0x29850], R7 ;  /* 0x029850070a0075a7 */ /* 0x000062000802017f */
[----:B------:R-:W-:Y:S05]  /*1c920*/  @!P0 BRA `(.L_x_596) ;  /* 0x0000000000048947 */ /* 0x000fea0003800000 */
[----:B------:R-:W-:Y:S01]  /*1c930*/  BPT.TRAP 0x1 ;  /* 0x000000040000795c */ /* 0x000fe20000300000 */
.L_x_596:
[----:B-1----:R-:W-:Y:S05]  /*1c940*/  @P1 BRA `(.L_x_594) ;  /* 0x0000000000081947 */ /* 0x002fea0003800000 */
[----:B------:R-:W1:Y:S02]  /*1c950*/  SYNCS.PHASECHK.TRANS64.TRYWAIT P1, [R10+URZ+0x29850], R7 ;  /* 0x029850070a0075a7 */ /* 0x000e64000802017f */
[----:B-1----:R-:W-:Y:S05]  /*1c960*/  @!P1 BRA `(.L_x_597) ;  /* 0x000000e400389947 */ /* 0x002fea0003800000 */
.L_x_594:
[----:B01----:R-:W-:Y:S01]  /*1c970*/  VIADD R7, R18, 0x400 ;  /* 0x0000040012077836 */ /* 0x003fe20000000000 */
[----:B------:R-:W-:Y:S01]  /*1c980*/  MOV R11, 0xc0000010 ;  /* 0xc0000010000b7802 */ /* 0x000fe20000000f00 */
[----:B------:R-:W-:Y:S05]  /*1c990*/  WARPSYNC.ALL ;  /* 0x0000000000007948 */ /* 0x000fea0003800000 */
[----:B------:R-:W-:Y:S01]  /*1c9a0*/  SHF.R.U32.HI R7, RZ, 0x4, R7 ;  /* 0x00000004ff077819 */ /* 0x000fe20000011607 */
[----:B------:R-:W-:Y:S01]  /*1c9b0*/  WARPGROUP.ARRIVE ;  /* 0x00000000000079c5 */ /* 0x000fe20000000000 */
[----:B------:R-:W-:Y:S01]  /*1c9c0*/  R2UR UR7, R11 ;  /* 0x000000000b0772ca */ /* 0x000fe200000e0000 */
[----:B------:R-:W-:Y:S01]  /*1c9d0*/  IMAD.MOV.U32 R13, RZ, RZ, -0x3ffffff0 ;  /* 0xc0000010ff0d7424 */ /* 0x000fe200078e00ff */
[----:B------:R-:W-:Y:S01]  /*1c9e0*/  LOP3.LUT R7, R7, 0x3fff, RZ, 0xc0, !PT ;  /* 0x00003fff07077812 */ /* 0x000fe200078ec0ff */
[----:B------:R-:W-:-:S02]  /*1c9f0*/  IMAD.MOV.U32 R11, RZ, RZ, -0x3ffffff0 ;  /* 0xc0000010ff0b7424 */ /* 0x000fc400078e00ff */
[----:B------:R-:W0:Y:S01]  /*1ca00*/  S2R R14, SR_TID.X ;  /* 0x00000000000e7919 */ /* 0x000e220000002100 */
[----:B------:R-:W-:-:S05]  /*1ca10*/  LOP3.LUT R7, R7, 0x10000, RZ, 0xfc, !PT ;  /* 0x0001000007077812 */ /* 0x000fca00078efcff */
[----:B------:R-:W-:-:S04]  /*1ca20*/  IMAD R10, R8, 0x500, R7 ;  /* 0x00000500080a7824 */ /* 0x000fc800078e0207 */
[C---:B------:R-:W-:Y:S01]  /*1ca30*/  VIADD R12, R10.reuse, 0x100 ;  /* 0x000001000a0c7836 */ /* 0x040fe20000000000 */
[----:B------:R-:W-:-:S13]  /*1ca40*/  R2UR UR6, R10 ;  /* 0x000000000a0672ca */ /* 0x000fda00000e0000 */
[----:B------:R-:W-:Y:S01]  /*1ca50*/  QGMMA.64x128x32.F32.E4M3.E4M3 R24, R176, gdesc[UR4], R24, gsb0 ;  /* 0x01e00004b0187df3 */ /* 0x000fe20008000818 */
[----:B------:R-:W-:Y:S02]  /*1ca60*/  R2UR UR6, R12 ;  /* 0x000000000c0672ca */ /* 0x000fe400000e0000 */
[----:B------:R-:W-:Y:S01]  /*1ca70*/  R2UR UR7, R13 ;  /* 0x000000000d0772ca */ /* 0x000fe200000e0000 */
[----:B------:R-:W-:Y:S01]  /*1ca80*/  IMAD.MOV.U32 R13, RZ, RZ, -0x3ffffff0 ;  /* 0xc0000010ff0d7424 */ /* 0x000fe200078e00ff */
[----:B------:R-:W-:Y:S02]  /*1ca90*/  IADD3 R12, R10, 0x200, RZ ;  /* 0x000002000a0c7810 */ /* 0x000fe40007ffe0ff */
[----:B0-----:R-:W-:-:S04]  /*1caa0*/  SHF.R.U32.HI R14, RZ, 0x7, R14 ;  /* 0x00000007ff0e7819 */ /* 0x001fc8000001160e */
[----:B------:R-:W-:Y:S01]  /*1cab0*/  IADD3 R7, -R14, 0xb, RZ ;  /* 0x0000000b0e077810 */ /* 0x000fe20007ffe1ff */
[----:B------:R-:W-:Y:S02]  /*1cac0*/  WARPGROUP.DEPBAR.LE gsb0, 0x0 ;  /* 0x00008000000079c5 */ /* 0x000fe40000010000 */
[----:B------:R-:W-:-:S06]  /*1cad0*/  WARPGROUP.ARRIVE ;  /* 0x00000000000079c5 */ /* 0x000fcc0000000000 */
[----:B------:R-:W-:Y:S01]  /*1cae0*/  QGMMA.64x128x32.F32.E4M3.E4M3 R24, R180, gdesc[UR4], R24, gsb0 ;  /* 0x01e00004b4187df3 */ /* 0x000fe20008000818 */
[----:B------:R-:W-:Y:S01]  /*1caf0*/  R2UR UR6, R12 ;  /* 0x000000000c0672ca */ /* 0x000fe200000e0000 */
[C---:B------:R-:W-:Y:S01]  /*1cb00*/  VIADD R12, R10.reuse, 0x300 ;  /* 0x000003000a0c7836 */ /* 0x040fe20000000000 */
[----:B------:R-:W-:Y:S01]  /*1cb10*/  R2UR UR7, R13 ;  /* 0x000000000d0772ca */ /* 0x000fe200000e0000 */
[----:B------:R-:W-:Y:S01]  /*1cb20*/  VIADD R10, R10, 0x400 ;  /* 0x000004000a0a7836 */ /* 0x000fe20000000000 */
[----:B------:R-:W-:Y:S01]  /*1cb30*/  MOV R13, 0xc0000010 ;  /* 0xc0000010000d7802 */ /* 0x000fe20000000f00 */
[----:B------:R-:W-:Y:S02]  /*1cb40*/  WARPGROUP.DEPBAR.LE gsb0, 0x0 ;  /* 0x00008000000079c5 */ /* 0x000fe40000010000 */
[----:B------:R-:W-:-:S08]  /*1cb50*/  WARPGROUP.ARRIVE ;  /* 0x00000000000079c5 */ /* 0x000fd00000000000 */
[----:B------:R-:W-:Y:S01]  /*1cb60*/  QGMMA.64x128x32.F32.E4M3.E4M3 R24, R184, gdesc[UR4], R24, gsb0 ;  /* 0x01e00004b8187df3 */ /* 0x000fe20008000818 */
[----:B------:R-:W-:Y:S02]  /*1cb70*/  R2UR UR6, R12 ;  /* 0x000000000c0672ca */ /* 0x000fe400000e0000 */
[----:B------:R-:W-:Y:S01]  /*1cb80*/  R2UR UR7, R13 ;  /* 0x000000000d0772ca */ /* 0x000fe200000e0000 */
[----:B------:R-:W-:Y:S02]  /*1cb90*/  WARPGROUP.DEPBAR.LE gsb0, 0x0 ;  /* 0x00008000000079c5 */ /* 0x000fe40000010000 */
[----:B------:R-:W-:-:S10]  /*1cba0*/  WARPGROUP.ARRIVE ;  /* 0x00000000000079c5 */ /* 0x000fd40000000000 */
[----:B------:R-:W-:Y:S01]  /*1cbb0*/  QGMMA.64x128x32.F32.E4M3.E4M3 R24, R188, gdesc[UR4], R24, gsb0 ;  /* 0x01e00004bc187df3 */ /* 0x000fe20008000818 */
[----:B------:R-:W-:Y:S02]  /*1cbc0*/  R2UR UR6, R10 ;  /* 0x000000000a0672ca */ /* 0x000fe400000e0000 */
[----:B------:R-:W-:Y:S01]  /*1cbd0*/  R2UR UR7, R11 ;  /* 0x000000000b0772ca */ /* 0x000fe200000e0000 */
[----:B------:R-:W-:Y:S02]  /*1cbe0*/  WARPGROUP.DEPBAR.LE gsb0, 0x0 ;  /* 0x00008000000079c5 */ /* 0x000fe40000010000 */
[----:B------:R-:W-:-:S10]  /*1cbf0*/  WARPGROUP.ARRIVE ;  /* 0x00000000000079c5 */ /* 0x000fd40000000000 */
[----:B------:R-:W-:Y:S03]  /*1cc00*/  QGMMA.64x128x32.F32.E4M3.E4M3 R24, R192, gdesc[UR4], R24, gsb0 ;  /* 0x01e00004c0187df3 */ /* 0x000fe60008000818 */
[----:B------:R-:W-:Y:S02]  /*1cc10*/  WARPGROUP.DEPBAR.LE gsb0, 0x0 ;  /* 0x00008000000079c5 */ /* 0x000fe40000010000 */
[----:B------:R0:W-:Y:S06]  /*1cc20*/  BAR.ARV R7, 0x100 ;  /* 0x000400070000751d */ /* 0x0001ec0000002000 */
[----:B------:R-:W-:Y:S05]  /*1cc30*/  @!P0 BRA `(.L_x_598) ;  /* 0x0000000000048947 */ /* 0x000fea0003800000 */
[----:B------:R-:W-:Y:S01]  /*1cc40*/  BPT.TRAP 0x1 ;  /* 0x000000040000795c */ /* 0x000fe20000300000 */
.L_x_598:
[C---:B0-----:R-:W-:Y:S01]  /*1cc50*/  FMUL.FTZ R7, R2.reuse, R152 ;  /* 0x0000009802077220 */ /* 0x041fe20000410000 */
        /* <DEDUP_REMOVED lines=52> */
[C---:B------:R-:W-:Y:S01]  /*1cfa0*/  FMUL.FTZ R131, R2.reuse, R131 ;  /* 0x0000008302837220 */ /* 0x040fe20000410000 */
[----:B------:R-:W0:Y:S01]  /*1cfb0*/  MUFU.TANH R14, R14 ;  /* 0x0000000e000e7308 */ /* 0x000e220000002400 */
[----:B-1----:R-:W-:Y:S01]  /*1cfc0*/  FMNMX.FTZ R159, R13, R162, !PT ;  /* 0x000000a20d9f7209 */ /* 0x002fe20007810000 */
[C---:B------:R-:W-:Y:S01]  /*1cfd0*/  FMUL.FTZ R132, R2.reuse, R132 ;  /* 0x0000008402847220 */ /* 0x040fe20000410000 */
[C---:B------:R-:W-:Y:S01]  /*1cfe0*/  FMUL.FTZ R134, R2.reuse, R134 ;  /* 0x0000008602867220 */ /* 0x040fe20000410000 */
[C---:B------:R-:W-:Y:S01]  /*1cff0*/  FMUL.FTZ R133, R2.reuse, R133 ;  /* 0x0000008502857220 */ /* 0x040fe20000410000 */
[C---:B------:R-:W-:Y:S01]  /*1d000*/  FMUL.FTZ R135, R2.reuse, R135 ;  /* 0x0000008702877220 */ /* 0x040fe20000410000 */
[C---:B------:R-:W-:Y:S01]  /*1d010*/  FMUL.FTZ R104, R2.reuse, R104 ;  /* 0x0000006802687220 */ /* 0x040fe20000410000 */
[C---:B------:R-:W-:Y:S01]  /*1d020*/  FMUL.FTZ R106, R2.reuse, R106 ;  /* 0x0000006a026a7220 */ /* 0x040fe20000410000 */
        /* <DEDUP_REMOVED lines=37> */
[----:B------:R-:W-:Y:S01]  /*1d280*/  FMUL.FTZ R103, R2, R103 ;  /* 0x0000006702677220 */ /* 0x000fe20000410000 */
[----:B------:R-:W-:-:S02]  /*1d290*/  UMOV UR52, UR49 ;  /* 0x0000003100347c82 */ /* 0x000fc40008000000 */
        /* <DEDUP_REMOVED lines=13> */
[----:B-1----:R-:W-:Y:S01]  /*1d370*/  FMNMX.FTZ R160, R136, R159, !PT ;  /* 0x0000009f88a07209 */ /* 0x002fe20007810000 */
[----:B------:R-:W-:-:S06]  /*1d380*/  FMUL.FTZ R159, R2, R90 ;  /* 0x0000005a029f7220 */ /* 0x000fcc0000410000 */
[----:B------:R-:W1:Y:S01]  /*1d390*/  MUFU.TANH R139, R139 ;  /* 0x0000008b008b7308 */ /* 0x000e620000002400 */
[----:B--2---:R-:W-:-:S07]  /*1d3a0*/  FMNMX.FTZ R90, R138, R161, !PT ;  /* 0x000000a18a5a7209 */ /* 0x004fce0007810000 */
[----:B------:R-:W2:Y:S01]  /*1d3b0*/  MUFU.TANH R140, R140 ;  /* 0x0000008c008c7308 */ /* 0x000ea20000002400 */
[----:B0-----:R-:W-:Y:S01]  /*1d3c0*/  FMNMX.FTZ R161, R137, R160, !PT ;  /* 0x000000a089a17209 */ /* 0x001fe20007810000 */
[----:B------:R-:W-:-:S06]  /*1d3d0*/  FMUL.FTZ R160, R2, R91 ;  /* 0x0000005b02a07220 */ /* 0x000fcc0000410000 */
        /* <DEDUP_REMOVED lines=117> */
[----:B--2---:R-:W-:Y:S02]  /*1db30*/  FMNMX.FTZ R162, R102, R161, !PT ;  /* 0x000000a166a27209 */ /* 0x004fe40007810000 */
[----:B0-----:R-:W-:-:S05]  /*1db40*/  FMNMX.FTZ R161, R101, R90, !PT ;  /* 0x0000005a65a17209 */ /* 0x001fca0007810000 */
[----:B------:R-:W0:Y:S01]  /*1db50*/  SHFL.BFLY PT, R90, R161, 0x2, 0x1f ;  /* 0x0c401f00a15a7f89 */ /* 0x000e2200000e0000 */
[----:B-1----:R-:W-:-:S05]  /*1db60*/  FMNMX.FTZ R162, R103, R162, !PT ;  /* 0x000000a267a27209 */ /* 0x002fca0007810000 */
[----:B------:R-:W1:Y:S01]  /*1db70*/  SHFL.BFLY PT, R91, R162, 0x2, 0x1f ;  /* 0x0c401f00a25b7f89 */ /* 0x000e6200000e0000 */
[----:B0-----:R-:W-:-:S05]  /*1db80*/  FMNMX.FTZ R163, R161, R90, !PT ;  /* 0x0000005aa1a37209 */ /* 0x001fca0007810000 */
[----:B------:R-:W0:Y:S01]  /*1db90*/  SHFL.BFLY PT, R90, R163, 0x1, 0x1f ;  /* 0x0c201f00a35a7f89 */ /* 0x000e2200000e0000 */
[----:B-1----:R-:W-:Y:S02]  /*1dba0*/  FMNMX.FTZ R164, R162, R91, !PT ;  /* 0x0000005ba2a47209 */ /* 0x002fe40007810000 */
[----:B------:R-:W-:-:S03]  /*1dbb0*/  MOV R162, UR52 ;  /* 0x0000003400a27c02 */ /* 0x000fc60008000f00 */
[----:B------:R-:W1:Y:S01]  /*1dbc0*/  SHFL.BFLY PT, R165, R164, 0x1, 0x1f ;  /* 0x0c201f00a4a57f89 */ /* 0x000e6200000e0000 */
[----:B0-----:R-:W-:-:S05]  /*1dbd0*/  FMNMX.FTZ R91, R163, R90, !PT ;  /* 0x0000005aa35b7209 */ /* 0x001fca0007810000 */
[C---:B------:R-:W-:Y:S01]  /*1dbe0*/  FFMA.FTZ R161, R91.reuse, R162, -8 ;  /* 0xc10000005ba17423 */ /* 0x040fe200000100a2 */
[----:B------:R-:W-:-:S01]  /*1dbf0*/  FADD.FTZ R6, -R91, R6 ;  /* 0x000000065b067221 */ /* 0x000fc20000010100 */
[----:B-1----:R-:W-:Y:S02]  /*1dc00*/  FMNMX.FTZ R90, R164, R165, !PT ;  /* 0x000000a5a45a7209 */ /* 0x002fe40007810000 */
[----:B------:R-:W-:-:S01]  /*1dc10*/  FFMA.FTZ R162, R7, UR52, -R161 ;  /* 0x0000003407a27c23 */ /* 0x000fc200080108a1 */
[--C-:B------:R-:W-:Y:S01]  /*1dc20*/  FFMA.FTZ R7, R10, UR52, -R161.reuse ;  /* 0x000000340a077c23 */ /* 0x100fe200080108a1 */
        /* <DEDUP_REMOVED lines=37> */
[----:B------:R-:W-:Y:S01]  /*1de80*/  FFMA.FTZ R100, R101, UR52, -R161 ;  /* 0x0000003465647c23 */ /* 0x000fe200080108a1 */
[----:B------:R-:W-:-:S02]  /*1de90*/  IMAD.U32 R161, RZ, RZ, UR52 ;  /* 0x00000034ffa17e24 */ /* 0x000fc4000f8e00ff */
[----:B------:R-:W-:Y:S01]  /*1dea0*/  FMUL.FTZ R165, R6, UR52 ;  /* 0x0000003406a57c20 */ /* 0x000fe20008410000 */
[----:B------:R-:W-:-:S01]  /*1deb0*/  FADD.FTZ R6, -R90, R5 ;  /* 0x000000055a067221 */ /* 0x000fc20000010100 */
[----:B------:R-:W-:Y:S01]  /*1dec0*/  MUFU.EX2 R162, R162 ;  /* 0x000000a200a27308 */ /* 0x000fe20000000800 */
[----:B------:R-:W-:-:S01]  /*1ded0*/  FFMA.FTZ R156, R90, R161, -8 ;  /* 0xc10000005a9c7423 */ /* 0x000fc200000100a1 */
[----:B------:R-:W-:Y:S02]  /*1dee0*/  IMAD.U32 R164, RZ, RZ, UR38 ;  /* 0x00000026ffa47e24 */ /* 0x000fe4000f8e00ff */
[----:B------:R-:W-:Y:S01]  /*1def0*/  FMUL.FTZ R6, R6, UR52 ;  /* 0x0000003406067c20 */ /* 0x000fe20008410000 */
[--C-:B------:R-:W-:Y:S01]  /*1df00*/  FFMA.FTZ R161, R12, UR52, -R156.reuse ;  /* 0x000000340ca17c23 */ /* 0x100fe2000801089c */
[----:B------:R-:W-:-:S01]  /*1df10*/  FFMA.FTZ R12, R11, UR52, -R156 ;  /* 0x000000340b0c7c23 */ /* 0x000fc2000801089c */
[--C-:B------:R-:W-:Y:S01]  /*1df20*/  FFMA.FTZ R11, R15, UR52, -R156.reuse ;  /* 0x000000340f0b7c23 */ /* 0x100fe2000801089c */
[----:B------:R-:W0:Y:S01]  /*1df30*/  MUFU.EX2 R5, R165 ;  /* 0x000000a500057308 */ /* 0x000e220000000800 */
[----:B------:R-:W-:-:S01]  /*1df40*/  FFMA.FTZ R15, R153, UR52, -R156 ;  /* 0x00000034990f7c23 */ /* 0x000fc2000801089c */
[--C-:B------:R-:W-:Y:S01]  /*1df50*/  FFMA.FTZ R153, R157, UR52, -R156.reuse ;  /* 0x000000349d997c23 */ /* 0x100fe2000801089c */
[----:B------:R-:W-:-:S01]  /*1df60*/  FFMA.FTZ R20, R20, UR52, -R156 ;  /* 0x0000003414147c23 */ /* 0x000fc2000801089c */
[----:B------:R-:W-:-:S02]  /*1df70*/  IMAD R157, R205, 0x8, R18 ;  /* 0x00000008cd9d7824 */ /* 0x000fc400078e0212 */
[----:B------:R-:W-:-:S01]  /*1df80*/  FFMA.FTZ R154, R154, UR52, -R156 ;  /* 0x000000349a9a7c23 */ /* 0x000fc2000801089c */
[--C-:B------:R-:W-:Y:S01]  /*1df90*/  FFMA.FTZ R158, R158, UR52, -R156.reuse ;  /* 0x000000349e9e7c23 */ /* 0x100fe2000801089c */
[----:B------:R-:W-:-:S01]  /*1dfa0*/  FFMA.FTZ R138, R138, UR52, -R156 ;  /* 0x000000348a8a7c23 */ /* 0x000fc2000801089c */
[----:B------:R-:W-:Y:S01]  /*1dfb0*/  MUFU.EX2 R6, R6 ;  /* 0x0000000600067308 */ /* 0x000fe20000000800 */
[----:B------:R-:W-:Y:S01]  /*1dfc0*/  IADD3 R157, R157, 0x29840, RZ ;  /* 0x000298409d9d7810 */ /* 0x000fe20007ffe0ff */
[--C-:B------:R-:W-:Y:S01]  /*1dfd0*/  FFMA.FTZ R139, R139, UR52, -R156.reuse ;  /* 0x000000348b8b7c23 */ /* 0x100fe2000801089c */
[----:B------:R-:W-:-:S01]  /*1dfe0*/  FFMA.FTZ R142, R142, UR52, -R156 ;  /* 0x000000348e8e7c23 */ /* 0x000fc2000801089c */
[--C-:B------:R-:W-:Y:S01]  /*1dff0*/  FFMA.FTZ R143, R143, UR52, -R156.reuse ;  /* 0x000000348f8f7c23 */ /* 0x100fe2000801089c */
[----:B------:R-:W-:Y:S01]  /*1e000*/  PRMT R157, R164, 0x654, R157 ;  /* 0x00000654a49d7816 */ /* 0x000fe2000000009d */
[--C-:B------:R-:W-:Y:S01]  /*1e010*/  FFMA.FTZ R146, R146, UR52, -R156.reuse ;  /* 0x0000003492927c23 */ /* 0x100fe2000801089c */
[----:B------:R-:W-:-:S01]  /*1e020*/  FFMA.FTZ R147, R147, UR52, -R156 ;  /* 0x0000003493937c23 */ /* 0x000fc2000801089c */
[----:B------:R-:W1:Y:S01]  /*1e030*/  MUFU.EX2 R161, R161 ;  /* 0x000000a100a17308 */ /* 0x000e620000000800 */
[----:B0-----:R-:W-:-:S01]  /*1e040*/  FFMA.FTZ R0, R5, R0, R162 ;  /* 0x0000000005007223 */ /* 0x001fc200000100a2 */
[----:B------:R0:W-:Y:S01]  /*1e050*/  SYNCS.ARRIVE.TRANS64.RED.A1T0 RZ, [R157+URZ], RZ ;  /* 0x000000ff9dff79a7 */ /* 0x0001e2000810043f */
        /* <DEDUP_REMOVED lines=9> */
[--C-:B------:R-:W-:Y:S01]  /*1e0f0*/  FFMA.FTZ R134, R134, UR52, -R156.reuse ;  /* 0x0000003486867c23 */ /* 0x100fe2000801089c */
[----:B------:R-:W-:-:S01]  /*1e100*/  FFMA.FTZ R135, R135, UR52, -R156 ;  /* 0x0000003487877c23 */ /* 0x000fc2000801089c */
[--C-:B------:R-:W-:Y:S01]  /*1e110*/  FFMA.FTZ R106, R106, UR52, -R156.reuse ;  /* 0x000000346a6a7c23 */ /* 0x100fe2000801089c */
[----:B------:R-:W-:-:S01]  /*1e120*/  FFMA.FTZ R107, R107, UR52, -R156 ;  /* 0x000000346b6b7c23 */ /* 0x000fc2000801089c */
[----:B------:R-:W2:Y:S01]  /*1e130*/  MUFU.EX2 R12, R12 ;  /* 0x0000000c000c7308 */ /* 0x000ea20000000800 */
[----:B-1----:R-:W-:-:S01]  /*1e140*/  FFMA.FTZ R3, R6, R3, R161 ;  /* 0x0000000306037223 */ /* 0x002fc200000100a1 */
[--C-:B------:R-:W-:Y:S01]  /*1e150*/  FFMA.FTZ R110, R110, UR52, -R156.reuse ;  /* 0x000000346e6e7c23 */ /* 0x100fe2000801089c */
[----:B------:R-:W-:-:S01]  /*1e160*/  FFMA.FTZ R111, R111, UR52, -R156 ;  /* 0x000000346f6f7c23 */ /* 0x000fc2000801089c */
[--C-:B------:R-:W-:Y:S01]  /*1e170*/  FFMA.FTZ R114, R114, UR52, -R156.reuse ;  /* 0x0000003472727c23 */ /* 0x100fe2000801089c */
[----:B------:R-:W-:-:S01]  /*1e180*/  FFMA.FTZ R115, R115, UR52, -R156 ;  /* 0x0000003473737c23 */ /* 0x000fc2000801089c */
[--C-:B------:R-:W-:Y:S01]  /*1e190*/  FFMA.FTZ R118, R118, UR52, -R156.reuse ;  /* 0x0000003476767c23 */ /* 0x100fe2000801089c */
[----:B------:R-:W-:-:S01]  /*1e1a0*/  FFMA.FTZ R119, R119, UR52, -R156 ;  /* 0x0000003477777c23 */ /* 0x000fc2000801089c */
[----:B------:R-:W1:Y:S01]  /*1e1b0*/  MUFU.EX2 R10, R10 ;  /* 0x0000000a000a7308 */ /* 0x000e620000000800 */
[----:B0-----:R-:W-:-:S01]  /*1e1c0*/  FADD.FTZ R157, R7, R0 ;  /* 0x00000000079d7221 */ /* 0x001fc20000010000 */
[--C-:B------:R-:W-:Y:S01]  /*1e1d0*/  FFMA.FTZ R159, R159, UR52, -R156.reuse ;  /* 0x000000349f9f7c23 */ /* 0x100fe2000801089c */
[----:B------:R-:W-:-:S01]  /*1e1e0*/  FFMA.FTZ R160, R160, UR52, -R156 ;  /* 0x00000034a0a07c23 */ /* 0x000fc2000801089c */
[--C-:B------:R-:W-:Y:S01]  /*1e1f0*/  FFMA.FTZ R94, R94, UR52, -R156.reuse ;  /* 0x000000345e5e7c23 */ /* 0x100fe2000801089c */
[----:B------:R-:W-:-:S01]  /*1e200*/  FFMA.FTZ R95, R95, UR52, -R156 ;  /* 0x000000345f5f7c23 */ /* 0x000fc2000801089c */
[--C-:B------:R-:W-:Y:S01]  /*1e210*/  FFMA.FTZ R98, R98, UR52, -R156.reuse ;  /* 0x0000003462627c23 */ /* 0x100fe2000801089c */
[----:B------:R-:W-:-:S01]  /*1e220*/  FFMA.FTZ R99, R99, UR52, -R156 ;  /* 0x0000003463637c23 */ /* 0x000fc2000801089c */
[----:B------:R-:W0:Y:S01]  /*1e230*/  MUFU.EX2 R11, R11 ;  /* 0x0000000b000b7308 */ /* 0x000e220000000800 */
[----:B--2---:R-:W-:-:S01]  /*1e240*/  FADD.FTZ R0, R12, R3 ;  /* 0x000000030c007221 */ /* 0x004fc20000010000 */
[--C-:B------:R-:W-:Y:S01]  /*1e250*/  FFMA.FTZ R102, R102, UR52, -R156.reuse ;  /* 0x0000003466667c23 */ /* 0x100fe2000801089c */
[----:B------:R-:W-:-:S05]  /*1e260*/  FFMA.FTZ R103, R103, UR52, -R156 ;  /* 0x0000003467677c23 */ /* 0x000fca000801089c */
[----:B------:R-:W2:Y:S01]  /*1e270*/  MUFU.EX2 R13, R13 ;  /* 0x0000000d000d7308 */ /* 0x000ea20000000800 */
[----:B-1----:R-:W-:-:S07]  /*1e280*/  FADD.FTZ R156, R10, R157 ;  /* 0x0000009d0a9c7221 */ /* 0x002fce0000010000 */
[----:B------:R-:W1:Y:S01]  /*1e290*/  MUFU.EX2 R20, R20 ;  /* 0x0000001400147308 */ /* 0x000e620000000800 */
[----:B0-----:R-:W-:-:S07]  /*1e2a0*/  FADD.FTZ R3, R11, R0 ;  /* 0x000000000b037221 */ /* 0x001fce0000010000 */
[----:B------:R-:W0:Y:S01]  /*1e2b0*/  MUFU.EX2 R14, R14 ;  /* 0x0000000e000e7308 */ /* 0x000e220000000800 */
[----:B--2---:R-:W-:-:S07]  /*1e2c0*/  FADD.FTZ R157, R13, R156 ;  /* 0x0000009c0d9d7221 */ /* 0x004fce0000010000 */
        /* <DEDUP_REMOVED lines=141> */
[----:B0-----:R-:W-:-:S01]  /*1eba0*/  FADD.FTZ R156, R102, R3 ;  /* 0x00000003669c7221 */ /* 0x001fc20000010000 */
[----:B--2---:R-:W-:-:S03]  /*1ebb0*/  FADD.FTZ R0, R100, R157 ;  /* 0x0000009d64007221 */ /* 0x004fc60000010000 */
[----:B-1----:R-:W-:Y:S01]  /*1ebc0*/  FADD.FTZ R3, R103, R156 ;  /* 0x0000009c67037221 */ /* 0x002fe20000010000 */
[----:B------:R-:W-:Y:S06]  /*1ebd0*/  @!P0 BRA `(.L_x_599) ;  /* 0x0000000000048947 */ /* 0x000fec0003800000 */
[----:B------:R-:W-:Y:S01]  /*1ebe0*/  BPT.TRAP 0x1 ;  /* 0x000000040000795c */ /* 0x000fe20000300000 */
.L_x_599:
[----:B------:R-:W-:Y:S01]  /*1ebf0*/  F2FP.SATFINITE.E4M3.F32.PACK_AB_MERGE_C R10, R13, R10, RZ ;  /* 0x0000000a0d0a723e */ /* 0x000fe200048070ff */
[-C--:B------:R-:W-:Y:S01]  /*1ec00*/  FMUL.FTZ R24, R24, R5.reuse ;  /* 0x0000000518187220 */ /* 0x080fe20000410000 */
[----:B------:R-:W-:Y:S01]  /*1ec10*/  ISETP.GT.AND P1, PT, R4, RZ, PT ;  /* 0x000000ff0400720c */ /* 0x000fe20003f24270 */
[-C--:B------:R-:W-:Y:S01]  /*1ec20*/  FMUL.FTZ R25, R25, R5.reuse ;  /* 0x0000000519197220 */ /* 0x080fe20000410000 */
[----:B------:R-:W-:Y:S01]  /*1ec30*/  F2FP.SATFINITE.E4M3.F32.PACK_AB_MERGE_C R176, R7, R162, R10 ;  /* 0x000000a207b0723e */ /* 0x000fe2000480700a */
[----:B------:R-:W-:Y:S01]  /*1ec40*/  IMAD R7, R8, 0x8, R18 ;  /* 0x0000000808077824 */ /* 0x000fe200078e0212 */
[----:B------:R-:W-:Y:S01]  /*1ec50*/  MOV R8, UR38 ;  /* 0x0000002600087c02 */ /* 0x000fe20008000f00 */
[----:B------:R-:W-:Y:S01]  /*1ec60*/  FMUL.FTZ R28, R28, R5 ;  /* 0x000000051c1c7220 */ /* 0x000fe20000410000 */
[----:B------:R-:W-:Y:S01]  /*1ec70*/  F2FP.SATFINITE.E4M3.F32.PACK_AB_MERGE_C R11, R20, R11, RZ ;  /* 0x0000000b140b723e */ /* 0x000fe200048070ff */
[----:B------:R-:W-:Y:S01]  /*1ec80*/  VIADD R7, R7, 0x29860 ;  /* 0x0002986007077836 */ /* 0x000fe20000000000 */
[----:B------:R-:W-:Y:S01]  /*1ec90*/  F2FP.SATFINITE.E4M3.F32.PACK_AB_MERGE_C R152, R155, R152, RZ ;  /* 0x000000989b98723e */ /* 0x000fe200048070ff */
[----:B------:R-:W-:Y:S01]  /*1eca0*/  FMUL.FTZ R29, R29, R5 ;  /* 0x000000051d1d7220 */ /* 0x000fe20000410000 */
[----:B------:R-:W-:Y:S01]  /*1ecb0*/  F2FP.SATFINITE.E4M3.F32.PACK_AB_MERGE_C R153, R158, R153, RZ ;  /* 0x000000999e99723e */ /* 0x000fe200048070ff */
[-C--:B------:R-:W-:Y:S01]  /*1ecc0*/  FMUL.FTZ R32, R32, R5.reuse ;  /* 0x0000000520207220 */ /* 0x080fe20000410000 */
[----:B------:R-:W-:Y:S01]  /*1ecd0*/  PRMT R7, R8, 0x654, R7 ;  /* 0x0000065408077816 */ /* 0x000fe20000000007 */
[-C--:B------:R-:W-:Y:S01]  /*1ece0*/  FMUL.FTZ R33, R33, R5.reuse ;  /* 0x0000000521217220 */ /* 0x080fe20000410000 */
[----:B------:R-:W-:Y:S01]  /*1ecf0*/  F2FP.SATFINITE.E4M3.F32.PACK_AB_MERGE_C R140, R141, R140, RZ ;  /* 0x0000008c8d8c723e */ /* 0x000fe200048070ff */
[-C--:B------:R-:W-:Y:S01]  /*1ed00*/  FMUL.FTZ R36, R36, R5.reuse ;  /* 0x0000000524247220 */ /* 0x080fe20000410000 */
[----:B------:R-:W-:Y:S01]  /*1ed10*/  F2FP.SATFINITE.E4M3.F32.PACK_AB_MERGE_C R142, R143, R142, RZ ;  /* 0x0000008e8f8e723e */ /* 0x000fe200048070ff */
[----:B------:R0:W-:Y:S01]  /*1ed20*/  SYNCS.ARRIVE.TRANS64.RED.A1T0 RZ, [R7+URZ], RZ ;  /* 0x000000ff07ff79a7 */ /* 0x0001e2000810043f */
        /* <DEDUP_REMOVED lines=72> */
[----:B------:R-:W-:Y:S01]  /*1f1b0*/  VIADD R4, R4, 0xffffffff ;  /* 0xffffffff04047836 */ /* 0x000fe20000000000 */
[----:B------:R-:W-:Y:S01]  /*1f1c0*/  F2FP.SATFINITE.E4M3.F32.PACK_AB_MERGE_C R178, R21, R14, R152 ;  /* 0x0000000e15b2723e */ /* 0x000fe20004807098 */
[----:B------:R-:W-:Y:S01]  /*1f1d0*/  IMAD.MOV.U32 R6, RZ, RZ, R91 ;  /* 0x000000ffff067224 */ /* 0x000fe200078e005b */
[----:B------:R-:W-:Y:S01]  /*1f1e0*/  F2FP.SATFINITE.E4M3.F32.PACK_AB_MERGE_C R179, R154, R15, R153 ;  /* 0x0000000f9ab3723e */ /* 0x000fe20004807099 */
[----:B0-----:R-:W-:Y:S01]  /*1f1f0*/  IMAD.MOV.U32 R7, RZ, RZ, R211 ;  /* 0x000000ffff077224 */ /* 0x001fe200078e00d3 */
        /* <DEDUP_REMOVED lines=16> */
[----:B------:R-:W-:Y:S02]  /*1f300*/  MOV R5, R90 ;  /* 0x0000005a00057202 */ /* 0x000fe40000000f00 */
[----:B------:R-:W-:Y:S01]  /*1f310*/  MOV R8, R205 ;  /* 0x000000cd00087202 */ /* 0x000fe20000000f00 */
[----:B------:R-:W-:Y:S06]  /*1f320*/  @P1 BRA `(.L_x_600) ;  /* 0xffffffc000f01947 */ /* 0x000fec000383ffff */
.L_x_588:
[----:B------:R-:W-:Y:S05]  /*1f330*/  WARPSYNC.ALL ;  /* 0x0000000000007948 */ /* 0x000fea0003800000 */
[----:B------:R-:W-:Y:S06]  /*1f340*/  BAR.ARV 0x8, 0x180 ;  /* 0x0206000000007b1d */ /* 0x000fec0000002000 */
[----:B------:R-:W-:Y:S05]  /*1f350*/  @!P0 BRA `(.L_x_601) ;  /* 0x0000000000048947 */ /* 0x000fea0003800000 */
[----:B------:R-:W-:Y:S01]  /*1f360*/  BPT.TRAP 0x1 ;  /* 0x000000040000795c */ /* 0x000fe20000300000 */
.L_x_601:
[----:B------:R-:W-:Y:S01]  /*1f370*/  IMAD R11, R205, 0x8, R18 ;  /* 0x00000008cd0b7824 */ /* 0x000fe200078e0212 */
[----:B------:R-:W-:-:S04]  /*1f380*/  SHF.L.U32 R2, R211, 0x1f, RZ ;  /* 0x0000001fd3027819 */ /* 0x000fc800000006ff */
[----:B------:R0:W1:Y:S01]  /*1f390*/  SYNCS.PHASECHK.TRANS64.TRYWAIT P1, [R11+URZ+0x29850], R2 ;  /* 0x029850020b0075a7 */ /* 0x000062000802017f */
[----:B------:R-:W-:Y:S05]  /*1f3a0*/  @!P0 BRA `(.L_x_602) ;  /* 0x0000000000048947 */ /* 0x000fea0003800000 */
[----:B------:R-:W-:Y:S01]  /*1f3b0*/  BPT.TRAP 0x1 ;  /* 0x000000040000795c */ /* 0x000fe20000300000 */
.L_x_602:
[----:B------:R-:W-:-:S05]  /*1f3c0*/  VIADD R18, R18, 0x400 ;  /* 0x0000040012127836 */ /* 0x000fca0000000000 */
[----:B------:R-:W-:-:S04]  /*1f3d0*/  SHF.R.U32.HI R18, RZ, 0x4, R18 ;  /* 0x00000004ff127819 */ /* 0x000fc80000011612 */
[----:B------:R-:W-:-:S04]  /*1f3e0*/  LOP3.LUT R18, R18, 0x3fff, RZ, 0xc0, !PT ;  /* 0x00003fff12127812 */ /* 0x000fc800078ec0ff */
[----:B------:R-:W-:Y:S01]  /*1f3f0*/  LOP3.LUT R18, R18, 0x10000, RZ, 0xfc, !PT ;  /* 0x0001000012127812 */ /* 0x000fe200078efcff */
[----:B-1----:R-:W-:Y:S06]  /*1f400*/  @P1 BRA `(.L_x_603) ;  /* 0x0000000000081947 */ /* 0x002fec0003800000 */
[----:B------:R-:W1:Y:S02]  /*1f410*/  SYNCS.PHASECHK.TRANS64.TRYWAIT P1, [R11+URZ+0x29850], R2 ;  /* 0x029850020b0075a7 */ /* 0x000e64000802017f */
[----:B-1----:R-:W-:Y:S05]  /*1f420*/  @!P1 BRA `(.L_x_604) ;  /* 0x000000b8009c9947 */ /* 0x002fea0003800000 */
.L_x_603:
[----:B------:R-:W-:Y:S01]  /*1f430*/  IMAD R4, R205, 0x500, R18 ;  /* 0x00000500cd047824 */ /* 0x000fe200078e0212 */
[----:B------:R-:W-:Y:S01]  /*1f440*/  MOV R5, 0xc0000010 ;  /* 0xc000001000057802 */ /* 0x000fe20000000f00 */
[----:B------:R-:W-:Y:S05]  /*1f450*/  WARPSYNC.ALL ;  /* 0x0000000000007948 */ /* 0x000fea0003800000 */
[C---:B------:R-:W-:Y:S01]  /*1f460*/  R2UR UR6, R4.reuse ;  /* 0x00000000040672ca */ /* 0x040fe200000e0000 */
[----:B------:R-:W-:Y:S01]  /*1f470*/  WARPGROUP.ARRIVE ;  /* 0x00000000000079c5 */ /* 0x000fe20000000000 */
[----:B------:R-:W-:Y:S01]  /*1f480*/  R2UR UR7, R5 ;  /* 0x00000000050772ca */ /* 0x000fe200000e0000 */
[----:B------:R-:W-:Y:S01]  /*1f490*/  VIADD R6, R4, 0x100 ;  /* 0x0000010004067836 */ /* 0x000fe20000000000 */
[----:B------:R-:W-:Y:S01]  /*1f4a0*/  ULDC.64 UR4, c[0x0][0x9a0] ;  /* 0x0002680000047ab9 */ /* 0x000fe20000000a00 */
[----:B------:R-:W-:Y:S01]  /*1f4b0*/  IMAD.MOV.U32 R7, RZ, RZ, -0x3ffffff0 ;  /* 0xc0000010ff077424 */ /* 0x000fe200078e00ff */
[----:B------:R-:W-:-:S04]  /*1f4c0*/  ISETP.NE.U32.AND P1, PT, RZ, UR4, PT ;  /* 0x00000004ff007c0c */ /* 0x000fc8000bf25070 */
[----:B------:R-:W-:-:S05]  /*1f4d0*/  ISETP.NE.AND.EX P1, PT, RZ, UR5, PT, P1 ;  /* 0x00000005ff007c0c */ /* 0x000fca000bf25310 */
[----:B------:R-:W-:Y:S01]  /*1f4e0*/  QGMMA.64x128x32.F32.E4M3.E4M3 R24, R176, gdesc[UR4], R24, gsb0 ;  /* 0x01e00004b0187df3 */ /* 0x000fe20008000818 */
[----:B------:R-:W-:Y:S02]  /*1f4f0*/  R2UR UR6, R6 ;  /* 0x00000000060672ca */ /* 0x000fe400000e0000 */
[----:B------:R-:W-:-:S05]  /*1f500*/  R2UR UR7, R7 ;  /* 0x00000000070772ca */ /* 0x000fca00000e0000 */
[----:B------:R-:W0:Y:S01]  /*1f510*/  @P1 LDC.64 R8, c[0x0][0x9c8] ;  /* 0x00027200ff081b82 */ /* 0x000e220000000a00 */
[----:B------:R-:W-:-:S07]  /*1f520*/  @P1 SHF.R.S32.HI R13, RZ, 0x1f, R170 ;  /* 0x0000001fff0d1819 */ /* 0x000fce00000114aa */
[----:B------:R-:W2:Y:S01]  /*1f530*/  @P1 LDC.64 R6, c[0x0][0x9d0] ;  /* 0x00027400ff061b82 */ /* 0x000ea20000000a00 */
[----:B01----:R-:W-:-:S04]  /*1f540*/  @P1 IMAD R2, R224, R8, RZ ;  /* 0x00000008e0021224 */ /* 0x003fc800078e02ff */
[C---:B------:R-:W-:Y:S02]  /*1f550*/  @P1 IMAD R5, R218.reuse, R9, R2 ;  /* 0x00000009da051224 */ /* 0x040fe400078e0202 */
[----:B------:R-:W-:-:S04]  /*1f560*/  @P1 IMAD.WIDE.U32 R8, R218, R8, RZ ;  /* 0x00000008da081225 */ /* 0x000fc800078e00ff */
[----:B--2---:R-:W-:Y:S01]  /*1f570*/  @P1 IMAD R2, R13, R6, RZ ;  /* 0x000000060d021224 */ /* 0x004fe200078e02ff */
[----:B------:R-:W-:-:S03]  /*1f580*/  @P1 IADD3 R9, R9, R5, RZ ;  /* 0x0000000509091210 */ /* 0x000fc60007ffe0ff */
[C---:B------:R-:W-:Y:S02]  /*1f590*/  @P1 IMAD R5, R170.reuse, R7, R2 ;  /* 0x00000007aa051224 */ /* 0x040fe400078e0202 */
[----:B------:R-:W-:-:S04]  /*1f5a0*/  @P1 IMAD.WIDE.U32 R6, R170, R6, R8 ;  /* 0x00000006aa061225 */ /* 0x000fc800078e0008 */
[----:B------:R-:W-:Y:S01]  /*1f5b0*/  @P1 IMAD.IADD R5, R7, 0x1, R5 ;  /* 0x0000000107051824 */ /* 0x000fe200078e0205 */
[C---:B------:R-:W-:Y:S01]  /*1f5c0*/  @P1 LEA R8, P2, R6.reuse, UR4, 0x2 ;  /* 0x0000000406081c11 */ /* 0x040fe2000f8410ff */
[----:B------:R-:W-:Y:S02]  /*1f5d0*/  WARPGROUP.DEPBAR.LE gsb0, 0x0 ;  /* 0x00008000000079c5 */ /* 0x000fe40000010000 */
[----:B------:R-:W-:Y:S01]  /*1f5e0*/  WARPGROUP.ARRIVE ;  /* 0x00000000000079c5 */ /* 0x000fe20000000000 */
[----:B------:R-:W-:Y:S01]  /*1f5f0*/  @P1 LEA.HI.X R9, R6, UR5, R5, 0x2, P2 ;  /* 0x0000000506091c11 */ /* 0x000fe200090f1405 */
[----:B------:R-:W-:Y:S01]  /*1f600*/  IMAD.MOV.U32 R7, RZ, RZ, -0x3ffffff0 ;  /* 0xc0000010ff077424 */ /* 0x000fe200078e00ff */
[----:B------:R-:W-:Y:S01]  /*1f610*/  IADD3 R6, R4, 0x200, RZ ;  /* 0x0000020004067810 */ /* 0x000fe20007ffe0ff */
[----:B------:R-:W-:Y:S02]  /*1f620*/  IMAD.MOV.U32 R2, RZ, RZ, 0x3f800000 ;  /* 0x3f800000ff027424 */ /* 0x000fe400078e00ff */
[----:B------:R-:W-:Y:S01]  /*1f630*/  QGMMA.64x128x32.F32.E4M3.E4M3 R24, R180, gdesc[UR4], R24, gsb0 ;  /* 0x01e00004b4187df3 */ /* 0x000fe20008000818 */
[----:B------:R-:W-:-:S02]  /*1f640*/  R2UR UR6, R6 ;  /* 0x00000000060672ca */ /* 0x000fc400000e0000 */
[----:B------:R-:W-:Y:S01]  /*1f650*/  R2UR UR7, R7 ;  /* 0x00000000070772ca */ /* 0x000fe200000e0000 */
[----:B------:R0:W2:Y:S01]  /*1f660*/  @P1 LDG.E R2, desc[UR50][R8.64] ;  /* 0x0000003208021981 */ /* 0x0000a2000c1e1900 */
[----:B------:R-:W-:Y:S01]  /*1f670*/  VIADD R6, R4, 0x300 ;  /* 0x0000030004067836 */ /* 0x000fe20000000000 */
[----:B------:R-:W-:Y:S01]  /*1f680*/  MOV R7, 0xc0000010 ;  /* 0xc000001000077802 */ /* 0x000fe20000000f00 */
[----:B------:R-:W-:Y:S02]  /*1f690*/  WARPGROUP.DEPBAR.LE gsb0, 0x0 ;  /* 0x00008000000079c5 */ /* 0x000fe40000010000 */
[----:B------:R-:W-:-:S07]  /*1f6a0*/  WARPGROUP.ARRIVE ;  /* 0x00000000000079c5 */ /* 0x000fce0000000000 */
[----:B------:R-:W-:Y:S01]  /*1f6b0*/  QGMMA.64x128x32.F32.E4M3.E4M3 R24, R184, gdesc[UR4], R24, gsb0 ;  /* 0x01e00004b8187df3 */ /* 0x000fe20008000818 */
[----:B------:R-:W-:Y:S02]  /*1f6c0*/  R2UR UR6, R6 ;  /* 0x00000000060672ca */ /* 0x000fe400000e0000 */
[----:B------:R-:W-:Y:S01]  /*1f6d0*/  R2UR UR7, R7 ;  /* 0x00000000070772ca */ /* 0x000fe200000e0000 */
[----:B------:R-:W-:Y:S02]  /*1f6e0*/  VIADD R4, R4, 0x400 ;  /* 0x0000040004047836 */ /* 0x000fe40000000000 */
[----:B------:R-:W-:Y:S01]  /*1f6f0*/  IMAD.MOV.U32 R5, RZ, RZ, -0x3ffffff0 ;  /* 0xc0000010ff057424 */ /* 0x000fe200078e00ff */
[----:B------:R-:W1:Y:S04]  /*1f700*/  SHFL.BFLY PT, R7, R0, 0x2, 0x1f ;  /* 0x0c401f0000077f89 */ /* 0x000e6800000e0000 */
[----:B------:R-:W3:Y:S01]  /*1f710*/  SHFL.BFLY PT, R6, R3, 0x2, 0x1f ;  /* 0x0c401f0003067f89 */ /* 0x000ee200000e0000 */
[----:B------:R-:W-:-:S02]  /*1f720*/  WARPGROUP.DEPBAR.LE gsb0, 0x0 ;  /* 0x00008000000079c5 */ /* 0x000fc40000010000 */
[----:B------:R-:W-:-:S06]  /*1f730*/  WARPGROUP.ARRIVE ;  /* 0x00000000000079c5 */ /* 0x000fcc0000000000 */
[----:B------:R-:W-:Y:S01]  /*1f740*/  QGMMA.64x128x32.F32.E4M3.E4M3 R24, R188, gdesc[UR4], R24, gsb0 ;  /* 0x01e00004bc187df3 */ /* 0x000fe20008000818 */
[----:B------:R-:W-:Y:S02]  /*1f750*/  R2UR UR6, R4 ;  /* 0x00000000040672ca */ /* 0x000fe400000e0000 */
[----:B------:R-:W-:Y:S01]  /*1f760*/  R2UR UR7, R5 ;  /* 0x00000000050772ca */ /* 0x000fe200000e0000 */
[----:B-1----:R-:W-:-:S01]  /*1f770*/  FADD.FTZ R7, R7, R0 ;  /* 0x0000000007077221 */ /* 0x002fc20000010000 */
[----:B---3--:R-:W-:-:S04]  /*1f780*/  FADD.FTZ R6, R6, R3 ;  /* 0x0000000306067221 */ /* 0x008fc80000010000 */
[----:B------:R-:W0:Y:S04]  /*1f790*/  SHFL.BFLY PT, R4, R7, 0x1, 0x1f ;  /* 0x0c201f0007047f89 */ /* 0x000e2800000e0000 */
[----:B------:R-:W1:Y:S01]  /*1f7a0*/  SHFL.BFLY PT, R5, R6, 0x1, 0x1f ;  /* 0x0c201f0006057f89 */ /* 0x000e6200000e0000 */
[----:B------:R-:W-:Y:S01]  /*1f7b0*/  MOV R3, RZ ;  /* 0x000000ff00037202 */ /* 0x000fe20000000f00 */
[----:B0-----:R-:W-:Y:S01]  /*1f7c0*/  FADD.FTZ R8, R7, R4 ;  /* 0x0000000407087221 */ /* 0x001fe20000010000 */
[----:B-1----:R-:W-:-:S04]  /*1f7d0*/  FADD.FTZ R10, R6, R5 ;  /* 0x00000005060a7221 */ /* 0x002fc80000010000 */
[C---:B------:R-:W-:Y:S01]  /*1f7e0*/  FSETP.NE.FTZ.AND P1, PT, R8.reuse, RZ, PT ;  /* 0x000000ff0800720b */ /* 0x040fe20003f35000 */
[----:B------:R-:W-:Y:S01]  /*1f7f0*/  FMUL.FTZ R4, R8, 0.00390625 ;  /* 0x3b80000008047820 */ /* 0x000fe20000410000 */
[----:B------:R-:W-:-:S04]  /*1f800*/  FMUL.FTZ R12, R10, 0.00390625 ;  /* 0x3b8000000a0c7820 */ /* 0x000fc80000410000 */
[----:B------:R-:W-:Y:S02]  /*1f810*/  FSETP.NE.FTZ.AND P2, PT, R4, RZ, PT ;  /* 0x000000ff0400720b */ /* 0x000fe40003f55000 */
[----:B------:R-:W-:-:S05]  /*1f820*/  FSETP.NE.FTZ.AND P3, PT, R12, RZ, PT ;  /* 0x000000ff0c00720b */ /* 0x000fca0003f75000 */
[----:B------:R0:W-:Y:S01]  /*1f830*/  @P1 MUFU.RCP R3, R8 ;  /* 0x0000000800031308 */ /* 0x0001e20000001000 */
[----:B------:R-:W-:Y:S01]  /*1f840*/  FSETP.NE.FTZ.AND P1, PT, R10, RZ, PT ;  /* 0x000000ff0a00720b */ /* 0x000fe20003f35000 */
[----:B------:R-:W-:Y:S01]  /*1f850*/  IMAD.MOV.U32 R7, RZ, RZ, RZ ;  /* 0x000000ffff077224 */ /* 0x000fe200078e00ff */
[----:B------:R-:W-:Y:S02]  /*1f860*/  WARPGROUP.DEPBAR.LE gsb0, 0x0 ;  /* 0x00008000000079c5 */ /* 0x000fe40000010000 */
[----:B------:R-:W-:-:S06]  /*1f870*/  WARPGROUP.ARRIVE ;  /* 0x00000000000079c5 */ /* 0x000fcc0000000000 */
[----:B------:R-:W-:Y:S01]  /*1f880*/  QGMMA.64x128x32.F32.E4M3.E4M3 R24, R192, gdesc[UR4], R24, gsb0 ;  /* 0x01e00004c0187df3 */ /* 0x000fe20008000818 */
[----:B------:R-:W1:Y:S08]  /*1f890*/  @P2 MUFU.LG2 R4, R4 ;  /* 0x0000000400042308 */ /* 0x000e700000000c00 */
[----:B------:R-:W3:Y:S01]  /*1f8a0*/  @P3 MUFU.LG2 R6, R12 ;  /* 0x0000000c00063308 */ /* 0x000ee20000000c00 */
[----:B------:R-:W-:-:S07]  /*1f8b0*/  MOV R5, UR52 ;  /* 0x0000003400057c02 */ /* 0x000fce0008000f00 */
[----:B------:R-:W4:Y:S01]  /*1f8c0*/  @P1 MUFU.RCP R7, R10 ;  /* 0x0000000a00071308 */ /* 0x000f220000001000 */
[----:B------:R-:W-:Y:S02]  /*1f8d0*/  IMAD.U32 R0, RZ, RZ, UR52 ;  /* 0x00000034ff007e24 */ /* 0x000fe4000f8e00ff */
[----:B0-----:R-:W-:Y:S01]  /*1f8e0*/  @P3 FMUL.FTZ R8, R5, 0.69314718246459960938 ;  /* 0x3f31721805083820 */ /* 0x001fe20000410000 */
[----:B-1----:R-:W-:Y:S01]  /*1f8f0*/  @P2 FMUL.FTZ R5, R4, 0.69314718246459960938 ;  /* 0x3f31721804052820 */ /* 0x002fe20000410000 */
[----:B------:R-:W-:Y:S01]  /*1f900*/  @P2 FMUL.FTZ R0, R0, 0.69314718246459960938 ;  /* 0x3f31721800002820 */ /* 0x000fe20000410000 */
[----:B------:R-:W-:Y:S02]  /*1f910*/  IMAD.MOV.U32 R88, RZ, RZ, -0x800000 ;  /* 0xff800000ff587424 */ /* 0x000fe400078e00ff */
[----:B---3--:R-:W-:Y:S01]  /*1f920*/  @P3 FMUL.FTZ R9, R6, 0.69314718246459960938 ;  /* 0x3f31721806093820 */ /* 0x008fe20000410000 */
[----:B------:R-:W-:Y:S02]  /*1f930*/  IMAD.MOV.U32 R89, RZ, RZ, -0x800000 ;  /* 0xff800000ff597424 */ /* 0x000fe400078e00ff */
[----:B--2---:R-:W-:Y:S01]  /*1f940*/  FMUL.FTZ R3, R3, R2 ;  /* 0x0000000203037220 */ /* 0x004fe20000410000 */
[----:B------:R-:W-:-:S01]  /*1f950*/  @P2 FFMA.FTZ R88, R0, R91, R5 ;  /* 0x0000005b00582223 */ /* 0x000fc20000010005 */
[----:B------:R-:W-:Y:S01]  /*1f960*/  @P3 FFMA.FTZ R89, R8, R90, R9 ;  /* 0x0000005a08593223 */ /* 0x000fe20000010009 */
[----:B----4-:R-:W-:Y:S01]  /*1f970*/  FMUL.FTZ R2, R7, R2 ;  /* 0x0000000207027220 */ /* 0x010fe20000410000 */
[----:B------:R-:W-:-:S02]  /*1f980*/  WARPGROUP.DEPBAR.LE gsb0, 0x0 ;  /* 0x00008000000079c5 */ /* 0x000fc40000010000 */
[----:B------:R-:W-:Y:S05]  /*1f990*/  @!P0 BRA `(.L_x_605) ;  /* 0x0000000000048947 */ /* 0x000fea0003800000 */
[----:B------:R-:W-:Y:S01]  /*1f9a0*/  BPT.TRAP 0x1 ;  /* 0x000000040000795c */ /* 0x000fe20000300000 */
.L_x_605:
[----:B------:R-:W-:Y:S01]  /*1f9b0*/  IMAD.U32 R5, RZ, RZ, UR38 ;  /* 0x00000026ff057e24 */ /* 0x000fe2000f8e00ff */
[----:B------:R-:W-:Y:S01]  /*1f9c0*/  IADD3 R0, R11, 0x29860, RZ ;  /* 0x000298600b007810 */ /* 0x000fe20007ffe0ff */
[----:B------:R-:W-:Y:S02]  /*1f9d0*/  VIADD R205, R205, 0x1 ;  /* 0x00000001cdcd7836 */ /* 0x000fe40000000000 */
[-C--:B------:R-:W-:Y:S01]  /*1f9e0*/  FMUL.FTZ R91, R48, R3.reuse ;  /* 0x00000003305b7220 */ /* 0x080fe20000410000 */
[-C--:B------:R-:W-:Y:S01]  /*1f9f0*/  FMUL.FTZ R99, R32, R3.reuse ;  /* 0x0000000320637220 */ /* 0x080fe20000410000 */
[----:B------:R-:W-:Y:S01]  /*1fa00*/  PRMT R0, R5, 0x654, R0 ;  /* 0x0000065405007816 */ /* 0x000fe20000000000 */
[-C--:B------:R-:W-:Y:S01]  /*1fa10*/  FMUL.FTZ R97, R33, R3.reuse ;  /* 0x0000000321617220 */ /* 0x080fe20000410000 */
[----:B------:R-:W-:Y:S01]  /*1fa20*/  ISETP.NE.AND P0, PT, R205, 0x2, PT ;  /* 0x00000002cd00780c */ /* 0x000fe20003f05270 */
[-C--:B------:R-:W-:Y:S01]  /*1fa30*/  FMUL.FTZ R96, R36, R3.reuse ;  /* 0x0000000324607220 */ /* 0x080fe20000410000 */
[----:B------:R0:W-:Y:S01]  /*1fa40*/  SYNCS.ARRIVE.TRANS64.RED.A1T0 RZ, [R0+URZ], RZ ;  /* 0x000000ff00ff79a7 */ /* 0x0001e2000810043f */
[-C--:B------:R-:W-:Y:S01]  /*1fa50*/  FMUL.FTZ R94, R37, R3.reuse ;  /* 0x00000003255e7220 */ /* 0x080fe20000410000 */
[-C--:B------:R-:W-:Y:S01]  /*1fa60*/  FMUL.FTZ R95, R40, R3.reuse ;  /* 0x00000003285f7220 */ /* 0x080fe20000410000 */
[-C--:B------:R-:W-:Y:S01]  /*1fa70*/  FMUL.FTZ R93, R41, R3.reuse ;  /* 0x00000003295d7220 */ /* 0x080fe20000410000 */
[-C--:B------:R-:W-:Y:S01]  /*1fa80*/  FMUL.FTZ R92, R44, R3.reuse ;  /* 0x000000032c5c7220 */ /* 0x080fe20000410000 */
[-C--:B------:R-:W-:Y:S01]  /*1fa90*/  FMUL.FTZ R90, R45, R3.reuse ;  /* 0x000000032d5a7220 */ /* 0x080fe20000410000 */
[-C--:B------:R-:W-:Y:S01]  /*1faa0*/  FMUL.FTZ R48, R49, R3.reuse ;  /* 0x0000000331307220 */ /* 0x080fe20000410000 */
[-C--:B------:R-:W-:Y:S01]  /*1fab0*/  FMUL.FTZ R100, R28, R3.reuse ;  /* 0x000000031c647220 */ /* 0x080fe20000410000 */
[----:B0-----:R-:W-:Y:S01]  /*1fac0*/  SEL R0, RZ, 0x1, P0 ;  /* 0x00000001ff007807 */ /* 0x001fe20000000000 */
        /* <DEDUP_REMOVED lines=53> */
[----:B------:R-:W-:Y:S01]  /*1fe20*/  FMUL.FTZ R87, R87, R2 ;  /* 0x0000000257577220 */ /* 0x000fe20000410000 */
[----:B------:R-:W-:Y:S01]  /*1fe30*/  LOP3.LUT R211, R211, R0, RZ, 0x3c, !PT ;  /* 0x00000000d3d37212 */ /* 0x000fe200078e3cff */
[----:B------:R-:W-:Y:S01]  /*1fe40*/  UIADD3 UR37, UR37, 0x1, URZ ;  /* 0x0000000125257890 */ /* 0x000fe2000fffe03f */
[----:B------:R-:W-:-:S11]  /*1fe50*/  SEL R205, R205, RZ, P0 ;  /* 0x000000ffcdcd7207 */ /* 0x000fd60000000000 */
.L_x_547:
[----:B------:R-:W-:Y:S05]  /*1fe60*/  WARPSYNC.ALL ;  /* 0x0000000000007948 */ /* 0x000fea0003800000 */
[----:B------:R-:W0:Y:S08]  /*1fe70*/  S2UR UR38, SR_CgaCtaId ;  /* 0x00000000002679c3 */ /* 0x000e300000008800 */
[----:B------:R-:W-:Y:S06]  /*1fe80*/  BAR.SYNC.DEFER_BLOCKING 0x5, 0x180 ;  /* 0x0146000000007b1d */ /* 0x000fec0000010000 */
[----:B------:R-:W-:Y:S01]  /*1fe90*/  UMOV UR4, 0x400 ;  /* 0x0000040000047882 */ /* 0x000fe20000000000 */
[----:B------:R-:W-:Y:S01]  /*1fea0*/  BSSY B0, `(.L_x_606) ;  /* 0x0000275000007945 */ /* 0x000fe20003800000 */
[----:B0-----:R-:W-:-:S06]  /*1feb0*/  ULEA UR4, UR38, UR4, 0x18 ;  /* 0x0000000426047291 */ /* 0x001fcc000f8ec03f */
[----:B------:R-:W-:-:S05]  /*1fec0*/  MOV R18, UR4 ;  /* 0x0000000400127c02 */ /* 0x000fca0008000f00 */
[----:B------:R0:W1:Y:S01]  /*1fed0*/  LDS.128 R168, [R18+0x298d0] ;  /* 0x0298d00012a87984 */ /* 0x0000620000000c00 */
[----:B------:R-:W-:Y:S06]  /*1fee0*/  BAR.ARV 0x4, 0x180 ;  /* 0x0106000000007b1d */ /* 0x000fec0000002000 */
[----:B------:R-:W-:Y:S05]  /*1fef0*/  @P1 BRA `(.L_x_607) ;  /* 0x0000001800c41947 */ /* 0x000fea0003800000 */
[----:B------:R-:W2:Y:S01]  /*1ff00*/  S2R R55, SR_TID.X ;  /* 0x0000000000377919 */ /* 0x000ea20000002100 */
[----:B------:R-:W-:Y:S01]  /*1ff10*/  ULDC.64 UR4, c[0x4][0x40] ;  /* 0x0100100000047ab9 */ /* 0x000fe20000000a00 */
[----:B------:R-:W3:Y:S01]  /*1ff20*/  LDL R54, [R1+0x40] ;  /* 0x0000400001367983 */ /* 0x000ee20000100800 */
[----:B--2---:R-:W-:-:S05]  /*1ff30*/  IMAD.SHL.U32 R0, R55, 0x4, RZ ;  /* 0x0000000437007824 */ /* 0x004fca00078e00ff */
[----:B------:R-:W-:-:S04]  /*1ff40*/  LOP3.LUT R0, R0, 0xc, RZ, 0xc0, !PT ;  /* 0x0000000c00007812 */ /* 0x000fc800078ec0ff */
[----:B------:R-:W-:-:S05]  /*1ff50*/  IADD3 R2, P0, R0, UR4, RZ ;  /* 0x0000000400027c10 */ /* 0x000fca000ff1e0ff */
[----:B------:R-:W-:-:S05]  /*1ff60*/  IMAD.X R3, RZ, RZ, UR5, P0 ;  /* 0x00000005ff037e24 */ /* 0x000fca00080e06ff */
[----:B------:R2:W4:Y:S01]  /*1ff70*/  LDG.E.CONSTANT R0, desc[UR50][R2.64] ;  /* 0x0000003202007981 */ /* 0x000522000c1e9900 */
[----:B------:R-:W-:Y:S01]  /*1ff80*/  F2FP.BF16.F32.PACK_AB R50, R43, R50 ;  /* 0x000000322b32723e */ /* 0x000fe200000010ff */
[----:B------:R-:W-:Y:S01]  /*1ff90*/  UMOV UR4, 0xffffffff ;  /* 0xffffffff00047882 */ /* 0x000fe20000000000 */
[----:B------:R-:W-:Y:S01]  /*1ffa0*/  F2FP.BF16.F32.PACK_AB R43, R45, R48 ;  /* 0x000000302d2b723e */ /* 0x000fe200000010ff */
[----:B------:R-:W0:Y:S01]  /*1ffb0*/  S2R R51, SR_SWINHI ;  /* 0x0000000000337919 */ /* 0x000e220000002f00 */
[----:B------:R-:W-:Y:S02]  /*1ffc0*/  F2FP.BF16.F32.PACK_AB R41, R41, R44 ;  /* 0x0000002c2929723e */ /* 0x000fe400000010ff */
[----:B------:R-:W-:Y:S02]  /*1ffd0*/  F2FP.BF16.F32.PACK_AB R30, R30, R61 ;  /* 0x0000003d1e1e723e */ /* 0x000fe400000010ff */
[----:B------:R-:W-:Y:S02]  /*1ffe0*/  F2FP.BF16.F32.PACK_AB R61, R39, R46 ;  /* 0x0000002e273d723e */ /* 0x000fe400000010ff */
[----:B------:R-:W-:-:S02]  /*1fff0*/  F2FP.BF16.F32.PACK_AB R46, R4, R5 ;  /* 0x00000005042e723e */ /* 0x000fc400000010ff */
[----:B------:R-:W-:Y:S02]  /*20000*/  F2FP.BF16.F32.PACK_AB R34, R27, R34 ;  /* 0x000000221b22723e */ /* 0x000fe400000010ff */
[----:B------:R-:W-:Y:S02]  /*20010*/  F2FP.BF16.F32.PACK_AB R69, R25, R26 ;  /* 0x0000001a1945723e */ /* 0x000fe400000010ff */
        /* <DEDUP_REMOVED lines=10> */
[----:B------:R-:W-:Y:S02]  /*200c0*/  MOV R44, R18 ;  /* 0x00000012002c7202 */ /* 0x000fe40000000f00 */
[----:B0-----:R-:W-:Y:S02]  /*200d0*/  MOV R45, R51 ;  /* 0x00000033002d7202 */ /* 0x001fe40000000f00 */
[----:B------:R-:W-:Y:S02]  /*200e0*/  F2FP.BF16.F32.PACK_AB R77, R9, R10 ;  /* 0x0000000a094d723e */ /* 0x000fe400000010ff */
[----:B------:R-:W-:Y:S02]  /*200f0*/  F2FP.BF16.F32.PACK_AB R48, R87, R6 ;  /* 0x000000065730723e */ /* 0x000fe400000010ff */
[----:B--2---:R-:W-:Y:S02]  /*20100*/  LOP3.LUT P0, R2, R55, 0x3, RZ, 0xc0, !PT ;  /* 0x0000000337027812 */ /* 0x004fe4000780c0ff */
[----:B------:R-:W-:-:S02]  /*20110*/  F2FP.BF16.F32.PACK_AB R100, R100, R103 ;  /* 0x000000676464723e */ /* 0x000fc400000010ff */
[----:B------:R-:W-:Y:S02]  /*20120*/  F2FP.BF16.F32.PACK_AB R101, R98, R101 ;  /* 0x000000656265723e */ /* 0x000fe400000010ff */
[----:B------:R-:W-:Y:S02]  /*20130*/  ISETP.EQ.OR P0, PT, R2, 0x3, !P0 ;  /* 0x000000030200780c */ /* 0x000fe40004702670 */
        /* <DEDUP_REMOVED lines=10> */
[----:B------:R-:W-:Y:S02]  /*201e0*/  SEL R13, R100, R101, P0 ;  /* 0x00000065640d7207 */ /* 0x000fe40000000000 */
[----:B------:R-:W-:Y:S01]  /*201f0*/  SEL R3, R101, R100, P0 ;  /* 0x0000006465037207 */ /* 0x000fe20000000000 */
[----:B---3--:R-:W-:-:S03]  /*20200*/  IMAD.WIDE R4, R54, 0x2, R44 ;  /* 0x0000000236047825 */ /* 0x008fc600078e022c */
[C---:B------:R-:W-:Y:S02]  /*20210*/  IADD3 R27, P5, R4.reuse, 0x4060, RZ ;  /* 0x00004060041b7810 */ /* 0x040fe40007fbe0ff */
[C---:B------:R-:W-:Y:S02]  /*20220*/  IADD3 R25, P1, R4.reuse, 0x4040, RZ ;  /* 0x0000404004197810 */ /* 0x040fe40007f3e0ff */
[----:B------:R-:W-:Y:S02]  /*20230*/  LOP3.LUT R26, R27, 0x380, RZ, 0xc0, !PT ;  /* 0x000003801b1a7812 */ /* 0x000fe400078ec0ff */
[----:B------:R-:W-:Y:S02]  /*20240*/  LOP3.LUT R24, R25, 0x380, RZ, 0xc0, !PT ;  /* 0x0000038019187812 */ /* 0x000fe400078ec0ff */
[----:B------:R-:W-:Y:S02]  /*20250*/  IADD3 R7, P3, R4, 0x4000, RZ ;  /* 0x0000400004077810 */ /* 0x000fe40007f7e0ff */
[----:B------:R-:W-:-:S02]  /*20260*/  SHF.R.U64 R26, R26, 0x3, RZ ;  /* 0x000000031a1a7819 */ /* 0x000fc400000012ff */
[----:B------:R-:W-:Y:S02]  /*20270*/  SHF.R.U64 R24, R24, 0x3, RZ ;  /* 0x0000000318187819 */ /* 0x000fe400000012ff */
[----:B------:R-:W-:Y:S02]  /*20280*/  LOP3.LUT R14, R7, 0x380, RZ, 0xc0, !PT ;  /* 0x00000380070e7812 */ /* 0x000fe400078ec0ff */
[----:B------:R-:W-:Y:S02]  /*20290*/  LOP3.LUT R26, R26, R27, RZ, 0x3c, !PT ;  /* 0x0000001b1a1a7212 */ /* 0x000fe400078e3cff */
[----:B------:R-:W-:Y:S01]  /*202a0*/  LOP3.LUT R24, R24, R25, RZ, 0x3c, !PT ;  /* 0x0000001918187212 */ /* 0x000fe200078e3cff */
[----:B------:R-:W-:Y:S01]  /*202b0*/  IMAD.X R25, RZ, RZ, R5, P1 ;  /* 0x000000ffff197224 */ /* 0x000fe200008e0605 */
[----:B------:R-:W-:Y:S02]  /*202c0*/  IADD3.X R27, RZ, R5, RZ, P5, !PT ;  /* 0x00000005ff1b7210 */ /* 0x000fe40002ffe4ff */
[----:B------:R-:W-:-:S02]  /*202d0*/  SHF.R.U64 R14, R14, 0x3, RZ ;  /* 0x000000030e0e7819 */ /* 0x000fc400000012ff */
[C---:B------:R-:W-:Y:S02]  /*202e0*/  IADD3 R21, P2, R4.reuse, 0x4020, RZ ;  /* 0x0000402004157810 */ /* 0x040fe40007f5e0ff */
[C---:B------:R-:W-:Y:S02]  /*202f0*/  IADD3 R11, P5, R4.reuse, 0x40, RZ ;  /* 0x00000040040b7810 */ /* 0x040fe40007fbe0ff */
[C---:B------:R-:W-:Y:S02]  /*20300*/  IADD3 R15, P4, R4.reuse, 0x60, RZ ;  /* 0x00000060040f7810 */ /* 0x040fe40007f9e0ff */
[----:B------:R-:W-:Y:S02]  /*20310*/  IADD3 R9, P1, R4, 0x20, RZ ;  /* 0x0000002004097810 */ /* 0x000fe40007f3e0ff */
[----:B------:R-:W-:Y:S02]  /*20320*/  LOP3.LUT R14, R14, R7, RZ, 0x3c, !PT ;  /* 0x000000070e0e7212 */ /* 0x000fe400078e3cff */
[----:B------:R-:W-:-:S02]  /*20330*/  LOP3.LUT R20, R21, 0x380, RZ, 0xc0, !PT ;  /* 0x0000038015147812 */ /* 0x000fc400078ec0ff */
[----:B------:R-:W-:Y:S02]  /*20340*/  LOP3.LUT R6, R11, 0x380, RZ, 0xc0, !PT ;  /* 0x000003800b067812 */ /* 0x000fe400078ec0ff */
[----:B------:R-:W-:Y:S02]  /*20350*/  LOP3.LUT R7, R4, 0x380, RZ, 0xc0, !PT ;  /* 0x0000038004077812 */ /* 0x000fe400078ec0ff */
[----:B------:R-:W-:Y:S02]  /*20360*/  LOP3.LUT R10, R15, 0x380, RZ, 0xc0, !PT ;  /* 0x000003800f0a7812 */ /* 0x000fe400078ec0ff */
[----:B------:R-:W-:Y:S02]  /*20370*/  LOP3.LUT R8, R9, 0x380, RZ, 0xc0, !PT ;  /* 0x0000038009087812 */ /* 0x000fe400078ec0ff */
[----:B------:R-:W-:Y:S02]  /*20380*/  SHF.R.U64 R20, R20, 0x3, RZ ;  /* 0x0000000314147819 */ /* 0x000fe400000012ff */
[----:B------:R-:W-:-:S02]  /*20390*/  SHF.R.U64 R6, R6, 0x3, RZ ;  /* 0x0000000306067819 */ /* 0x000fc400000012ff */
[----:B------:R-:W-:Y:S02]  /*203a0*/  SHF.R.U64 R7, R7, 0x3, RZ ;  /* 0x0000000307077819 */ /* 0x000fe400000012ff */
[----:B------:R-:W-:Y:S02]  /*203b0*/  SHF.R.U64 R10, R10, 0x3, RZ ;  /* 0x000000030a0a7819 */ /* 0x000fe400000012ff */
[----:B------:R-:W-:Y:S02]  /*203c0*/  SHF.R.U64 R8, R8, 0x3, RZ ;  /* 0x0000000308087819 */ /* 0x000fe400000012ff */
[----:B------:R-:W-:Y:S01]  /*203d0*/  LOP3.LUT R20, R20, R21, RZ, 0x3c, !PT ;  /* 0x0000001514147212 */ /* 0x000fe200078e3cff */
[--C-:B------:R-:W-:Y:S01]  /*203e0*/  IMAD.X R21, RZ, RZ, R5.reuse, P2 ;  /* 0x000000ffff157224 */ /* 0x100fe200010e0605 */
[----:B------:R-:W-:Y:S01]  /*203f0*/  LOP3.LUT R6, R6, R11, RZ, 0x3c, !PT ;  /* 0x0000000b06067212 */ /* 0x000fe200078e3cff */
[--C-:B------:R-:W-:Y:S01]  /*20400*/  IMAD.X R11, RZ, RZ, R5.reuse, P4 ;  /* 0x000000ffff0b7224 */ /* 0x100fe200020e0605 */
[----:B------:R-:W-:Y:S01]  /*20410*/  LOP3.LUT R4, R7, R4, RZ, 0x3c, !PT ;  /* 0x0000000407047212 */ /* 0x000fe200078e3cff */
[----:B------:R-:W-:Y:S01]  /*20420*/  IMAD.X R7, RZ, RZ, R5, P5 ;  /* 0x000000ffff077224 */ /* 0x000fe200028e0605 */
[----:B------:R-:W-:-:S02]  /*20430*/  LOP3.LUT R10, R10, R15, RZ, 0x3c, !PT ;  /* 0x0000000f0a0a7212 */ /* 0x000fc400078e3cff */
[----:B------:R-:W-:Y:S02]  /*20440*/  LOP3.LUT R8, R8, R9, RZ, 0x3c, !PT ;  /* 0x0000000908087212 */ /* 0x000fe400078e3cff */
[-C--:B------:R-:W-:Y:S02]  /*20450*/  IADD3.X R15, RZ, R5.reuse, RZ, P3, !PT ;  /* 0x00000005ff0f7210 */ /* 0x080fe40001ffe4ff */
[-C--:B------:R-:W-:Y:S02]  /*20460*/  IADD3.X R9, RZ, R5.reuse, RZ, P1, !PT ;  /* 0x00000005ff097210 */ /* 0x080fe40000ffe4ff */
[----:B------:R-:W-:Y:S02]  /*20470*/  MOV R76, R4 ;  /* 0x00000004004c7202 */ /* 0x000fe40000000f00 */
[----:B------:R-:W-:Y:S02]  /*20480*/  MOV R62, R26 ;  /* 0x0000001a003e7202 */ /* 0x000fe40000000f00 */
[----:B------:R-:W-:-:S02]  /*20490*/  MOV R64, R24 ;  /* 0x0000001800407202 */ /* 0x000fc40000000f00 */
[----:B------:R-:W-:Y:S02]  /*204a0*/  MOV R66, R20 ;  /* 0x0000001400427202 */ /* 0x000fe40000000f00 */
[----:B------:R-:W-:Y:S02]  /*204b0*/  MOV R68, R14 ;  /* 0x0000000e00447202 */ /* 0x000fe40000000f00 */
[----:B------:R-:W-:Y:S02]  /*204c0*/  MOV R70, R10 ;  /* 0x0000000a00467202 */ /* 0x000fe40000000f00 */
[----:B------:R-:W-:Y:S02]  /*204d0*/  MOV R72, R6 ;  /* 0x0000000600487202 */ /* 0x000fe40000000f00 */
[----:B------:R-:W-:Y:S02]  /*204e0*/  MOV R74, R8 ;  /* 0x00000008004a7202 */ /* 0x000fe40000000f00 */
[----:B----4-:R-:W-:Y:S01]  /*204f0*/  LOP3.LUT R2, R0, 0x2, RZ, 0x3c, !PT ;  /* 0x0000000200027812 */ /* 0x010fe200078e3cff */
[----:B------:R-:W-:Y:S06]  /*20500*/  BRA.DIV UR4, `(.L_x_608) ;  /* 0x000000aa04787947 */ /* 0x000fec000b800000 */
[----:B------:R-:W-:Y:S01]  /*20510*/  SEL R33, R35, R32, P0 ;  /* 0x0000002023217207 */ /* 0x000fe20000000000 */
[----:B------:R-:W-:Y:S01]  /*20520*/  SHFL.IDX PT, R6, R13, R0, 0x1c1f ;  /* 0x001c1f000d067589 */ /* 0x000fe200000e0000 */
[----:B------:R-:W-:Y:S02]  /*20530*/  SEL R37, R39, R36, P0 ;  /* 0x0000002427257207 */ /* 0x000fe40000000000 */
[----:B------:R-:W-:Y:S01]  /*20540*/  SEL R7, R97, R96, P0 ;  /* 0x0000006061077207 */ /* 0x000fe20000000000 */
[----:B------:R-:W-:Y:S01]  /*20550*/  SHFL.IDX PT, R3, R3, R2, 0x1c1f ;  /* 0x001c1f0203037589 */ /* 0x000fe200000e0000 */
[----:B------:R-:W-:Y:S02]  /*20560*/  SEL R25, R52, R43, P0 ;  /* 0x0000002b34197207 */ /* 0x000fe40000000000 */
[----:B------:R-:W-:Y:S02]  /*20570*/  SEL R27, R43, R52, P0 ;  /* 0x000000342b1b7207 */ /* 0x000fe40000000000 */
[----:B------:R-:W-:Y:S01]  /*20580*/  SEL R29, R41, R40, P0 ;  /* 0x00000028291d7207 */ /* 0x000fe20000000000 */
[----:B------:R-:W-:Y:S01]  /*20590*/  SHFL.IDX PT, R7, R7, R2, 0x1c1f ;  /* 0x001c1f0207077589 */ /* 0x000fe200000e0000 */
[----:B------:R-:W-:-:S02]  /*205a0*/  SEL R31, R40, R41, P0 ;  /* 0x00000029281f7207 */ /* 0x000fc40000000000 */
[----:B------:R-:W-:Y:S01]  /*205b0*/  SEL R35, R32, R35, P0 ;  /* 0x0000002320237207 */ /* 0x000fe20000000000 */
[----:B------:R-:W-:Y:S01]  /*205c0*/  SHFL.IDX PT, R26, R25, R0, 0x1c1f ;  /* 0x001c1f00191a7589 */ /* 0x000fe200000e0000 */
[----:B------:R-:W-:Y:S02]  /*205d0*/  SEL R39, R36, R39, P0 ;  /* 0x0000002724277207 */ /* 0x000fe40000000000 */
[----:B------:R-:W-:Y:S01]  /*205e0*/  SEL R5, R96, R97, P0 ;  /* 0x0000006160057207 */ /* 0x000fe20000000000 */
[----:B------:R-:W-:Y:S01]  /*205f0*/  SHFL.IDX PT, R27, R27, R2, 0x1c1f ;  /* 0x001c1f021b1b7589 */ /* 0x000fe200000e0000 */
[----:B------:R-:W-:Y:S02]  /*20600*/  SEL R9, R92, R93, P0 ;  /* 0x0000005d5c097207 */ /* 0x000fe40000000000 */
[----:B------:R-:W-:Y:S01]  /*20610*/  SEL R41, R46, R47, P0 ;  /* 0x0000002f2e297207 */ /* 0x000fe20000000000 */
[----:B------:R-:W0:Y:S01]  /*20620*/  SHFL.IDX PT, R10, R5, R0, 0x1c1f ;  /* 0x001c1f00050a7589 */ /* 0x000e2200000e0000 */
        /* <DEDUP_REMOVED lines=14> */
[----:B------:R-:W2:Y:S01]  /*20710*/  SHFL.IDX PT, R20, R21, R2, 0x1c1f ;  /* 0x001c1f0215147589 */ /* 0x000ea200000e0000 */
[----:B------:R-:W-:Y:S02]  /*20720*/  SEL R53, R30, R53, P0 ;  /* 0x000000351e357207 */ /* 0x000fe40000000000 */
[----:B------:R-:W-:Y:S01]  /*20730*/  SEL R57, R56, R57, P0 ;  /* 0x0000003938397207 */ /* 0x000fe20000000000 */
[----:B------:R-:W3:Y:S01]  /*20740*/  SHFL.IDX PT, R30, R29, R0, 0x1c1f ;  /* 0x001c1f001d1e7589 */ /* 0x000ee200000e0000 */
[----:B------:R-:W-:-:S02]  /*20750*/  SEL R61, R61, R50, P0 ;  /* 0x000000323d3d7207 */ /* 0x000fc40000000000 */
[----:B------:R-:W-:Y:S01]  /*20760*/  SEL R65, R65, R42, P0 ;  /* 0x0000002a41417207 */ /* 0x000fe20000000000 */
[----:B------:R-:W-:Y:S01]  /*20770*/  SHFL.IDX PT, R43, R43, R2, 0x1c1f ;  /* 0x001c1f022b2b7589 */ /* 0x000fe200000e0000 */
[----:B------:R-:W-:Y:S02]  /*20780*/  SEL R69, R69, R34, P0 ;  /* 0x0000002245457207 */ /* 0x000fe40000000000 */
[----:B------:R-:W-:Y:S01]  /*20790*/  SEL R73, R38, R73, P0 ;  /* 0x0000004926497207 */ /* 0x000fe20000000000 */
[----:B------:R-:W4:Y:S01]  /*207a0*/  SHFL.IDX PT, R34, R33, R0, 0x1c1f ;  /* 0x001c1f0021227589 */ /* 0x000f2200000e0000 */
[----:B------:R-:W-:Y:S02]  /*207b0*/  SEL R75, R77, R48, P0 ;  /* 0x000000304d4b7207 */ /* 0x000fe40000000000 */
[----:B------:R-:W-:Y:S01]  /*207c0*/  SEL R77, R48, R77, P0 ;  /* 0x0000004d304d7207 */ /* 0x000fe20000000000 */
[----:B------:R-:W1:Y:S01]  /*207d0*/  SHFL.IDX PT, R38, R37, R0, 0x1c1f ;  /* 0x001c1f0025267589 */ /* 0x000e6200000e0000 */
[----:B0-----:R-:W-:-:S02]  /*207e0*/  SEL R8, R10, R7, P0 ;  /* 0x000000070a087207 */ /* 0x001fc40000000000 */
[----:B------:R-:W-:Y:S01]  /*207f0*/  SEL R24, R26, R27, P0 ;  /* 0x0000001b1a187207 */ /* 0x000fe20000000000 */
[----:B------:R-:W0:Y:S01]  /*20800*/  SHFL.IDX PT, R42, R41, R0, 0x1c1f ;  /* 0x001c1f00292a7589 */ /* 0x000e2200000e0000 */
[----:B------:R-:W-:Y:S02]  /*20810*/  SEL R4, R6, R3, P0 ;  /* 0x0000000306047207 */ /* 0x000fe40000000000 */
[----:B------:R-:W-:Y:S01]  /*20820*/  SEL R10, R7, R10, P0 ;  /* 0x0000000a070a7207 */ /* 0x000fe20000000000 */
[----:B------:R-:W-:Y:S01]  /*20830*/  SHFL.IDX PT, R47, R47, R0, 0x1c1f ;  /* 0x001c1f002f2f7589 */ /* 0x000fe200000e0000 */
[----:B--2---:R-:W-:Y:S02]  /*20840*/  SEL R12, R9, R20, P0 ;  /* 0x00000014090c7207 */ /* 0x004fe40000000000 */
[----:B------:R-:W-:Y:S01]  /*20850*/  SEL R14, R20, R9, P0 ;  /* 0x00000009140e7207 */ /* 0x000fe20000000000 */
[----:B------:R-:W-:Y:S01]  /*20860*/  SHFL.IDX PT, R51, R51, R0, 0x1c1f ;  /* 0x001c1f0033337589 */ /* 0x000fe200000e0000 */
[----:B---3--:R-:W-:-:S02]  /*20870*/  SEL R28, R30, R31, P0 ;  /* 0x0000001f1e1c7207 */ /* 0x008fc40000000000 */
[----:B------:R-:W-:Y:S01]  /*20880*/  SEL R26, R27, R26, P0 ;  /* 0x0000001a1b1a7207 */ /* 0x000fe20000000000 */
[----:B------:R-:W-:Y:S01]  /*20890*/  SHFL.IDX PT, R55, R55, R0, 0x1c1f ;  /* 0x001c1f0037377589 */ /* 0x000fe200000e0000 */
[----:B------:R-:W-:Y:S02]  /*208a0*/  SEL R30, R31, R30, P0 ;  /* 0x0000001e1f1e7207 */ /* 0x000fe40000000000 */
[----:B------:R-:W-:Y:S01]  /*208b0*/  SEL R6, R3, R6, P0 ;  /* 0x0000000603067207 */ /* 0x000fe20000000000 */
[----:B------:R-:W-:Y:S01]  /*208c0*/  SHFL.IDX PT, R59, R59, R0, 0x1c1f ;  /* 0x001c1f003b3b7589 */ /* 0x000fe200000e0000 */
[----:B----4-:R-:W-:Y:S02]  /*208d0*/  SEL R32, R34, R35, P0 ;  /* 0x0000002322207207 */ /* 0x010fe40000000000 */
[----:B------:R-:W-:Y:S01]  /*208e0*/  SEL R34, R35, R34, P0 ;  /* 0x0000002223227207 */ /* 0x000fe20000000000 */
[----:B------:R-:W-:Y:S01]  /*208f0*/  SHFL.IDX PT, R63, R63, R0, 0x1c1f ;  /* 0x001c1f003f3f7589 */ /* 0x000fe200000e0000 */
[----:B-1----:R-:W-:-:S02]  /*20900*/  SEL R36, R38, R39, P0 ;  /* 0x0000002726247207 */ /* 0x002fc40000000000 */
[----:B------:R-:W-:Y:S01]  /*20910*/  SEL R38, R39, R38, P0 ;  /* 0x0000002627267207 */ /* 0x000fe20000000000 */
[----:B------:R-:W-:Y:S01]  /*20920*/  SHFL.IDX PT, R67, R67, R0, 0x1c1f ;  /* 0x001c1f0043437589 */ /* 0x000fe200000e0000 */
[----:B0-----:R-:W-:Y:S02]  /*20930*/  SEL R40, R42, R43, P0 ;  /* 0x0000002b2a287207 */ /* 0x001fe40000000000 */
[----:B------:R-:W-:Y:S01]  /*20940*/  SEL R42, R43, R42, P0 ;  /* 0x0000002a2b2a7207 */ /* 0x000fe20000000000 */
[----:B------:R-:W-:Y:S04]  /*20950*/  SHFL.IDX PT, R71, R71, R0, 0x1c1f ;  /* 0x001c1f0047477589 */ /* 0x000fe800000e0000 */
[----:B------:R-:W0:Y:S04]  /*20960*/  SHFL.IDX PT, R46, R49, R2, 0x1c1f ;  /* 0x001c1f02312e7589 */ /* 0x000e2800000e0000 */
[----:B------:R-:W1:Y:S04]  /*20970*/  SHFL.IDX PT, R48, R53, R2, 0x1c1f ;  /* 0x001c1f0235307589 */ /* 0x000e6800000e0000 */
[----:B------:R-:W2:Y:S04]  /*20980*/  SHFL.IDX PT, R50, R57, R2, 0x1c1f ;  /* 0x001c1f0239327589 */ /* 0x000ea800000e0000 */
[----:B------:R-:W3:Y:S04]  /*20990*/  SHFL.IDX PT, R52, R61, R2, 0x1c1f ;  /* 0x001c1f023d347589 */ /* 0x000ee800000e0000 */
[----:B------:R-:W4:Y:S04]  /*209a0*/  SHFL.IDX PT, R54, R65, R2, 0x1c1f ;  /* 0x001c1f0241367589 */ /* 0x000f2800000e0000 */
[----:B------:R-:W4:Y:S04]  /*209b0*/  SHFL.IDX PT, R56, R69, R2, 0x1c1f ;  /* 0x001c1f0245387589 */ /* 0x000f2800000e0000 */
[----:B------:R-:W4:Y:S01]  /*209c0*/  SHFL.IDX PT, R58, R73, R2, 0x1c1f ;  /* 0x001c1f02493a7589 */ /* 0x000f2200000e0000 */
[----:B0-----:R-:W-:-:S02]  /*209d0*/  SEL R5, R47, R46, P0 ;  /* 0x0000002e2f057207 */ /* 0x001fc40000000000 */
[----:B------:R-:W-:Y:S01]  /*209e0*/  SEL R7, R46, R47, P0 ;  /* 0x0000002f2e077207 */ /* 0x000fe20000000000 */
[----:B------:R-:W0:Y:S01]  /*209f0*/  SHFL.IDX PT, R75, R75, R0, 0x1c1f ;  /* 0x001c1f004b4b7589 */ /* 0x000e2200000e0000 */
[----:B-1----:R-:W-:Y:S02]  /*20a00*/  SEL R9, R51, R48, P0 ;  /* 0x0000003033097207 */ /* 0x002fe40000000000 */
[----:B------:R-:W-:Y:S01]  /*20a10*/  SEL R11, R48, R51, P0 ;  /* 0x00000033300b7207 */ /* 0x000fe20000000000 */
[----:B------:R1:W0:Y:S01]  /*20a20*/  SHFL.IDX PT, R60, R77, R2, 0x1c1f ;  /* 0x001c1f024d3c7589 */ /* 0x00022200000e0000 */
[----:B--2---:R-:W-:Y:S02]  /*20a30*/  SEL R13, R55, R50, P0 ;  /* 0x00000032370d7207 */ /* 0x004fe40000000000 */
[----:B------:R-:W-:Y:S02]  /*20a40*/  SEL R15, R50, R55, P0 ;  /* 0x00000037320f7207 */ /* 0x000fe40000000000 */
[----:B---3--:R-:W-:-:S02]  /*20a50*/  SEL R25, R59, R52, P0 ;  /* 0x000000343b197207 */ /* 0x008fc40000000000 */
[----:B------:R-:W-:Y:S02]  /*20a60*/  SEL R27, R52, R59, P0 ;  /* 0x0000003b341b7207 */ /* 0x000fe40000000000 */
[----:B----4-:R-:W-:Y:S01]  /*20a70*/  SEL R29, R63, R54, P0 ;  /* 0x000000363f1d7207 */ /* 0x010fe20000000000 */
[----:B-1----:R-:W-:Y:S01]  /*20a80*/  IMAD.MOV.U32 R2, RZ, RZ, RZ ;  /* 0x000000ffff027224 */ /* 0x002fe200078e00ff */
[----:B------:R-:W-:Y:S02]  /*20a90*/  SEL R31, R54, R63, P0 ;  /* 0x0000003f361f7207 */ /* 0x000fe40000000000 */
[----:B------:R-:W-:Y:S02]  /*20aa0*/  SEL R33, R67, R56, P0 ;  /* 0x0000003843217207 */ /* 0x000fe40000000000 */
[----:B------:R-:W-:Y:S02]  /*20ab0*/  SEL R35, R56, R67, P0 ;  /* 0x0000004338237207 */ /* 0x000fe40000000000 */
[----:B------:R-:W-:-:S02]  /*20ac0*/  SEL R37, R71, R58, P0 ;  /* 0x0000003a47257207 */ /* 0x000fc40000000000 */
[----:B------:R-:W-:-:S07]  /*20ad0*/  SEL R39, R58, R71, P0 ;  /* 0x000000473a277207 */ /* 0x000fce0000000000 */
.L_x_848:
[----:B------:R-:W-:Y:S05]  /*20ae0*/  WARPSYNC.ALL ;  /* 0x0000000000007948 */ /* 0x000fea0003800000 */
[----:B------:R-:W-:Y:S01]  /*20af0*/  BAR.SYNC.DEFER_BLOCKING 0x1, 0x100 ;  /* 0x0044000000007b1d */ /* 0x000fe20000010000 */
[----:B0-----:R-:W-:-:S05]  /*20b00*/  SEL R41, R75, R60, P0 ;  /* 0x0000003c4b297207 */ /* 0x001fca0000000000 */
[----:B------:R-:W-:Y:S01]  /*20b10*/  ULDC.64 UR4, c[0x0][0xc00] ;  /* 0x0003000000047ab9 */ /* 0x000fe20000000a00 */
[----:B------:R-:W-:Y:S01]  /*20b20*/  SEL R43, R60, R75, P0 ;  /* 0x0000004b3c2b7207 */ /* 0x000fe20000000000 */
[----:B------:R-:W2:Y:S01]  /*20b30*/  LDL R3, [R1+0x3c] ;  /* 0x00003c0001037983 */ /* 0x000ea20000100800 */
[----:B------:R-:W-:Y:S01]  /*20b40*/  ISETP.NE.U32.AND P1, PT, RZ, UR4, PT ;  /* 0x00000004ff007c0c */ /* 0x000fe2000bf25070 */
[----:B------:R-:W0:Y:S01]  /*20b50*/  LDC R49, c[0x0][0xbe8] ;  /* 0x0002fa00ff317b82 */ /* 0x000e220000000800 */
[----:B------:R-:W-:Y:S02]  /*20b60*/  IADD3 R20, P2, R222, UR4, RZ ;  /* 0x00000004de147c10 */ /* 0x000fe4000ff5e0ff */
[----:B------:R-:W-:Y:S02]  /*20b70*/  ISETP.NE.AND.EX P1, PT, RZ, UR5, PT, P1 ;  /* 0x00000005ff007c0c */ /* 0x000fe4000bf25310 */
[----:B------:R-:W-:Y:S01]  /*20b80*/  IADD3.X R21, R223, UR5, RZ, P2, !PT ;  /* 0x00000005df157c10 */ /* 0x000fe200097fe4ff */
[----:B------:R-:W-:-:S02]  /*20b90*/  ULDC.64 UR4, c[0x0][0xc08] ;  /* 0x0003020000047ab9 */ /* 0x000fc40000000a00 */
[----:B------:R-:W-:Y:S01]  /*20ba0*/  ISETP.NE.U32.AND P0, PT, RZ, UR4, PT ;  /* 0x00000004ff007c0c */ /* 0x000fe2000bf05070 */
[----:B------:R1:W-:Y:S04]  /*20bb0*/  STSM.16.M88.4 [R76], R4 ;  /* 0x000000044c007844 */ /* 0x0003e80000000200 */
[----:B------:R-:W-:Y:S04]  /*20bc0*/  STSM.16.M88.4 [R74], R8 ;  /* 0x000000084a007844 */ /* 0x000fe80000000200 */
[----:B------:R2:W-:Y:S04]  /*20bd0*/  STSM.16.M88.4 [R72], R12 ;  /* 0x0000000c48007844 */ /* 0x0005e80000000200 */
[----:B------:R3:W-:Y:S04]  /*20be0*/  STSM.16.M88.4 [R70], R24 ;  /* 0x0000001846007844 */ /* 0x0007e80000000200 */
[----:B------:R3:W-:Y:S04]  /*20bf0*/  STSM.16.M88.4 [R68], R28 ;  /* 0x0000001c44007844 */ /* 0x0007e80000000200 */
[----:B------:R3:W-:Y:S04]  /*20c00*/  STSM.16.M88.4 [R66], R32 ;  /* 0x0000002042007844 */ /* 0x0007e80000000200 */
[----:B------:R3:W-:Y:S01]  /*20c10*/  STSM.16.M88.4 [R64], R36 ;  /* 0x0000002440007844 */ /* 0x0007e20000000200 */
[----:B------:R-:W-:-:S03]  /*20c20*/  ISETP.NE.AND.EX P0, PT, RZ, UR5, PT, P0 ;  /* 0x00000005ff007c0c */ /* 0x000fc6000bf05300 */
[----:B------:R3:W-:Y:S01]  /*20c30*/  STSM.16.M88.4 [R62], R40 ;  /* 0x000000283e007844 */ /* 0x0007e20000000200 */
[----:B------:R-:W-:Y:S09]  /*20c40*/  BAR.SYNC.DEFER_BLOCKING 0x1, 0x100 ;  /* 0x0044000000007b1d */ /* 0x000ff20000010000 */
[----:B------:R-:W-:Y:S01]  /*20c50*/  @P0 IADD3 R222, P3, R222, UR4, RZ ;  /* 0x00000004dede0c10 */ /* 0x000fe2000ff7e0ff */
[----:B------:R-:W-:-:S02]  /*20c60*/  ULDC UR4, c[0x0][0xa88] ;  /* 0x0002a20000047ab9 */ /* 0x000fc40000000800 */
[----:B------:R-:W-:Y:S01]  /*20c70*/  IMAD.U32 R0, RZ, RZ, UR4 ;  /* 0x00000004ff007e24 */ /* 0x000fe2000f8e00ff */
[----:B------:R-:W-:Y:S01]  /*20c80*/  @P0 IADD3.X R223, R223, UR5, RZ, P3, !PT ;  /* 0x00000005dfdf0c10 */ /* 0x000fe20009ffe4ff */
[----:B------:R3:W5:Y:S01]  /*20c90*/  @P1 LDG.E R2, desc[UR50][R20.64] ;  /* 0x0000003214021981 */ /* 0x000762000c1e1900 */
[----:B0-----:R-:W-:-:S03]  /*20ca0*/  ISETP.NE.AND P2, PT, R49, 0x1, PT ;  /* 0x000000013100780c */ /* 0x001fc60003f45270 */
[----:B------:R3:W5:Y:S10]  /*20cb0*/  @P0 LDG.E R0, desc[UR50][R222.64] ;  /* 0x00000032de000981 */ /* 0x000774000c1e1900 */
[----:B-1----:R-:W0:Y:S08]  /*20cc0*/  @P2 LDC R4, c[0x0][0xbec] ;  /* 0x0002fb00ff042b82 */ /* 0x002e300000000800 */
[----:B------:R-:W1:Y:S01]  /*20cd0*/  @P2 LDC R5, c[0x0][0xbf0] ;  /* 0x0002fc00ff052b82 */ /* 0x000e620000000800 */
[----:B--2---:R-:W-:Y:S01]  /*20ce0*/  LEA R13, R225, R3, 0x7 ;  /* 0x00000003e10d7211 */ /* 0x004fe200078e38ff */
[----:B01-3--:R-:W-:Y:S06]  /*20cf0*/  @P0 BRA `(.L_x_609) ;  /* 0x0000000000100947 */ /* 0x00bfec0003800000 */
[----:B------:R-:W-:Y:S05]  /*20d00*/  @!P1 BRA `(.L_x_609) ;  /* 0x00000000000c9947 */ /* 0x000fea0003800000 */
[----:B------:R-:W2:Y:S04]  /*20d10*/  LDG.E R3, desc[UR50][R20.64] ;  /* 0x0000003214037981 */ /* 0x000ea8000c1e1900 */
[----:B-----5:R-:W2:Y:S02]  /*20d20*/  LDG.E R0, desc[UR50][R20.64+0x4] ;  /* 0x0000043214007981 */ /* 0x020ea4000c1e1900 */
[----:B--2---:R-:W-:-:S07]  /*20d30*/  IMAD.IADD R0, R0, 0x1, -R3 ;  /* 0x0000000100007824 */ /* 0x004fce00078e0a03 */
.L_x_609:
[----:B------:R-:W2:Y:S01]  /*20d40*/  LDL R10, [R1+0x30] ;  /* 0x00003000010a7983 */ /* 0x000ea20000100800 */
[----:B------:R-:W-:Y:S01]  /*20d50*/  SHF.R.S32.HI R48, RZ, 0x1f, R221 ;  /* 0x0000001fff307819 */ /* 0x000fe200000114dd */
[----:B------:R-:W-:Y:S01]  /*20d60*/  @P2 IMAD.HI.U32 R4, R13, R4, RZ ;  /* 0x000000040d042227 */ /* 0x000fe200078e00ff */
[----:B------:R-:W-:Y:S01]  /*20d70*/  ULDC.64 UR4, c[0x0][0xb90] ;  /* 0x0002e40000047ab9 */ /* 0x000fe20000000a00 */
[----:B-----5:R-:W-:Y:S01]  /*20d80*/  SHF.R.S32.HI R3, RZ, 0x1f, R2 ;  /* 0x0000001fff037819 */ /* 0x020fe20000011402 */
[----:B------:R-:W0:Y:S01]  /*20d90*/  @P2 LDC R55, c[0x0][0xbec] ;  /* 0x0002fb00ff372b82 */ /* 0x000e220000000800 */
[----:B------:R-:W-:Y:S01]  /*20da0*/  IMAD R6, R48, UR4, RZ ;  /* 0x0000000430067c24 */ /* 0x000fe2000f8e02ff */
[----:B------:R-:W-:Y:S01]  /*20db0*/  SEL R224, R224, RZ, !P1 ;  /* 0x000000ffe0e07207 */ /* 0x000fe20004800000 */
[----:B------:R-:W-:Y:S01]  /*20dc0*/  IMAD.MOV.U32 R7, RZ, RZ, R13 ;  /* 0x000000ffff077224 */ /* 0x000fe200078e000d */
[----:B------:R-:W-:Y:S01]  /*20dd0*/  @P2 SHF.R.U32.HI R7, RZ, R5, R4 ;  /* 0x00000005ff072219 */ /* 0x000fe20000011604 */
[----:B------:R-:W-:Y:S01]  /*20de0*/  IMAD.WIDE.U32 R4, R221, UR4, R2 ;  /* 0x00000004dd047c25 */ /* 0x000fe2000f8e0002 */
[----:B------:R-:W-:-:S02]  /*20df0*/  SEL R51, R218, RZ, !P1 ;  /* 0x000000ffda337207 */ /* 0x000fc40004800000 */
[----:B------:R-:W-:Y:S01]  /*20e00*/  LEA R11, R227, R214, 0x6 ;  /* 0x000000d6e30b7211 */ /* 0x000fe200078e30ff */
[----:B------:R-:W-:Y:S01]  /*20e10*/  IMAD R9, R221, UR5, R6 ;  /* 0x00000005dd097c24 */ /* 0x000fe2000f8e0206 */
[----:B------:R-:W-:Y:S01]  /*20e20*/  ULDC.64 UR4, c[0x0][0xb98] ;  /* 0x0002e60000047ab9 */ /* 0x000fe20000000a00 */
[----:B------:R-:W-:Y:S02]  /*20e30*/  IMAD.MOV R6, RZ, RZ, -R7 ;  /* 0x000000ffff067224 */ /* 0x000fe400078e0a07 */
[----:B------:R-:W-:Y:S02]  /*20e40*/  IMAD.IADD R5, R5, 0x1, R9 ;  /* 0x0000000105057824 */ /* 0x000fe400078e0209 */
[----:B------:R-:W-:Y:S02]  /*20e50*/  IMAD R9, R49, R6, R13 ;  /* 0x0000000631097224 */ /* 0x000fe400078e020d */
[----:B------:R-:W-:Y:S02]  /*20e60*/  IMAD R6, R224, UR4, RZ ;  /* 0x00000004e0067c24 */ /* 0x000fe4000f8e02ff */
[----:B------:R-:W-:-:S04]  /*20e70*/  IMAD.WIDE.U32 R4, R51, UR4, R4 ;  /* 0x0000000433047c25 */ /* 0x000fc8000f8e0004 */
[----:B------:R-:W-:Y:S01]  /*20e80*/  IMAD.WIDE R44, R11, 0x2, R44 ;  /* 0x000000020b2c7825 */ /* 0x000fe200078e022c */
[----:B------:R-:W-:Y:S02]  /*20e90*/  SHF.R.S32.HI R11, RZ, 0x1f, R7 ;  /* 0x0000001fff0b7819 */ /* 0x000fe40000011407 */
[----:B------:R-:W-:Y:S01]  /*20ea0*/  IADD3 R4, P1, R7, R4, RZ ;  /* 0x0000000407047210 */ /* 0x000fe20007f3e0ff */
[----:B------:R-:W-:Y:S01]  /*20eb0*/  IMAD R8, R51, UR5, R6 ;  /* 0x0000000533087c24 */ /* 0x000fe2000f8e0206 */
[----:B------:R-:W-:Y:S01]  /*20ec0*/  SHF.R.S32.HI R6, RZ, 0x1f, R9 ;  /* 0x0000001fff067819 */ /* 0x000fe20000011409 */
[----:B------:R-:W-:Y:S01]  /*20ed0*/  ULDC.64 UR4, c[0x0][0xb88] ;  /* 0x0002e20000047ab9 */ /* 0x000fe20000000a00 */
[----:B------:R-:W-:Y:S01]  /*20ee0*/  IADD3 R13, P4, R44, 0x2000, RZ ;  /* 0x000020002c0d7810 */ /* 0x000fe20007f9e0ff */
[----:B------:R-:W-:Y:S01]  /*20ef0*/  IMAD R53, R0, R49, RZ ;  /* 0x0000003100357224 */ /* 0x000fe200078e02ff */
[----:B------:R-:W-:Y:S01]  /*20f00*/  IADD3.X R5, R11, R5, R8, P1, !PT ;  /* 0x000000050b057210 */ /* 0x000fe20000ffe408 */
[----:B------:R-:W-:Y:S01]  /*20f10*/  IMAD R6, R6, UR4, RZ ;  /* 0x0000000406067c24 */ /* 0x000fe2000f8e02ff */
[----:B------:R-:W-:-:S02]  /*20f20*/  IADD3 R29, P3, R44, 0x4000, RZ ;  /* 0x000040002c1d7810 */ /* 0x000fc40007f7e0ff */
[----:B------:R-:W-:Y:S01]  /*20f30*/  IADD3 R7, P0, R44, 0x1000, RZ ;  /* 0x000010002c077810 */ /* 0x000fe20007f1e0ff */
[----:B------:R-:W-:Y:S01]  /*20f40*/  IMAD R11, R9, UR5, R6 ;  /* 0x00000005090b7c24 */ /* 0x000fe2000f8e0206 */
[----:B------:R-:W-:Y:S01]  /*20f50*/  LOP3.LUT R12, R13, 0x380, RZ, 0xc0, !PT ;  /* 0x000003800d0c7812 */ /* 0x000fe200078ec0ff */
[----:B------:R-:W-:Y:S01]  /*20f60*/  IMAD.WIDE.U32 R4, R9, UR4, R4 ;  /* 0x0000000409047c25 */ /* 0x000fe2000f8e0004 */
[----:B------:R-:W-:Y:S01]  /*20f70*/  ULDC.64 UR4, c[0x0][0xb50] ;  /* 0x0002d40000047ab9 */ /* 0x000fe20000000a00 */
[----:B------:R-:W-:Y:S02]  /*20f80*/  LOP3.LUT R28, R29, 0x380, RZ, 0xc0, !PT ;  /* 0x000003801d1c7812 */ /* 0x000fe400078ec0ff */
[----:B------:R-:W-:Y:S01]  /*20f90*/  LOP3.LUT R8, R7, 0x380, RZ, 0xc0, !PT ;  /* 0x0000038007087812 */ /* 0x000fe200078ec0ff */
[----:B------:R-:W-:Y:S01]  /*20fa0*/  IMAD.X R9, RZ, RZ, R45, P0 ;  /* 0x000000ffff097224 */ /* 0x000fe200000e062d */
[----:B------:R-:W-:Y:S02]  /*20fb0*/  IADD3 R5, R5, R11, RZ ;  /* 0x0000000b05057210 */ /* 0x000fe40007ffe0ff */
[----:B------:R-:W-:-:S02]  /*20fc0*/  LEA R6, P1, R4, UR4, 0x2 ;  /* 0x0000000404067c11 */ /* 0x000fc4000f8210ff */
[----:B------:R-:W-:Y:S02]  /*20fd0*/  SHF.R.U64 R12, R12, 0x3, RZ ;  /* 0x000000030c0c7819 */ /* 0x000fe400000012ff */
[----:B------:R-:W-:Y:S01]  /*20fe0*/  LEA.HI.X R4, R4, UR5, R5, 0x2, P1 ;  /* 0x0000000504047c11 */ /* 0x000fe200088f1405 */
[----:B------:R-:W-:Y:S01]  /*20ff0*/  SHFL.IDX PT, R20, R6, RZ, 0x1c1f ;  /* 0x001c1fff06147589 */ /* 0x000fe200000e0000 */
[----:B------:R-:W-:Y:S01]  /*21000*/  IADD3 R25, P1, R44, 0x3000, RZ ;  /* 0x000030002c197810 */ /* 0x000fe20007f3e0ff */
[----:B------:R-:W-:Y:S01]  /*21010*/  ULDC.64 UR4, c[0x0][0xaa0] ;  /* 0x0002a80000047ab9 */ /* 0x000fe20000000a00 */
[----:B------:R-:W-:Y:S01]  /*21020*/  SHF.R.U64 R28, R28, 0x3, RZ ;  /* 0x000000031c1c7819 */ /* 0x000fe200000012ff */
[----:B------:R-:W1:Y:S01]  /*21030*/  SHFL.IDX PT, R21, R4, RZ, 0x1c1f ;  /* 0x001c1fff04157589 */ /* 0x000e6200000e0000 */
[----:B------:R-:W-:Y:S02]  /*21040*/  LOP3.LUT R24, R25, 0x380, RZ, 0xc0, !PT ;  /* 0x0000038019187812 */ /* 0x000fe400078ec0ff */
[----:B------:R-:W-:Y:S01]  /*21050*/  LOP3.LUT P0, RZ, R229, 0x3, RZ, 0xc0, !PT ;  /* 0x00000003e5ff7812 */ /* 0x000fe2000780c0ff */
[----:B------:R-:W-:Y:S01]  /*21060*/  SHFL.IDX PT, R46, R6, 0x1, 0x1c1f ;  /* 0x003c1f00062e7f89 */ /* 0x000fe200000e0000 */
[----:B------:R-:W-:-:S02]  /*21070*/  SHF.R.U64 R24, R24, 0x3, RZ ;  /* 0x0000000318187819 */ /* 0x000fc400000012ff */
[----:B------:R-:W-:Y:S01]  /*21080*/  SHF.R.U64 R8, R8, 0x3, RZ ;  /* 0x0000000308087819 */ /* 0x000fe200000012ff */
[----:B------:R-:W3:Y:S01]  /*21090*/  SHFL.IDX PT, R47, R4, 0x1, 0x1c1f ;  /* 0x003c1f00042f7f89 */ /* 0x000ee200000e0000 */
[----:B------:R-:W-:Y:S01]  /*210a0*/  LOP3.LUT R24, R24, R25, RZ, 0x3c, !PT ;  /* 0x0000001918187212 */ /* 0x000fe200078e3cff */
[----:B------:R-:W-:Y:S01]  /*210b0*/  IMAD.X R25, RZ, RZ, R45, P1 ;  /* 0x000000ffff197224 */ /* 0x000fe200008e062d */
[----:B------:R-:W-:Y:S02]  /*210c0*/  LOP3.LUT R12, R12, R13, RZ, 0x3c, !PT ;  /* 0x0000000d0c0c7212 */ /* 0x000fe400078e3cff */
[----:B------:R-:W-:Y:S02]  /*210d0*/  LOP3.LUT R28, R28, R29, RZ, 0x3c, !PT ;  /* 0x0000001d1c1c7212 */ /* 0x000fe400078e3cff */
[----:B------:R-:W-:Y:S02]  /*210e0*/  LOP3.LUT R8, R8, R7, RZ, 0x3c, !PT ;  /* 0x0000000708087212 */ /* 0x000fe400078e3cff */
[----:B------:R-:W-:-:S02]  /*210f0*/  IADD3.X R13, RZ, R45, RZ, P4, !PT ;  /* 0x0000002dff0d7210 */ /* 0x000fc400027fe4ff */
[----:B------:R-:W-:Y:S02]  /*21100*/  IADD3.X R29, RZ, R45, RZ, P3, !PT ;  /* 0x0000002dff1d7210 */ /* 0x000fe40001ffe4ff */
[C---:B------:R-:W-:Y:S02]  /*21110*/  IADD3 R33, P5, R44.reuse, 0x5000, RZ ;  /* 0x000050002c217810 */ /* 0x040fe40007fbe0ff */
[C---:B------:R-:W-:Y:S02]  /*21120*/  IADD3 R37, P4, R44.reuse, 0x6000, RZ ;  /* 0x000060002c257810 */ /* 0x040fe40007f9e0ff */
[C---:B------:R-:W-:Y:S02]  /*21130*/  LOP3.LUT R7, R44.reuse, 0x380, RZ, 0xc0, !PT ;  /* 0x000003802c077812 */ /* 0x040fe400078ec0ff */
[----:B------:R-:W-:Y:S02]  /*21140*/  IADD3 R5, P3, R44, 0x7000, RZ ;  /* 0x000070002c057810 */ /* 0x000fe40007f7e0ff */
[----:B------:R-:W-:-:S02]  /*21150*/  LOP3.LUT R32, R33, 0x380, RZ, 0xc0, !PT ;  /* 0x0000038021207812 */ /* 0x000fc400078ec0ff */
[----:B------:R-:W-:Y:S02]  /*21160*/  LOP3.LUT R36, R37, 0x380, RZ, 0xc0, !PT ;  /* 0x0000038025247812 */ /* 0x000fe400078ec0ff */
[----:B------:R-:W-:Y:S02]  /*21170*/  SHF.R.U64 R7, R7, 0x3, RZ ;  /* 0x0000000307077819 */ /* 0x000fe400000012ff */
[----:B------:R-:W-:Y:S02]  /*21180*/  SHF.R.U64 R32, R32, 0x3, RZ ;  /* 0x0000000320207819 */ /* 0x000fe400000012ff */
[----:B------:R-:W-:Y:S02]  /*21190*/  SHF.R.U64 R36, R36, 0x3, RZ ;  /* 0x0000000324247819 */ /* 0x000fe400000012ff */
[----:B------:R-:W-:Y:S02]  /*211a0*/  LOP3.LUT R44, R7, R44, RZ, 0x3c, !PT ;  /* 0x0000002c072c7212 */ /* 0x000fe400078e3cff */
[----:B------:R-:W-:Y:S01]  /*211b0*/  LOP3.LUT R32, R32, R33, RZ, 0x3c, !PT ;  /* 0x0000002120207212 */ /* 0x000fe200078e3cff */
[--C-:B------:R-:W-:Y:S01]  /*211c0*/  IMAD.X R33, RZ, RZ, R45.reuse, P5 ;  /* 0x000000ffff217224 */ /* 0x100fe200028e062d */
[----:B------:R-:W-:Y:S01]  /*211d0*/  LOP3.LUT R36, R36, R37, RZ, 0x3c, !PT ;  /* 0x0000002524247212 */ /* 0x000fe200078e3cff */
[----:B------:R-:W-:Y:S01]  /*211e0*/  IMAD.X R37, RZ, RZ, R45, P4 ;  /* 0x000000ffff257224 */ /* 0x000fe200020e062d */
[----:B------:R-:W-:Y:S01]  /*211f0*/  IADD3.X R41, RZ, R45, RZ, P3, !PT ;  /* 0x0000002dff297210 */ /* 0x000fe20001ffe4ff */
[----:B------:R-:W-:Y:S01]  /*21200*/  IMAD R3, R3, UR4, RZ ;  /* 0x0000000403037c24 */ /* 0x000fe2000f8e02ff */
[----:B------:R-:W-:Y:S01]  /*21210*/  BSSY B1, `(.L_x_610) ;  /* 0x0000053000017945 */ /* 0x000fe20003800000 */
[----:B------:R-:W-:-:S02]  /*21220*/  SHF.R.S32.HI R50, RZ, 0x1f, R219 ;  /* 0x0000001fff327819 */ /* 0x000fc400000114db */
[----:B------:R-:W-:Y:S01]  /*21230*/  SHF.R.S32.HI R52, RZ, 0x1f, R214 ;  /* 0x0000001fff347819 */ /* 0x000fe200000114d6 */
[----:B--2---:R-:W-:-:S04]  /*21240*/  IMAD R10, R225, 0x80, R10 ;  /* 0x00000080e10a7824 */ /* 0x004fc800078e020a */
[C---:B------:R-:W-:Y:S01]  /*21250*/  VIADD R0, R10.reuse, 0x8 ;  /* 0x000000080a007836 */ /* 0x040fe20000000000 */
[----:B------:R-:W-:-:S04]  /*21260*/  ISETP.GE.OR P1, PT, R10, R53, P0 ;  /* 0x000000350a00720c */ /* 0x000fc80000726670 */
[----:B------:R-:W-:Y:S02]  /*21270*/  ISETP.GE.OR P0, PT, R0, R53, P0 ;  /* 0x000000350000720c */ /* 0x000fe40000706670 */
[----:B------:R-:W-:-:S04]  /*21280*/  LOP3.LUT R0, R5, 0x380, RZ, 0xc0, !PT ;  /* 0x0000038005007812 */ /* 0x000fc800078ec0ff */
[----:B------:R-:W-:-:S03]  /*21290*/  SHF.R.U64 R0, R0, 0x3, RZ ;  /* 0x0000000300007819 */ /* 0x000fc600000012ff */
[----:B-1----:R1:W-:Y:S01]  /*212a0*/  @!P1 ST.E desc[UR50][R20.64], R88 ;  /* 0x0000005814009985 */ /* 0x0023e2000c101932 */
[----:B------:R-:W-:-:S03]  /*212b0*/  LOP3.LUT R40, R0, R5, RZ, 0x3c, !PT ;  /* 0x0000000500287212 */ /* 0x000fc600078e3cff */
[----:B---3--:R2:W-:Y:S04]  /*212c0*/  @!P0 ST.E desc[UR50][R46.64], R89 ;  /* 0x000000592e008985 */ /* 0x0085e8000c101932 */
[----:B------:R3:W5:Y:S01]  /*212d0*/  LD.E.128 R4, desc[UR50][R44.64] ;  /* 0x000000322c047980 */ /* 0x000762000c101d00 */
[----:B------:R-:W-:Y:S02]  /*212e0*/  IMAD R0, R220, 0x20, R227 ;  /* 0x00000020dc007824 */ /* 0x000fe400078e02e3 */
[C---:B-1----:R-:W-:Y:S01]  /*212f0*/  IMAD R21, R2.reuse, UR5, R3 ;  /* 0x0000000502157c24 */ /* 0x042fe2000f8e0203 */
[----:B------:R-:W5:Y:S04]  /*21300*/  LD.E.128 R8, desc[UR50][R8.64] ;  /* 0x0000003208087980 */ /* 0x000f68000c101d00 */
[----:B------:R-:W5:Y:S01]  /*21310*/  LD.E.128 R12, desc[UR50][R12.64] ;  /* 0x000000320c0c7980 */ /* 0x000f62000c101d00 */
[----:B---3--:R-:W1:Y:S01]  /*21320*/  @P2 LDC R45, c[0x0][0xbf0] ;  /* 0x0002fc00ff2d2b82 */ /* 0x008e620000000800 */
[----:B------:R-:W-:Y:S01]  /*21330*/  IMAD.WIDE.U32 R2, R2, UR4, RZ ;  /* 0x0000000402027c25 */ /* 0x000fe2000f8e00ff */
[----:B------:R-:W-:Y:S01]  /*21340*/  ULDC.64 UR4, c[0x0][0xae8] ;  /* 0x0002ba0000047ab9 */ /* 0x000fe20000000a00 */
[----:B------:R-:W-:Y:S01]  /*21350*/  LEA R44, R225, R0, 0x7 ;  /* 0x00000000e12c7211 */ /* 0x000fe200078e38ff */
[----:B------:R-:W5:Y:S01]  /*21360*/  LD.E.128 R24, desc[UR50][R24.64] ;  /* 0x0000003218187980 */ /* 0x000f62000c101d00 */
[----:B------:R-:W-:-:S02]  /*21370*/  IMAD.IADD R3, R3, 0x1, R21 ;  /* 0x0000000103037824 */ /* 0x000fc400078e0215 */
[----:B------:R-:W-:Y:S01]  /*21380*/  IMAD R20, R48, UR4, RZ ;  /* 0x0000000430147c24 */ /* 0x000fe2000f8e02ff */
[----:B------:R-:W5:Y:S01]  /*21390*/  LD.E.128 R28, desc[UR50][R28.64] ;  /* 0x000000321c1c7980 */ /* 0x000f62000c101d00 */
[----:B------:R-:W-:-:S03]  /*213a0*/  IMAD.WIDE.U32 R2, R221, UR4, R2 ;  /* 0x00000004dd027c25 */ /* 0x000fc6000f8e0002 */
[----:B------:R-:W5:Y:S01]  /*213b0*/  LD.E.128 R32, desc[UR50][R32.64] ;  /* 0x0000003220207980 */ /* 0x000f62000c101d00 */
[----:B------:R-:W-:Y:S01]  /*213c0*/  IMAD R21, R221, UR5, R20 ;  /* 0x00000005dd157c24 */ /* 0x000fe2000f8e0214 */
[----:B------:R-:W-:Y:S01]  /*213d0*/  ULDC.64 UR4, c[0x0][0xaf0] ;  /* 0x0002bc0000047ab9 */ /* 0x000fe20000000a00 */
[----:B0-----:R-:W-:Y:S01]  /*213e0*/  @P2 IMAD.HI.U32 R0, R44, R55, RZ ;  /* 0x000000372c002227 */ /* 0x001fe200078e00ff */
[----:B------:R-:W5:Y:S03]  /*213f0*/  LD.E.128 R36, desc[UR50][R36.64] ;  /* 0x0000003224247980 */ /* 0x000f66000c101d00 */
[----:B------:R-:W-:Y:S01]  /*21400*/  IMAD.IADD R3, R3, 0x1, R21 ;  /* 0x0000000103037824 */ /* 0x000fe200078e0215 */
[----:B------:R-:W5:Y:S01]  /*21410*/  LD.E.128 R40, desc[UR50][R40.64] ;  /* 0x0000003228287980 */ /* 0x000f62000c101d00 */
[----:B------:R-:W-:Y:S02]  /*21420*/  IMAD.MOV.U32 R21, RZ, RZ, R44 ;  /* 0x000000ffff157224 */ /* 0x000fe400078e002c */
[----:B------:R-:W-:Y:S01]  /*21430*/  IMAD R20, R224, UR4, RZ ;  /* 0x00000004e0147c24 */ /* 0x000fe2000f8e02ff */
[----:B-1----:R-:W-:Y:S01]  /*21440*/  @P2 SHF.R.U32.HI R21, RZ, R45, R0 ;  /* 0x0000002dff152219 */ /* 0x002fe20000011600 */
[C---:B------:R-:W-:Y:S01]  /*21450*/  IMAD.WIDE.U32 R2, R51.reuse, UR4, R2 ;  /* 0x0000000433027c25 */ /* 0x040fe2000f8e0002 */
[----:B------:R-:W-:Y:S01]  /*21460*/  @!PT LDS RZ, [RZ] ;  /* 0x00000000fffff984 */ /* 0x000fe20000000800 */
[----:B------:R-:W-:Y:S01]  /*21470*/  @!PT LDS RZ, [RZ] ;  /* 0x00000000fffff984 */ /* 0x000fe20000000800 */
[----:B------:R-:W-:Y:S01]  /*21480*/  @!PT LDS RZ, [RZ] ;  /* 0x00000000fffff984 */ /* 0x000fe20000000800 */
[----:B------:R-:W-:Y:S01]  /*21490*/  @!PT LDS RZ, [RZ] ;  /* 0x00000000fffff984 */ /* 0x000fe20000000800 */
[----:B------:R0:W-:Y:S06]  /*214a0*/  MEMBAR.ALL.CTA ;  /* 0x0000000000007992 */ /* 0x0001ec0000008000 */
[----:B0-----:R-:W0:Y:S01]  /*214b0*/  FENCE.VIEW.ASYNC.S ;  /* 0x00000000000073c6 */ /* 0x001e220000000000 */
[----:B------:R-:W-:Y:S01]  /*214c0*/  SHF.R.S32.HI R0, RZ, 0x1f, R21 ;  /* 0x0000001fff007819 */ /* 0x000fe20000011415 */
[----:B------:R-:W-:Y:S01]  /*214d0*/  IMAD R45, R51, UR5, R20 ;  /* 0x00000005332d7c24 */ /* 0x000fe2000f8e0214 */
[----:B------:R-:W-:Y:S01]  /*214e0*/  IADD3 R20, -R21, RZ, RZ ;  /* 0x000000ff15147210 */ /* 0x000fe20007ffe1ff */
[----:B------:R-:W-:Y:S01]  /*214f0*/  ULDC.64 UR4, c[0x0][0xae0] ;  /* 0x0002b80000047ab9 */ /* 0x000fe20000000a00 */
[----:B--2---:R-:W-:-:S02]  /*21500*/  IMAD R46, R225, 0x80, R227 ;  /* 0x00000080e12e7824 */ /* 0x004fc400078e02e3 */
[----:B------:R-:W-:Y:S02]  /*21510*/  IMAD.IADD R3, R3, 0x1, R45 ;  /* 0x0000000103037824 */ /* 0x000fe400078e022d */
[----:B------:R-:W-:Y:S01]  /*21520*/  IMAD R0, R0, UR4, RZ ;  /* 0x0000000400007c24 */ /* 0x000fe2000f8e02ff */
[----:B------:R-:W-:Y:S01]  /*21530*/  ISETP.GE.AND P2, PT, R46, R53, PT ;  /* 0x000000352e00720c */ /* 0x000fe20003f46270 */
[----:B------:R-:W-:Y:S02]  /*21540*/  IMAD R45, R49, R20, R44 ;  /* 0x00000014312d7224 */ /* 0x000fe400078e022c */
[C---:B------:R-:W-:Y:S02]  /*21550*/  IMAD R47, R21.reuse, UR5, R0 ;  /* 0x00000005152f7c24 */ /* 0x040fe4000f8e0200 */
[----:B------:R-:W-:Y:S01]  /*21560*/  IMAD.WIDE.U32 R2, R21, UR4, R2 ;  /* 0x0000000415027c25 */ /* 0x000fe2000f8e0002 */
[----:B------:R-:W-:Y:S01]  /*21570*/  SHF.R.S32.HI R0, RZ, 0x1f, R45 ;  /* 0x0000001fff007819 */ /* 0x000fe2000001142d */
[----:B------:R-:W-:-:S03]  /*21580*/  ULDC.64 UR4, c[0x0][0xad8] ;  /* 0x0002b60000047ab9 */ /* 0x000fc60000000a00 */
[----:B------:R-:W-:Y:S01]  /*21590*/  IADD3 R3, R3, R47, RZ ;  /* 0x0000002f03037210 */ /* 0x000fe20007ffe0ff */
[----:B------:R-:W-:Y:S02]  /*215a0*/  IMAD R20, R0, UR4, RZ ;  /* 0x0000000400147c24 */ /* 0x000fe4000f8e02ff */
[C---:B------:R-:W-:Y:S02]  /*215b0*/  VIADD R0, R46.reuse, 0x20 ;  /* 0x000000202e007836 */ /* 0x040fe40000000000 */
[C---:B------:R-:W-:Y:S01]  /*215c0*/  IMAD R21, R45.reuse, UR5, R20 ;  /* 0x000000052d157c24 */ /* 0x040fe2000f8e0214 */
[----:B------:R-:W-:Y:S01]  /*215d0*/  IADD3 R20, R46, 0x40, RZ ;  /* 0x000000402e147810 */ /* 0x000fe20007ffe0ff */
[----:B------:R-:W-:Y:S01]  /*215e0*/  IMAD.WIDE.U32 R2, R45, UR4, R2 ;  /* 0x000000042d027c25 */ /* 0x000fe2000f8e0002 */
[-C--:B------:R-:W-:Y:S01]  /*215f0*/  ISETP.GE.AND P0, PT, R0, R53.reuse, PT ;  /* 0x000000350000720c */ /* 0x080fe20003f06270 */
[----:B------:R-:W-:Y:S01]  /*21600*/  ULDC.64 UR4, c[0x0][0xa80] ;  /* 0x0002a00000047ab9 */ /* 0x000fe20000000a00 */
[----:B------:R-:W-:Y:S01]  /*21610*/  ISETP.GE.AND P1, PT, R20, R53, PT ;  /* 0x000000351400720c */ /* 0x000fe20003f26270 */
[----:B------:R-:W-:Y:S01]  /*21620*/  VIADD R0, R18, 0x29820 ;  /* 0x0002982012007836 */ /* 0x000fe20000000000 */
[----:B------:R-:W-:Y:S01]  /*21630*/  LEA R44, P3, R2, UR4, 0x1 ;  /* 0x00000004022c7c11 */ /* 0x000fe2000f8608ff */
[----:B------:R-:W-:-:S03]  /*21640*/  IMAD.IADD R3, R3, 0x1, R21 ;  /* 0x0000000103037824 */ /* 0x000fc600078e0215 */
[----:B------:R-:W-:Y:S01]  /*21650*/  PRMT R0, RZ, 0x654, R0 ;  /* 0x00000654ff007816 */ /* 0x000fe20000000000 */
[----:B0-----:R0:W1:Y:S01]  /*21660*/  SHFL.IDX PT, R20, R44, RZ, 0x181f ;  /* 0x00181fff2c147589 */ /* 0x00106200000e0000 */
[----:B------:R-:W-:Y:S02]  /*21670*/  LEA.HI.X R45, R2, UR5, R3, 0x1, P3 ;  /* 0x00000005022d7c11 */ /* 0x000fe400098f0c03 */
[----:B------:R2:W-:Y:S03]  /*21680*/  SYNCS.ARRIVE.TRANS64.RED.A1T0 RZ, [R0+URZ], RZ ;  /* 0x000000ff00ff79a7 */ /* 0x0005e6000810043f */
[----:B--2---:R0:W2:Y:S01]  /*21690*/  SHFL.IDX PT, R0, R45, RZ, 0x181f ;  /* 0x00181fff2d007589 */ /* 0x0040a200000e0000 */
[----:B------:R-:W-:Y:S05]  /*216a0*/  @P2 BRA `(.L_x_611) ;  /* 0x0000000000242947 */ /* 0x000fea0003800000 */
[----:B------:R-:W-:Y:S02]  /*216b0*/  ULDC UR4, c[0x0][0xac8] ;  /* 0x0002b20000047ab9 */ /* 0x000fe40000000800 */
[----:B------:R-:W-:Y:S02]  /*216c0*/  ISETP.GE.AND P2, PT, R214, UR4, PT ;  /* 0x00000004d6007c0c */ /* 0x000fe4000bf46270 */
[----:B------:R-:W-:-:S11]  /*216d0*/  ISETP.GE.AND P3, PT, R219, UR4, PT ;  /* 0x00000004db007c0c */ /* 0x000fd6000bf66270 */
[CC--:B-1----:R-:W-:Y:S02]  /*216e0*/  @!P2 LEA R2, P4, R214.reuse, R20.reuse, 0x1 ;  /* 0x00000014d602a211 */ /* 0x0c2fe400078808ff */
[C---:B------:R-:W-:Y:S02]  /*216f0*/  @!P3 LEA R20, P5, R219.reuse, R20, 0x1 ;  /* 0x00000014db14b211 */ /* 0x040fe400078a08ff */
[-C--:B--2---:R-:W-:Y:S02]  /*21700*/  @!P2 LEA.HI.X R3, R214, R0.reuse, R52, 0x1, P4 ;  /* 0x00000000d603a211 */ /* 0x084fe400020f0c34 */
[----:B------:R-:W-:-:S03]  /*21710*/  @!P3 LEA.HI.X R21, R219, R0, R50, 0x1, P5 ;  /* 0x00000000db15b211 */ /* 0x000fc600028f0c32 */
[----:B-----5:R3:W-:Y:S04]  /*21720*/  @!P2 ST.E.128 desc[UR50][R2.64], R4 ;  /* 0x000000040200a985 */ /* 0x0207e8000c101d32 */
[----:B------:R3:W-:Y:S02]  /*21730*/  @!P3 ST.E.128 desc[UR50][R20.64], R28 ;  /* 0x0000001c1400b985 */ /* 0x0007e4000c101d32 */
.L_x_611:
[----:B------:R-:W-:Y:S05]  /*21740*/  BSYNC B1 ;  /* 0x0000000000017941 */ /* 0x000fea0003800000 */
.L_x_610:
[----:B--2---:R2:W4:Y:S01]  /*21750*/  SHFL.IDX PT, R0, R45, 0x1, 0x181f ;  /* 0x00381f002d007f89 */ /* 0x00452200000e0000 */
[----:B------:R-:W-:Y:S03]  /*21760*/  BSSY B1, `(.L_x_612) ;  /* 0x000000c000017945 */ /* 0x000fe60003800000 */
[----:B---3-5:R2:W3:Y:S01]  /*21770*/  SHFL.IDX PT, R4, R44, 0x1, 0x181f ;  /* 0x00381f002c047f89 */ /* 0x0284e200000e0000 */
[----:B------:R-:W-:Y:S05]  /*21780*/  @P0 BRA `(.L_x_613) ;  /* 0x0000000000240947 */ /* 0x000fea0003800000 */
[----:B------:R-:W-:Y:S02]  /*21790*/  ULDC UR4, c[0x0][0xac8] ;  /* 0x0002b20000047ab9 */ /* 0x000fe40000000800 */
[----:B------:R-:W-:Y:S02]  /*217a0*/  ISETP.GE.AND P3, PT, R214, UR4, PT ;  /* 0x00000004d6007c0c */ /* 0x000fe4000bf66270 */
[----:B------:R-:W-:-:S11]  /*217b0*/  ISETP.GE.AND P4, PT, R219, UR4, PT ;  /* 0x00000004db007c0c */ /* 0x000fd6000bf86270 */
[CC--:B---3--:R-:W-:Y:S02]  /*217c0*/  @!P3 LEA R2, P0, R214.reuse, R4.reuse, 0x1 ;  /* 0x00000004d602b211 */ /* 0x0c8fe400078008ff */
[C---:B------:R-:W-:Y:S02]  /*217d0*/  @!P4 LEA R4, P2, R219.reuse, R4, 0x1 ;  /* 0x00000004db04c211 */ /* 0x040fe400078408ff */
[-C--:B----4-:R-:W-:Y:S02]  /*217e0*/  @!P3 LEA.HI.X R3, R214, R0.reuse, R52, 0x1, P0 ;  /* 0x00000000d603b211 */ /* 0x090fe400000f0c34 */
[----:B------:R-:W-:-:S03]  /*217f0*/  @!P4 LEA.HI.X R5, R219, R0, R50, 0x1, P2 ;  /* 0x00000000db05c211 */ /* 0x000fc600010f0c32 */
[----:B------:R3:W-:Y:S04]  /*21800*/  @!P3 ST.E.128 desc[UR50][R2.64], R8 ;  /* 0x000000080200b985 */ /* 0x0007e8000c101d32 */
[----:B------:R3:W-:Y:S02]  /*21810*/  @!P4 ST.E.128 desc[UR50][R4.64], R32 ;  /* 0x000000200400c985 */ /* 0x0007e4000c101d32 */
.L_x_613:
[----:B------:R-:W-:Y:S05]  /*21820*/  BSYNC B1 ;  /* 0x0000000000017941 */ /* 0x000fea0003800000 */
.L_x_612:
[----:B----4-:R4:W0:Y:S01]  /*21830*/  SHFL.IDX PT, R0, R45, 0x2, 0x181f ;  /* 0x00581f002d007f89 */ /* 0x01082200000e0000 */
[----:B------:R-:W-:Y:S03]  /*21840*/  BSSY B1, `(.L_x_614) ;  /* 0x000000c000017945 */ /* 0x000fe60003800000 */
[----:B---3--:R4:W3:Y:S01]  /*21850*/  SHFL.IDX PT, R4, R44, 0x2, 0x181f ;  /* 0x00581f002c047f89 */ /* 0x0088e200000e0000 */
[----:B------:R-:W-:Y:S05]  /*21860*/  @P1 BRA `(.L_x_615) ;  /* 0x0000000000241947 */ /* 0x000fea0003800000 */
[----:B------:R-:W-:Y:S02]  /*21870*/  ULDC UR4, c[0x0][0xac8] ;  /* 0x0002b20000047ab9 */ /* 0x000fe40000000800 */
[----:B------:R-:W-:Y:S02]  /*21880*/  ISETP.GE.AND P2, PT, R214, UR4, PT ;  /* 0x00000004d6007c0c */ /* 0x000fe4000bf46270 */
[----:B------:R-:W-:-:S11]  /*21890*/  ISETP.GE.AND P3, PT, R219, UR4, PT ;  /* 0x00000004db007c0c */ /* 0x000fd6000bf66270 */
[CC--:B---3--:R-:W-:Y:S02]  /*218a0*/  @!P2 LEA R2, P0, R214.reuse, R4.reuse, 0x1 ;  /* 0x00000004d602a211 */ /* 0x0c8fe400078008ff */
[C---:B------:R-:W-:Y:S02]  /*218b0*/  @!P3 LEA R4, P1, R219.reuse, R4, 0x1 ;  /* 0x00000004db04b211 */ /* 0x040fe400078208ff */
[-C--:B0-----:R-:W-:Y:S02]  /*218c0*/  @!P2 LEA.HI.X R3, R214, R0.reuse, R52, 0x1, P0 ;  /* 0x00000000d603a211 */ /* 0x081fe400000f0c34 */
[----:B------:R-:W-:-:S03]  /*218d0*/  @!P3 LEA.HI.X R5, R219, R0, R50, 0x1, P1 ;  /* 0x00000000db05b211 */ /* 0x000fc600008f0c32 */
[----:B------:R0:W-:Y:S04]  /*218e0*/  @!P2 ST.E.128 desc[UR50][R2.64], R12 ;  /* 0x0000000c0200a985 */ /* 0x0001e8000c101d32 */
[----:B------:R0:W-:Y:S02]  /*218f0*/  @!P3 ST.E.128 desc[UR50][R4.64], R36 ;  /* 0x000000240400b985 */ /* 0x0001e4000c101d32 */
.L_x_615:
[----:B------:R-:W-:Y:S05]  /*21900*/  BSYNC B1 ;  /* 0x0000000000017941 */ /* 0x000fea0003800000 */
.L_x_614:
[----:B0-----:R-:W-:Y:S01]  /*21910*/  VIADD R0, R46, 0x60 ;  /* 0x000000602e007836 */ /* 0x001fe20000000000 */
[----:B--2-4-:R-:W0:Y:S04]  /*21920*/  SHFL.IDX PT, R45, R45, 0x3, 0x181f ;  /* 0x00781f002d2d7f89 */ /* 0x014e2800000e0000 */
[----:B------:R-:W-:Y:S01]  /*21930*/  ISETP.GE.AND P0, PT, R0, R53, PT ;  /* 0x000000350000720c */ /* 0x000fe20003f06270 */
[----:B------:R-:W2:-:S12]  /*21940*/  SHFL.IDX PT, R44, R44, 0x3, 0x181f ;  /* 0x00781f002c2c7f89 */ /* 0x000e9800000e0000 */
[----:B------:R-:W-:Y:S05]  /*21950*/  @P0 BRA `(.L_x_616) ;  /* 0x0000000c00240947 */ /* 0x000fea0003800000 */
[----:B------:R-:W-:Y:S02]  /*21960*/  ULDC UR4, c[0x0][0xac8] ;  /* 0x0002b20000047ab9 */ /* 0x000fe40000000800 */
[----:B------:R-:W-:-:S13]  /*21970*/  ISETP.GE.AND P1, PT, R214, UR4, PT ;  /* 0x00000004d6007c0c */ /* 0x000fda000bf26270 */
[----:B--2---:R-:W-:-:S04]  /*21980*/  @!P1 LEA R2, P0, R214, R44, 0x1 ;  /* 0x0000002cd6029211 */ /* 0x004fc800078008ff */
[----:B0-----:R-:W-:Y:S02]  /*21990*/  @!P1 LEA.HI.X R3, R214, R45, R52, 0x1, P0 ;  /* 0x0000002dd6039211 */ /* 0x001fe400000f0c34 */
[----:B------:R-:W-:-:S03]  /*219a0*/  ISETP.GE.AND P0, PT, R219, UR4, PT ;  /* 0x00000004db007c0c */ /* 0x000fc6000bf06270 */
[----:B------:R4:W-:Y:S10]  /*219b0*/  @!P1 ST.E.128 desc[UR50][R2.64], R24 ;  /* 0x0000001802009985 */ /* 0x0009f4000c101d32 */
[----:B------:R-:W-:Y:S05]  /*219c0*/  @P0 BRA `(.L_x_616) ;  /* 0x0000000c00080947 */ /* 0x000fea0003800000 */
[----:B----4-:R-:W-:-:S04]  /*219d0*/  LEA R2, P0, R219, R44, 0x1 ;  /* 0x0000002cdb027211 */ /* 0x010fc800078008ff */
[----:B------:R-:W-:-:S05]  /*219e0*/  LEA.HI.X R3, R219, R45, R50, 0x1, P0 ;  /* 0x0000002ddb037211 */ /* 0x000fca00000f0c32 */
[----:B------:R0:W-:Y:S01]  /*219f0*/  ST.E.128 desc[UR50][R2.64], R40 ;  /* 0x0000002802007985 */ /* 0x0001e2000c101d32 */
[----:B------:R-:W-:Y:S05]  /*21a00*/  BRA `(.L_x_616) ;  /* 0x0000000800f87947 */ /* 0x000fea0003800000 */
.L_x_607:
[----:B------:R-:W-:Y:S01]  /*21a10*/  ULDC.64 UR4, c[0x0][0xc00] ;  /* 0x0003000000047ab9 */ /* 0x000fe20000000a00 */
[----:B------:R-:W-:Y:S01]  /*21a20*/  MOV R0, RZ ;  /* 0x000000ff00007202 */ /* 0x000fe20000000f00 */
[----:B------:R-:W2:Y:S01]  /*21a30*/  LDC R21, c[0x0][0xbe8] ;  /* 0x0002fa00ff157b82 */ /* 0x000ea20000000800 */
[----:B------:R-:W-:Y:S02]  /*21a40*/  ISETP.NE.U32.AND P0, PT, RZ, UR4, PT ;  /* 0x00000004ff007c0c */ /* 0x000fe4000bf05070 */
[----:B------:R-:W-:Y:S02]  /*21a50*/  IADD3 R2, P1, R222, UR4, RZ ;  /* 0x00000004de027c10 */ /* 0x000fe4000ff3e0ff */
[----:B------:R-:W-:Y:S02]  /*21a60*/  ISETP.NE.AND.EX P0, PT, RZ, UR5, PT, P0 ;  /* 0x00000005ff007c0c */ /* 0x000fe4000bf05300 */
[----:B------:R-:W-:Y:S01]  /*21a70*/  IADD3.X R3, R223, UR5, RZ, P1, !PT ;  /* 0x00000005df037c10 */ /* 0x000fe20008ffe4ff */
[----:B------:R-:W-:-:S02]  /*21a80*/  ULDC.64 UR4, c[0x0][0xc08] ;  /* 0x0003020000047ab9 */ /* 0x000fc40000000a00 */
[----:B------:R-:W-:-:S04]  /*21a90*/  ISETP.NE.U32.AND P1, PT, RZ, UR4, PT ;  /* 0x00000004ff007c0c */ /* 0x000fc8000bf25070 */
[----:B------:R-:W-:-:S04]  /*21aa0*/  ISETP.NE.AND.EX P1, PT, RZ, UR5, PT, P1 ;  /* 0x00000005ff007c0c */ /* 0x000fc8000bf25310 */
[----:B------:R3:W5:Y:S01]  /*21ab0*/  @P0 LDG.E R0, desc[UR50][R2.64] ;  /* 0x0000003202000981 */ /* 0x000762000c1e1900 */
[----:B------:R-:W4:Y:S08]  /*21ac0*/  S2R R4, SR_TID.X ;  /* 0x0000000000047919 */ /* 0x000f300000002100 */
[----:B------:R-:W-:Y:S01]  /*21ad0*/  @P1 IADD3 R222, P2, R222, UR4, RZ ;  /* 0x00000004dede1c10 */ /* 0x000fe2000ff5e0ff */
[----:B------:R-:W-:-:S02]  /*21ae0*/  ULDC UR4, c[0x0][0xa88] ;  /* 0x0002a20000047ab9 */ /* 0x000fc40000000800 */
[----:B------:R-:W-:Y:S01]  /*21af0*/  IMAD.U32 R6, RZ, RZ, UR4 ;  /* 0x00000004ff067e24 */ /* 0x000fe2000f8e00ff */
[----:B------:R-:W-:-:S05]  /*21b00*/  @P1 IADD3.X R223, R223, UR5, RZ, P2, !PT ;  /* 0x00000005dfdf1c10 */ /* 0x000fca00097fe4ff */
[----:B------:R3:W5:Y:S01]  /*21b10*/  @P1 LDG.E R6, desc[UR50][R222.64] ;  /* 0x00000032de061981 */ /* 0x000762000c1e1900 */
[----:B--2---:R-:W-:-:S13]  /*21b20*/  ISETP.NE.AND P2, PT, R21, 0x1, PT ;  /* 0x000000011500780c */ /* 0x004fda0003f45270 */
[----:B------:R-:W2:Y:S01]  /*21b30*/  @P2 LDC R14, c[0x0][0xbec] ;  /* 0x0002fb00ff0e2b82 */ /* 0x000ea20000000800 */
[----:B----4-:R-:W-:-:S07]  /*21b40*/  VIADD R4, R4, 0xffffff80 ;  /* 0xffffff8004047836 */ /* 0x010fce0000000000 */
[----:B------:R-:W4:Y:S01]  /*21b50*/  @P2 LDC R25, c[0x0][0xbf0] ;  /* 0x0002fc00ff192b82 */ /* 0x000f220000000800 */
[----:B------:R-:W-:Y:S01]  /*21b60*/  ISETP.GE.AND P3, PT, R4, 0x80, PT ;  /* 0x000000800400780c */ /* 0x000fe20003f66270 */
[----:B---3--:R-:W-:-:S12]  /*21b70*/  @P1 BRA `(.L_x_617) ;  /* 0x0000000000101947 */ /* 0x008fd80003800000 */
[----:B------:R-:W-:Y:S05]  /*21b80*/  @!P0 BRA `(.L_x_617) ;  /* 0x00000000000c8947 */ /* 0x000fea0003800000 */
[----:B------:R-:W3:Y:S04]  /*21b90*/  LDG.E R5, desc[UR50][R2.64] ;  /* 0x0000003202057981 */ /* 0x000ee8000c1e1900 */
[----:B-----5:R-:W3:Y:S02]  /*21ba0*/  LDG.E R6, desc[UR50][R2.64+0x4] ;  /* 0x0000043202067981 */ /* 0x020ee4000c1e1900 */
[----:B---3--:R-:W-:-:S07]  /*21bb0*/  IADD3 R6, -R5, R6, RZ ;  /* 0x0000000605067210 */ /* 0x008fce0007ffe1ff */
.L_x_617:
[----:B------:R-:W-:Y:S01]  /*21bc0*/  BSSY B1, `(.L_x_618) ;  /* 0x000002e000017945 */ /* 0x000fe20003800000 */
[----:B------:R-:W-:Y:S02]  /*21bd0*/  SHF.R.S32.HI R12, RZ, 0x1f, R221 ;  /* 0x0000001fff0c7819 */ /* 0x000fe400000114dd */
[----:B------:R-:W-:Y:S02]  /*21be0*/  SEL R13, R218, RZ, !P0 ;  /* 0x000000ffda0d7207 */ /* 0x000fe40004000000 */
[----:B------:R-:W-:Y:S02]  /*21bf0*/  SEL R224, R224, RZ, !P0 ;  /* 0x000000ffe0e07207 */ /* 0x000fe40004000000 */
[----:B-----5:R-:W-:Y:S01]  /*21c00*/  SHF.R.S32.HI R11, RZ, 0x1f, R0 ;  /* 0x0000001fff0b7819 */ /* 0x020fe20000011400 */
[----:B------:R-:W-:Y:S06]  /*21c10*/  @P3 BRA `(.L_x_619) ;  /* 0x0000000000a03947 */ /* 0x000fec0003800000 */
[----:B------:R-:W3:Y:S01]  /*21c20*/  S2R R2, SR_TID.X ;  /* 0x0000000000027919 */ /* 0x000ee20000002100 */
[----:B------:R-:W5:Y:S02]  /*21c30*/  LDC R9, c[0x0][0xbe8] ;  /* 0x0002fa00ff097b82 */ /* 0x000f640000000800 */
[----:B-----5:R-:W-:Y:S02]  /*21c40*/  IMAD R3, R6, R9, RZ ;  /* 0x0000000906037224 */ /* 0x020fe400078e02ff */
[----:B---3--:R-:W-:-:S04]  /*21c50*/  IMAD R2, R225, 0x80, R2 ;  /* 0x00000080e1027824 */ /* 0x008fc800078e0202 */
[----:B------:R-:W-:-:S05]  /*21c60*/  VIADD R10, R2, 0xffffff80 ;  /* 0xffffff80020a7836 */ /* 0x000fca0000000000 */
[----:B------:R-:W-:-:S13]  /*21c70*/  ISETP.GE.AND P0, PT, R10, R3, PT ;  /* 0x000000030a00720c */ /* 0x000fda0003f06270 */
[----:B------:R-:W-:Y:S05]  /*21c80*/  @P0 BRA `(.L_x_619) ;  /* 0x0000000000840947 */ /* 0x000fea0003800000 */
[----:B------:R-:W-:Y:S01]  /*21c90*/  ISETP.NE.AND P0, PT, R9, 0x1, PT ;  /* 0x000000010900780c */ /* 0x000fe20003f05270 */
[----:B------:R-:W-:Y:S01]  /*21ca0*/  ULDC.64 UR4, c[0x0][0xb90] ;  /* 0x0002e40000047ab9 */ /* 0x000fe20000000a00 */
[----:B------:R-:W-:Y:S01]  /*21cb0*/  IMAD.MOV.U32 R2, RZ, RZ, R0 ;  /* 0x000000ffff027224 */ /* 0x000fe200078e0000 */
[----:B------:R-:W-:Y:S01]  /*21cc0*/  MOV R5, R10 ;  /* 0x0000000a00057202 */ /* 0x000fe20000000f00 */
[----:B------:R-:W-:Y:S02]  /*21cd0*/  IMAD R8, R12, UR4, RZ ;  /* 0x000000040c087c24 */ /* 0x000fe4000f8e02ff */
[----:B------:R-:W-:Y:S02]  /*21ce0*/  IMAD.MOV.U32 R3, RZ, RZ, R11 ;  /* 0x000000ffff037224 */ /* 0x000fe400078e000b */
[----:B------:R-:W-:-:S05]  /*21cf0*/  IMAD.WIDE.U32 R2, R221, UR4, R2 ;  /* 0x00000004dd027c25 */ /* 0x000fca000f8e0002 */
[----:B------:R-:W3:Y:S08]  /*21d00*/  @P0 LDC R7, c[0x0][0xbec] ;  /* 0x0002fb00ff070b82 */ /* 0x000ef00000000800 */
[----:B------:R-:W5:Y:S01]  /*21d10*/  @P0 LDC R15, c[0x0][0xbf0] ;  /* 0x0002fc00ff0f0b82 */ /* 0x000f620000000800 */
[----:B---3--:R-:W-:-:S04]  /*21d20*/  @P0 IMAD.HI.U32 R4, R10, R7, RZ ;  /* 0x000000070a040227 */ /* 0x008fc800078e00ff */
[----:B------:R-:W-:Y:S01]  /*21d30*/  IMAD R7, R221, UR5, R8 ;  /* 0x00000005dd077c24 */ /* 0x000fe2000f8e0208 */
[----:B------:R-:W-:Y:S01]  /*21d40*/  ULDC.64 UR4, c[0x0][0xb98] ;  /* 0x0002e60000047ab9 */ /* 0x000fe20000000a00 */
[----:B-----5:R-:W-:Y:S01]  /*21d50*/  @P0 SHF.R.U32.HI R5, RZ, R15, R4 ;  /* 0x0000000fff050219 */ /* 0x020fe20000011604 */
[----:B------:R-:W-:Y:S02]  /*21d60*/  IMAD R4, R224, UR4, RZ ;  /* 0x00000004e0047c24 */ /* 0x000fe4000f8e02ff */
[----:B------:R-:W-:Y:S02]  /*21d70*/  IADD3 R3, R3, R7, RZ ;  /* 0x0000000703037210 */ /* 0x000fe40007ffe0ff */
[----:B------:R-:W-:Y:S02]  /*21d80*/  IMAD.MOV R7, RZ, RZ, -R5 ;  /* 0x000000ffff077224 */ /* 0x000fe400078e0a05 */
[----:B------:R-:W-:-:S04]  /*21d90*/  IMAD.WIDE.U32 R2, R13, UR4, R2 ;  /* 0x000000040d027c25 */ /* 0x000fc8000f8e0002 */
[----:B------:R-:W-:Y:S01]  /*21da0*/  IMAD R7, R9, R7, R10 ;  /* 0x0000000709077224 */ /* 0x000fe200078e020a */
[----:B------:R-:W-:Y:S01]  /*21db0*/  SHF.R.S32.HI R9, RZ, 0x1f, R5 ;  /* 0x0000001fff097819 */ /* 0x000fe20000011405 */
[----:B------:R-:W-:Y:S01]  /*21dc0*/  IMAD R8, R13, UR5, R4 ;  /* 0x000000050d087c24 */ /* 0x000fe2000f8e0204 */
[----:B------:R-:W-:Y:S01]  /*21dd0*/  IADD3 R2, P0, R5, R2, RZ ;  /* 0x0000000205027210 */ /* 0x000fe20007f1e0ff */
[----:B------:R-:W-:Y:S01]  /*21de0*/  ULDC.64 UR4, c[0x0][0xb88] ;  /* 0x0002e20000047ab9 */ /* 0x000fe20000000a00 */
[----:B------:R-:W-:Y:S02]  /*21df0*/  SHF.R.S32.HI R4, RZ, 0x1f, R7 ;  /* 0x0000001fff047819 */ /* 0x000fe40000011407 */
[----:B------:R-:W-:-:S03]  /*21e00*/  IADD3.X R3, R9, R3, R8, P0, !PT ;  /* 0x0000000309037210 */ /* 0x000fc600007fe408 */
[----:B------:R-:W-:Y:S02]  /*21e10*/  IMAD R4, R4, UR4, RZ ;  /* 0x0000000404047c24 */ /* 0x000fe4000f8e02ff */
[----:B------:R-:W-:-:S04]  /*21e20*/  IMAD.WIDE.U32 R2, R7, UR4, R2 ;  /* 0x0000000407027c25 */ /* 0x000fc8000f8e0002 */
[----:B------:R-:W-:Y:S01]  /*21e30*/  IMAD R5, R7, UR5, R4 ;  /* 0x0000000507057c24 */ /* 0x000fe2000f8e0204 */
[----:B------:R-:W-:Y:S02]  /*21e40*/  ULDC.64 UR4, c[0x0][0xb50] ;  /* 0x0002d40000047ab9 */ /* 0x000fe40000000a00 */
[----:B------:R-:W-:Y:S01]  /*21e50*/  LEA R4, P0, R2, UR4, 0x2 ;  /* 0x0000000402047c11 */ /* 0x000fe2000f8010ff */
[----:B------:R-:W-:-:S05]  /*21e60*/  IMAD.IADD R3, R3, 0x1, R5 ;  /* 0x0000000103037824 */ /* 0x000fca00078e0205 */
[----:B------:R-:W-:Y:S02]  /*21e70*/  LEA.HI.X R5, R2, UR5, R3, 0x2, P0 ;  /* 0x0000000502057c11 */ /* 0x000fe400080f1403 */
[----:B------:R-:W-:-:S05]  /*21e80*/  MOV R3, 0xff800000 ;  /* 0xff80000000037802 */ /* 0x000fca0000000f00 */
[----:B------:R3:W-:Y:S02]  /*21e90*/  STG.E desc[UR50][R4.64], R3 ;  /* 0x0000000304007986 */ /* 0x0007e4000c101932 */
.L_x_619:
[----:B------:R-:W-:Y:S05]  /*21ea0*/  BSYNC B1 ;  /* 0x0000000000017941 */ /* 0x000fea0003800000 */
.L_x_618:
[----:B------:R-:W-:Y:S02]  /*21eb0*/  ULDC.64 UR4, c[0x0][0xaa0] ;  /* 0x0002a80000047ab9 */ /* 0x000fe40000000a00 */
[----:B---3--:R-:W-:-:S04]  /*21ec0*/  IMAD R3, R11, UR4, RZ ;  /* 0x000000040b037c24 */ /* 0x008fc8000f8e02ff */
[C---:B------:R-:W-:Y:S02]  /*21ed0*/  IMAD R5, R0.reuse, UR5, R3 ;  /* 0x0000000500057c24 */ /* 0x040fe4000f8e0203 */
[----:B------:R-:W-:Y:S01]  /*21ee0*/  IMAD.WIDE.U32 R2, R0, UR4, RZ ;  /* 0x0000000400027c25 */ /* 0x000fe2000f8e00ff */
[----:B------:R-:W-:-:S03]  /*21ef0*/  ULDC.64 UR4, c[0x0][0xae8] ;  /* 0x0002ba0000047ab9 */ /* 0x000fc60000000a00 */
[----:B------:R-:W-:Y:S02]  /*21f00*/  IMAD R0, R220, 0x20, R227 ;  /* 0x00000020dc007824 */ /* 0x000fe400078e02e3 */
[----:B------:R-:W-:Y:S02]  /*21f10*/  IMAD.IADD R3, R3, 0x1, R5 ;  /* 0x0000000103037824 */ /* 0x000fe400078e0205 */
[----:B------:R-:W-:Y:S01]  /*21f20*/  IMAD R4, R12, UR4, RZ ;  /* 0x000000040c047c24 */ /* 0x000fe2000f8e02ff */
[----:B------:R-:W-:Y:S01]  /*21f30*/  LEA R9, R225, R0, 0x7 ;  /* 0x00000000e1097211 */ /* 0x000fe200078e38ff */
[----:B------:R-:W-:-:S04]  /*21f40*/  IMAD.WIDE.U32 R2, R221, UR4, R2 ;  /* 0x00000004dd027c25 */ /* 0x000fc8000f8e0002 */
[----:B--2---:R-:W-:-:S04]  /*21f50*/  @P2 IMAD.HI.U32 R0, R9, R14, RZ ;  /* 0x0000000e09002227 */ /* 0x004fc800078e00ff */
[----:B------:R-:W-:Y:S01]  /*21f60*/  IMAD R7, R221, UR5, R4 ;  /* 0x00000005dd077c24 */ /* 0x000fe2000f8e0204 */
[----:B------:R-:W-:Y:S01]  /*21f70*/  ULDC.64 UR4, c[0x0][0xaf0] ;  /* 0x0002bc0000047ab9 */ /* 0x000fe20000000a00 */
[----:B------:R-:W-:Y:S01]  /*21f80*/  IMAD.MOV.U32 R5, RZ, RZ, R9 ;  /* 0x000000ffff057224 */ /* 0x000fe200078e0009 */
[----:B----4-:R-:W-:Y:S01]  /*21f90*/  @P2 SHF.R.U32.HI R5, RZ, R25, R0 ;  /* 0x00000019ff052219 */ /* 0x010fe20000011600 */
[----:B------:R-:W-:Y:S02]  /*21fa0*/  IMAD R4, R224, UR4, RZ ;  /* 0x00000004e0047c24 */ /* 0x000fe4000f8e02ff */
[----:B------:R-:W-:Y:S01]  /*21fb0*/  IMAD.IADD R3, R3, 0x1, R7 ;  /* 0x0000000103037824 */ /* 0x000fe200078e0207 */
[----:B------:R-:W-:Y:S01]  /*21fc0*/  SHF.R.S32.HI R0, RZ, 0x1f, R5 ;  /* 0x0000001fff007819 */ /* 0x000fe20000011405 */
[----:B------:R-:W-:Y:S01]  /*21fd0*/  IMAD R7, R13, UR5, R4 ;  /* 0x000000050d077c24 */ /* 0x000fe2000f8e0204 */
[----:B------:R-:W-:Y:S01]  /*21fe0*/  IADD3 R4, -R5, RZ, RZ ;  /* 0x000000ff05047210 */ /* 0x000fe20007ffe1ff */
[----:B------:R-:W-:Y:S01]  /*21ff0*/  IMAD.WIDE.U32 R2, R13, UR4, R2 ;  /* 0x000000040d027c25 */ /* 0x000fe2000f8e0002 */
[----:B------:R-:W-:-:S03]  /*22000*/  ULDC.64 UR4, c[0x0][0xae0] ;  /* 0x0002b80000047ab9 */ /* 0x000fc60000000a00 */
[----:B------:R-:W-:Y:S02]  /*22010*/  IMAD.IADD R3, R3, 0x1, R7 ;  /* 0x0000000103037824 */ /* 0x000fe400078e0207 */
[----:B------:R-:W-:Y:S02]  /*22020*/  IMAD R0, R0, UR4, RZ ;  /* 0x0000000400007c24 */ /* 0x000fe4000f8e02ff */
[----:B------:R-:W-:Y:S02]  /*22030*/  IMAD R7, R21, R4, R9 ;  /* 0x0000000415077224 */ /* 0x000fe400078e0209 */
[C---:B------:R-:W-:Y:S02]  /*22040*/  IMAD R9, R5.reuse, UR5, R0 ;  /* 0x0000000505097c24 */ /* 0x040fe4000f8e0200 */
[----:B------:R-:W-:Y:S01]  /*22050*/  IMAD.WIDE.U32 R2, R5, UR4, R2 ;  /* 0x0000000405027c25 */ /* 0x000fe2000f8e0002 */
[----:B------:R-:W-:Y:S01]  /*22060*/  SHF.R.S32.HI R0, RZ, 0x1f, R7 ;  /* 0x0000001fff007819 */ /* 0x000fe20000011407 */
[----:B------:R-:W-:-:S02]  /*22070*/  ULDC.64 UR4, c[0x0][0xad8] ;  /* 0x0002b60000047ab9 */ /* 0x000fc40000000a00 */
[----:B------:R-:W-:Y:S02]  /*22080*/  IMAD.IADD R3, R3, 0x1, R9 ;  /* 0x0000000103037824 */ /* 0x000fe400078e0209 */
[----:B------:R-:W-:Y:S02]  /*22090*/  IMAD R0, R0, UR4, RZ ;  /* 0x0000000400007c24 */ /* 0x000fe4000f8e02ff */
[----:B------:R-:W-:-:S04]  /*220a0*/  IMAD.WIDE.U32 R4, R7, UR4, R2 ;  /* 0x0000000407047c25 */ /* 0x000fc8000f8e0002 */
[----:B------:R-:W-:Y:S01]  /*220b0*/  IMAD R3, R7, UR5, R0 ;  /* 0x0000000507037c24 */ /* 0x000fe2000f8e0200 */
[----:B------:R-:W-:Y:S02]  /*220c0*/  ULDC.64 UR4, c[0x0][0xa80] ;  /* 0x0002a00000047ab9 */ /* 0x000fe40000000a00 */
[----:B------:R-:W-:Y:S01]  /*220d0*/  LEA R2, P0, R4, UR4, 0x1 ;  /* 0x0000000404027c11 */ /* 0x000fe2000f8008ff */
[----:B------:R-:W-:Y:S01]  /*220e0*/  UMOV UR4, 0xffffffff ;  /* 0xffffffff00047882 */ /* 0x000fe20000000000 */
[----:B------:R-:W-:-:S04]  /*220f0*/  IADD3 R3, R5, R3, RZ ;  /* 0x0000000305037210 */ /* 0x000fc80007ffe0ff */
[----:B------:R-:W-:Y:S01]  /*22100*/  LEA.HI.X R3, R4, UR5, R3, 0x1, P0 ;  /* 0x0000000504037c11 */ /* 0x000fe200080f0c03 */
[----:B------:R-:W-:Y:S06]  /*22110*/  BRA.DIV UR4, `(.L_x_620) ;  /* 0x0000009e04707947 */ /* 0x000fec000b800000 */
[----:B------:R2:W3:Y:S04]  /*22120*/  SHFL.IDX PT, R0, R3, RZ, 0x181f ;  /* 0x00181fff03007589 */ /* 0x0004e800000e0000 */
[----:B------:R2:W4:Y:S02]  /*22130*/  SHFL.IDX PT, R14, R2, RZ, 0x181f ;  /* 0x00181fff020e7589 */ /* 0x00052400000e0000 */
.L_x_851:
[----:B------:R-:W-:Y:S01]  /*22140*/  IMAD R21, R6, R21, RZ ;  /* 0x0000001506157224 */ /* 0x000fe200078e02ff */
[----:B------:R-:W-:Y:S01]  /*22150*/  BSSY B1, `(.L_x_621) ;  /* 0x000000f000017945 */ /* 0x000fe20003800000 */
[----:B------:R-:W-:-:S05]  /*22160*/  IMAD R6, R225, 0x80, R227 ;  /* 0x00000080e1067824 */ /* 0x000fca00078e02e3 */
[----:B------:R-:W-:-:S13]  /*22170*/  ISETP.GE.AND P0, PT, R6, R21, PT ;  /* 0x000000150600720c */ /* 0x000fda0003f06270 */
[----:B------:R-:W-:Y:S05]  /*22180*/  @P0 BRA `(.L_x_622) ;  /* 0x00000000002c0947 */ /* 0x000fea0003800000 */
[----:B------:R-:W-:Y:S01]  /*22190*/  ULDC UR4, c[0x0][0xac8] ;  /* 0x0002b20000047ab9 */ /* 0x000fe20000000800 */
[----:B------:R-:W-:Y:S02]  /*221a0*/  SHF.R.S32.HI R8, RZ, 0x1f, R214 ;  /* 0x0000001fff087819 */ /* 0x000fe400000114d6 */
[----:B------:R-:W-:Y:S02]  /*221b0*/  ISETP.GE.AND P2, PT, R214, UR4, PT ;  /* 0x00000004d6007c0c */ /* 0x000fe4000bf46270 */
[----:B------:R-:W-:Y:S02]  /*221c0*/  ISETP.GE.AND P3, PT, R219, UR4, PT ;  /* 0x00000004db007c0c */ /* 0x000fe4000bf66270 */
[----:B------:R-:W-:-:S09]  /*221d0*/  SHF.R.S32.HI R7, RZ, 0x1f, R219 ;  /* 0x0000001fff077819 */ /* 0x000fd200000114db */
[CC--:B----4-:R-:W-:Y:S02]  /*221e0*/  @!P2 LEA R4, P0, R214.reuse, R14.reuse, 0x1 ;  /* 0x0000000ed604a211 */ /* 0x0d0fe400078008ff */
[C---:B------:R-:W-:Y:S02]  /*221f0*/  @!P3 LEA R14, P1, R219.reuse, R14, 0x1 ;  /* 0x0000000edb0eb211 */ /* 0x040fe400078208ff */
[-C--:B---3--:R-:W-:Y:S02]  /*22200*/  @!P2 LEA.HI.X R5, R214, R0.reuse, R8, 0x1, P0 ;  /* 0x00000000d605a211 */ /* 0x088fe400000f0c08 */
[----:B------:R-:W-:-:S03]  /*22210*/  @!P3 LEA.HI.X R15, R219, R0, R7, 0x1, P1 ;  /* 0x00000000db0fb211 */ /* 0x000fc600008f0c07 */
[----:B------:R3:W-:Y:S04]  /*22220*/  @!P2 ST.E.128 desc[UR50][R4.64], RZ ;  /* 0x000000ff0400a985 */ /* 0x0007e8000c101d32 */
[----:B------:R3:W-:Y:S02]  /*22230*/  @!P3 ST.E.128 desc[UR50][R14.64], RZ ;  /* 0x000000ff0e00b985 */ /* 0x0007e4000c101d32 */
.L_x_622:
[----:B------:R-:W-:Y:S05]  /*22240*/  BSYNC B1 ;  /* 0x0000000000017941 */ /* 0x000fea0003800000 */
.L_x_621:
[----:B------:R-:W-:-:S03]  /*22250*/  UMOV UR4, 0xffffffff ;  /* 0xffffffff00047882 */ /* 0x000fc60000000000 */
[----:B------:R-:W-:Y:S05]  /*22260*/  BRA.DIV UR4, `(.L_x_623) ;  /* 0x0000009e04507947 */ /* 0x000fea000b800000 */
[----:B---3--:R3:W0:Y:S04]  /*22270*/  SHFL.IDX PT, R0, R3, 0x1, 0x181f ;  /* 0x00381f0003007f89 */ /* 0x00862800000e0000 */
[----:B----4-:R3:W4:Y:S02]  /*22280*/  SHFL.IDX PT, R14, R2, 0x1, 0x181f ;  /* 0x00381f00020e7f89 */ /* 0x01072400000e0000 */
.L_x_855:
[----:B------:R-:W-:Y:S01]  /*22290*/  VIADD R4, R6, 0x20 ;  /* 0x0000002006047836 */ /* 0x000fe20000000000 */
[----:B------:R-:W-:Y:S04]  /*222a0*/  BSSY B1, `(.L_x_624) ;  /* 0x000000e000017945 */ /* 0x000fe80003800000 */
        /* <DEDUP_REMOVED lines=9> */
[-C--:B0-----:R-:W-:Y:S02]  /*22340*/  @!P2 LEA.HI.X R5, R214, R0.reuse, R8, 0x1, P0 ;  /* 0x00000000d605a211 */ /* 0x081fe400000f0c08 */
[----:B------:R-:W-:-:S03]  /*22350*/  @!P3 LEA.HI.X R15, R219, R0, R7, 0x1, P1 ;  /* 0x00000000db0fb211 */ /* 0x000fc600008f0c07 */
[----:B------:R0:W-:Y:S04]  /*22360*/  @!P2 ST.E.128 desc[UR50][R4.64], RZ ;  /* 0x000000ff0400a985 */ /* 0x0001e8000c101d32 */
[----:B------:R0:W-:Y:S02]  /*22370*/  @!P3 ST.E.128 desc[UR50][R14.64], RZ ;  /* 0x000000ff0e00b985 */ /* 0x0001e4000c101d32 */
.L_x_625:
[----:B------:R-:W-:Y:S05]  /*22380*/  BSYNC B1 ;  /* 0x0000000000017941 */ /* 0x000fea0003800000 */
.L_x_624:
[----:B------:R-:W-:-:S03]  /*22390*/  UMOV UR4, 0xffffffff ;  /* 0xffffffff00047882 */ /* 0x000fc60000000000 */
[----:B------:R-:W-:Y:S05]  /*223a0*/  BRA.DIV UR4, `(.L_x_626) ;  /* 0x0000009e04487947 */ /* 0x000fea000b800000 */
[----:B0-----:R0:W0:Y:S04]  /*223b0*/  SHFL.IDX PT, R0, R3, 0x2, 0x181f ;  /* 0x00581f0003007f89 */ /* 0x00102800000e0000 */
[----:B----4-:R4:W0:Y:S02]  /*223c0*/  SHFL.IDX PT, R14, R2, 0x2, 0x181f ;  /* 0x00581f00020e7f89 */ /* 0x01082400000e0000 */
.L_x_859:
[----:B------:R-:W-:Y:S01]  /*223d0*/  IADD3 R4, R6, 0x40, RZ ;  /* 0x0000004006047810 */ /* 0x000fe20007ffe0ff */
[----:B------:R-:W-:Y:S03]  /*223e0*/  BSSY B1, `(.L_x_627) ;  /* 0x000000e000017945 */ /* 0x000fe60003800000 */
[----:B------:R-:W-:-:S13]  /*223f0*/  ISETP.GE.AND P0, PT, R4, R21, PT ;  /* 0x000000150400720c */ /* 0x000fda0003f06270 */
[----:B------:R-:W-:Y:S05]  /*22400*/  @P0 BRA `(.L_x_628) ;  /* 0x00000000002c0947 */ /* 0x000fea0003800000 */
[----:B------:R-:W-:Y:S01]  /*22410*/  ULDC UR4, c[0x0][0xac8] ;  /* 0x0002b20000047ab9 */ /* 0x000fe20000000800 */
[----:B------:R-:W-:Y:S02]  /*22420*/  SHF.R.S32.HI R8, RZ, 0x1f, R214 ;  /* 0x0000001fff087819 */ /* 0x000fe400000114d6 */
[----:B------:R-:W-:Y:S02]  /*22430*/  ISETP.GE.AND P2, PT, R214, UR4, PT ;  /* 0x00000004d6007c0c */ /* 0x000fe4000bf46270 */
[----:B------:R-:W-:Y:S02]  /*22440*/  ISETP.GE.AND P3, PT, R219, UR4, PT ;  /* 0x00000004db007c0c */ /* 0x000fe4000bf66270 */
[----:B------:R-:W-:-:S09]  /*22450*/  SHF.R.S32.HI R7, RZ, 0x1f, R219 ;  /* 0x0000001fff077819 */ /* 0x000fd200000114db */
[CC--:B0-----:R-:W-:Y:S02]  /*22460*/  @!P2 LEA R4, P0, R214.reuse, R14.reuse, 0x1 ;  /* 0x0000000ed604a211 */ /* 0x0c1fe400078008ff */
[C---:B------:R-:W-:Y:S02]  /*22470*/  @!P3 LEA R14, P1, R219.reuse, R14, 0x1 ;  /* 0x0000000edb0eb211 */ /* 0x040fe400078208ff */
[-C--:B------:R-:W-:Y:S02]  /*22480*/  @!P2 LEA.HI.X R5, R214, R0.reuse, R8, 0x1, P0 ;  /* 0x00000000d605a211 */ /* 0x080fe400000f0c08 */
[----:B------:R-:W-:-:S03]  /*22490*/  @!P3 LEA.HI.X R15, R219, R0, R7, 0x1, P1 ;  /* 0x00000000db0fb211 */ /* 0x000fc600008f0c07 */
[----:B------:R0:W-:Y:S04]  /*224a0*/  @!P2 ST.E.128 desc[UR50][R4.64], RZ ;  /* 0x000000ff0400a985 */ /* 0x0001e8000c101d32 */
[----:B------:R0:W-:Y:S02]  /*224b0*/  @!P3 ST.E.128 desc[UR50][R14.64], RZ ;  /* 0x000000ff0e00b985 */ /* 0x0001e4000c101d32 */
.L_x_628:
[----:B------:R-:W-:Y:S05]  /*224c0*/  BSYNC B1 ;  /* 0x0000000000017941 */ /* 0x000fea0003800000 */
.L_x_627:
[----:B------:R-:W-:-:S03]  /*224d0*/  UMOV UR4, 0xffffffff ;  /* 0xffffffff00047882 */ /* 0x000fc60000000000 */
[----:B------:R-:W-:Y:S05]  /*224e0*/  BRA.DIV UR4, `(.L_x_629) ;  /* 0x0000009e04407947 */ /* 0x000fea000b800000 */
[----:B0-----:R0:W0:Y:S04]  /*224f0*/  SHFL.IDX PT, R0, R3, 0x3, 0x181f ;  /* 0x00781f0003007f89 */ /* 0x00102800000e0000 */
[----:B------:R0:W0:Y:S02]  /*22500*/  SHFL.IDX PT, R14, R2, 0x3, 0x181f ;  /* 0x00781f00020e7f89 */ /* 0x00002400000e0000 */
.L_x_863:
[----:B0-234-:R-:W-:-:S05]  /*22510*/  VIADD R2, R6, 0x60 ;  /* 0x0000006006027836 */ /* 0x01dfca0000000000 */
[----:B------:R-:W-:-:S13]  /*22520*/  ISETP.GE.AND P0, PT, R2, R21, PT ;  /* 0x000000150200720c */ /* 0x000fda0003f06270 */
[----:B------:R-:W-:Y:S05]  /*22530*/  @P0 BRA `(.L_x_616) ;  /* 0x00000000002c0947 */ /* 0x000fea0003800000 */
[----:B------:R-:W-:Y:S01]  /*22540*/  ULDC UR4, c[0x0][0xac8] ;  /* 0x0002b20000047ab9 */ /* 0x000fe20000000800 */
[----:B------:R-:W-:Y:S02]  /*22550*/  SHF.R.S32.HI R5, RZ, 0x1f, R214 ;  /* 0x0000001fff057819 */ /* 0x000fe400000114d6 */
[----:B------:R-:W-:Y:S02]  /*22560*/  ISETP.GE.AND P2, PT, R214, UR4, PT ;  /* 0x00000004d6007c0c */ /* 0x000fe4000bf46270 */
[----:B------:R-:W-:Y:S02]  /*22570*/  ISETP.GE.AND P3, PT, R219, UR4, PT ;  /* 0x00000004db007c0c */ /* 0x000fe4000bf66270 */
[----:B------:R-:W-:-:S09]  /*22580*/  SHF.R.S32.HI R4, RZ, 0x1f, R219 ;  /* 0x0000001fff047819 */ /* 0x000fd200000114db */
[CC--:B------:R-:W-:Y:S02]  /*22590*/  @!P2 LEA R2, P0, R214.reuse, R14.reuse, 0x1 ;  /* 0x0000000ed602a211 */ /* 0x0c0fe400078008ff */
[C---:B------:R-:W-:Y:S02]  /*225a0*/  @!P3 LEA R14, P1, R219.reuse, R14, 0x1 ;  /* 0x0000000edb0eb211 */ /* 0x040fe400078208ff */
[-C--:B------:R-:W-:Y:S02]  /*225b0*/  @!P2 LEA.HI.X R3, R214, R0.reuse, R5, 0x1, P0 ;  /* 0x00000000d603a211 */ /* 0x080fe400000f0c05 */
[----:B------:R-:W-:-:S03]  /*225c0*/  @!P3 LEA.HI.X R15, R219, R0, R4, 0x1, P1 ;  /* 0x00000000db0fb211 */ /* 0x000fc600008f0c04 */
[----:B------:R0:W-:Y:S04]  /*225d0*/  @!P2 ST.E.128 desc[UR50][R2.64], RZ ;  /* 0x000000ff0200a985 */ /* 0x0001e8000c101d32 */
[----:B------:R0:W-:Y:S02]  /*225e0*/  @!P3 ST.E.128 desc[UR50][R14.64], RZ ;  /* 0x000000ff0e00b985 */ /* 0x0001e4000c101d32 */
.L_x_616:
[----:B------:R-:W-:Y:S05]  /*225f0*/  BSYNC B0 ;  /* 0x0000000000007941 */ /* 0x000fea0003800000 */
.L_x_606:
[----:B------:R-:W-:Y:S02]  /*22600*/  ULDC UR4, c[0x0][0xc3c] ;  /* 0x00030f0000047ab9 */ /* 0x000fe40000000800 */
[----:B-1----:R-:W-:-:S13]  /*22610*/  ISETP.GE.AND P0, PT, R171, UR4, PT ;  /* 0x00000004ab007c0c */ /* 0x002fda000bf06270 */
[----:B------:R-:W-:Y:S05]  /*22620*/  @!P0 BRA `(.L_x_630) ;  /* 0xfffffdec00c48947 */ /* 0x000fea000383ffff */
[----:B------:R-:W-:Y:S05]  /*22630*/  BRA `(.L_x_431) ;  /* 0x0000007800707947 */ /* 0x000fea0003800000 */
.L_x_429:
[----:B------:R-:W-:-:S08]  /*22640*/  NOP ;  /* 0x0000000000007918 */ /* 0x000fd00000000000 */
[----:B------:R-:W0:-:S00]  /*22650*/  USETMAXREG.DEALLOC.CTAPOOL 0x28 ;  /* 0x00000028000079c8 */ /* 0x000e0000080e0500 */
[----:B0-----:R-:W2:Y:S01]  /*22660*/  LDL.LU R3, [R1] ;  /* 0x0000000001037983 */ /* 0x001ea20000300800 */
[----:B------:R-:W-:-:S06]  /*22670*/  LOP3.LUT R0, R0, 0x3, RZ, 0xc0, !PT ;  /* 0x0000000300007812 */ /* 0x000fcc00078ec0ff */
[----:B------:R-:W0:Y:S02]  /*22680*/  SHFL.IDX PT, R0, R0, RZ, 0x1f ;  /* 0x00001fff00007589 */ /* 0x000e2400000e0000 */
[----:B0-----:R-:W-:-:S13]  /*22690*/  ISETP.NE.AND P0, PT, R0, RZ, PT ;  /* 0x000000ff0000720c */ /* 0x001fda0003f05270 */
[----:B------:R-:W-:Y:S01]  /*226a0*/  @P0 BAR.SYNC.DEFER_BLOCKING 0x5, 0x180 ;  /* 0x0146000000000b1d */ /* 0x000fe20000010000 */
[----:B--2---:R-:W-:-:S04]  /*226b0*/  LOP3.LUT R3, R3, 0xfffffeff, RZ, 0xc0, !PT ;  /* 0xfffffeff03037812 */ /* 0x004fc800078ec0ff */
[----:B------:R-:W-:-:S05]  /*226c0*/  @P0 LOP3.LUT R3, R3, 0x100, RZ, 0xfc, !PT ;  /* 0x0000010003030812 */ /* 0x000fca00078efcff */
[----:B------:R0:W-:Y:S02]  /*226d0*/  STL [R1], R3 ;  /* 0x0000000301007387 */ /* 0x0001e40000100800 */
[----:B0-----:R-:W-:-:S04]  /*226e0*/  @P0 MOV R3, 0x400 ;  /* 0x0000040000030802 */ /* 0x001fc80000000f00 */
[----:B------:R-:W-:-:S05]  /*226f0*/  @P0 LEA R2, R2, R3, 0x18 ;  /* 0x0000000302020211 */ /* 0x000fca00078ec0ff */
[----:B------:R0:W1:Y:S01]  /*22700*/  @P0 LDS.128 R16, [R2+0x298d0] ;  /* 0x0298d00002100984 */ /* 0x0000620000000c00 */
[----:B------:R-:W-:Y:S06]  /*22710*/  @P0 BAR.ARV 0x4, 0x180 ;  /* 0x0106000000000b1d */ /* 0x000fec0000002000 */
[----:B------:R-:W-:Y:S05]  /*22720*/  @P0 BRA `(.L_x_631) ;  /* 0x0000000800040947 */ /* 0x000fea0003800000 */
[----:B------:R-:W2:Y:S01]  /*22730*/  S2R R4, SR_TID.X ;  /* 0x0000000000047919 */ /* 0x000ea20000002100 */
[----:B------:R-:W-:Y:S01]  /*22740*/  ULDC UR4, c[0x0][0xc3c] ;  /* 0x00030f0000047ab9 */ /* 0x000fe20000000800 */
[----:B------:R-:W-:Y:S01]  /*22750*/  IMAD.MOV.U32 R0, RZ, RZ, RZ ;  /* 0x000000ffff007224 */ /* 0x000fe200078e00ff */
[----:B------:R-:W3:Y:S01]  /*22760*/  S2UR UR6, SR_CTAID.X ;  /* 0x00000000000679c3 */ /* 0x000ee20000002500 */
[----:B------:R-:W-:Y:S01]  /*22770*/  ULDC UR5, c[0x0][0xc38] ;  /* 0x00030e0000057ab9 */ /* 0x000fe20000000800 */
[----:B--2---:R-:W-:-:S04]  /*22780*/  LOP3.LUT R5, R4, 0x1f, RZ, 0xc0, !PT ;  /* 0x0000001f04057812 */ /* 0x004fc800078ec0ff */
[----:B------:R-:W-:-:S04]  /*22790*/  ISETP.NE.AND P0, PT, R5, 0x1f, PT ;  /* 0x0000001f0500780c */ /* 0x000fc80003f05270 */
[----:B------:R-:W-:-:S13]  /*227a0*/  ISETP.GE.OR P1, PT, R5, UR4, !P0 ;  /* 0x0000000405007c0c */ /* 0x000fda000c726670 */
[----:B0-----:R-:W0:Y:S02]  /*227b0*/  @!P1 LDC.64 R2, c[0x0][0xc80] ;  /* 0x00032000ff029b82 */ /* 0x001e240000000a00 */
[----:B0-----:R-:W-:-:S05]  /*227c0*/  @!P1 IMAD.WIDE.U32 R2, R5, 0x4, R2 ;  /* 0x0000000405029825 */ /* 0x001fca00078e0002 */
[----:B------:R-:W2:Y:S01]  /*227d0*/  @!P1 LDG.E R0, desc[UR50][R2.64] ;  /* 0x0000003202009981 */ /* 0x000ea2000c1e1900 */
[C---:B------:R-:W-:Y:S01]  /*227e0*/  ISETP.NE.AND P1, PT, R5.reuse, RZ, PT ;  /* 0x000000ff0500720c */ /* 0x040fe20003f25270 */
[----:B------:R-:W-:Y:S01]  /*227f0*/  UMOV UR4, URZ ;  /* 0x0000003f00047c82 */ /* 0x000fe20008000000 */
[C---:B------:R-:W-:Y:S01]  /*22800*/  ISETP.GE.U32.AND P2, PT, R5.reuse, 0x2, PT ;  /* 0x000000020500780c */ /* 0x040fe20003f46070 */
[----:B-1----:R-:W-:Y:S01]  /*22810*/  IMAD.MOV.U32 R16, RZ, RZ, RZ ;  /* 0x000000ffff107224 */ /* 0x002fe200078e00ff */
[C---:B------:R-:W-:Y:S02]  /*22820*/  ISETP.GE.U32.AND P3, PT, R5.reuse, 0x4, PT ;  /* 0x000000040500780c */ /* 0x040fe40003f66070 */
[C---:B------:R-:W-:Y:S02]  /*22830*/  ISETP.GE.U32.AND P4, PT, R5.reuse, 0x8, PT ;  /* 0x000000080500780c */ /* 0x040fe40003f86070 */
[----:B------:R-:W-:Y:S01]  /*22840*/  ISETP.GE.U32.AND P5, PT, R5, 0x10, PT ;  /* 0x000000100500780c */ /* 0x000fe20003fa6070 */
[----:B--2---:R-:W0:Y:S02]  /*22850*/  SHFL.UP PT, R4, R0, 0x1, RZ ;  /* 0x0420000000047989 */ /* 0x004e2400000e00ff */
        /* <DEDUP_REMOVED lines=14> */
[----:B------:R-:W0:Y:S02]  /*22940*/  SHFL.IDX PT, R4, R7, 0x1f, 0x1f ;  /* 0x03e01f0007047f89 */ /* 0x000e2400000e0000 */
[----:B0-----:R-:W-:-:S05]  /*22950*/  IMAD R4, R4, UR5, RZ ;  /* 0x0000000504047c24 */ /* 0x001fca000f8e02ff */
[----:B---3--:R-:W-:Y:S02]  /*22960*/  ISETP.GT.AND P6, PT, R4, UR6, PT ;  /* 0x0000000604007c0c */ /* 0x008fe4000bfc4270 */
[----:B------:R-:W-:-:S11]  /*22970*/  MOV R3, R4 ;  /* 0x0000000400037202 */ /* 0x000fd60000000f00 */
[----:B------:R-:W-:Y:S05]  /*22980*/  @P6 BRA `(.L_x_632) ;  /* 0x00000000009c6947 */ /* 0x000fea0003800000 */
[----:B------:R-:W0:Y:S01]  /*22990*/  LDC R10, c[0x0][0xc3c] ;  /* 0x00030f00ff0a7b82 */ /* 0x000e220000000800 */
[----:B------:R-:W-:Y:S01]  /*229a0*/  IMAD.MOV.U32 R4, RZ, RZ, R3 ;  /* 0x000000ffff047224 */ /* 0x000fe200078e0003 */
[----:B------:R-:W-:Y:S01]  /*229b0*/  UMOV UR4, URZ ;  /* 0x0000003f00047c82 */ /* 0x000fe20008000000 */
[----:B------:R-:W-:Y:S01]  /*229c0*/  ULDC UR7, c[0x0][0xc3c] ;  /* 0x00030f0000077ab9 */ /* 0x000fe20000000800 */
[----:B------:R-:W-:-:S05]  /*229d0*/  ULDC UR5, c[0x0][0xc38] ;  /* 0x00030e0000057ab9 */ /* 0x000fca0000000800 */
.L_x_636:
[----:B------:R-:W-:Y:S01]  /*229e0*/  UIADD3 UR4, UR4, 0x1f, URZ ;  /* 0x0000001f04047890 */ /* 0x000fe2000fffe03f */
[----:B------:R-:W-:-:S05]  /*229f0*/  IMAD.U32 R19, RZ, RZ, UR7 ;  /* 0x00000007ff137e24 */ /* 0x000fca000f8e00ff */
[----:B0-----:R-:W-:-:S13]  /*22a00*/  ISETP.LE.AND P6, PT, R10, UR4, PT ;  /* 0x000000040a007c0c */ /* 0x001fda000bfc3270 */
[----:B------:R-:W-:Y:S05]  /*22a10*/  @P6 BRA `(.L_x_633) ;  /* 0x0000000400246947 */ /* 0x000fea0003800000 */
[----:B------:R-:W-:Y:S01]  /*22a20*/  IADD3 R7, R5, UR4, RZ ;  /* 0x0000000405077c10 */ /* 0x000fe2000fffe0ff */
[----:B------:R-:W-:Y:S01]  /*22a30*/  BSSY B0, `(.L_x_634) ;  /* 0x0000007000007945 */ /* 0x000fe20003800000 */
[----:B------:R-:W-:Y:S02]  /*22a40*/  IMAD.MOV.U32 R0, RZ, RZ, RZ ;  /* 0x000000ffff007224 */ /* 0x000fe400078e00ff */
[----:B------:R-:W-:-:S13]  /*22a50*/  ISETP.GE.OR P6, PT, R7, R10, !P0 ;  /* 0x0000000a0700720c */ /* 0x000fda00047c6670 */
[----:B------:R-:W-:Y:S05]  /*22a60*/  @P6 BRA `(.L_x_635) ;  /* 0x00000000000c6947 */ /* 0x000fea0003800000 */
[----:B------:R-:W0:Y:S02]  /*22a70*/  LDC.64 R2, c[0x0][0xc80] ;  /* 0x00032000ff027b82 */ /* 0x000e240000000a00 */
[----:B0-----:R-:W-:-:S05]  /*22a80*/  IMAD.WIDE R2, R7, 0x4, R2 ;  /* 0x0000000407027825 */ /* 0x001fca00078e0202 */
[----:B------:R0:W5:Y:S02]  /*22a90*/  LDG.E R0, desc[UR50][R2.64] ;  /* 0x0000003202007981 */ /* 0x000164000c1e1900 */
.L_x_635:
[----:B------:R-:W-:Y:S05]  /*22aa0*/  BSYNC B0 ;  /* 0x0000000000007941 */ /* 0x000fea0003800000 */
.L_x_634:
        /* <DEDUP_REMOVED lines=15> */
[----:B------:R-:W0:Y:S02]  /*22ba0*/  SHFL.IDX PT, R3, R9, 0x1f, 0x1f ;  /* 0x03e01f0009037f89 */ /* 0x000e2400000e0000 */
[----:B0-----:R-:W-:-:S04]  /*22bb0*/  IMAD R3, R3, UR5, RZ ;  /* 0x0000000503037c24 */ /* 0x001fc8000f8e02ff */
[----:B------:R-:W-:-:S05]  /*22bc0*/  IMAD.IADD R4, R3, 0x1, R4 ;  /* 0x0000000103047824 */ /* 0x000fca00078e0204 */
[----:B------:R-:W-:-:S13]  /*22bd0*/  ISETP.GT.AND P6, PT, R4, UR6, PT ;  /* 0x0000000604007c0c */ /* 0x000fda000bfc4270 */
[----:B------:R-:W-:Y:S05]  /*22be0*/  @!P6 BRA `(.L_x_636) ;  /* 0xfffffffc007ce947 */ /* 0x000fea000383ffff */
[----:B------:R-:W-:-:S07]  /*22bf0*/  IMAD.MOV.U32 R7, RZ, RZ, R9 ;  /* 0x000000ffff077224 */ /* 0x000fce00078e0009 */
.L_x_632:
[----:B------:R-:W-:-:S05]  /*22c00*/  IADD3 R8, -R3, R4, RZ ;  /* 0x0000000403087210 */ /* 0x000fca0007ffe1ff */
[----:B------:R-:W-:-:S05]  /*22c10*/  IMAD R2, R7, UR5, R8 ;  /* 0x0000000507027c24 */ /* 0x000fca000f8e0208 */
[----:B------:R-:W-:-:S13]  /*22c20*/  ISETP.GT.AND P0, PT, R2, UR6, PT ;  /* 0x0000000602007c0c */ /* 0x000fda000bf04270 */
[----:B------:R-:W-:-:S04]  /*22c30*/  VOTE.ANY R4, PT, !P0 ;  /* 0x0000000000047806 */ /* 0x000fc800040e0100 */
[----:B------:R-:W0:Y:S01]  /*22c40*/  POPC R19, R4 ;  /* 0x0000000400137309 */ /* 0x000e220000000000 */
[----:B------:R-:W-:Y:S01]  /*22c50*/  ISETP.NE.AND P0, PT, R4, RZ, PT ;  /* 0x000000ff0400720c */ /* 0x000fe20003f05270 */
[----:B0-----:R-:W0:Y:S02]  /*22c60*/  SHFL.IDX PT, R10, R0, R19, 0x1f ;  /* 0x00001f13000a7589 */ /* 0x001e2400000e0000 */
[----:B0-----:R-:W-:-:S04]  /*22c70*/  IABS R9, R10 ;  /* 0x0000000a00097213 */ /* 0x001fc80000000000 */
[----:B------:R-:W0:Y:S08]  /*22c80*/  I2F.RP R6, R9 ;  /* 0x0000000900067306 */ /* 0x000e300000209400 */
[----:B0-----:R-:W0:Y:S02]  /*22c90*/  MUFU.RCP R6, R6 ;  /* 0x0000000600067308 */ /* 0x001e240000001000 */
[----:B0-----:R-:W-:-:S06]  /*22ca0*/  VIADD R2, R6, 0xffffffe ;  /* 0x0ffffffe06027836 */ /* 0x001fcc0000000000 */
[----:B------:R0:W1:Y:S01]  /*22cb0*/  F2I.FTZ.U32.TRUNC.NTZ R3, R2 ;  /* 0x0000000200037305 */ /* 0x000062000021f000 */
[----:B------:R-:W-:Y:S05]  /*22cc0*/  @!P0 BRA `(.L_x_637) ;  /* 0x0000000000088947 */ /* 0x000fea0003800000 */
[----:B------:R-:W-:-:S06]  /*22cd0*/  VIADD R16, R19, 0xffffffff ;  /* 0xffffffff13107836 */ /* 0x000fcc0000000000 */
[----:B------:R2:W3:Y:S02]  /*22ce0*/  SHFL.IDX PT, R16, R7, R16, 0x1f ;  /* 0x00001f1007107589 */ /* 0x0004e400000e0000 */
.L_x_637:
[----:B---3--:R-:W-:Y:S01]  /*22cf0*/  IMAD R16, R16, UR5, R8 ;  /* 0x0000000510107c24 */ /* 0x008fe2000f8e0208 */
[----:B0-----:R-:W-:Y:S01]  /*22d00*/  IABS R2, R10 ;  /* 0x0000000a00027213 */ /* 0x001fe20000000000 */
[----:B------:R-:W-:Y:S01]  /*22d10*/  VIADD R19, R19, UR4 ;  /* 0x0000000413137c36 */ /* 0x000fe20008000000 */
[----:B-1----:R-:W-:Y:S02]  /*22d20*/  IADD3 R0, RZ, -R3, RZ ;  /* 0x80000003ff007210 */ /* 0x002fe40007ffe0ff */
[----:B------:R-:W-:Y:S01]  /*22d30*/  IADD3 R11, -R16, UR6, RZ ;  /* 0x00000006100b7c10 */ /* 0x000fe2000fffe1ff */
[----:B------:R-:W-:Y:S02]  /*22d40*/  IMAD.MOV R4, RZ, RZ, -R2 ;  /* 0x000000ffff047224 */ /* 0x000fe400078e0a02 */
[----:B--2---:R-:W-:Y:S01]  /*22d50*/  IMAD R7, R0, R9, RZ ;  /* 0x0000000900077224 */ /* 0x004fe200078e02ff */
[----:B------:R-:W-:Y:S01]  /*22d60*/  IABS R0, R11 ;  /* 0x0000000b00007213 */ /* 0x000fe20000000000 */
[----:B------:R-:W-:-:S04]  /*22d70*/  IMAD.MOV.U32 R2, RZ, RZ, RZ ;  /* 0x000000ffff027224 */ /* 0x000fc800078e00ff */
[----:B------:R-:W-:Y:S01]  /*22d80*/  IMAD.HI.U32 R2, R3, R7, R2 ;  /* 0x0000000703027227 */ /* 0x000fe200078e0002 */
[----:B------:R-:W-:-:S03]  /*22d90*/  MOV R3, R0 ;  /* 0x0000000000037202 */ /* 0x000fc60000000f00 */
[----:B------:R-:W-:Y:S02]  /*22da0*/  IMAD.MOV.U32 R0, RZ, RZ, R4 ;  /* 0x000000ffff007224 */ /* 0x000fe400078e0004 */
[----:B------:R-:W-:-:S04]  /*22db0*/  IMAD.HI.U32 R2, R2, R3, RZ ;  /* 0x0000000302027227 */ /* 0x000fc800078e00ff */
[----:B------:R-:W-:-:S05]  /*22dc0*/  IMAD R0, R2, R0, R3 ;  /* 0x0000000002007224 */ /* 0x000fca00078e0203 */
[----:B------:R-:W-:-:S13]  /*22dd0*/  ISETP.GT.U32.AND P1, PT, R9, R0, PT ;  /* 0x000000000900720c */ /* 0x000fda0003f24070 */
[----:B------:R-:W-:Y:S01]  /*22de0*/  @!P1 IMAD.IADD R0, R0, 0x1, -R9 ;  /* 0x0000000100009824 */ /* 0x000fe200078e0a09 */
[----:B------:R-:W-:Y:S02]  /*22df0*/  @!P1 IADD3 R2, R2, 0x1, RZ ;  /* 0x0000000102029810 */ /* 0x000fe40007ffe0ff */
[----:B------:R-:W-:Y:S02]  /*22e00*/  ISETP.NE.AND P1, PT, R10, RZ, PT ;  /* 0x000000ff0a00720c */ /* 0x000fe40003f25270 */
[----:B------:R-:W-:Y:S02]  /*22e10*/  ISETP.GE.U32.AND P0, PT, R0, R9, PT ;  /* 0x000000090000720c */ /* 0x000fe40003f06070 */
[----:B------:R-:W-:-:S04]  /*22e20*/  LOP3.LUT R0, R11, R10, RZ, 0x3c, !PT ;  /* 0x0000000a0b007212 */ /* 0x000fc800078e3cff */
[----:B------:R-:W-:-:S07]  /*22e30*/  ISETP.GE.AND P2, PT, R0, RZ, PT ;  /* 0x000000ff0000720c */ /* 0x000fce0003f46270 */
[----:B------:R-:W-:-:S06]  /*22e40*/  @P0 VIADD R2, R2, 0x1 ;  /* 0x0000000102020836 */ /* 0x000fcc0000000000 */
[----:B------:R-:W-:Y:S01]  /*22e50*/  @!P2 IMAD.MOV R2, RZ, RZ, -R2 ;  /* 0x000000ffff02a224 */ /* 0x000fe200078e0a02 */
[----:B------:R-:W-:-:S04]  /*22e60*/  @!P1 LOP3.LUT R2, RZ, R10, RZ, 0x33, !PT ;  /* 0x0000000aff029212 */ /* 0x000fc800078e33ff */
[----:B------:R-:W-:Y:S01]  /*22e70*/  IADD3 R17, -R2, RZ, RZ ;  /* 0x000000ff02117210 */ /* 0x000fe20007ffe1ff */
[----:B------:R-:W-:-:S04]  /*22e80*/  IMAD.MOV.U32 R18, RZ, RZ, R2 ;  /* 0x000000ffff127224 */ /* 0x000fc800078e0002 */
[----:B------:R-:W-:Y:S01]  /*22e90*/  IMAD R17, R10, R17, R11 ;  /* 0x000000110a117224 */ /* 0x000fe200078e020b */
[----:B------:R-:W-:Y:S06]  /*22ea0*/  BRA `(.L_x_638) ;  /* 0x00000000000c7947 */ /* 0x000fec0003800000 */
.L_x_633:
[----:B------:R-:W-:Y:S01]  /*22eb0*/  MOV R17, RZ ;  /* 0x000000ff00117202 */ /* 0x000fe20000000f00 */
[----:B------:R-:W-:Y:S02]  /*22ec0*/  IMAD.U32 R16, RZ, RZ, UR6 ;  /* 0x00000006ff107e24 */ /* 0x000fe4000f8e00ff */
[----:B------:R-:W-:-:S07]  /*22ed0*/  IMAD.MOV.U32 R18, RZ, RZ, RZ ;  /* 0x000000ffff127224 */ /* 0x000fce00078e00ff */
.L_x_638:
[----:B------:R-:W-:-:S13]  /*22ee0*/  ISETP.NE.AND P0, PT, R5, RZ, PT ;  /* 0x000000ff0500720c */ /* 0x000fda0003f05270 */
[----:B------:R-:W0:Y:S01]  /*22ef0*/  @!P0 S2R R3, SR_CgaCtaId ;  /* 0x0000000000038919 */ /* 0x000e220000008800 */
[----:B------:R-:W-:-:S04]  /*22f00*/  @!P0 MOV R0, 0x400 ;  /* 0x0000040000008802 */ /* 0x000fc80000000f00 */
[----:B0-----:R-:W-:-:S05]  /*22f10*/  @!P0 LEA R0, R3, R0, 0x18 ;  /* 0x0000000003008211 */ /* 0x001fca00078ec0ff */
[----:B------:R2:W-:Y:S01]  /*22f20*/  @!P0 STS.128 [R0+0x298d0], R16 ;  /* 0x0298d01000008388 */ /* 0x0005e20000000c00 */
[----:B------:R-:W-:Y:S06]  /*22f30*/  BAR.ARV 0x5, 0x180 ;  /* 0x0146000000007b1d */ /* 0x000fec0000002000 */
.L_x_631:
[----:B------:R3:W-:Y:S01]  /*22f40*/  STL [R1+0x48], RZ ;  /* 0x000048ff01007387 */ /* 0x0007e20000100800 */
[----:B------:R-:W-:Y:S01]  /*22f50*/  ULDC UR4, c[0x0][0xc3c] ;  /* 0x00030f0000047ab9 */ /* 0x000fe20000000800 */
[----:B------:R-:W-:Y:S01]  /*22f60*/  MOV R34, 0x1 ;  /* 0x0000000100227802 */ /* 0x000fe20000000f00 */
[----:B------:R-:W-:Y:S01]  /*22f70*/  IMAD.MOV.U32 R23, RZ, RZ, RZ ;  /* 0x000000ffff177224 */ /* 0x000fe200078e00ff */
[----:B-1----:R-:W-:-:S13]  /*22f80*/  ISETP.GE.AND P0, PT, R19, UR4, PT ;  /* 0x0000000413007c0c */ /* 0x002fda000bf06270 */
[----:B---3--:R-:W-:Y:S05]  /*22f90*/  @P0 BRA `(.L_x_639) ;  /* 0x0000006c001c0947 */ /* 0x008fea0003800000 */
[----:B------:R-:W1:Y:S01]  /*22fa0*/  S2R R12, SR_TID.X ;  /* 0x00000000000c7919 */ /* 0x000e620000002100 */
[----:B------:R-:W3:Y:S01]  /*22fb0*/  S2UR UR4, SR_CgaCtaId ;  /* 0x00000000000479c3 */ /* 0x000ee20000008800 */
[----:B------:R-:W-:Y:S01]  /*22fc0*/  MOV R22, 0x400 ;  /* 0x0000040000167802 */ /* 0x000fe20000000f00 */
[----:B------:R-:W-:Y:S01]  /*22fd0*/  BSSY B7, `(.L_x_639) ;  /* 0x00006c3000077945 */ /* 0x000fe20003800000 */
[----:B------:R-:W-:Y:S01]  /*22fe0*/  IMAD.MOV.U32 R35, RZ, RZ, 0x1 ;  /* 0x00000001ff237424 */ /* 0x000fe200078e00ff */
[----:B------:R-:W-:Y:S01]  /*22ff0*/  MOV R28, RZ ;  /* 0x000000ff001c7202 */ /* 0x000fe20000000f00 */
[----:B------:R-:W-:Y:S01]  /*23000*/  IMAD.MOV.U32 R23, RZ, RZ, RZ ;  /* 0x000000ffff177224 */ /* 0x000fe200078e00ff */
[----:B------:R-:W-:Y:S01]  /*23010*/  ULDC.64 UR40, c[0x0][0x198] ;  /* 0x0000660000287ab9 */ /* 0x000fe20000000a00 */
[----:B------:R-:W-:Y:S01]  /*23020*/  IMAD.MOV.U32 R34, RZ, RZ, 0x1 ;  /* 0x00000001ff227424 */ /* 0x000fe200078e00ff */
[----:B------:R-:W-:Y:S02]  /*23030*/  ULOP3.LUT UR39, UR36, 0x2, URZ, 0xfc, !UPT ;  /* 0x0000000224277892 */ /* 0x000fe4000f8efc3f */
[----:B------:R-:W-:Y:S01]  /*23040*/  ULOP3.LUT UR37, UR36, 0x1, URZ, 0xfc, !UPT ;  /* 0x0000000124257892 */ /* 0x000fe2000f8efc3f */
[----:B------:R-:W-:Y:S01]  /*23050*/  ULDC UR38, c[0x0][0xc] ;  /* 0x0000030000267ab9 */ /* 0x000fe20000000800 */
[C---:B-1----:R-:W-:Y:S01]  /*23060*/  LOP3.LUT R10, R12.reuse, 0x7f, RZ, 0xc0, !PT ;  /* 0x0000007f0c0a7812 */ /* 0x042fe200078ec0ff */
[C---:B0-----:R-:W-:Y:S01]  /*23070*/  IMAD.SHL.U32 R2, R12.reuse, 0x10, RZ ;  /* 0x000000100c027824 */ /* 0x041fe200078e00ff */
[C---:B------:R-:W-:Y:S01]  /*23080*/  SHF.L.U32 R3, R12.reuse, 0x7, RZ ;  /* 0x000000070c037819 */ /* 0x040fe200000006ff */
[C---:B------:R-:W-:Y:S01]  /*23090*/  IMAD.SHL.U32 R11, R12.reuse, 0x2, RZ ;  /* 0x000000020c0b7824 */ /* 0x040fe200078e00ff */
[----:B------:R-:W-:Y:S01]  /*230a0*/  SHF.R.U32.HI R7, RZ, 0x5, R10 ;  /* 0x00000005ff077819 */ /* 0x000fe2000001160a */
[----:B------:R-:W-:Y:S01]  /*230b0*/  IMAD.SHL.U32 R37, R12, 0x4, RZ ;  /* 0x000000040c257824 */ /* 0x000fe200078e00ff */
[----:B--2---:R-:W-:-:S02]  /*230c0*/  LOP3.LUT R0, R2, 0x1b0, RZ, 0xc0, !PT ;  /* 0x000001b002007812 */ /* 0x004fc400078ec0ff */
[----:B------:R-:W-:Y:S01]  /*230d0*/  SHF.R.U32.HI R5, RZ, 0x1, R12 ;  /* 0x00000001ff057819 */ /* 0x000fe2000001160c */
[----:B------:R-:W-:Y:S01]  /*230e0*/  IMAD.SHL.U32 R9, R7, 0x200, RZ ;  /* 0x0000020007097824 */ /* 0x000fe200078e00ff */
[----:B------:R-:W-:Y:S02]  /*230f0*/  LOP3.LUT R4, R3, 0x380, RZ, 0xc0, !PT ;  /* 0x0000038003047812 */ /* 0x000fe400078ec0ff */
[----:B------:R-:W-:Y:S02]  /*23100*/  LOP3.LUT R11, R0, 0x30, R11, 0x78, !PT ;  /* 0x00000030000b7812 */ /* 0x000fe400078e780b */
[----:B------:R-:W-:Y:S02]  /*23110*/  SHF.L.U32 R0, R12, 0x5, RZ ;  /* 0x000000050c007819 */ /* 0x000fe400000006ff */
[----:B------:R-:W-:Y:S02]  /*23120*/  LOP3.LUT R6, R9, 0x40, R2, 0xf8, !PT ;  /* 0x0000004009067812 */ /* 0x000fe400078ef802 */
[----:B------:R-:W-:-:S02]  /*23130*/  LOP3.LUT R5, R4, 0x30, R5, 0xf8, !PT ;  /* 0x0000003004057812 */ /* 0x000fc400078ef805 */
[----:B------:R-:W-:Y:S02]  /*23140*/  LOP3.LUT R4, R0, 0x80, RZ, 0xc0, !PT ;  /* 0x0000008000047812 */ /* 0x000fe400078ec0ff */
[----:B------:R-:W-:Y:S02]  /*23150*/  LOP3.LUT R8, R6, R11, RZ, 0xfc, !PT ;  /* 0x0000000b06087212 */ /* 0x000fe400078efcff */
[----:B------:R-:W-:Y:S02]  /*23160*/  LOP3.LUT R6, R4, 0x10, R12, 0xf8, !PT ;  /* 0x0000001004067812 */ /* 0x000fe400078ef80c */
[----:B------:R-:W-:Y:S01]  /*23170*/  LOP3.LUT R9, R9, 0x60, R0, 0xf8, !PT ;  /* 0x0000006009097812 */ /* 0x000fe200078ef800 */
[----:B------:R-:W-:Y:S01]  /*23180*/  STL [R1+0x18], R8 ;  /* 0x0000180801007387 */ /* 0x000fe20000100800 */
[----:B------:R-:W-:Y:S02]  /*23190*/  LOP3.LUT R4, R5, 0x70, R2, 0x78, !PT ;  /* 0x0000007005047812 */ /* 0x000fe400078e7802 */
[----:B------:R-:W-:-:S02]  /*231a0*/  LOP3.LUT R6, R6, 0x10, R37, 0x78, !PT ;  /* 0x0000001006067812 */ /* 0x000fc400078e7825 */
[----:B------:R-:W-:Y:S02]  /*231b0*/  LOP3.LUT R9, R9, 0x100, R0, 0xf8, !PT ;  /* 0x0000010009097812 */ /* 0x000fe400078ef800 */
[----:B------:R-:W-:Y:S02]  /*231c0*/  LOP3.LUT R4, R4, 0xc00, R3, 0xf8, !PT ;  /* 0x00000c0004047812 */ /* 0x000fe400078ef803 */
[----:B------:R-:W-:Y:S02]  /*231d0*/  LOP3.LUT R3, R9, R6, RZ, 0xfc, !PT ;  /* 0x0000000609037212 */ /* 0x000fe400078efcff */
[----:B------:R-:W-:Y:S01]  /*231e0*/  R2P PR, R12, 0x14 ;  /* 0x000000140c007804 */ /* 0x000fe20000000000 */
[----:B------:R3:W-:Y:S01]  /*231f0*/  STL [R1+0x24], R4 ;  /* 0x0000240401007387 */ /* 0x0007e20000100800 */
[----:B------:R-:W-:Y:S02]  /*23200*/  LOP3.LUT R11, R0, 0x380, RZ, 0xc0, !PT ;  /* 0x00000380000b7812 */ /* 0x000fe400078ec0ff */
[----:B------:R-:W-:Y:S01]  /*23210*/  SHF.L.U32 R6, R7, 0xa, RZ ;  /* 0x0000000a07067819 */ /* 0x000fe200000006ff */
[----:B------:R0:W-:Y:S01]  /*23220*/  STL [R1+0x20], R3 ;  /* 0x0000200301007387 */ /* 0x0001e20000100800 */
[----:B------:R-:W-:-:S02]  /*23230*/  SHF.R.U32.HI R5, RZ, 0x2, R10 ;  /* 0x00000002ff057819 */ /* 0x000fc4000001160a */
[----:B------:R-:W-:Y:S02]  /*23240*/  LOP3.LUT R11, R11, 0x30, R2, 0xf8, !PT ;  /* 0x000000300b0b7812 */ /* 0x000fe400078ef802 */
[----:B------:R-:W-:Y:S01]  /*23250*/  LOP3.LUT R2, R2, 0x30, RZ, 0xc0, !PT ;  /* 0x0000003002027812 */ /* 0x000fe200078ec0ff */
[----:B---3--:R-:W-:Y:S01]  /*23260*/  IMAD.U32 R4, RZ, RZ, UR4 ;  /* 0x00000004ff047e24 */ /* 0x008fe2000f8e00ff */
[----:B------:R-:W-:Y:S02]  /*23270*/  LOP3.LUT R0, R5, 0x60, R0, 0xf8, !PT ;  /* 0x0000006005007812 */ /* 0x000fe400078ef800 */
[----:B------:R-:W-:Y:S01]  /*23280*/  LOP3.LUT R37, R11, 0x70, R37, 0x78, !PT ;  /* 0x000000700b257812 */ /* 0x000fe200078e7825 */
[----:B0-----:R-:W-:Y:S01]  /*23290*/  IMAD.MOV.U32 R3, RZ, RZ, 0x40 ;  /* 0x00000040ff037424 */ /* 0x001fe200078e00ff */
[----:B------:R-:W-:-:S04]  /*232a0*/  LEA R22, R4, R22, 0x18 ;  /* 0x0000001604167211 */ /* 0x000fc800078ec0ff */
[C---:B------:R-:W-:Y:S02]  /*232b0*/  SEL R6, R3.reuse, 0xffffffc0, !P2 ;  /* 0xffffffc003067807 */ /* 0x040fe40005000000 */
[----:B------:R-:W-:-:S03]  /*232c0*/  SEL R3, R3, 0xffffffc0, !P4 ;  /* 0xffffffc003037807 */ /* 0x000fc60006000000 */
[----:B------:R-:W-:Y:S04]  /*232d0*/  STL [R1+0x28], R6 ;  /* 0x0000280601007387 */ /* 0x000fe80000100800 */
[----:B------:R0:W-:Y:S04]  /*232e0*/  STL [R1+0x14], R4 ;  /* 0x0000140401007387 */ /* 0x0001e80000100800 */
[----:B------:R1:W-:Y:S04]  /*232f0*/  STL [R1+0x4], R3 ;  /* 0x0000040301007387 */ /* 0x0003e80000100800 */
[----:B------:R2:W-:Y:S01]  /*23300*/  STL [R1+0x48], RZ ;  /* 0x000048ff01007387 */ /* 0x0005e20000100800 */
[----:B0-----:R-:W-:-:S02]  /*23310*/  LOP3.LUT R4, R2, 0x40, RZ, 0xfc, !PT ;  /* 0x0000004002047812 */ /* 0x001fc400078efcff */
[----:B-1----:R-:W-:Y:S02]  /*23320*/  LOP3.LUT R3, R2, 0x80, RZ, 0xfc, !PT ;  /* 0x0000008002037812 */ /* 0x002fe400078efcff */
[----:B------:R-:W-:Y:S02]  /*23330*/  LOP3.LUT R2, R0, 0x80, RZ, 0xfc, !PT ;  /* 0x0000008000027812 */ /* 0x000fe400078efcff */
[----:B------:R-:W-:-:S05]  /*23340*/  IADD3 R0, R22, R8, RZ ;  /* 0x0000000816007210 */ /* 0x000fca0007ffe0ff */
[----:B------:R2:W-:Y:S02]  /*23350*/  STL [R1+0x2c], R0 ;  /* 0x00002c0001007387 */ /* 0x0005e40000100800 */
.L_x_755:
[----:B0-----:R-:W0:Y:S02]  /*23360*/  LDC.64 R24, c[0x0][0xc88] ;  /* 0x00032200ff187b82 */ /* 0x001e240000000a00 */
[----:B0-----:R-:W-:-:S06]  /*23370*/  IMAD.WIDE R24, R19, 0x4, R24 ;  /* 0x0000000413187825 */ /* 0x001fcc00078e0218 */
[----:B------:R-:W2:Y:S01]  /*23380*/  LDG.E R24, desc[UR50][R24.64] ;  /* 0x0000003218187981 */ /* 0x000ea2000c1e1900 */
[----:B------:R-:W-:Y:S05]  /*23390*/  YIELD ;  /* 0x0000000000007946 */ /* 0x000fea0003800000 */
[----:B------:R-:W-:Y:S01]  /*233a0*/  ULDC.64 UR4, c[0x0][0xa28] ;  /* 0x00028a0000047ab9 */ /* 0x000fe20000000a00 */
[----:B------:R-:W-:Y:S01]  /*233b0*/  ULDC.64 UR8, c[0x0][0xa18] ;  /* 0x0002860000087ab9 */ /* 0x000fe20000000a00 */
[----:B------:R-:W-:Y:S01]  /*233c0*/  ISETP.NE.U32.AND P0, PT, RZ, UR4, PT ;  /* 0x00000004ff007c0c */ /* 0x000fe2000bf05070 */
[----:B------:R-:W-:Y:S01]  /*233d0*/  IMAD.MOV.U32 R9, RZ, RZ, RZ ;  /* 0x000000ffff097224 */ /* 0x000fe200078e00ff */
[----:B------:R-:W-:-:S02]  /*233e0*/  ULDC.64 UR6, c[0x0][0xa10] ;  /* 0x0002840000067ab9 */ /* 0x000fc40000000a00 */
[----:B------:R-:W-:Y:S02]  /*233f0*/  ISETP.NE.AND.EX P0, PT, RZ, UR5, PT, P0 ;  /* 0x00000005ff007c0c */ /* 0x000fe4000bf05300 */
[----:B------:R-:W-:-:S04]  /*23400*/  ISETP.NE.U32.AND P2, PT, RZ, UR8, PT ;  /* 0x00000008ff007c0c */ /* 0x000fc8000bf45070 */
[----:B------:R-:W-:Y:S02]  /*23410*/  ISETP.NE.AND.EX P2, PT, RZ, UR9, PT, P2 ;  /* 0x00000009ff007c0c */ /* 0x000fe4000bf45320 */
[----:B------:R-:W-:Y:S02]  /*23420*/  MOV R29, RZ ;  /* 0x000000ff001d7202 */ /* 0x000fe40000000f00 */
[----:B-12---:R-:W-:-:S03]  /*23430*/  SHF.R.S32.HI R0, RZ, 0x1f, R24 ;  /* 0x0000001fff007819 */ /* 0x006fc60000011418 */
[C---:B---3--:R-:W-:Y:S01]  /*23440*/  @P0 LEA R2, P1, R24.reuse, UR4, 0x2 ;  /* 0x0000000418020c11 */ /* 0x048fe2000f8210ff */
[C---:B------:R-:W-:Y:S01]  /*23450*/  IMAD.SHL.U32 R26, R24.reuse, 0x4, RZ ;  /* 0x00000004181a7824 */ /* 0x040fe200078e00ff */
[C-C-:B------:R-:W-:Y:S01]  /*23460*/  SHF.L.U64.HI R27, R24.reuse, 0x2, R0.reuse ;  /* 0x00000002181b7819 */ /* 0x140fe20000010200 */
[----:B------:R0:W-:Y:S01]  /*23470*/  STL [R1+0x40], R0 ;  /* 0x0000400001007387 */ /* 0x0001e20000100800 */
[----:B------:R-:W-:Y:S01]  /*23480*/  @P0 LEA.HI.X R3, R24, UR5, R0, 0x2, P1 ;  /* 0x0000000518030c11 */ /* 0x000fe200088f1400 */
[----:B------:R-:W-:-:S04]  /*23490*/  ULDC.64 UR4, c[0x0][0xa00] ;  /* 0x0002800000047ab9 */ /* 0x000fc80000000a00 */
[----:B------:R1:W2:Y:S01]  /*234a0*/  @P0 LDG.E R9, desc[UR50][R2.64] ;  /* 0x0000003202090981 */ /* 0x0002a2000c1e1900 */
[----:B------:R-:W-:Y:S02]  /*234b0*/  ISETP.NE.U32.AND P0, PT, RZ, UR4, PT ;  /* 0x00000004ff007c0c */ /* 0x000fe4000bf05070 */
[----:B------:R-:W-:Y:S01]  /*234c0*/  ISETP.NE.U32.AND P1, PT, RZ, UR6, PT ;  /* 0x00000006ff007c0c */ /* 0x000fe2000bf25070 */
[----:B0-----:R-:W-:Y:S01]  /*234d0*/  IMAD.MOV.U32 R0, RZ, RZ, RZ ;  /* 0x000000ffff007224 */ /* 0x001fe200078e00ff */
[----:B------:R-:W-:Y:S02]  /*234e0*/  ISETP.NE.AND.EX P0, PT, RZ, UR5, PT, P0 ;  /* 0x00000005ff007c0c */ /* 0x000fe4000bf05300 */
[----:B------:R-:W-:Y:S02]  /*234f0*/  ISETP.NE.AND.EX P1, PT, RZ, UR7, PT, P1 ;  /* 0x00000007ff007c0c */ /* 0x000fe4000bf25310 */
[C---:B------:R-:W-:Y:S02]  /*23500*/  IADD3 R4, P4, R26.reuse, UR6, RZ ;  /* 0x000000061a047c10 */ /* 0x040fe4000ff9e0ff */
[----:B-1----:R-:W-:Y:S01]  /*23510*/  IADD3 R2, P3, R26, UR4, RZ ;  /* 0x000000041a027c10 */ /* 0x002fe2000ff7e0ff */
[----:B------:R-:W-:Y:S01]  /*23520*/  ULDC UR4, c[0x0][0x288] ;  /* 0x0000a20000047ab9 */ /* 0x000fe20000000800 */
[----:B------:R-:W-:-:S02]  /*23530*/  IADD3.X R5, R27, UR7, RZ, P4, !PT ;  /* 0x000000071b057c10 */ /* 0x000fc4000a7fe4ff */
[C---:B------:R-:W-:Y:S02]  /*23540*/  IADD3.X R3, R27.reuse, UR5, RZ, P3, !PT ;  /* 0x000000051b037c10 */ /* 0x040fe40009ffe4ff */
[----:B------:R-:W-:Y:S01]  /*23550*/  @P2 IADD3 R6, P3, R26, UR8, RZ ;  /* 0x000000081a062c10 */ /* 0x000fe2000ff7e0ff */
[----:B------:R-:W-:Y:S01]  /*23560*/  IMAD.U32 R8, RZ, RZ, UR4 ;  /* 0x00000004ff087e24 */ /* 0x000fe2000f8e00ff */
[----:B------:R-:W-:Y:S01]  /*23570*/  ULDC.64 UR4, c[0x0][0x418] ;  /* 0x0001060000047ab9 */ /* 0x000fe20000000a00 */
[----:B------:R-:W5:Y:S01]  /*23580*/  @P0 LDG.E R29, desc[UR50][R2.64] ;  /* 0x00000032021d0981 */ /* 0x000f62000c1e1900 */
[----:B------:R-:W-:-:S03]  /*23590*/  @P2 IADD3.X R7, R27, UR9, RZ, P3, !PT ;  /* 0x000000091b072c10 */ /* 0x000fc60009ffe4ff */
[----:B------:R-:W5:Y:S04]  /*235a0*/  @P1 LDG.E R0, desc[UR50][R4.64] ;  /* 0x0000003204001981 */ /* 0x000f68000c1e1900 */
[----:B------:R0:W3:Y:S01]  /*235b0*/  @P2 LDG.E R8, desc[UR50][R6.64] ;  /* 0x0000003206082981 */ /* 0x0000e2000c1e1900 */
[----:B------:R-:W-:-:S03]  /*235c0*/  UISETP.NE.U32.AND UP0, UPT, UR4, URZ, UPT ;  /* 0x0000003f0400728c */ /* 0x000fc6000bf05070 */
[----:B------:R-:W-:Y:S01]  /*235d0*/  ULDC UR4, c[0x0][0x424] ;  /* 0x0001090000047ab9 */ /* 0x000fe20000000800 */
[----:B------:R-:W-:-:S03]  /*235e0*/  UISETP.NE.AND.EX UP0, UPT, UR5, URZ, UPT, UP0 ;  /* 0x0000003f0500728c */ /* 0x000fc6000bf05300 */
[----:B------:R-:W-:Y:S01]  /*235f0*/  ULDC UR5, c[0x0][0x2f0] ;  /* 0x0000bc0000057ab9 */ /* 0x000fe20000000800 */
[----:B------:R-:W-:-:S04]  /*23600*/  USEL UR4, UR4, 0x1, UP0 ;  /* 0x0000000104047887 */ /* 0x000fc80008000000 */
[----:B------:R-:W-:-:S03]  /*23610*/  UIMAD UR4, UR4, UR5, URZ ;  /* 0x00000005040472a4 */ /* 0x000fc6000f8e023f */
[----:B------:R-:W-:Y:S02]  /*23620*/  ULDC UR5, c[0x0][0x348] ;  /* 0x0000d20000057ab9 */ /* 0x000fe40000000800 */
[----:B0-----:R-:W-:Y:S01]  /*23630*/  MOV R6, UR5 ;  /* 0x0000000500067c02 */ /* 0x001fe20008000f00 */
[----:B------:R-:W-:Y:S01]  /*23640*/  IMAD.U32 R7, RZ, RZ, UR4 ;  /* 0x00000004ff077e24 */ /* 0x000fe2000f8e00ff */
[----:B--2---:R0:W-:Y:S04]  /*23650*/  STL [R1+0xc], R9 ;  /* 0x00000c0901007387 */ /* 0x0041e80000100800 */
[----:B---3--:R0:W-:Y:S01]  /*23660*/  STL [R1+0x44], R8 ;  /* 0x0000440801007387 */ /* 0x0081e20000100800 */
[----:B------:R-:W-:Y:S05]  /*23670*/  @P2 BRA `(.L_x_640) ;  /* 0x0000000000142947 */ /* 0x000fea0003800000 */
[----:B------:R-:W-:Y:S05]  /*23680*/  @!P0 BRA `(.L_x_640) ;  /* 0x0000000000108947 */ /* 0x000fea0003800000 */
[----:B0-----:R-:W2:Y:S04]  /*23690*/  LDG.E R8, desc[UR50][R2.64] ;  /* 0x0000003202087981 */ /* 0x001ea8000c1e1900 */
[----:B------:R-:W2:Y:S02]  /*236a0*/  LDG.E R2, desc[UR50][R2.64+0x4] ;  /* 0x0000043202027981 */ /* 0x000ea4000c1e1900 */
[----:B--2---:R-:W-:-:S05]  /*236b0*/  IMAD.IADD R2, R2, 0x1, -R8 ;  /* 0x0000000102027824 */ /* 0x004fca00078e0a08 */
[----:B------:R1:W-:Y:S02]  /*236c0*/  STL [R1+0x44], R2 ;  /* 0x0000440201007387 */ /* 0x0003e40000100800 */
.L_x_640:
[----:B------:R-:W-:Y:S01]  /*236d0*/  ULDC.64 UR4, c[0x0][0xa20] ;  /* 0x0002880000047ab9 */ /* 0x000fe20000000a00 */
[----:B------:R-:W-:Y:S02]  /*236e0*/  MOV R33, R24 ;  /* 0x0000001800217202 */ /* 0x000fe40000000f00 */
[----:B------:R-:W-:-:S04]  /*236f0*/  ISETP.NE.U32.AND P0, PT, RZ, UR4, PT ;  /* 0x00000004ff007c0c */ /* 0x000fc8000bf05070 */
[----:B------:R-:W-:-:S13]  /*23700*/  ISETP.NE.AND.EX P0, PT, RZ, UR5, PT, P0 ;  /* 0x00000005ff007c0c */ /* 0x000fda000bf05300 */
[----:B------:R-:W-:Y:S05]  /*23710*/  @!P0 BRA `(.L_x_641) ;  /* 0x0000000000108947 */ /* 0x000fea0003800000 */
[----:B-1----:R-:W-:-:S04]  /*23720*/  IADD3 R2, P0, R26, UR4, RZ ;  /* 0x000000041a027c10 */ /* 0x002fc8000ff1e0ff */
[----:B------:R-:W-:-:S05]  /*23730*/  IADD3.X R3, R27, UR5, RZ, P0, !PT ;  /* 0x000000051b037c10 */ /* 0x000fca00087fe4ff */
[----:B------:R2:W5:Y:S01]  /*23740*/  LDG.E R7, desc[UR50][R2.64] ;  /* 0x0000003202077981 */ /* 0x000562000c1e1900 */
[----:B------:R-:W-:Y:S05]  /*23750*/  BRA `(.L_x_642) ;  /* 0x0000000000247947 */ /* 0x000fea0003800000 */
.L_x_641:
[----:B------:R-:W-:Y:S02]  /*23760*/  ULDC.64 UR4, c[0x0][0xa08] ;  /* 0x0002820000047ab9 */ /* 0x000fe40000000a00 */
[----:B------:R-:W-:-:S04]  /*23770*/  ISETP.NE.U32.AND P0, PT, RZ, UR4, PT ;  /* 0x00000004ff007c0c */ /* 0x000fc8000bf05070 */
[----:B------:R-:W-:-:S13]  /*23780*/  ISETP.NE.AND.EX P0, PT, RZ, UR5, PT, P0 ;  /* 0x00000005ff007c0c */ /* 0x000fda000bf05300 */
[----:B------:R-:W-:Y:S05]  /*23790*/  @!P0 BRA `(.L_x_642) ;  /* 0x0000000000148947 */ /* 0x000fea0003800000 */
[----:B-1----:R-:W1:Y:S02]  /*237a0*/  LDC.64 R2, c[0x0][0xa08] ;  /* 0x00028200ff027b82 */ /* 0x002e640000000a00 */
[----:B-1----:R-:W-:-:S05]  /*237b0*/  IMAD.WIDE R2, R33, 0x4, R2 ;  /* 0x0000000421027825 */ /* 0x002fca00078e0202 */
[----:B------:R-:W2:Y:S04]  /*237c0*/  LDG.E R7, desc[UR50][R2.64] ;  /* 0x0000003202077981 */ /* 0x000ea8000c1e1900 */
[----:B------:R-:W2:Y:S02]  /*237d0*/  LDG.E R2, desc[UR50][R2.64+0x4] ;  /* 0x0000043202027981 */ /* 0x000ea4000c1e1900 */
[----:B--2---:R-:W-:-:S07]  /*237e0*/  IMAD.IADD R7, R2, 0x1, -R7 ;  /* 0x0000000102077824 */ /* 0x004fce00078e0a07 */
.L_x_642:
[----:B-12---:R-:W2:Y:S04]  /*237f0*/  @P1 LDG.E R2, desc[UR50][R4.64] ;  /* 0x0000003204021981 */ /* 0x006ea8000c1e1900 */
[----:B------:R-:W2:Y:S01]  /*23800*/  @P1 LDG.E R4, desc[UR50][R4.64+0x4] ;  /* 0x0000043204041981 */ /* 0x000ea2000c1e1900 */
[----:B-----5:R-:W-:Y:S01]  /*23810*/  IADD3 R7, -R9, R7, RZ ;  /* 0x0000000709077210 */ /* 0x020fe20007ffe1ff */
[----:B------:R-:W-:Y:S01]  /*23820*/  BSSY B0, `(.L_x_643) ;  /* 0x0000118000007945 */ /* 0x000fe20003800000 */
[----:B--2---:R-:W-:-:S04]  /*23830*/  @P1 IMAD.IADD R6, R4, 0x1, -R2 ;  /* 0x0000000104061824 */ /* 0x004fc800078e0a02 */
[----:B------:R-:W-:-:S04]  /*23840*/  IMAD.IADD R25, R7, 0x1, R6 ;  /* 0x0000000107197824 */ /* 0x000fc800078e0206 */
[----:B------:R-:W-:-:S04]  /*23850*/  VIADD R32, R25, 0x9f ;  /* 0x0000009f19207836 */ /* 0x000fc80000000000 */
[----:B------:R-:W-:-:S05]  /*23860*/  IMAD.HI R32, R32, 0x66666667, RZ ;  /* 0x6666666720207827 */ /* 0x000fca00078e02ff */
[----:B------:R-:W-:-:S04]  /*23870*/  SHF.R.U32.HI R2, RZ, 0x1f, R32 ;  /* 0x0000001fff027819 */ /* 0x000fc80000011620 */
[----:B------:R-:W-:-:S05]  /*23880*/  LEA.HI.SX32 R32, R32, R2, 0x1a ;  /* 0x0000000220207211 */ /* 0x000fca00078fd2ff */
[----:B------:R-:W-:Y:S01]  /*23890*/  IMAD R2, R32, 0xa0, -R7 ;  /* 0x000000a020027824 */ /* 0x000fe200078e0a07 */
[----:B------:R-:W-:-:S04]  /*238a0*/  IADD3 R7, -R7, RZ, RZ ;  /* 0x000000ff07077210 */ /* 0x000fc80007ffe1ff */
[----:B------:R-:W-:Y:S02]  /*238b0*/  VIMNMX R2, R2, R6, PT ;  /* 0x0000000602027248 */ /* 0x000fe40003fe0100 */
[----:B------:R-:W-:-:S04]  /*238c0*/  VIMNMX R7, RZ, R7, !PT ;  /* 0x00000007ff077248 */ /* 0x000fc80007fe0100 */
[----:B------:R-:W-:Y:S01]  /*238d0*/  ISETP.GT.AND P0, PT, R2, R7, PT ;  /* 0x000000070200720c */ /* 0x000fe20003f04270 */
[----:B------:R-:W-:-:S05]  /*238e0*/  IMAD.WIDE.U32 R4, R7, -0x33333333, RZ ;  /* 0xcccccccd07047825 */ /* 0x000fca00078e00ff */
[----:B------:R-:W-:-:S05]  /*238f0*/  SHF.R.U32.HI R4, RZ, 0x7, R5 ;  /* 0x00000007ff047819 */ /* 0x000fca0000011605 */
[----:B------:R-:W-:Y:S02]  /*23900*/  IMAD.MOV.U32 R3, RZ, RZ, R4 ;  /* 0x000000ffff037224 */ /* 0x000fe400078e0004 */
[----:B------:R-:W-:-:S04]  /*23910*/  @P0 VIADD R2, R2, 0x9f ;  /* 0x0000009f02020836 */ /* 0x000fc80000000000 */
[----:B------:R-:W-:-:S05]  /*23920*/  @P0 IMAD.HI R2, R2, 0x66666667, RZ ;  /* 0x6666666702020827 */ /* 0x000fca00078e02ff */
[----:B------:R-:W-:-:S04]  /*23930*/  @P0 SHF.R.U32.HI R5, RZ, 0x1f, R2 ;  /* 0x0000001fff050819 */ /* 0x000fc80000011602 */
[----:B------:R-:W-:Y:S02]  /*23940*/  @P0 LEA.HI.SX32 R3, R2, R5, 0x1a ;  /* 0x0000000502030211 */ /* 0x000fe400078fd2ff */
[----:B------:R-:W-:Y:S02]  /*23950*/  PLOP3.LUT P0, PT, PT, PT, PT, 0x80, 0x0 ;  /* 0x000000000000781c */ /* 0x000fe40003f0f070 */
[----:B------:R-:W-:-:S13]  /*23960*/  ISETP.GT.AND P2, PT, R3, R4, PT ;  /* 0x000000040300720c */ /* 0x000fda0003f44270 */
[----:B------:R-:W-:Y:S05]  /*23970*/  @!P2 BRA `(.L_x_644) ;  /* 0x000000100008a947 */ /* 0x000fea0003800000 */
[----:B------:R-:W-:Y:S01]  /*23980*/  UMOV UR4, 0xffffffff ;  /* 0xffffffff00047882 */ /* 0x000fe20000000000 */
[----:B------:R-:W-:Y:S02]  /*23990*/  SEL R2, R33, RZ, !P1 ;  /* 0x000000ff21027207 */ /* 0x000fe40004800000 */
[----:B------:R-:W-:Y:S05]  /*239a0*/  BRA.DIV UR4, `(.L_x_645) ;  /* 0x0000008a04587947 */ /* 0x000fea000b800000 */
[----:B------:R-:W1:Y:S02]  /*239b0*/  S2R R5, SR_TID.X ;  /* 0x0000000000057919 */ /* 0x000e640000002100 */
[----:B-1----:R-:W-:-:S04]  /*239c0*/  SHF.R.U32.HI R5, RZ, 0x5, R5 ;  /* 0x00000005ff057819 */ /* 0x002fc80000011605 */
[----:B------:R-:W-:-:S05]  /*239d0*/  LOP3.LUT R5, R5, 0x3, RZ, 0xc0, !PT ;  /* 0x0000000305057812 */ /* 0x000fca00078ec0ff */
[----:B------:R1:W2:Y:S02]  /*239e0*/  SHFL.IDX PT, R14, R5, RZ, 0x1f ;  /* 0x00001fff050e7589 */ /* 0x0002a400000e0000 */
.L_x_866:
[----:B--2---:R-:W-:Y:S02]  /*239f0*/  ISETP.NE.AND P0, PT, R14, RZ, PT ;  /* 0x000000ff0e00720c */ /* 0x004fe40003f05270 */
[----:B------:R-:W-:-:S11]  /*23a00*/  PLOP3.LUT P6, PT, PT, PT, PT, 0x8, 0x0 ;  /* 0x000000000000781c */ /* 0x000fd60003fce170 */
[----:B------:R-:W-:Y:S05]  /*23a10*/  @P0 BRA `(.L_x_646) ;  /* 0x00000000000c0947 */ /* 0x000fea0003800000 */
[----:B------:R-:W-:-:S03]  /*23a20*/  UMOV UR4, 0xffffffff ;  /* 0xffffffff00047882 */ /* 0x000fc60000000000 */
[----:B------:R-:W-:Y:S05]  /*23a30*/  BRA.DIV UR4, `(.L_x_647) ;  /* 0x0000008a04687947 */ /* 0x000fea000b800000 */
[----:B------:R-:W-:-:S13]  /*23a40*/  ELECT P6, URZ, PT ;  /* 0x00000000003f782f */ /* 0x000fda00038c0000 */
.L_x_646:
[----:B-1----:R-:W2:Y:S01]  /*23a50*/  LDL R5, [R1+0x48] ;  /* 0x0000480001057983 */ /* 0x002ea20000100800 */
[----:B------:R-:W-:Y:S01]  /*23a60*/  BSSY B1, `(.L_x_648) ;  /* 0x0000008000017945 */ /* 0x000fe20003800000 */
[----:B--2---:R-:W-:-:S04]  /*23a70*/  IADD3 R5, R5, 0x1, RZ ;  /* 0x0000000105057810 */ /* 0x004fc80007ffe0ff */
[----:B------:R-:W-:-:S04]  /*23a80*/  LEA.HI R6, R5, R5, RZ, 0x1 ;  /* 0x0000000505067211 */ /* 0x000fc800078f08ff */
[----:B------:R-:W-:-:S05]  /*23a90*/  LOP3.LUT R6, R6, 0xfffffffe, RZ, 0xc0, !PT ;  /* 0xfffffffe06067812 */ /* 0x000fca00078ec0ff */
[----:B------:R-:W-:-:S05]  /*23aa0*/  IMAD.IADD R5, R5, 0x1, -R6 ;  /* 0x0000000105057824 */ /* 0x000fca00078e0a06 */
[----:B------:R-:W-:-:S04]  /*23ab0*/  SHF.L.U32 R5, R5, 0x1f, RZ ;  /* 0x0000001f05057819 */ /* 0x000fc800000006ff */
[----:B------:R-:W1:Y:S02]  /*23ac0*/  SYNCS.PHASECHK.TRANS64.TRYWAIT P0, [R22+URZ+0x29820], R5 ;  /* 0x02982005160075a7 */ /* 0x000e64000800017f */
[----:B-1----:R-:W-:Y:S05]  /*23ad0*/  @!P0 BRA `(.L_x_649) ;  /* 0x0000008800608947 */ /* 0x002fea0003800000 */
.L_x_869:
[----:B------:R-:W-:Y:S05]  /*23ae0*/  BSYNC B1 ;  /* 0x0000000000017941 */ /* 0x000fea0003800000 */
.L_x_648:
[----:B------:R-:W-:Y:S04]  /*23af0*/  BSSY B1, `(.L_x_650) ;  /* 0x000006c000017945 */ /* 0x000fe80003800000 */
[----:B------:R-:W-:Y:S05]  /*23b00*/  @!P6 BRA `(.L_x_651) ;  /* 0x0000000400a8e947 */ /* 0x000fea0003800000 */
[----:B0-----:R-:W-:Y:S01]  /*23b10*/  IMAD R9, R28, 0x8, R22 ;  /* 0x000000081c097824 */ /* 0x001fe200078e0216 */
[----:B------:R-:W-:Y:S01]  /*23b20*/  SHF.L.U32 R8, R35, 0x1f, RZ ;  /* 0x0000001f23087819 */ /* 0x000fe200000006ff */
[----:B------:R-:W0:Y:S01]  /*23b30*/  S2R R6, SR_TID.X ;  /* 0x0000000000067919 */ /* 0x000e220000002100 */
[----:B------:R-:W-:Y:S02]  /*23b40*/  BSSY B2, `(.L_x_652) ;  /* 0x0000005000027945 */ /* 0x000fe40003800000 */
[----:B------:R-:W2:Y:S01]  /*23b50*/  SYNCS.PHASECHK.TRANS64.TRYWAIT P0, [R9+URZ+0x298a0], R8 ;  /* 0x0298a008090075a7 */ /* 0x000ea2000800017f */
[----:B0-----:R-:W-:-:S04]  /*23b60*/  LOP3.LUT R6, R6, 0x7f, RZ, 0xc0, !PT ;  /* 0x0000007f06067812 */ /* 0x001fc800078ec0ff */
[----:B------:R-:W-:Y:S01]  /*23b70*/  ISETP.NE.AND P1, PT, R6, RZ, PT ;  /* 0x000000ff0600720c */ /* 0x000fe20003f25270 */
[----:B--2---:R-:W-:-:S12]  /*23b80*/  @!P0 BRA `(.L_x_653) ;  /* 0x0000008800488947 */ /* 0x004fd80003800000 */
.L_x_870:
[----:B------:R-:W-:Y:S05]  /*23b90*/  BSYNC B2 ;  /* 0x0000000000027941 */ /* 0x000fea0003800000 */
.L_x_652:
[----:B------:R-:W-:Y:S04]  /*23ba0*/  BSSY B2, `(.L_x_654) ;  /* 0x0000009000027945 */ /* 0x000fe80003800000 */
[----:B------:R-:W-:Y:S05]  /*23bb0*/  @P1 BRA `(.L_x_655) ;  /* 0x00000000001c1947 */ /* 0x000fea0003800000 */
[----:B-1----:R-:W1:Y:S02]  /*23bc0*/  S2R R5, SR_TID.X ;  /* 0x0000000000057919 */ /* 0x002e640000002100 */
[----:B-1----:R-:W-:Y:S02]  /*23bd0*/  LOP3.LUT R6, R5, 0x1f, RZ, 0xc0, !PT ;  /* 0x0000001f05067812 */ /* 0x002fe400078ec0ff */
[----:B------:R-:W-:Y:S02]  /*23be0*/  MOV R5, 0x7800 ;  /* 0x0000780000057802 */ /* 0x000fe40000000f00 */
[----:B------:R-:W-:Y:S02]  /*23bf0*/  ISETP.NE.AND P0, PT, R6, RZ, PT ;  /* 0x000000ff0600720c */ /* 0x000fe40003f05270 */
[----:B------:R2:W-:Y:S11]  /*23c00*/  SYNCS.ARRIVE.TRANS64 RZ, [R9+URZ+0x29890], R5 ;  /* 0x0298900509ff79a7 */ /* 0x0005f6000800003f */
[----:B--2---:R-:W-:Y:S05]  /*23c10*/  @!P0 BRA `(.L_x_655) ;  /* 0x0000000000048947 */ /* 0x004fea0003800000 */
[----:B------:R-:W-:Y:S01]  /*23c20*/  BPT.TRAP 0x1 ;  /* 0x000000040000795c */ /* 0x000fe20000300000 */
.L_x_655:
[----:B------:R-:W-:Y:S05]  /*23c30*/  BSYNC B2 ;  /* 0x0000000000027941 */ /* 0x000fea0003800000 */
.L_x_654:
[----:B------:R-:W-:Y:S01]  /*23c40*/  IMAD.MOV.U32 R11, RZ, RZ, RZ ;  /* 0x000000ffff0b7224 */ /* 0x000fe200078e00ff */
[----:B------:R-:W-:Y:S01]  /*23c50*/  UIADD3 UR4, UP0, UR40, 0x570, URZ ;  /* 0x0000057028047890 */ /* 0x000fe2000ff1e03f */
[----:B------:R-:W-:Y:S01]  /*23c60*/  IMAD R6, R3, 0xa0, R0 ;  /* 0x000000a003067824 */ /* 0x000fe200078e0200 */
[----:B------:R-:W-:Y:S01]  /*23c70*/  PLOP3.LUT P0, PT, PT, PT, PT, 0x80, 0x0 ;  /* 0x000000000000781c */ /* 0x000fe20003f0f070 */
[----:B------:R-:W-:Y:S01]  /*23c80*/  IMAD R7, R28, 0x7800, R22 ;  /* 0x000078001c077824 */ /* 0x000fe200078e0216 */
[----:B------:R-:W-:Y:S01]  /*23c90*/  R2UR UR10, R11 ;  /* 0x000000000b0a72ca */ /* 0x000fe200000e0000 */
[----:B------:R-:W-:Y:S01]  /*23ca0*/  VIADD R6, R6, 0xffffff60 ;  /* 0xffffff6006067836 */ /* 0x000fe20000000000 */
[----:B-1----:R-:W-:Y:S01]  /*23cb0*/  IADD3 R5, R9, 0x29890, RZ ;  /* 0x0002989009057810 */ /* 0x002fe20007ffe0ff */
[----:B------:R-:W-:Y:S01]  /*23cc0*/  VIADD R10, R7, 0x1a400 ;  /* 0x0001a400070a7836 */ /* 0x000fe20000000000 */
[----:B------:R-:W-:Y:S01]  /*23cd0*/  UIADD3.X UR5, URZ, UR41, URZ, UP0, !UPT ;  /* 0x000000293f057290 */ /* 0x000fe200087fe43f */
[----:B------:R-:W-:Y:S01]  /*23ce0*/  UMOV UR6, 0x0 ;  /* 0x0000000000067882 */ /* 0x000fe20000000000 */
[----:B------:R-:W-:-:S10]  /*23cf0*/  UMOV UR7, 0x12f00000 ;  /* 0x12f0000000077882 */ /* 0x000fd40000000000 */
.L_x_656:
[----:B------:R-:W-:-:S13]  /*23d00*/  @P0 ELECT P2, URZ, PT ;  /* 0x00000000003f082f */ /* 0x000fda0003840000 */
[----:B------:R-:W-:Y:S02]  /*23d10*/  @P2 R2UR UR13, R2 ;  /* 0x00000000020d22ca */ /* 0x000fe400000e0000 */
[----:B------:R-:W-:Y:S02]  /*23d20*/  @P2 R2UR UR12, R18 ;  /* 0x00000000120c22ca */ /* 0x000fe400000e0000 */
[----:B------:R-:W-:Y:S02]  /*23d30*/  @P2 R2UR UR11, R6 ;  /* 0x00000000060b22ca */ /* 0x000fe400000e0000 */
[----:B------:R-:W-:Y:S02]  /*23d40*/  @P2 R2UR UR9, R5 ;  /* 0x00000000050922ca */ /* 0x000fe400000e0000 */
[----:B------:R-:W-:Y:S02]  /*23d50*/  @P2 R2UR UR8, R10 ;  /* 0x000000000a0822ca */ /* 0x000fe400000e0000 */
[----:B------:R-:W-:-:S02]  /*23d60*/  @P2 PLOP3.LUT P0, PT, P2, PT, PT, 0x8, 0x0 ;  /* 0x000000000000281c */ /* 0x000fc4000170e170 */
[----:B------:R-:W-:-:S09]  /*23d70*/  PLOP3.LUT P2, PT, PT, PT, PT, 0x8, 0x0 ;  /* 0x000000000000781c */ /* 0x000fd20003f4e170 */
[----:B------:R1:W-:Y:S02]  /*23d80*/  UTMALDG.4D [UR8], [UR4], desc[UR6] ;  /* 0x00000608040075b4 */ /* 0x0003e40008019000 */
[----:B-1----:R-:W-:Y:S05]  /*23d90*/  @P0 BRA.U.ANY `(.L_x_656) ;  /* 0xfffffffd00d80947 */ /* 0x002fea000393ffff */
[----:B------:R-:W-:Y:S01]  /*23da0*/  PLOP3.LUT P0, PT, PT, PT, PT, 0x80, 0x0 ;  /* 0x000000000000781c */ /* 0x000fe20003f0f070 */
[----:B------:R-:W-:Y:S01]  /*23db0*/  VIADD R10, R7, 0x1cc00 ;  /* 0x0001cc00070a7836 */ /* 0x000fe20000000000 */
[----:B------:R-:W-:Y:S01]  /*23dc0*/  UMOV UR6, 0x0 ;  /* 0x0000000000067882 */ /* 0x000fe20000000000 */
[----:B------:R-:W-:Y:S01]  /*23dd0*/  UMOV UR7, 0x12f00000 ;  /* 0x12f0000000077882 */ /* 0x000fe20000000000 */
[----:B------:R-:W-:-:S09]  /*23de0*/  UMOV UR10, 0x40 ;  /* 0x00000040000a7882 */ /* 0x000fd20000000000 */
.L_x_657:
        /* <DEDUP_REMOVED lines=11> */
[----:B------:R-:W-:Y:S01]  /*23ea0*/  UMOV UR6, 0x0 ;  /* 0x0000000000067882 */ /* 0x000fe20000000000 */
[----:B------:R-:W-:Y:S01]  /*23eb0*/  IADD3 R7, R7, 0x1f400, RZ ;  /* 0x0001f40007077810 */ /* 0x000fe20007ffe0ff */
[----:B------:R-:W-:Y:S01]  /*23ec0*/  UMOV UR7, 0x12f00000 ;  /* 0x12f0000000077882 */ /* 0x000fe20000000000 */
[----:B------:R-:W-:-:S09]  /*23ed0*/  UMOV UR10, 0x80 ;  /* 0x00000080000a7882 */ /* 0x000fd20000000000 */
.L_x_658:
        /* <DEDUP_REMOVED lines=10> */
[----:B------:R-:W1:Y:S01]  /*23f80*/  SYNCS.PHASECHK.TRANS64.TRYWAIT P0, [R9+URZ+0x298c0], R8 ;  /* 0x0298c008090075a7 */ /* 0x000e62000800017f */
[----:B------:R-:W-:Y:S04]  /*23f90*/  BSSY B2, `(.L_x_659) ;  /* 0x0000002000027945 */ /* 0x000fe80003800000 */
[----:B-1----:R-:W-:Y:S05]  /*23fa0*/  @!P0 BRA `(.L_x_660) ;  /* 0x0000008400548947 */ /* 0x002fea0003800000 */
.L_x_871:
[----:B------:R-:W-:Y:S05]  /*23fb0*/  BSYNC B2 ;  /* 0x0000000000027941 */ /* 0x000fea0003800000 */
.L_x_659:
[----:B------:R-:W-:Y:S01]  /*23fc0*/  BSSY B2, `(.L_x_661) ;  /* 0x000000b000027945 */ /* 0x000fe20003800000 */
[----:B------:R-:W-:Y:S02]  /*23fd0*/  IMAD.MOV.U32 R12, RZ, RZ, 0x0 ;  /* 0x00000000ff0c7424 */ /* 0x000fe400078e00ff */
[----:B------:R-:W-:Y:S01]  /*23fe0*/  IMAD.MOV.U32 R13, RZ, RZ, 0x12f00000 ;  /* 0x12f00000ff0d7424 */ /* 0x000fe200078e00ff */
[----:B------:R-:W-:Y:S06]  /*23ff0*/  @P1 BRA `(.L_x_662) ;  /* 0x00000000001c1947 */ /* 0x000fec0003800000 */
[----:B------:R-:W2:Y:S02]  /*24000*/  S2R R5, SR_TID.X ;  /* 0x0000000000057919 */ /* 0x000ea40000002100 */
[----:B--2---:R-:W-:Y:S02]  /*24010*/  LOP3.LUT R7, R5, 0x1f, RZ, 0xc0, !PT ;  /* 0x0000001f05077812 */ /* 0x004fe400078ec0ff */
[----:B------:R-:W-:Y:S02]  /*24020*/  MOV R5, 0x5000 ;  /* 0x0000500000057802 */ /* 0x000fe40000000f00 */
[----:B------:R-:W-:Y:S02]  /*24030*/  ISETP.NE.AND P0, PT, R7, RZ, PT ;  /* 0x000000ff0700720c */ /* 0x000fe40003f05270 */
[----:B------:R2:W-:Y:S11]  /*24040*/  SYNCS.ARRIVE.TRANS64 RZ, [R9+URZ+0x298b0], R5 ;  /* 0x0298b00509ff79a7 */ /* 0x0005f6000800003f */
[----:B--2---:R-:W-:Y:S05]  /*24050*/  @!P0 BRA `(.L_x_662) ;  /* 0x0000000000048947 */ /* 0x004fea0003800000 */
[----:B------:R-:W-:Y:S01]  /*24060*/  BPT.TRAP 0x1 ;  /* 0x000000040000795c */ /* 0x000fe20000300000 */
.L_x_662:
[----:B------:R-:W-:Y:S05]  /*24070*/  BSYNC B2 ;  /* 0x0000000000027941 */ /* 0x000fea0003800000 */
.L_x_661:
[----:B------:R-:W-:Y:S01]  /*24080*/  R2UR UR10, R11 ;  /* 0x000000000b0a72ca */ /* 0x000fe200000e0000 */
[----:B------:R-:W-:Y:S01]  /*24090*/  IMAD R5, R28, 0x5000, R22 ;  /* 0x000050001c057824 */ /* 0x000fe200078e0216 */
[----:B------:R-:W-:Y:S01]  /*240a0*/  R2UR UR6, R12 ;  /* 0x000000000c0672ca */ /* 0x000fe200000e0000 */
[----:B------:R-:W-:Y:S01]  /*240b0*/  UIADD3 UR4, UP0, UR40, 0x670, URZ ;  /* 0x0000067028047890 */ /* 0x000fe2000ff1e03f */
[----:B------:R-:W-:Y:S01]  /*240c0*/  R2UR UR7, R13 ;  /* 0x000000000d0772ca */ /* 0x000fe200000e0000 */
[----:B01----:R-:W-:Y:S01]  /*240d0*/  VIADD R9, R9, 0x298b0 ;  /* 0x000298b009097836 */ /* 0x003fe20000000000 */
[----:B------:R-:W-:Y:S01]  /*240e0*/  PLOP3.LUT P0, PT, PT, PT, PT, 0x80, 0x0 ;  /* 0x000000000000781c */ /* 0x000fe20003f0f070 */
[----:B------:R-:W-:Y:S01]  /*240f0*/  VIADD R5, R5, 0xa400 ;  /* 0x0000a40005057836 */ /* 0x000fe20000000000 */
[----:B------:R-:W-:-:S12]  /*24100*/  UIADD3.X UR5, URZ, UR41, URZ, UP0, !UPT ;  /* 0x000000293f057290 */ /* 0x000fd800087fe43f */
.L_x_663:
        /* <DEDUP_REMOVED lines=9> */
[----:B--2---:R-:W-:Y:S05]  /*241a0*/  @P0 BRA.U.ANY `(.L_x_663) ;  /* 0xfffffffd00d80947 */ /* 0x004fea000393ffff */
.L_x_651:
[----:B------:R-:W-:Y:S05]  /*241b0*/  BSYNC B1 ;  /* 0x0000000000017941 */ /* 0x000fea0003800000 */
.L_x_650:
[----:B0-----:R-:W-:Y:S01]  /*241c0*/  VIADD R9, R3, 0xfffffffe ;  /* 0xfffffffe03097836 */ /* 0x001fe20000000000 */
[----:B------:R-:W-:Y:S02]  /*241d0*/  IADD3 R28, R28, 0x1, RZ ;  /* 0x000000011c1c7810 */ /* 0x000fe40007ffe0ff */
[----:B------:R-:W-:Y:S02]  /*241e0*/  PLOP3.LUT P0, PT, PT, PT, PT, 0x8, 0x0 ;  /* 0x000000000000781c */ /* 0x000fe40003f0e170 */
[----:B------:R-:W-:Y:S02]  /*241f0*/  ISETP.GE.AND P2, PT, R9, R4, PT ;  /* 0x000000040900720c */ /* 0x000fe40003f46270 */
[----:B------:R-:W-:-:S04]  /*24200*/  ISETP.NE.AND P1, PT, R28, 0x2, PT ;  /* 0x000000021c00780c */ /* 0x000fc80003f25270 */
[----:B------:R-:W-:Y:S02]  /*24210*/  SEL R3, RZ, 0x1, P1 ;  /* 0x00000001ff037807 */ /* 0x000fe40000800000 */
[----:B------:R-:W-:Y:S02]  /*24220*/  SEL R28, R28, RZ, P1 ;  /* 0x000000ff1c1c7207 */ /* 0x000fe40000800000 */
[----:B------:R-:W-:-:S03]  /*24230*/  LOP3.LUT R35, R35, R3, RZ, 0x3c, !PT ;  /* 0x0000000323237212 */ /* 0x000fc600078e3cff */
[----:B------:R-:W-:Y:S05]  /*24240*/  @!P2 BRA `(.L_x_644) ;  /* 0x0000000400d4a947 */ /* 0x000fea0003800000 */
.L_x_678:
[----:B------:R-:W-:Y:S05]  /*24250*/  YIELD ;  /* 0x0000000000007946 */ /* 0x000fea0003800000 */
[----:B------:R-:W-:Y:S04]  /*24260*/  BSSY B1, `(.L_x_664) ;  /* 0x000006b000017945 */ /* 0x000fe80003800000 */
[----:B------:R-:W-:Y:S05]  /*24270*/  @!P6 BRA `(.L_x_665) ;  /* 0x0000000400a4e947 */ /* 0x000fea0003800000 */
[----:B------:R-:W-:Y:S01]  /*24280*/  IMAD R8, R28, 0x8, R22 ;  /* 0x000000081c087824 */ /* 0x000fe200078e0216 */
[----:B------:R-:W-:Y:S01]  /*24290*/  SHF.L.U32 R7, R35, 0x1f, RZ ;  /* 0x0000001f23077819 */ /* 0x000fe200000006ff */
[----:B------:R-:W0:Y:S01]  /*242a0*/  S2R R3, SR_TID.X ;  /* 0x0000000000037919 */ /* 0x000e220000002100 */
[----:B------:R-:W-:Y:S02]  /*242b0*/  BSSY B2, `(.L_x_666) ;  /* 0x0000005000027945 */ /* 0x000fe40003800000 */
[----:B------:R-:W2:Y:S01]  /*242c0*/  SYNCS.PHASECHK.TRANS64.TRYWAIT P1, [R8+URZ+0x298a0], R7 ;  /* 0x0298a007080075a7 */ /* 0x000ea2000802017f */
[----:B0-----:R-:W-:-:S04]  /*242d0*/  LOP3.LUT R3, R3, 0x7f, RZ, 0xc0, !PT ;  /* 0x0000007f03037812 */ /* 0x001fc800078ec0ff */
[----:B------:R-:W-:Y:S01]  /*242e0*/  ISETP.NE.AND P2, PT, R3, RZ, PT ;  /* 0x000000ff0300720c */ /* 0x000fe20003f45270 */
[----:B--2---:R-:W-:-:S12]  /*242f0*/  @!P1 BRA `(.L_x_667) ;  /* 0x0000008000949947 */ /* 0x004fd80003800000 */
.L_x_872:
[----:B------:R-:W-:Y:S05]  /*24300*/  BSYNC B2 ;  /* 0x0000000000027941 */ /* 0x000fea0003800000 */
.L_x_666:
[----:B------:R-:W-:Y:S04]  /*24310*/  BSSY B2, `(.L_x_668) ;  /* 0x0000009000027945 */ /* 0x000fe80003800000 */
[----:B------:R-:W-:Y:S05]  /*24320*/  @P2 BRA `(.L_x_669) ;  /* 0x00000000001c2947 */ /* 0x000fea0003800000 */
[----:B------:R-:W1:Y:S02]  /*24330*/  S2R R3, SR_TID.X ;  /* 0x0000000000037919 */ /* 0x000e640000002100 */
[----:B-1----:R-:W-:Y:S02]  /*24340*/  LOP3.LUT R5, R3, 0x1f, RZ, 0xc0, !PT ;  /* 0x0000001f03057812 */ /* 0x002fe400078ec0ff */
[----:B------:R-:W-:Y:S02]  /*24350*/  MOV R3, 0x7800 ;  /* 0x0000780000037802 */ /* 0x000fe40000000f00 */
[----:B------:R-:W-:Y:S02]  /*24360*/  ISETP.NE.AND P1, PT, R5, RZ, PT ;  /* 0x000000ff0500720c */ /* 0x000fe40003f25270 */
[----:B------:R2:W-:Y:S11]  /*24370*/  SYNCS.ARRIVE.TRANS64 RZ, [R8+URZ+0x29890], R3 ;  /* 0x0298900308ff79a7 */ /* 0x0005f6000800003f */
[----:B--2---:R-:W-:Y:S05]  /*24380*/  @!P1 BRA `(.L_x_669) ;  /* 0x0000000000049947 */ /* 0x004fea0003800000 */
[----:B------:R-:W-:Y:S01]  /*24390*/  BPT.TRAP 0x1 ;  /* 0x000000040000795c */ /* 0x000fe20000300000 */
.L_x_669:
[----:B------:R-:W-:Y:S05]  /*243a0*/  BSYNC B2 ;  /* 0x0000000000027941 */ /* 0x000fea0003800000 */
.L_x_668:
[----:B------:R-:W-:Y:S01]  /*243b0*/  IMAD.MOV.U32 R11, RZ, RZ, RZ ;  /* 0x000000ffff0b7224 */ /* 0x000fe200078e00ff */
[----:B------:R-:W-:Y:S01]  /*243c0*/  UIADD3 UR4, UP0, UR40, 0x570, URZ ;  /* 0x0000057028047890 */ /* 0x000fe2000ff1e03f */
[----:B------:R-:W-:Y:S01]  /*243d0*/  IMAD R6, R28, 0x7800, R22 ;  /* 0x000078001c067824 */ /* 0x000fe200078e0216 */
[----:B------:R-:W-:Y:S01]  /*243e0*/  PLOP3.LUT P1, PT, PT, PT, PT, 0x80, 0x0 ;  /* 0x000000000000781c */ /* 0x000fe20003f2f070 */
[----:B-1----:R-:W-:Y:S01]  /*243f0*/  IMAD R5, R9, 0xa0, R0 ;  /* 0x000000a009057824 */ /* 0x002fe200078e0200 */
[----:B------:R-:W-:Y:S01]  /*24400*/  R2UR UR10, R11 ;  /* 0x000000000b0a72ca */ /* 0x000fe200000e0000 */
[----:B------:R-:W-:Y:S01]  /*24410*/  VIADD R3, R8, 0x29890 ;  /* 0x0002989008037836 */ /* 0x000fe20000000000 */
[----:B------:R-:W-:Y:S01]  /*24420*/  IADD3 R10, R6, 0x1a400, RZ ;  /* 0x0001a400060a7810 */ /* 0x000fe20007ffe0ff */
[----:B------:R-:W-:Y:S01]  /*24430*/  UIADD3.X UR5, URZ, UR41, URZ, UP0, !UPT ;  /* 0x000000293f057290 */ /* 0x000fe200087fe43f */
[----:B------:R-:W-:Y:S01]  /*24440*/  UMOV UR6, 0x0 ;  /* 0x0000000000067882 */ /* 0x000fe20000000000 */
[----:B------:R-:W-:-:S10]  /*24450*/  UMOV UR7, 0x12f00000 ;  /* 0x12f0000000077882 */ /* 0x000fd40000000000 */
.L_x_670:
        /* <DEDUP_REMOVED lines=15> */
.L_x_671:
        /* <DEDUP_REMOVED lines=15> */
.L_x_672:
        /* <DEDUP_REMOVED lines=13> */
.L_x_873:
[----:B------:R-:W-:Y:S05]  /*24710*/  BSYNC B2 ;  /* 0x0000000000027941 */ /* 0x000fea0003800000 */
.L_x_673:
[----:B------:R-:W-:Y:S01]  /*24720*/  BSSY B2, `(.L_x_675) ;  /* 0x000000b000027945 */ /* 0x000fe20003800000 */
[----:B------:R-:W-:Y:S01]  /*24730*/  MOV R6, 0x0 ;  /* 0x0000000000067802 */ /* 0x000fe20000000f00 */
[----:B01----:R-:W-:Y:S02]  /*24740*/  IMAD.MOV.U32 R7, RZ, RZ, 0x12f00000 ;  /* 0x12f00000ff077424 */ /* 0x003fe400078e00ff */
[----:B------:R-:W-:Y:S05]  /*24750*/  @P2 BRA `(.L_x_676) ;  /* 0x00000000001c2947 */ /* 0x000fea0003800000 */
[----:B------:R-:W0:Y:S02]  /*24760*/  S2R R3, SR_TID.X ;  /* 0x0000000000037919 */ /* 0x000e240000002100 */
[----:B0-----:R-:W-:Y:S01]  /*24770*/  LOP3.LUT R10, R3, 0x1f, RZ, 0xc0, !PT ;  /* 0x0000001f030a7812 */ /* 0x001fe200078ec0ff */
[----:B------:R-:W-:-:S03]  /*24780*/  IMAD.MOV.U32 R3, RZ, RZ, 0x5000 ;  /* 0x00005000ff037424 */ /* 0x000fc600078e00ff */
[----:B------:R-:W-:Y:S01]  /*24790*/  ISETP.NE.AND P1, PT, R10, RZ, PT ;  /* 0x000000ff0a00720c */ /* 0x000fe20003f25270 */
[----:B------:R0:W-:-:S12]  /*247a0*/  SYNCS.ARRIVE.TRANS64 RZ, [R8+URZ+0x298b0], R3 ;  /* 0x0298b00308ff79a7 */ /* 0x0001d8000800003f */
[----:B0-----:R-:W-:Y:S05]  /*247b0*/  @!P1 BRA `(.L_x_676) ;  /* 0x0000000000049947 */ /* 0x001fea0003800000 */
[----:B------:R-:W-:Y:S01]  /*247c0*/  BPT.TRAP 0x1 ;  /* 0x000000040000795c */ /* 0x000fe20000300000 */
.L_x_676:
[----:B------:R-:W-:Y:S05]  /*247d0*/  BSYNC B2 ;  /* 0x0000000000027941 */ /* 0x000fea0003800000 */
.L_x_675:
[----:B------:R-:W-:Y:S01]  /*247e0*/  R2UR UR10, R11 ;  /* 0x000000000b0a72ca */ /* 0x000fe200000e0000 */
[----:B------:R-:W-:Y:S01]  /*247f0*/  IMAD R3, R28, 0x5000, R22 ;  /* 0x000050001c037824 */ /* 0x000fe200078e0216 */
[----:B------:R-:W-:Y:S01]  /*24800*/  R2UR UR6, R6 ;  /* 0x00000000060672ca */ /* 0x000fe200000e0000 */
[----:B------:R-:W-:Y:S01]  /*24810*/  UIADD3 UR4, UP0, UR40, 0x670, URZ ;  /* 0x0000067028047890 */ /* 0x000fe2000ff1e03f */
[----:B------:R-:W-:Y:S01]  /*24820*/  R2UR UR7, R7 ;  /* 0x00000000070772ca */ /* 0x000fe200000e0000 */
[----:B------:R-:W-:Y:S01]  /*24830*/  VIADD R3, R3, 0xa400 ;  /* 0x0000a40003037836 */ /* 0x000fe20000000000 */
[----:B------:R-:W-:Y:S01]  /*24840*/  PLOP3.LUT P1, PT, PT, PT, PT, 0x80, 0x0 ;  /* 0x000000000000781c */ /* 0x000fe20003f2f070 */
[----:B------:R-:W-:Y:S01]  /*24850*/  UIADD3.X UR5, URZ, UR41, URZ, UP0, !UPT ;  /* 0x000000293f057290 */ /* 0x000fe200087fe43f */
[----:B------:R-:W-:-:S11]  /*24860*/  IADD3 R8, R8, 0x298b0, RZ ;  /* 0x000298b008087810 */ /* 0x000fd60007ffe0ff */
.L_x_677:
        /* <DEDUP_REMOVED lines=9> */
[----:B0-----:R-:W-:Y:S05]  /*24900*/  @P1 BRA.U.ANY `(.L_x_677) ;  /* 0xfffffffd00d81947 */ /* 0x001fea000393ffff */
.L_x_665:
[----:B------:R-:W-:Y:S05]  /*24910*/  BSYNC B1 ;  /* 0x0000000000017941 */ /* 0x000fea0003800000 */
.L_x_664:
[C---:B------:R-:W-:Y:S01]  /*24920*/  ISETP.GT.AND P2, PT, R9.reuse, R4, PT ;  /* 0x000000040900720c */ /* 0x040fe20003f44270 */
[----:B------:R-:W-:Y:S01]  /*24930*/  VIADD R28, R28, 0x1 ;  /* 0x000000011c1c7836 */ /* 0x000fe20000000000 */
[----:B------:R-:W-:-:S04]  /*24940*/  IADD3 R9, R9, -0x1, RZ ;  /* 0xffffffff09097810 */ /* 0x000fc80007ffe0ff */
[----:B------:R-:W-:-:S04]  /*24950*/  ISETP.NE.AND P1, PT, R28, 0x2, PT ;  /* 0x000000021c00780c */ /* 0x000fc80003f25270 */
[----:B------:R-:W-:Y:S02]  /*24960*/  SEL R3, RZ, 0x1, P1 ;  /* 0x00000001ff037807 */ /* 0x000fe40000800000 */
[----:B------:R-:W-:Y:S02]  /*24970*/  SEL R28, R28, RZ, P1 ;  /* 0x000000ff1c1c7207 */ /* 0x000fe40000800000 */
[----:B------:R-:W-:Y:S01]  /*24980*/  LOP3.LUT R35, R35, R3, RZ, 0x3c, !PT ;  /* 0x0000000323237212 */ /* 0x000fe200078e3cff */
[----:B------:R-:W-:Y:S06]  /*24990*/  @P2 BRA `(.L_x_678) ;  /* 0xfffffff8002c2947 */ /* 0x000fec000383ffff */
.L_x_644:
[----:B------:R-:W-:Y:S05]  /*249a0*/  BSYNC B0 ;  /* 0x0000000000007941 */ /* 0x000fea0003800000 */
.L_x_643:
[----:B------:R-:W-:Y:S05]  /*249b0*/  @!P0 WARPSYNC.ALL ;  /* 0x0000000000008948 */ /* 0x000fea0003800000 */
[----:B------:R-:W-:Y:S01]  /*249c0*/  @!P0 BAR.SYNC.DEFER_BLOCKING 0xc, 0x180 ;  /* 0x0306000000008b1d */ /* 0x000fe20000010000 */
[----:B------:R-:W-:-:S13]  /*249d0*/  ISETP.GT.AND P0, PT, R25, RZ, PT ;  /* 0x000000ff1900720c */ /* 0x000fda0003f04270 */
[----:B------:R-:W-:Y:S05]  /*249e0*/  @P0 BRA `(.L_x_679) ;  /* 0x0000000000440947 */ /* 0x000fea0003800000 */
[----:B------:R-:W2:Y:S02]  /*249f0*/  S2R R3, SR_TID.X ;  /* 0x0000000000037919 */ /* 0x000ea40000002100 */
[----:B--2---:R-:W-:-:S04]  /*24a00*/  LOP3.LUT R3, R3, 0x7f, RZ, 0xc0, !PT ;  /* 0x0000007f03037812 */ /* 0x004fc800078ec0ff */
[----:B------:R-:W-:-:S13]  /*24a10*/  ISETP.NE.AND P0, PT, R3, RZ, PT ;  /* 0x000000ff0300720c */ /* 0x000fda0003f05270 */
[----:B------:R-:W-:Y:S05]  /*24a20*/  @P0 BRA `(.L_x_680) ;  /* 0x0000004400ec0947 */ /* 0x000fea0003800000 */
[----:B-1----:R-:W1:Y:S01]  /*24a30*/  S2R R5, SR_LANEID ;  /* 0x0000000000057919 */ /* 0x002e620000000000 */
[----:B------:R-:W-:Y:S01]  /*24a40*/  VOTEU.ANY UR4, UPT, PT ;  /* 0x0000000000047886 */ /* 0x000fe200038e0100 */
[----:B------:R-:W2:Y:S01]  /*24a50*/  LDC.64 R2, c[0x0][0xc60] ;  /* 0x00031800ff027b82 */ /* 0x000ea20000000a00 */
[----:B------:R-:W1:Y:S02]  /*24a60*/  FLO.U32 R0, UR4 ;  /* 0x0000000400007d00 */ /* 0x000e6400080e0000 */
[----:B-1----:R-:W-:-:S06]  /*24a70*/  ISETP.EQ.U32.AND P0, PT, R0, R5, PT ;  /* 0x000000050000720c */ /* 0x002fcc0003f02070 */
[----:B------:R-:W2:Y:S07]  /*24a80*/  POPC R5, UR4 ;  /* 0x0000000400057d09 */ /* 0x000eae0008000000 */
[----:B--2---:R-:W2:Y:S01]  /*24a90*/  @P0 ATOMG.E.ADD.STRONG.GPU PT, R3, desc[UR50][R2.64], R5 ;  /* 0x00000005020309a8 */ /* 0x004ea200081ee1f2 */
[----:B------:R-:W1:Y:S02]  /*24aa0*/  S2R R4, SR_LTMASK ;  /* 0x0000000000047919 */ /* 0x000e640000003900 */
[----:B-1----:R-:W-:-:S04]  /*24ab0*/  LOP3.LUT R4, R4, UR4, RZ, 0xc0, !PT ;  /* 0x0000000404047c12 */ /* 0x002fc8000f8ec0ff */
[----:B------:R-:W1:Y:S01]  /*24ac0*/  POPC R7, R4 ;  /* 0x0000000400077309 */ /* 0x000e620000000000 */
[----:B--2---:R-:W1:Y:S02]  /*24ad0*/  SHFL.IDX PT, R0, R3, R0, 0x1f ;  /* 0x00001f0003007589 */ /* 0x004e6400000e0000 */
[----:B-1----:R-:W-:Y:S01]  /*24ae0*/  IADD3 R16, R0, UR38, R7 ;  /* 0x0000002600107c10 */ /* 0x002fe2000fffe007 */
[----:B------:R-:W-:Y:S06]  /*24af0*/  BRA `(.L_x_680) ;  /* 0x0000004400b87947 */ /* 0x000fec0003800000 */
.L_x_679:
        /* <DEDUP_REMOVED lines=9> */
[----:B-1----:R-:W-:Y:S01]  /*24b90*/  MOV R5, UR7 ;  /* 0x0000000700057c02 */ /* 0x002fe20008000f00 */
[----:B------:R-:W1:Y:S01]  /*24ba0*/  LDC.64 R2, c[0x4][R2] ;  /* 0x0100000002027b82 */ /* 0x000e620000000a00 */
[----:B------:R-:W-:Y:S01]  /*24bb0*/  IMAD.U32 R6, RZ, RZ, UR8 ;  /* 0x00000008ff067e24 */ /* 0x000fe2000f8e00ff */
[----:B------:R-:W-:Y:S01]  /*24bc0*/  MOV R10, UR4 ;  /* 0x00000004000a7c02 */ /* 0x000fe20008000f00 */
[----:B------:R-:W-:Y:S01]  /*24bd0*/  IMAD.U32 R7, RZ, RZ, UR9 ;  /* 0x00000009ff077e24 */ /* 0x000fe2000f8e00ff */
[----:B------:R-:W-:Y:S01]  /*24be0*/  MOV R12, 0x1 ;  /* 0x00000001000c7802 */ /* 0x000fe20000000f00 */
[----:B------:R-:W-:-:S02]  /*24bf0*/  IMAD.U32 R11, RZ, RZ, UR5 ;  /* 0x00000005ff0b7e24 */ /* 0x000fc4000f8e00ff */
[----:B0-----:R-:W-:Y:S02]  /*24c00*/  IMAD.MOV.U32 R8, RZ, RZ, 0x70 ;  /* 0x00000070ff087424 */ /* 0x001fe400078e00ff */
[----:B------:R-:W-:-:S07]  /*24c10*/  IMAD.MOV.U32 R13, RZ, RZ, RZ ;  /* 0x000000ffff0d7224 */ /* 0x000fce00078e00ff */
[----:B------:R-:W-:-:S07]  /*24c20*/  LEPC R20, `(.L_x_682) ;  /* 0x000000001014794e */ /* 0x000fce0000000000 */
[----:B-1----:R-:W-:Y:S05]  /*24c30*/  CALL.ABS.NOINC R2 ;  /* 0x0000000002007343 */ /* 0x002fea0003c00000 */
.L_x_682:
[----:B------:R-:W-:Y:S05]  /*24c40*/  BSYNC B6 ;  /* 0x0000000000067941 */ /* 0x000fea0003800000 */
.L_x_681:
[----:B------:R-:W2:Y:S01]  /*24c50*/  LDL.LU R30, [R1] ;  /* 0x00000000011e7983 */ /* 0x000ea20000300800 */
[----:B------:R-:W-:Y:S01]  /*24c60*/  VIADD R0, R22, 0xa400 ;  /* 0x0000a40016007836 */ /* 0x000fe20000000000 */
[----:B------:R-:W-:Y:S04]  /*24c70*/  BSSY B6, `(.L_x_683) ;  /* 0x0000016000067945 */ /* 0x000fe80003800000 */
[----:B------:R-:W-:Y:S02]  /*24c80*/  LOP3.LUT P0, RZ, R0, 0x3ff, RZ, 0xc0, !PT ;  /* 0x000003ff00ff7812 */ /* 0x000fe4000780c0ff */
[----:B--2---:R-:W-:-:S11]  /*24c90*/  LOP3.LUT R30, R30, 0xfffffffe, RZ, 0xc0, !PT ;  /* 0xfffffffe1e1e7812 */ /* 0x004fd600078ec0ff */
[----:B------:R-:W-:-:S05]  /*24ca0*/  @P0 LOP3.LUT R30, R30, 0x1, RZ, 0xfc, !PT ;  /* 0x000000011e1e0812 */ /* 0x000fca00078efcff */
[----:B------:R2:W-:Y:S01]  /*24cb0*/  STL [R1], R30 ;  /* 0x0000001e01007387 */ /* 0x0005e20000100800 */
[----:B------:R-:W-:Y:S05]  /*24cc0*/  @!P0 BRA `(.L_x_684) ;  /* 0x0000000000408947 */ /* 0x000fea0003800000 */
[----:B------:R-:W-:Y:S01]  /*24cd0*/  MOV R2, 0x0 ;  /* 0x0000000000027802 */ /* 0x000fe20000000f00 */
[----:B------:R-:W-:Y:S01]  /*24ce0*/  ULDC.64 UR6, c[0x4][0xc8] ;  /* 0x0100320000067ab9 */ /* 0x000fe20000000a00 */
[----:B------:R-:W-:Y:S01]  /*24cf0*/  ULDC.64 UR8, c[0x4][0xd0] ;  /* 0x0100340000087ab9 */ /* 0x000fe20000000a00 */
[----:B------:R-:W-:Y:S01]  /*24d00*/  ULDC.64 UR4, c[0x4][0x10] ;  /* 0x0100040000047ab9 */ /* 0x000fe20000000a00 */
[----:B------:R-:W-:Y:S01]  /*24d10*/  MOV R4, UR6 ;  /* 0x0000000600047c02 */ /* 0x000fe20008000f00 */
[----:B-1----:R-:W-:Y:S01]  /*24d20*/  IMAD.U32 R5, RZ, RZ, UR7 ;  /* 0x00000007ff057e24 */ /* 0x002fe2000f8e00ff */
[----:B------:R-:W1:Y:S01]  /*24d30*/  LDC.64 R2, c[0x4][R2] ;  /* 0x0100000002027b82 */ /* 0x000e620000000a00 */
[----:B------:R-:W-:Y:S01]  /*24d40*/  IMAD.U32 R6, RZ, RZ, UR8 ;  /* 0x00000008ff067e24 */ /* 0x000fe2000f8e00ff */
[----:B------:R-:W-:Y:S01]  /*24d50*/  MOV R7, UR9 ;  /* 0x0000000900077c02 */ /* 0x000fe20008000f00 */
[----:B------:R-:W-:Y:S01]  /*24d60*/  IMAD.U32 R10, RZ, RZ, UR4 ;  /* 0x00000004ff0a7e24 */ /* 0x000fe2000f8e00ff */
[----:B0-----:R-:W-:Y:S01]  /*24d70*/  MOV R8, 0x70 ;  /* 0x0000007000087802 */ /* 0x001fe20000000f00 */
[----:B------:R-:W-:-:S02]  /*24d80*/  IMAD.U32 R11, RZ, RZ, UR5 ;  /* 0x00000005ff0b7e24 */ /* 0x000fc4000f8e00ff */
[----:B------:R-:W-:Y:S02]  /*24d90*/  IMAD.MOV.U32 R12, RZ, RZ, 0x1 ;  /* 0x00000001ff0c7424 */ /* 0x000fe400078e00ff */
[----:B------:R-:W-:-:S07]  /*24da0*/  IMAD.MOV.U32 R13, RZ, RZ, RZ ;  /* 0x000000ffff0d7224 */ /* 0x000fce00078e00ff */
[----:B------:R-:W-:-:S07]  /*24db0*/  LEPC R20, `(.L_x_684) ;  /* 0x000000001014794e */ /* 0x000fce0000000000 */
[----:B-12---:R-:W-:Y:S05]  /*24dc0*/  CALL.ABS.NOINC R2 ;  /* 0x0000000002007343 */ /* 0x006fea0003c00000 */
.L_x_684:
[----:B------:R-:W-:Y:S05]  /*24dd0*/  BSYNC B6 ;  /* 0x0000000000067941 */ /* 0x000fea0003800000 */
.L_x_683:
[----:B------:R-:W-:Y:S01]  /*24de0*/  IADD3 R0, R22, 0x400, RZ ;  /* 0x0000040016007810 */ /* 0x000fe20007ffe0ff */
[----:B------:R-:W-:Y:S03]  /*24df0*/  BSSY B6, `(.L_x_685) ;  /* 0x0000013000067945 */ /* 0x000fe60003800000 */
        /* <DEDUP_REMOVED lines=8> */
[----:B------:R-:W3:Y:S01]  /*24e80*/  LDC.64 R2, c[0x4][R2] ;  /* 0x0100000002027b82 */ /* 0x000ee20000000a00 */
[----:B-1----:R-:W-:Y:S01]  /*24e90*/  IMAD.U32 R5, RZ, RZ, UR7 ;  /* 0x00000007ff057e24 */ /* 0x002fe2000f8e00ff */
[----:B------:R-:W-:Y:S01]  /*24ea0*/  MOV R11, UR5 ;  /* 0x00000005000b7c02 */ /* 0x000fe20008000f00 */
[----:B------:R-:W-:Y:S01]  /*24eb0*/  IMAD.U32 R7, RZ, RZ, UR9 ;  /* 0x00000009ff077e24 */ /* 0x000fe2000f8e00ff */
[----:B------:R-:W-:Y:S01]  /*24ec0*/  MOV R13, RZ ;  /* 0x000000ff000d7202 */ /* 0x000fe20000000f00 */
[----:B------:R-:W-:-:S02]  /*24ed0*/  IMAD.U32 R10, RZ, RZ, UR4 ;  /* 0x00000004ff0a7e24 */ /* 0x000fc4000f8e00ff */
[----:B0-----:R-:W-:Y:S02]  /*24ee0*/  IMAD.MOV.U32 R8, RZ, RZ, 0x70 ;  /* 0x00000070ff087424 */ /* 0x001fe400078e00ff */
[----:B------:R-:W-:-:S07]  /*24ef0*/  IMAD.MOV.U32 R12, RZ, RZ, 0x1 ;  /* 0x00000001ff0c7424 */ /* 0x000fce00078e00ff */
[----:B------:R-:W-:-:S07]  /*24f00*/  LEPC R20, `(.L_x_686) ;  /* 0x000000001014794e */ /* 0x000fce0000000000 */
[----:B--23--:R-:W-:Y:S05]  /*24f10*/  CALL.ABS.NOINC R2 ;  /* 0x0000000002007343 */ /* 0x00cfea0003c00000 */
.L_x_686:
[----:B------:R-:W-:Y:S05]  /*24f20*/  BSYNC B6 ;  /* 0x0000000000067941 */ /* 0x000fea0003800000 */
.L_x_685:
        /* <DEDUP_REMOVED lines=19> */
.L_x_688:
[----:B------:R-:W-:Y:S05]  /*25060*/  BSYNC B6 ;  /* 0x0000000000067941 */ /* 0x000fea0003800000 */
.L_x_687:
[----:B------:R-:W-:Y:S01]  /*25070*/  ULDC.64 UR4, c[0x0][0x9f8] ;  /* 0x00027e0000047ab9 */ /* 0x000fe20000000a00 */
[----:B------:R-:W3:Y:S01]  /*25080*/  LDL R31, [R1+0xc] ;  /* 0x00000c00011f7983 */ /* 0x000ee20000100800 */
[----:B------:R-:W-:Y:S01]  /*25090*/  ISETP.NE.U32.AND P0, PT, RZ, UR4, PT ;  /* 0x00000004ff007c0c */ /* 0x000fe2000bf05070 */
[----:B------:R-:W4:Y:S01]  /*250a0*/  LDC R11, c[0x0][0x430] ;  /* 0x00010c00ff0b7b82 */ /* 0x000f220000000800 */
[----:B------:R-:W0:Y:S02]  /*250b0*/  S2R R2, SR_TID.X ;  /* 0x0000000000027919 */ /* 0x000e240000002100 */
[----:B------:R-:W-:-:S13]  /*250c0*/  ISETP.NE.AND.EX P0, PT, RZ, UR5, PT, P0 ;  /* 0x00000005ff007c0c */ /* 0x000fda000bf05300 */
[----:B------:R-:W-:Y:S01]  /*250d0*/  @P0 IADD3 R26, P1, R26, UR4, RZ ;  /* 0x000000041a1a0c10 */ /* 0x000fe2000ff3e0ff */
[----:B------:R-:W-:Y:S01]  /*250e0*/  IMAD.MOV.U32 R0, RZ, RZ, 0xa0 ;  /* 0x000000a0ff007424 */ /* 0x000fe200078e00ff */
[----:B------:R-:W1:Y:S01]  /*250f0*/  S2R R21, SR_TID.X ;  /* 0x0000000000157919 */ /* 0x000e620000002100 */
[----:B------:R-:W-:Y:S01]  /*25100*/  ULDC UR4, c[0x0][0x2f4] ;  /* 0x0000bd0000047ab9 */ /* 0x000fe20000000800 */
[----:B------:R-:W-:Y:S01]  /*25110*/  @P0 IADD3.X R27, R27, UR5, RZ, P1, !PT ;  /* 0x000000051b1b0c10 */ /* 0x000fe20008ffe4ff */
[----:B------:R-:W-:Y:S01]  /*25120*/  IMAD R0, R32, R0, -0xa0 ;  /* 0xffffff6020007424 */ /* 0x000fe200078e0200 */
[----:B--2---:R-:W-:Y:S01]  /*25130*/  LOP3.LUT R30, R30, 0xffffffbf, RZ, 0xc0, !PT ;  /* 0xffffffbf1e1e7812 */ /* 0x004fe200078ec0ff */
[----:B------:R-:W-:Y:S02]  /*25140*/  ULDC UR5, c[0x0][0x320] ;  /* 0x0000c80000057ab9 */ /* 0x000fe40000000800 */
[----:B------:R-:W2:Y:S01]  /*25150*/  @P0 LDG.E R33, desc[UR50][R26.64] ;  /* 0x000000321a210981 */ /* 0x000ea2000c1e1900 */
[----:B----4-:R-:W-:-:S02]  /*25160*/  ISETP.NE.AND P2, PT, R11, 0x1, PT ;  /* 0x000000010b00780c */ /* 0x010fc40003f45270 */
[C---:B0-----:R-:W-:Y:S01]  /*25170*/  LOP3.LUT R20, R2.reuse, 0x7f, RZ, 0xc0, !PT ;  /* 0x0000007f02147812 */ /* 0x041fe200078ec0ff */
[----:B------:R-:W-:-:S03]  /*25180*/  IMAD.SHL.U32 R2, R2, 0x20, RZ ;  /* 0x0000002002027824 */ /* 0x000fc600078e00ff */
[----:B------:R-:W-:-:S07]  /*25190*/  SHF.R.U32.HI R20, RZ, 0x2, R20 ;  /* 0x00000002ff147819 */ /* 0x000fce0000011614 */
[----:B------:R-:W0:Y:S01]  /*251a0*/  @P2 LDC R6, c[0x0][0x434] ;  /* 0x00010d00ff062b82 */ /* 0x000e220000000800 */
[----:B------:R-:W-:Y:S02]  /*251b0*/  LOP3.LUT R2, R20, 0x60, R2, 0xf8, !PT ;  /* 0x0000006014027812 */ /* 0x000fe400078ef802 */
[----:B------:R-:W4:Y:S02]  /*251c0*/  S2R R20, SR_TID.X ;  /* 0x0000000000147919 */ /* 0x000f240000002100 */
[----:B------:R-:W-:-:S03]  /*251d0*/  IADD3 R9, R2, R0, RZ ;  /* 0x0000000002097210 */ /* 0x000fc60007ffe0ff */
[----:B------:R-:W0:Y:S01]  /*251e0*/  @P2 LDC R7, c[0x0][0x438] ;  /* 0x00010e00ff072b82 */ /* 0x000e220000000800 */
[----:B------:R-:W-:-:S13]  /*251f0*/  ISETP.GE.AND P1, PT, R9, R25, PT ;  /* 0x000000190900720c */ /* 0x000fda0003f26270 */
[----:B------:R-:W2:Y:S08]  /*25200*/  @!P1 LDC.64 R2, c[0x0][0x428] ;  /* 0x00010a00ff029b82 */ /* 0x000eb00000000a00 */
[----:B-1----:R-:W1:Y:S01]  /*25210*/  @!P1 LDC.64 R4, c[0x0][0x418] ;  /* 0x00010600ff049b82 */ /* 0x002e620000000a00 */
[----:B----4-:R-:W-:-:S04]  /*25220*/  LOP3.LUT R20, R20, 0x7f, RZ, 0xc0, !PT ;  /* 0x0000007f14147812 */ /* 0x010fc800078ec0ff */
[----:B------:R-:W-:Y:S01]  /*25230*/  SHF.R.U32.HI R12, RZ, 0x2, R20 ;  /* 0x00000002ff0c7819 */ /* 0x000fe20000011614 */
[----:B------:R-:W-:-:S05]  /*25240*/  IMAD.SHL.U32 R20, R21, 0x20, RZ ;  /* 0x0000002015147824 */ /* 0x000fca00078e00ff */
[----:B------:R-:W-:-:S04]  /*25250*/  LOP3.LUT R20, R12, 0x60, R20, 0xf8, !PT ;  /* 0x000000600c147812 */ /* 0x000fc800078ef814 */
[----:B------:R-:W-:-:S04]  /*25260*/  LOP3.LUT R20, R20, 0x80, RZ, 0xfc, !PT ;  /* 0x0000008014147812 */ /* 0x000fc800078efcff */
[----:B------:R-:W-:Y:S01]  /*25270*/  IADD3 R0, R20, R0, RZ ;  /* 0x0000000014007210 */ /* 0x000fe20007ffe0ff */
[----:B------:R-:W-:Y:S01]  /*25280*/  UMOV UR6, 0xffffffff ;  /* 0xffffffff00067882 */ /* 0x000fe20000000000 */
[----:B---3--:R-:W-:-:S04]  /*25290*/  IMAD.IADD R9, R9, 0x1, R31 ;  /* 0x0000000109097824 */ /* 0x008fc800078e021f */
[----:B0-----:R-:W-:-:S04]  /*252a0*/  @P2 IMAD.HI.U32 R6, R9, R6, RZ ;  /* 0x0000000609062227 */ /* 0x001fc800078e00ff */
[----:B------:R-:W-:Y:S01]  /*252b0*/  IMAD.MOV.U32 R8, RZ, RZ, R9 ;  /* 0x000000ffff087224 */ /* 0x000fe200078e0009 */
[----:B------:R-:W-:-:S04]  /*252c0*/  @P2 SHF.R.U32.HI R8, RZ, R7, R6 ;  /* 0x00000007ff082219 */ /* 0x000fc80000011606 */
[----:B------:R-:W-:Y:S02]  /*252d0*/  @!P1 SHF.R.S32.HI R7, RZ, 0x1f, R8 ;  /* 0x0000001fff079819 */ /* 0x000fe40000011408 */
[----:B------:R-:W-:Y:S02]  /*252e0*/  @!P1 MOV R6, R8 ;  /* 0x0000000800069202 */ /* 0x000fe40000000f00 */
[----:B--2---:R-:W-:-:S03]  /*252f0*/  SHF.R.S32.HI R14, RZ, 0x1f, R33 ;  /* 0x0000001fff0e7819 */ /* 0x004fc60000011421 */
[----:B------:R-:W-:-:S04]  /*25300*/  @!P1 IMAD.WIDE.U32 R6, R33, R2, R6 ;  /* 0x0000000221069225 */ /* 0x000fc800078e0006 */
[----:B------:R-:W-:-:S04]  /*25310*/  @!P1 IMAD R10, R14, R2, RZ ;  /* 0x000000020e0a9224 */ /* 0x000fc800078e02ff */
[----:B------:R-:W-:Y:S01]  /*25320*/  @!P1 IMAD R2, R33, R3, R10 ;  /* 0x0000000321029224 */ /* 0x000fe200078e020a */
[----:B-1----:R-:W-:Y:S02]  /*25330*/  @!P1 LEA R12, P0, R6, R4, 0x2 ;  /* 0x00000004060c9211 */ /* 0x002fe400078010ff */
[----:B------:R-:W0:Y:S01]  /*25340*/  @P2 LDC R4, c[0x0][0x434] ;  /* 0x00010d00ff042b82 */ /* 0x000e220000000800 */
[----:B------:R-:W-:-:S05]  /*25350*/  @!P1 IMAD.IADD R2, R7, 0x1, R2 ;  /* 0x0000000107029824 */ /* 0x000fca00078e0202 */
[----:B------:R-:W-:Y:S02]  /*25360*/  @!P1 LEA.HI.X R13, R6, R5, R2, 0x2, P0 ;  /* 0x00000005060d9211 */ /* 0x000fe400000f1402 */
[----:B------:R-:W-:Y:S01]  /*25370*/  ISETP.GE.AND P0, PT, R0, R25, PT ;  /* 0x000000190000720c */ /* 0x000fe20003f06270 */
[----:B------:R-:W1:Y:S03]  /*25380*/  @P2 LDC R5, c[0x0][0x438] ;  /* 0x00010e00ff052b82 */ /* 0x000e660000000800 */
[----:B------:R-:W-:Y:S01]  /*25390*/  ISETP.GT.U32.OR P0, PT, R20, 0x9f, P0 ;  /* 0x0000009f1400780c */ /* 0x000fe20000704470 */
[----:B------:R-:W-:-:S12]  /*253a0*/  IMAD.IADD R10, R0, 0x1, R31 ;  /* 0x00000001000a7824 */ /* 0x000fd800078e021f */
[----:B------:R-:W2:Y:S01]  /*253b0*/  @!P0 LDC.64 R2, c[0x0][0x428] ;  /* 0x00010a00ff028b82 */ /* 0x000ea20000000a00 */
[----:B0-----:R-:W-:-:S04]  /*253c0*/  @P2 IMAD.HI.U32 R4, R10, R4, RZ ;  /* 0x000000040a042227 */ /* 0x001fc800078e00ff */
[----:B------:R-:W-:Y:S01]  /*253d0*/  IMAD.MOV.U32 R0, RZ, RZ, R10 ;  /* 0x000000ffff007224 */ /* 0x000fe200078e000a */
[----:B-1----:R-:W-:Y:S02]  /*253e0*/  @P2 SHF.R.U32.HI R0, RZ, R5, R4 ;  /* 0x00000005ff002219 */ /* 0x002fe40000011604 */
[----:B------:R-:W-:Y:S01]  /*253f0*/  IADD3 R4, -R8, RZ, RZ ;  /* 0x000000ff08047210 */ /* 0x000fe20007ffe1ff */
[----:B------:R0:W-:Y:S04]  /*25400*/  STL [R1+0x10], R14 ;  /* 0x0000100e01007387 */ /* 0x0001e80000100800 */
[----:B------:R-:W-:Y:S02]  /*25410*/  IMAD R9, R11, R4, R9 ;  /* 0x000000040b097224 */ /* 0x000fe400078e0209 */
[----:B--2---:R-:W-:-:S02]  /*25420*/  @!P0 IMAD R4, R14, R2, RZ ;  /* 0x000000020e048224 */ /* 0x004fc400078e02ff */
[----:B0-----:R-:W0:Y:S01]  /*25430*/  S2R R14, SR_TID.X ;  /* 0x00000000000e7919 */ /* 0x001e220000002100 */
[----:B------:R-:W-:Y:S01]  /*25440*/  @!P0 SHF.R.S32.HI R5, RZ, 0x1f, R0 ;  /* 0x0000001fff058819 */ /* 0x000fe20000011400 */
[----:B------:R-:W-:Y:S02]  /*25450*/  @!P0 IMAD R6, R33, R3, R4 ;  /* 0x0000000321068224 */ /* 0x000fe400078e0204 */
[----:B------:R-:W-:-:S04]  /*25460*/  @!P0 IMAD.MOV.U32 R4, RZ, RZ, R0 ;  /* 0x000000ffff048224 */ /* 0x000fc800078e0000 */
[----:B------:R-:W-:Y:S02]  /*25470*/  @!P0 IMAD.WIDE.U32 R4, R33, R2, R4 ;  /* 0x0000000221048225 */ /* 0x000fe400078e0004 */
[----:B------:R-:W1:Y:S02]  /*25480*/  @!P0 LDC.64 R2, c[0x0][0x418] ;  /* 0x00010600ff028b82 */ /* 0x000e640000000a00 */
[----:B------:R-:W-:Y:S02]  /*25490*/  IMAD.U32 R8, RZ, RZ, UR39 ;  /* 0x00000027ff087e24 */ /* 0x000fe4000f8e00ff */
[----:B------:R-:W-:Y:S01]  /*254a0*/  @!P0 IMAD.IADD R5, R6, 0x1, R5 ;  /* 0x0000000106058824 */ /* 0x000fe200078e0205 */
[----:B------:R-:W-:Y:S02]  /*254b0*/  CS2R R6, SRZ ;  /* 0x0000000000067805 */ /* 0x000fe4000001ff00 */
[----:B------:R-:W-:-:S04]  /*254c0*/  ISETP.NE.AND P3, PT, R8, 0x3, PT ;  /* 0x000000030800780c */ /* 0x000fc80003f65270 */
[----:B------:R2:W5:Y:S01]  /*254d0*/  @!P1 LDG.E R6, desc[UR50][R12.64] ;  /* 0x000000320c069981 */ /* 0x000562000c1e1900 */
[----:B0-----:R-:W-:Y:S01]  /*254e0*/  IMAD.SHL.U32 R31, R14, 0x10, RZ ;  /* 0x000000100e1f7824 */ /* 0x001fe200078e00ff */
[----:B-1----:R-:W-:-:S04]  /*254f0*/  @!P0 LEA R2, P2, R4, R2, 0x2 ;  /* 0x0000000204028211 */ /* 0x002fc800078410ff */
[----:B------:R-:W-:Y:S02]  /*25500*/  LOP3.LUT R31, R31, 0x30, RZ, 0xc0, !PT ;  /* 0x000000301f1f7812 */ /* 0x000fe400078ec0ff */
[----:B------:R-:W-:Y:S02]  /*25510*/  @!P0 LEA.HI.X R3, R4, R3, R5, 0x2, P2 ;  /* 0x0000000304038211 */ /* 0x000fe400010f1405 */
[C---:B------:R-:W-:Y:S02]  /*25520*/  ISETP.GE.AND P1, PT, R31.reuse, UR4, PT ;  /* 0x000000041f007c0c */ /* 0x040fe4000bf26270 */
[----:B------:R-:W-:Y:S01]  /*25530*/  SHF.L.U32 R15, R14, 0x4, RZ ;  /* 0x000000040e0f7819 */ /* 0x000fe200000006ff */
[----:B------:R2:W5:Y:S01]  /*25540*/  @!P0 LDG.E R7, desc[UR50][R2.64] ;  /* 0x0000003202078981 */ /* 0x000562000c1e1900 */
[----:B------:R-:W-:Y:S02]  /*25550*/  LOP3.LUT R14, R31, 0x40, RZ, 0xfc, !PT ;  /* 0x000000401f0e7812 */ /* 0x000fe400078efcff */
[----:B------:R-:W-:-:S02]  /*25560*/  @P3 LOP3.LUT R30, R30, 0x40, RZ, 0xfc, !PT ;  /* 0x000000401e1e3812 */ /* 0x000fc400078efcff */
[----:B------:R-:W-:Y:S02]  /*25570*/  LOP3.LUT R15, R15, 0x30, RZ, 0xc0, !PT ;  /* 0x000000300f0f7812 */ /* 0x000fe400078ec0ff */
[----:B------:R-:W-:Y:S02]  /*25580*/  ISETP.GE.AND P0, PT, R14, UR4, PT ;  /* 0x000000040e007c0c */ /* 0x000fe4000bf06270 */
[----:B------:R-:W-:Y:S02]  /*25590*/  LOP3.LUT R30, R30, 0xffffffef, RZ, 0xc0, !PT ;  /* 0xffffffef1e1e7812 */ /* 0x000fe400078ec0ff */
[----:B------:R-:W-:Y:S02]  /*255a0*/  LOP3.LUT R15, R15, 0x80, RZ, 0xfc, !PT ;  /* 0x000000800f0f7812 */ /* 0x000fe400078efcff */
[----:B------:R-:W-:Y:S02]  /*255b0*/  @P1 LOP3.LUT R30, R30, 0x10, RZ, 0xfc, !PT ;  /* 0x000000101e1e1812 */ /* 0x000fe400078efcff */
[----:B------:R-:W-:-:S02]  /*255c0*/  ISETP.GE.AND P2, PT, R15, UR4, PT ;  /* 0x000000040f007c0c */ /* 0x000fc4000bf46270 */
[----:B------:R-:W-:-:S04]  /*255d0*/  LOP3.LUT R30, R30, 0xfffffff7, RZ, 0xc0, !PT ;  /* 0xfffffff71e1e7812 */ /* 0x000fc800078ec0ff */
[----:B------:R-:W-:-:S04]  /*255e0*/  @P0 LOP3.LUT R30, R30, 0x8, RZ, 0xfc, !PT ;  /* 0x000000081e1e0812 */ /* 0x000fc800078efcff */
[----:B------:R-:W-:Y:S02]  /*255f0*/  LOP3.LUT R30, R30, 0xfffffffb, RZ, 0xc0, !PT ;  /* 0xfffffffb1e1e7812 */ /* 0x000fe400078ec0ff */
[----:B------:R-:W-:Y:S02]  /*25600*/  ISETP.GE.AND P1, PT, R31, UR5, PT ;  /* 0x000000051f007c0c */ /* 0x000fe4000bf26270 */
[----:B------:R-:W-:Y:S02]  /*25610*/  @P2 LOP3.LUT R30, R30, 0x4, RZ, 0xfc, !PT ;  /* 0x000000041e1e2812 */ /* 0x000fe400078efcff */
[----:B------:R-:W-:Y:S02]  /*25620*/  ISETP.GE.AND P0, PT, R14, UR5, PT ;  /* 0x000000050e007c0c */ /* 0x000fe4000bf06270 */
[----:B------:R-:W-:-:S04]  /*25630*/  LOP3.LUT R30, R30, 0xfffffffe, RZ, 0xc0, !PT ;  /* 0xfffffffe1e1e7812 */ /* 0x000fc800078ec0ff */
[----:B------:R-:W-:-:S04]  /*25640*/  LOP3.LUT R30, R30, 0xfffffffd, RZ, 0xc0, !PT ;  /* 0xfffffffd1e1e7812 */ /* 0x000fc800078ec0ff */
[----:B------:R-:W-:-:S04]  /*25650*/  @P1 LOP3.LUT R30, R30, 0x2, RZ, 0xfc, !PT ;  /* 0x000000021e1e1812 */ /* 0x000fc800078efcff */
[----:B------:R-:W-:-:S05]  /*25660*/  @P0 LOP3.LUT R30, R30, 0x1, RZ, 0xfc, !PT ;  /* 0x000000011e1e0812 */ /* 0x000fca00078efcff */
[----:B------:R2:W-:Y:S01]  /*25670*/  STL [R1], R30 ;  /* 0x0000001e01007387 */ /* 0x0005e20000100800 */
[----:B------:R-:W-:-:S05]  /*25680*/  IADD3 R0, -R0, RZ, RZ ;  /* 0x000000ff00007210 */ /* 0x000fca0007ffe1ff */
[----:B------:R-:W-:Y:S01]  /*25690*/  IMAD R10, R11, R0, R10 ;  /* 0x000000000b0a7224 */ /* 0x000fe200078e020a */
[----:B------:R-:W-:Y:S06]  /*256a0*/  BRA.DIV UR6, `(.L_x_689) ;  /* 0x0000006e06d07947 */ /* 0x000fec000b800000 */
.L_x_876:
[----:B------:R-:W-:Y:S01]  /*256b0*/  ISETP.GT.U32.AND P0, PT, R20, 0x9f, PT ;  /* 0x0000009f1400780c */ /* 0x000fe20003f04070 */
[----:B------:R-:W-:Y:S01]  /*256c0*/  IMAD.MOV.U32 R0, RZ, RZ, R30 ;  /* 0x000000ffff007224 */ /* 0x000fe200078e001e */
[----:B------:R-:W-:Y:S01]  /*256d0*/  SHF.R.S32.HI R36, RZ, 0x1f, R18 ;  /* 0x0000001fff247819 */ /* 0x000fe20000011412 */
[----:B--2---:R-:W-:-:S03]  /*256e0*/  VIADD R12, R32, 0xffffffff ;  /* 0xffffffff200c7836 */ /* 0x004fc60000000000 */
[----:B------:R-:W-:-:S07]  /*256f0*/  LOP3.LUT R0, R0, 0xffffffdf, RZ, 0xc0, !PT ;  /* 0xffffffdf00007812 */ /* 0x000fce00078ec0ff */
[----:B------:R-:W-:-:S05]  /*25700*/  @P0 LOP3.LUT R0, R0, 0x20, RZ, 0xfc, !PT ;  /* 0x0000002000000812 */ /* 0x000fca00078efcff */
[----:B------:R0:W-:Y:S01]  /*25710*/  STL [R1], R0 ;  /* 0x0000000001007387 */ /* 0x0001e20000100800 */
[----:B------:R-:W-:Y:S05]  /*25720*/  @!P3 BRA `(.L_x_690) ;  /* 0x000000000004b947 */ /* 0x000fea0003800000 */
[----:B------:R-:W-:Y:S01]  /*25730*/  BPT.TRAP 0x1 ;  /* 0x000000040000795c */ /* 0x000fe20000300000 */
.L_x_690:
[----:B0-----:R-:W-:Y:S01]  /*25740*/  LEA R0, R23, R22, 0x3 ;  /* 0x0000001617007211 */ /* 0x001fe200078e18ff */
[----:B------:R-:W-:Y:S01]  /*25750*/  BSSY B0, `(.L_x_691) ;  /* 0x0000007000007945 */ /* 0x000fe20003800000 */
[----:B------:R-:W-:Y:S02]  /*25760*/  SHF.L.U32 R2, R34, 0x1f, RZ ;  /* 0x0000001f22027819 */ /* 0x000fe400000006ff */
[----:B------:R-:W-:Y:S02]  /*25770*/  SHF.R.S32.HI R3, RZ, 0x1f, R9 ;  /* 0x0000001fff037819 */ /* 0x000fe40000011409 */
[----:B------:R-:W0:Y:S01]  /*25780*/  SYNCS.PHASECHK.TRANS64.TRYWAIT P0, [R0+URZ+0x29880], R2 ;  /* 0x02988002000075a7 */ /* 0x000e22000800017f */
[----:B------:R1:W-:Y:S04]  /*25790*/  STL [R1+0x3c], R2 ;  /* 0x00003c0201007387 */ /* 0x0003e80000100800 */
[----:B------:R1:W-:Y:S02]  /*257a0*/  STL [R1+0x34], R3 ;  /* 0x0000340301007387 */ /* 0x0003e40000100800 */
[----:B01----:R-:W-:Y:S05]  /*257b0*/  @!P0 BRA `(.L_x_692) ;  /* 0x0000006c00bc8947 */ /* 0x003fea0003800000 */
.L_x_877:
[----:B------:R-:W-:Y:S05]  /*257c0*/  BSYNC B0 ;  /* 0x0000000000007941 */ /* 0x000fea0003800000 */
.L_x_691:
[----:B0-----:R-:W2:Y:S01]  /*257d0*/  LDL R2, [R1+0x34] ;  /* 0x0000340001027983 */ /* 0x001ea20000100800 */
[----:B------:R-:W-:-:S03]  /*257e0*/  ULDC.64 UR4, c[0x0][0x328] ;  /* 0x0000ca0000047ab9 */ /* 0x000fc60000000a00 */
[----:B------:R-:W3:Y:S01]  /*257f0*/  LDL R20, [R1] ;  /* 0x0000000001147983 */ /* 0x000ee20000100800 */
[----:B-----5:R-:W-:Y:S01]  /*25800*/  SHF.R.S32.HI R5, RZ, 0x1f, R6 ;  /* 0x0000001fff057819 */ /* 0x020fe20000011406 */
[----:B------:R-:W-:Y:S01]  /*25810*/  ULDC.64 UR6, c[0x0][0x338] ;  /* 0x0000ce0000067ab9 */ /* 0x000fe20000000a00 */
[----:B------:R-:W-:Y:S01]  /*25820*/  SHF.R.S32.HI R30, RZ, 0x1f, R10 ;  /* 0x0000001fff1e7819 */ /* 0x000fe2000001140a */
[----:B------:R-:W0:Y:S01]  /*25830*/  S2R R13, SR_TID.X ;  /* 0x00000000000d7919 */ /* 0x000e220000002100 */
[----:B------:R-:W-:Y:S01]  /*25840*/  SHF.R.S32.HI R31, RZ, 0x1f, R7 ;  /* 0x0000001fff1f7819 */ /* 0x000fe20000011407 */
[----:B------:R-:W-:Y:S01]  /*25850*/  ULDC.64 UR8, c[0x0][0x330] ;  /* 0x0000cc0000087ab9 */ /* 0x000fe20000000a00 */
[----:B------:R-:W-:Y:S01]  /*25860*/  ULDC.64 UR10, c[0x0][0x318] ;  /* 0x0000c600000a7ab9 */ /* 0x000fe20000000a00 */
[----:B------:R1:W-:Y:S01]  /*25870*/  STL [R1+0x38], R5 ;  /* 0x0000380501007387 */ /* 0x0003e20000100800 */
[----:B------:R-:W-:-:S04]  /*25880*/  IMAD R8, R36, UR8, RZ ;  /* 0x0000000824087c24 */ /* 0x000fc8000f8e02ff */
[----:B------:R-:W-:Y:S01]  /*25890*/  IMAD R8, R18, UR9, R8 ;  /* 0x0000000912087c24 */ /* 0x000fe2000f8e0208 */
[----:B0-----:R-:W-:-:S04]  /*258a0*/  LOP3.LUT R13, R13, 0x7f, RZ, 0xc0, !PT ;  /* 0x0000007f0d0d7812 */ /* 0x001fc800078ec0ff */
[--C-:B------:R-:W-:Y:S02]  /*258b0*/  SHF.R.U32.HI R14, RZ, 0x2, R13.reuse ;  /* 0x00000002ff0e7819 */ /* 0x100fe4000001160d */
[----:B------:R-:W-:-:S05]  /*258c0*/  SHF.R.U32.HI R13, RZ, 0x5, R13 ;  /* 0x00000005ff0d7819 */ /* 0x000fca000001160d */
[----:B------:R-:W-:Y:S02]  /*258d0*/  IMAD.SHL.U32 R13, R13, 0x400, RZ ;  /* 0x000004000d0d7824 */ /* 0x000fe400078e00ff */
[----:B--2---:R-:W-:-:S04]  /*258e0*/  IMAD R2, R2, UR4, RZ ;  /* 0x0000000402027c24 */ /* 0x004fc8000f8e02ff */
[C---:B------:R-:W-:Y:S01]  /*258f0*/  IMAD R4, R9.reuse, UR5, R2 ;  /* 0x0000000509047c24 */ /* 0x040fe2000f8e0202 */
[----:B---3--:R-:W-:Y:S01]  /*25900*/  LOP3.LUT P1, RZ, R20, 0x1, RZ, 0xc0, !PT ;  /* 0x0000000114ff7812 */ /* 0x008fe2000782c0ff */
[----:B------:R-:W-:-:S04]  /*25910*/  IMAD.WIDE.U32 R2, R9, UR4, RZ ;  /* 0x0000000409027c25 */ /* 0x000fc8000f8e00ff */
[----:B------:R-:W-:Y:S02]  /*25920*/  IMAD.IADD R3, R3, 0x1, R4 ;  /* 0x0000000103037824 */ /* 0x000fe400078e0204 */
[----:B------:R-:W-:Y:S02]  /*25930*/  IMAD R4, R5, UR6, RZ ;  /* 0x0000000605047c24 */ /* 0x000fe4000f8e02ff */
[----:B------:R-:W-:-:S04]  /*25940*/  IMAD.WIDE.U32 R2, R6, UR6, R2 ;  /* 0x0000000606027c25 */ /* 0x000fc8000f8e0002 */
[----:B------:R-:W-:-:S04]  /*25950*/  IMAD R4, R6, UR7, R4 ;  /* 0x0000000706047c24 */ /* 0x000fc8000f8e0204 */
[----:B------:R-:W-:Y:S02]  /*25960*/  IMAD.IADD R3, R3, 0x1, R4 ;  /* 0x0000000103037824 */ /* 0x000fe400078e0204 */
[----:B------:R-:W-:Y:S02]  /*25970*/  IMAD R4, R30, UR4, RZ ;  /* 0x000000041e047c24 */ /* 0x000fe4000f8e02ff */
[----:B------:R-:W-:-:S04]  /*25980*/  IMAD.WIDE.U32 R2, R18, UR8, R2 ;  /* 0x0000000812027c25 */ /* 0x000fc8000f8e0002 */
[----:B------:R-:W-:Y:S01]  /*25990*/  IMAD R11, R10, UR5, R4 ;  /* 0x000000050a0b7c24 */ /* 0x000fe2000f8e0204 */
[----:B------:R-:W-:Y:S01]  /*259a0*/  IADD3 R2, P0, R2, UR10, RZ ;  /* 0x0000000a02027c10 */ /* 0x000fe2000ff1e0ff */
[----:B-1----:R-:W-:Y:S01]  /*259b0*/  IMAD.WIDE.U32 R4, R10, UR4, RZ ;  /* 0x000000040a047c25 */ /* 0x002fe2000f8e00ff */
[----:B------:R-:W-:Y:S02]  /*259c0*/  UMOV UR4, 0xffffffff ;  /* 0xffffffff00047882 */ /* 0x000fe40000000000 */
[----:B------:R-:W-:Y:S02]  /*259d0*/  IADD3.X R3, R3, UR11, R8, P0, !PT ;  /* 0x0000000b03037c10 */ /* 0x000fe400087fe408 */
[----:B------:R-:W-:Y:S01]  /*259e0*/  IADD3 R5, R5, R11, RZ ;  /* 0x0000000b05057210 */ /* 0x000fe20007ffe0ff */
[----:B------:R-:W-:-:S04]  /*259f0*/  IMAD R11, R31, UR6, RZ ;  /* 0x000000061f0b7c24 */ /* 0x000fc8000f8e02ff */
[C---:B------:R-:W-:Y:S02]  /*25a00*/  IMAD R11, R7.reuse, UR7, R11 ;  /* 0x00000007070b7c24 */ /* 0x040fe4000f8e020b */
[----:B------:R-:W-:-:S04]  /*25a10*/  IMAD.WIDE.U32 R4, R7, UR6, R4 ;  /* 0x0000000607047c25 */ /* 0x000fc8000f8e0004 */
[----:B------:R-:W-:Y:S02]  /*25a20*/  IMAD.IADD R5, R5, 0x1, R11 ;  /* 0x0000000105057824 */ /* 0x000fe400078e020b */
[----:B------:R-:W-:-:S03]  /*25a30*/  IMAD.WIDE.U32 R4, R18, UR8, R4 ;  /* 0x0000000812047c25 */ /* 0x000fc6000f8e0004 */
[----:B------:R-:W-:-:S04]  /*25a40*/  IADD3 R27, P0, R4, UR10, RZ ;  /* 0x0000000a041b7c10 */ /* 0x000fc8000ff1e0ff */
[----:B------:R-:W-:Y:S01]  /*25a50*/  IADD3.X R26, R8, UR11, R5, P0, !PT ;  /* 0x0000000b081a7c10 */ /* 0x000fe200087fe405 */
[----:B------:R-:W-:Y:S02]  /*25a60*/  IMAD R8, R12, -0xa0, R25 ;  /* 0xffffff600c087824 */ /* 0x000fe400078e0219 */
[----:B------:R-:W-:-:S03]  /*25a70*/  IMAD R5, R23, 0x5000, R13 ;  /* 0x0000500017057824 */ /* 0x000fc600078e020d */
[----:B------:R-:W-:-:S04]  /*25a80*/  IADD3 R8, -R14, R8, RZ ;  /* 0x000000080e087210 */ /* 0x000fc80007ffe1ff */
[----:B------:R-:W-:Y:S01]  /*25a90*/  ISETP.GE.AND P5, PT, R8, 0x1, PT ;  /* 0x000000010800780c */ /* 0x000fe20003fa6270 */
[----:B------:R-:W-:-:S12]  /*25aa0*/  BRA.DIV UR4, `(.L_x_693) ;  /* 0x0000006e04187947 */ /* 0x000fd8000b800000 */
[----:B------:R-:W2:Y:S04]  /*25ab0*/  LDL R15, [R1+0x4] ;  /* 0x00000400010f7983 */ /* 0x000ea80000100800 */
[----:B------:R-:W3:Y:S01]  /*25ac0*/  LDL.LU R11, [R1] ;  /* 0x00000000010b7983 */ /* 0x000ee20000300800 */
[----:B------:R-:W0:Y:S03]  /*25ad0*/  S2R R12, SR_TID.X ;  /* 0x00000000000c7919 */ /* 0x000e260000002100 */
[----:B------:R-:W-:Y:S01]  /*25ae0*/  SHFL.IDX PT, R4, R3, RZ, 0x1c1f ;  /* 0x001c1fff03047589 */ /* 0x000fe200000e0000 */
[----:B0-----:R-:W-:-:S03]  /*25af0*/  IMAD.SHL.U32 R14, R12, 0x10, RZ ;  /* 0x000000100c0e7824 */ /* 0x001fc600078e00ff */
[----:B------:R-:W0:Y:S02]  /*25b00*/  SHFL.IDX PT, R12, R2, RZ, 0x1c1f ;  /* 0x001c1fff020c7589 */ /* 0x000e2400000e0000 */
[----:B------:R-:W-:-:S04]  /*25b10*/  LOP3.LUT R14, R14, 0x30, RZ, 0xc0, !PT ;  /* 0x000000300e0e7812 */ /* 0x000fc800078ec0ff */
[----:B0-----:R-:W-:-:S05]  /*25b20*/  IADD3 R12, P0, R14, R12, RZ ;  /* 0x0000000c0e0c7210 */ /* 0x001fca0007f1e0ff */
[----:B------:R-:W-:Y:S01]  /*25b30*/  IMAD.X R13, RZ, RZ, R4, P0 ;  /* 0x000000ffff0d7224 */ /* 0x000fe200000e0604 */
[----:B------:R-:W-:Y:S01]  /*25b40*/  IADD3 R4, R22, R5, R37 ;  /* 0x0000000516047210 */ /* 0x000fe20007ffe025 */
[----:B------:R-:W-:Y:S01]  /*25b50*/  SHFL.IDX PT, R21, R3, 0x1, 0x1c1f ;  /* 0x003c1f0003157f89 */ /* 0x000fe200000e0000 */
[C---:B------:R-:W-:Y:S02]  /*25b60*/  ISETP.GE.AND P4, PT, R8.reuse, 0x21, PT ;  /* 0x000000210800780c */ /* 0x040fe40003f86270 */
[C---:B------:R-:W-:Y:S02]  /*25b70*/  ISETP.GE.AND P3, PT, R8.reuse, 0x41, PT ;  /* 0x000000410800780c */ /* 0x040fe40003f66270 */
[----:B------:R-:W-:Y:S02]  /*25b80*/  ISETP.GE.AND P2, PT, R8, 0x61, PT ;  /* 0x000000610800780c */ /* 0x000fe40003f46270 */
[----:B---3--:R-:W-:-:S04]  /*25b90*/  LOP3.LUT P6, RZ, R11, 0x2, RZ, 0xc0, !PT ;  /* 0x000000020bff7812 */ /* 0x008fc800078cc0ff */
[----:B------:R-:W-:Y:S02]  /*25ba0*/  ISETP.LT.OR P0, PT, R8, 0x1, P6 ;  /* 0x000000010800780c */ /* 0x000fe40003701670 */
[----:B--2---:R-:W-:-:S11]  /*25bb0*/  IADD3 R5, R15, R4, RZ ;  /* 0x000000040f057210 */ /* 0x004fd60007ffe0ff */
[----:B------:R-:W-:Y:S01]  /*25bc0*/  LDGSTS.E.BYPASS.LTC128B.128 [R4+0xa400], desc[UR50][R12.64], !P0 ;  /* 0x0a4000000c047fae */ /* 0x000fe2000c101d72 */
[----:B------:R-:W-:-:S13]  /*25bd0*/  ISETP.LT.OR P0, PT, R8, 0x1, P1 ;  /* 0x000000010800780c */ /* 0x000fda0000f01670 */
[----:B------:R0:W-:Y:S04]  /*25be0*/  LDGSTS.E.BYPASS.LTC128B.128 [R5+0xa400], desc[UR50][R12.64+0x40], !P0 ;  /* 0x0a4000400c057fae */ /* 0x0001e8000c101d72 */
[----:B0-----:R-:W0:Y:S02]  /*25bf0*/  SHFL.IDX PT, R12, R2, 0x1, 0x1c1f ;  /* 0x003c1f00020c7f89 */ /* 0x001e2400000e0000 */
[----:B0-----:R-:W-:-:S05]  /*25c00*/  IADD3 R12, P0, R14, R12, RZ ;  /* 0x0000000c0e0c7210 */ /* 0x001fca0007f1e0ff */
[----:B------:R-:W-:Y:S01]  /*25c10*/  IMAD.X R13, RZ, RZ, R21, P0 ;  /* 0x000000ffff0d7224 */ /* 0x000fe200000e0615 */
[----:B------:R-:W-:-:S13]  /*25c20*/  ISETP.LT.OR P0, PT, R8, 0x21, P6 ;  /* 0x000000210800780c */ /* 0x000fda0003701670 */
[----:B------:R-:W-:Y:S01]  /*25c30*/  LDGSTS.E.BYPASS.LTC128B.128 [R4+0xb400], desc[UR50][R12.64], !P0 ;  /* 0x0b4000000c047fae */ /* 0x000fe2000c101d72 */
[----:B------:R-:W-:-:S03]  /*25c40*/  ISETP.LT.OR P0, PT, R8, 0x21, P1 ;  /* 0x000000210800780c */ /* 0x000fc60000f01670 */
[----:B------:R-:W-:Y:S10]  /*25c50*/  SHFL.IDX PT, R21, R3, 0x2, 0x1c1f ;  /* 0x005c1f0003157f89 */ /* 0x000ff400000e0000 */
[----:B------:R0:W-:Y:S04]  /*25c60*/  LDGSTS.E.BYPASS.LTC128B.128 [R5+0xb400], desc[UR50][R12.64+0x40], !P0 ;  /* 0x0b4000400c057fae */ /* 0x0001e8000c101d72 */
[----:B0-----:R-:W0:Y:S04]  /*25c70*/  SHFL.IDX PT, R12, R2, 0x2, 0x1c1f ;  /* 0x005c1f00020c7f89 */ /* 0x001e2800000e0000 */
[----:B------:R-:W1:Y:S04]  /*25c80*/  SHFL.IDX PT, R2, R2, 0x3, 0x1c1f ;  /* 0x007c1f0002027f89 */ /* 0x000e6800000e0000 */
[----:B------:R-:W2:Y:S01]  /*25c90*/  SHFL.IDX PT, R3, R3, 0x3, 0x1c1f ;  /* 0x007c1f0003037f89 */ /* 0x000ea200000e0000 */
[----:B0-----:R-:W-:-:S05]  /*25ca0*/  IADD3 R12, P0, R14, R12, RZ ;  /* 0x0000000c0e0c7210 */ /* 0x001fca0007f1e0ff */
[----:B------:R-:W-:Y:S01]  /*25cb0*/  IMAD.X R13, RZ, RZ, R21, P0 ;  /* 0x000000ffff0d7224 */ /* 0x000fe200000e0615 */
[----:B------:R-:W-:-:S13]  /*25cc0*/  ISETP.LT.OR P0, PT, R8, 0x41, P6 ;  /* 0x000000410800780c */ /* 0x000fda0003701670 */
[----:B------:R-:W-:Y:S01]  /*25cd0*/  LDGSTS.E.BYPASS.LTC128B.128 [R4+0xc400], desc[UR50][R12.64], !P0 ;  /* 0x0c4000000c047fae */ /* 0x000fe2000c101d72 */
[----:B------:R-:W-:-:S13]  /*25ce0*/  ISETP.LT.OR P0, PT, R8, 0x41, P1 ;  /* 0x000000410800780c */ /* 0x000fda0000f01670 */
[----:B------:R-:W-:Y:S01]  /*25cf0*/  LDGSTS.E.BYPASS.LTC128B.128 [R5+0xc400], desc[UR50][R12.64+0x40], !P0 ;  /* 0x0c4000400c057fae */ /* 0x000fe2000c101d72 */
[----:B-1----:R-:W-:-:S04]  /*25d00*/  IADD3 R2, P0, R14, R2, RZ ;  /* 0x000000020e027210 */ /* 0x002fc80007f1e0ff */
[----:B--2---:R-:W-:Y:S02]  /*25d10*/  IADD3.X R3, RZ, R3, RZ, P0, !PT ;  /* 0x00000003ff037210 */ /* 0x004fe400007fe4ff */
[----:B------:R-:W-:-:S13]  /*25d20*/  ISETP.LT.OR P0, PT, R8, 0x61, P6 ;  /* 0x000000610800780c */ /* 0x000fda0003701670 */
[----:B------:R-:W-:Y:S01]  /*25d30*/  LDGSTS.E.BYPASS.LTC128B.128 [R4+0xd400], desc[UR50][R2.64], !P0 ;  /* 0x0d40000002047fae */ /* 0x000fe2000c101d72 */
[----:B------:R-:W-:Y:S02]  /*25d40*/  ISETP.LT.OR P0, PT, R8, 0x61, P1 ;  /* 0x000000610800780c */ /* 0x000fe40000f01670 */
[----:B------:R-:W-:-:S11]  /*25d50*/  LOP3.LUT R11, R11, 0xffffff7f, RZ, 0xc0, !PT ;  /* 0xffffff7f0b0b7812 */ /* 0x000fd600078ec0ff */
[----:B------:R0:W-:Y:S01]  /*25d60*/  LDGSTS.E.BYPASS.LTC128B.128 [R5+0xd400], desc[UR50][R2.64+0x40], !P0 ;  /* 0x0d40004002057fae */ /* 0x0001e2000c101d72 */
[----:B------:R-:W-:-:S13]  /*25d70*/  ISETP.GE.AND P0, PT, R8, 0x81, PT ;  /* 0x000000810800780c */ /* 0x000fda0003f06270 */
[----:B------:R-:W-:Y:S01]  /*25d80*/  @P0 LOP3.LUT R11, R11, 0x80, RZ, 0xfc, !PT ;  /* 0x000000800b0b0812 */ /* 0x000fe200078efcff */
[----:B0-----:R0:W1:Y:S04]  /*25d90*/  SHFL.IDX PT, R3, R26, RZ, 0x1c1f ;  /* 0x001c1fff1a037589 */ /* 0x00106800000e0000 */
[----:B------:R0:W2:Y:S04]  /*25da0*/  SHFL.IDX PT, R2, R27, RZ, 0x1c1f ;  /* 0x001c1fff1b027589 */ /* 0x0000a800000e0000 */
[----:B------:R0:W-:Y:S02]  /*25db0*/  STL [R1], R11 ;  /* 0x0000000b01007387 */ /* 0x0001e40000100800 */
.L_x_889:
[----:B------:R-:W4:Y:S01]  /*25dc0*/  LDL R12, [R1] ;  /* 0x00000000010c7983 */ /* 0x000f220000100800 */
[----:B0-----:R-:W0:Y:S02]  /*25dd0*/  S2R R11, SR_TID.X ;  /* 0x00000000000b7919 */ /* 0x001e240000002100 */
[----:B0-----:R-:W-:-:S05]  /*25de0*/  IMAD.SHL.U32 R11, R11, 0x10, RZ ;  /* 0x000000100b0b7824 */ /* 0x001fca00078e00ff */
[----:B------:R-:W-:-:S04]  /*25df0*/  LOP3.LUT R11, R11, 0x30, RZ, 0xc0, !PT ;  /* 0x000000300b0b7812 */ /* 0x000fc800078ec0ff */
[----:B--2---:R-:W-:-:S05]  /*25e00*/  IADD3 R2, P0, R11, R2, RZ ;  /* 0x000000020b027210 */ /* 0x004fca0007f1e0ff */
[----:B-1----:R-:W-:Y:S01]  /*25e10*/  IMAD.X R3, RZ, RZ, R3, P0 ;  /* 0x000000ffff037224 */ /* 0x002fe200000e0603 */
[----:B----4-:R-:W-:-:S04]  /*25e20*/  LOP3.LUT P6, RZ, R12, 0x2, RZ, 0xc0, !PT ;  /* 0x000000020cff7812 */ /* 0x010fc800078cc0ff */
        /* <DEDUP_REMOVED lines=9> */
.L_x_694:
[----:B------:R-:W-:Y:S02]  /*25ec0*/  PLOP3.LUT P1, PT, P1, P0, PT, 0xa2, 0x0 ;  /* 0x000000000000781c */ /* 0x000fe40000f21472 */
[----:B------:R-:W-:-:S08]  /*25ed0*/  @P0 R2UR P1, UR4, R0 ;  /* 0x00000000000402ca */ /* 0x000fd00000020000 */
[----:B------:R-:W-:-:S05]  /*25ee0*/  @P0 PLOP3.LUT P0, PT, P1, PT, PT, 0x80, 0x0 ;  /* 0x000000000000081c */ /* 0x000fca0000f0f070 */
[----:B------:R-:W-:Y:S01]  /*25ef0*/  @!P1 SYNCS.ARRIVE.TRANS64.RED.A0T1 RZ, [UR4+0x29870], RZ ;  /* 0x029870ffffff99a7 */ /* 0x000fe20008200404 */
[----:B------:R-:W-:Y:S07]  /*25f00*/  @!P1 ARRIVES.LDGSTSBAR.64.TRANSCNT [UR4+0x29870] ;  /* 0x02987000ff0099b0 */ /* 0x000fee0008000a84 */
[----:B------:R-:W-:Y:S05]  /*25f10*/  @P0 BRA.U.ANY `(.L_x_694) ;  /* 0xfffffffd00e80947 */ /* 0x000fea000393ffff */
[----:B------:R-:W-:Y:S01]  /*25f20*/  NOP ;  /* 0x0000000000007918 */ /* 0x000fe20000000000 */
[----:B0-----:R-:W-:-:S04]  /*25f30*/  MOV R2, UR39 ;  /* 0x0000002700027c02 */ /* 0x001fc80008000f00 */
[----:B------:R-:W-:-:S13]  /*25f40*/  ISETP.NE.AND P6, PT, R2, 0x3, PT ;  /* 0x000000030200780c */ /* 0x000fda0003fc5270 */
[----:B------:R-:W-:Y:S05]  /*25f50*/  @!P6 BRA `(.L_x_695) ;  /* 0x000000000004e947 */ /* 0x000fea0003800000 */
[----:B------:R-:W-:Y:S01]  /*25f60*/  BPT.TRAP 0x1 ;  /* 0x000000040000795c */ /* 0x000fe20000300000 */
.L_x_695:
[----:B------:R0:W-:Y:S01]  /*25f70*/  SYNCS.ARRIVE.TRANS64.A1T0 RZ, [R0+URZ+0x29870], RZ ;  /* 0x029870ff00ff79a7 */ /* 0x0001e2000810003f */
[----:B------:R-:W-:Y:S05]  /*25f80*/  @!P6 BRA `(.L_x_696) ;  /* 0x000000000004e947 */ /* 0x000fea0003800000 */
[----:B------:R-:W-:Y:S01]  /*25f90*/  BPT.TRAP 0x1 ;  /* 0x000000040000795c */ /* 0x000fe20000300000 */
.L_x_696:
[----:B------:R-:W2:Y:S01]  /*25fa0*/  LDL R2, [R1+0x3c] ;  /* 0x00003c0001027983 */ /* 0x000ea20000100800 */
[----:B------:R-:W-:Y:S01]  /*25fb0*/  BSSY B0, `(.L_x_697) ;  /* 0x0000003000007945 */ /* 0x000fe20003800000 */
[----:B--2---:R-:W1:Y:S03]  /*25fc0*/  SYNCS.PHASECHK.TRANS64.TRYWAIT P0, [R0+URZ+0x29840], R2 ;  /* 0x02984002000075a7 */ /* 0x004e66000800017f */
[----:B-1----:R-:W-:Y:S05]  /*25fd0*/  @!P0 BRA `(.L_x_698) ;  /* 0x0000006c00bc8947 */ /* 0x002fea0003800000 */
.L_x_890:
[----:B------:R-:W-:Y:S05]  /*25fe0*/  BSYNC B0 ;  /* 0x0000000000007941 */ /* 0x000fea0003800000 */
.L_x_697:
[----:B-1----:R-:W2:Y:S01]  /*25ff0*/  LDL.LU R2, [R1+0x34] ;  /* 0x0000340001027983 */ /* 0x002ea20000300800 */
[----:B------:R-:W-:Y:S01]  /*26000*/  ULDC.64 UR4, c[0x0][0x300] ;  /* 0x0000c00000047ab9 */ /* 0x000fe20000000a00 */
[----:B------:R-:W-:Y:S02]  /*26010*/  ULDC.64 UR6, c[0x0][0x310] ;  /* 0x0000c40000067ab9 */ /* 0x000fe40000000a00 */
[----:B------:R-:W4:Y:S04]  /*26020*/  LDL.LU R5, [R1+0x38] ;  /* 0x0000380001057983 */ /* 0x000f280000300800 */
[----:B------:R-:W3:Y:S04]  /*26030*/  LDL R11, [R1+0x18] ;  /* 0x00001800010b7983 */ /* 0x000ee80000100800 */
[----:B------:R1:W5:Y:S01]  /*26040*/  LDL R20, [R1] ;  /* 0x0000000001147983 */ /* 0x0003620000100800 */
[----:B------:R-:W-:-:S04]  /*26050*/  IMAD R8, R31, UR6, RZ ;  /* 0x000000061f087c24 */ /* 0x000fc8000f8e02ff */
[----:B------:R-:W-:Y:S02]  /*26060*/  IMAD R8, R7, UR7, R8 ;  /* 0x0000000707087c24 */ /* 0x000fe4000f8e0208 */
[----:B--2---:R-:W-:-:S04]  /*26070*/  IMAD R2, R2, UR4, RZ ;  /* 0x0000000402027c24 */ /* 0x004fc8000f8e02ff */
[C---:B------:R-:W-:Y:S02]  /*26080*/  IMAD R4, R9.reuse, UR5, R2 ;  /* 0x0000000509047c24 */ /* 0x040fe4000f8e0202 */
[----:B------:R-:W-:-:S04]  /*26090*/  IMAD.WIDE.U32 R2, R9, UR4, RZ ;  /* 0x0000000409027c25 */ /* 0x000fc8000f8e00ff */
[----:B------:R-:W-:Y:S02]  /*260a0*/  IMAD.IADD R3, R3, 0x1, R4 ;  /* 0x0000000103037824 */ /* 0x000fe400078e0204 */
[----:B----4-:R-:W-:Y:S02]  /*260b0*/  IMAD R4, R5, UR6, RZ ;  /* 0x0000000605047c24 */ /* 0x010fe4000f8e02ff */
[----:B------:R-:W-:-:S04]  /*260c0*/  IMAD.WIDE.U32 R2, R6, UR6, R2 ;  /* 0x0000000606027c25 */ /* 0x000fc8000f8e0002 */
[----:B------:R-:W-:Y:S02]  /*260d0*/  IMAD R4, R6, UR7, R4 ;  /* 0x0000000706047c24 */ /* 0x000fe4000f8e0204 */
[----:B------:R-:W-:Y:S02]  /*260e0*/  IMAD R6, R30, UR4, RZ ;  /* 0x000000041e067c24 */ /* 0x000fe4000f8e02ff */
[----:B------:R-:W-:Y:S01]  /*260f0*/  IMAD.IADD R5, R3, 0x1, R4 ;  /* 0x0000000103057824 */ /* 0x000fe200078e0204 */
[----:B------:R-:W-:Y:S01]  /*26100*/  MOV R4, R2 ;  /* 0x0000000200047202 */ /* 0x000fe20000000f00 */
[C---:B------:R-:W-:Y:S02]  /*26110*/  IMAD R6, R10.reuse, UR5, R6 ;  /* 0x000000050a067c24 */ /* 0x040fe4000f8e0206 */
[----:B------:R-:W-:Y:S01]  /*26120*/  IMAD.WIDE.U32 R2, R10, UR4, RZ ;  /* 0x000000040a027c25 */ /* 0x000fe2000f8e00ff */
[----:B------:R-:W-:-:S03]  /*26130*/  ULDC.64 UR4, c[0x0][0x308] ;  /* 0x0000c20000047ab9 */ /* 0x000fc60000000a00 */
[----:B------:R-:W-:Y:S02]  /*26140*/  IMAD.IADD R3, R3, 0x1, R6 ;  /* 0x0000000103037824 */ /* 0x000fe400078e0206 */
[----:B------:R-:W-:Y:S01]  /*26150*/  IMAD.WIDE.U32 R2, R7, UR6, R2 ;  /* 0x0000000607027c25 */ /* 0x000fe2000f8e0002 */
[----:B------:R-:W-:-:S03]  /*26160*/  ULDC.64 UR6, c[0x0][0x2e8] ;  /* 0x0000ba0000067ab9 */ /* 0x000fc60000000a00 */
[----:B------:R-:W-:-:S04]  /*26170*/  IMAD.WIDE.U32 R6, R18, UR4, R4 ;  /* 0x0000000412067c25 */ /* 0x000fc8000f8e0004 */
[----:B------:R-:W-:Y:S02]  /*26180*/  IMAD R4, R36, UR4, RZ ;  /* 0x0000000424047c24 */ /* 0x000fe4000f8e02ff */
[----:B------:R-:W-:Y:S01]  /*26190*/  IMAD.IADD R3, R3, 0x1, R8 ;  /* 0x0000000103037824 */ /* 0x000fe200078e0208 */
[----:B------:R-:W-:Y:S01]  /*261a0*/  IADD3 R5, P0, R6, UR6, RZ ;  /* 0x0000000606057c10 */ /* 0x000fe2000ff1e0ff */
[C---:B------:R-:W-:Y:S02]  /*261b0*/  IMAD R4, R18.reuse, UR5, R4 ;  /* 0x0000000512047c24 */ /* 0x040fe4000f8e0204 */
[----:B------:R-:W-:-:S03]  /*261c0*/  IMAD.WIDE.U32 R2, R18, UR4, R2 ;  /* 0x0000000412027c25 */ /* 0x000fc6000f8e0002 */
[----:B------:R-:W-:Y:S02]  /*261d0*/  IADD3.X R6, R7, UR7, R4, P0, !PT ;  /* 0x0000000707067c10 */ /* 0x000fe400087fe404 */
[----:B------:R-:W-:Y:S01]  /*261e0*/  IADD3 R8, P0, R2, UR6, RZ ;  /* 0x0000000602087c10 */ /* 0x000fe2000ff1e0ff */
[----:B------:R-:W-:-:S03]  /*261f0*/  UMOV UR4, 0xffffffff ;  /* 0xffffffff00047882 */ /* 0x000fc60000000000 */
[----:B------:R-:W-:Y:S01]  /*26200*/  IADD3.X R7, R4, UR7, R3, P0, !PT ;  /* 0x0000000704077c10 */ /* 0x000fe200087fe403 */
[----:B---3--:R-:W-:Y:S01]  /*26210*/  IMAD R4, R23, 0x7800, R11 ;  /* 0x0000780017047824 */ /* 0x008fe200078e020b */
[----:B-1----:R-:W-:Y:S07]  /*26220*/  BRA.DIV UR4, `(.L_x_699) ;  /* 0x0000006e04407947 */ /* 0x002fee000b800000 */
[----:B------:R-:W1:Y:S01]  /*26230*/  S2R R9, SR_TID.X ;  /* 0x0000000000097919 */ /* 0x000e620000002100 */
[----:B-----5:R-:W-:Y:S01]  /*26240*/  LOP3.LUT P6, RZ, R20, 0x8, RZ, 0xc0, !PT ;  /* 0x0000000814ff7812 */ /* 0x020fe200078cc0ff */
[--C-:B------:R-:W-:Y:S01]  /*26250*/  @P4 IMAD.IADD R21, R22, 0x1, R4.reuse ;  /* 0x0000000116154824 */ /* 0x100fe200078e0204 */
[----:B------:R-:W-:Y:S01]  /*26260*/  LOP3.LUT P1, RZ, R20, 0x4, RZ, 0xc0, !PT ;  /* 0x0000000414ff7812 */ /* 0x000fe2000782c0ff */
[----:B------:R-:W2:Y:S04]  /*26270*/  SHFL.IDX PT, R3, R5, RZ, 0x1c1f ;  /* 0x001c1fff05037589 */ /* 0x000ea800000e0000 */
[----:B------:R-:W3:Y:S01]  /*26280*/  SHFL.IDX PT, R2, R6, RZ, 0x1c1f ;  /* 0x001c1fff06027589 */ /* 0x000ee200000e0000 */
[----:B-1----:R-:W-:Y:S01]  /*26290*/  SHF.L.U32 R10, R9, 0x4, RZ ;  /* 0x00000004090a7819 */ /* 0x002fe200000006ff */
[----:B------:R-:W-:-:S03]  /*262a0*/  @P5 IMAD.IADD R9, R22, 0x1, R4 ;  /* 0x0000000116095824 */ /* 0x000fc600078e0204 */
[----:B------:R-:W-:-:S04]  /*262b0*/  LOP3.LUT R10, R10, 0x30, RZ, 0xc0, !PT ;  /* 0x000000300a0a7812 */ /* 0x000fc800078ec0ff */
[----:B--2---:R-:W-:-:S05]  /*262c0*/  @P5 IADD3 R3, P0, R10, R3, RZ ;  /* 0x000000030a035210 */ /* 0x004fca0007f1e0ff */
[----:B---3--:R-:W-:Y:S01]  /*262d0*/  @P5 IMAD.X R2, RZ, RZ, R2, P0 ;  /* 0x000000ffff025224 */ /* 0x008fe200000e0602 */
[----:B------:R-:W-:-:S04]  /*262e0*/  LOP3.LUT P0, RZ, R20, 0x10, RZ, 0xc0, !PT ;  /* 0x0000001014ff7812 */ /* 0x000fc8000780c0ff */
[----:B------:R-:W-:-:S04]  /*262f0*/  @P5 LOP3.LUT R3, R3, R2, RZ, 0x3c, !PT ;  /* 0x0000000203035212 */ /* 0x000fc800078e3cff */
[----:B------:R-:W-:-:S04]  /*26300*/  @P5 LOP3.LUT R2, R3, R2, RZ, 0x3c, !PT ;  /* 0x0000000203025212 */ /* 0x000fc800078e3cff */
[----:B------:R-:W-:-:S05]  /*26310*/  @P5 LOP3.LUT R3, R3, R2, RZ, 0x3c, !PT ;  /* 0x0000000203035212 */ /* 0x000fca00078e3cff */
[----:B------:R-:W-:Y:S01]  /*26320*/  @!PT LDS RZ, [RZ] ;  /* 0x00000000fffff984 */ /* 0x000fe20000000800 */
[----:B------:R-:W-:Y:S04]  /*26330*/  @P5 LDGSTS.E.BYPASS.LTC128B.128 [R9+0x1a400], desc[UR50][R2.64], !P0 ;  /* 0x1a40000002095fae */ /* 0x000fe8000c101d72 */
[----:B------:R-:W-:Y:S04]  /*26340*/  @P5 LDGSTS.E.BYPASS.LTC128B.128 [R9+0x1cc00], desc[UR50][R2.64+0x40], !P6 ;  /* 0x1cc0004002095fae */ /* 0x000fe8000f101d72 */
[----:B------:R1:W-:Y:S01]  /*26350*/  @P5 LDGSTS.E.BYPASS.LTC128B.128 [R9+0x1f400], desc[UR50][R2.64+0x80], !P1 ;  /* 0x1f40008002095fae */ /* 0x0003e2000c901d72 */
[----:B------:R-:W-:-:S03]  /*26360*/  LOP3.LUT P5, RZ, R20, 0x10, RZ, 0xc0, !PT ;  /* 0x0000001014ff7812 */ /* 0x000fc600078ac0ff */
[----:B-1----:R-:W1:Y:S01]  /*26370*/  SHFL.IDX PT, R3, R5, 0x1, 0x1c1f ;  /* 0x003c1f0005037f89 */ /* 0x002e6200000e0000 */
[----:B------:R-:W-:-:S03]  /*26380*/  @P3 IADD3 R9, R22, R4, RZ ;  /* 0x0000000416093210 */ /* 0x000fc60007ffe0ff */
[----:B------:R-:W2:Y:S01]  /*26390*/  SHFL.IDX PT, R2, R6, 0x1, 0x1c1f ;  /* 0x003c1f0006027f89 */ /* 0x000ea200000e0000 */
[----:B-1----:R-:W-:-:S04]  /*263a0*/  @P4 IADD3 R3, P0, R10, R3, RZ ;  /* 0x000000030a034210 */ /* 0x002fc80007f1e0ff */
[----:B--2---:R-:W-:-:S04]  /*263b0*/  @P4 IADD3.X R2, RZ, R2, RZ, P0, !PT ;  /* 0x00000002ff024210 */ /* 0x004fc800007fe4ff */
[----:B------:R-:W-:-:S04]  /*263c0*/  @P4 LOP3.LUT R3, R3, R2, RZ, 0x3c, !PT ;  /* 0x0000000203034212 */ /* 0x000fc800078e3cff */
[----:B------:R-:W-:-:S04]  /*263d0*/  @P4 LOP3.LUT R2, R3, R2, RZ, 0x3c, !PT ;  /* 0x0000000203024212 */ /* 0x000fc800078e3cff */
[----:B------:R-:W-:-:S05]  /*263e0*/  @P4 LOP3.LUT R3, R3, R2, RZ, 0x3c, !PT ;  /* 0x0000000203034212 */ /* 0x000fca00078e3cff */
[----:B------:R-:W-:Y:S04]  /*263f0*/  @P4 LDGSTS.E.BYPASS.LTC128B.128 [R21+0x1ac00], desc[UR50][R2.64], !P5 ;  /* 0x1ac0000002154fae */ /* 0x000fe8000e901d72 */
[----:B------:R-:W-:Y:S04]  /*26400*/  @P4 LDGSTS.E.BYPASS.LTC128B.128 [R21+0x1d400], desc[UR50][R2.64+0x40], !P6 ;  /* 0x1d40004002154fae */ /* 0x000fe8000f101d72 */
[----:B------:R1:W-:Y:S04]  /*26410*/  @P4 LDGSTS.E.BYPASS.LTC128B.128 [R21+0x1fc00], desc[UR50][R2.64+0x80], !P1 ;  /* 0x1fc0008002154fae */ /* 0x0003e8000c901d72 */
[----:B-1----:R-:W1:Y:S01]  /*26420*/  SHFL.IDX PT, R3, R5, 0x2, 0x1c1f ;  /* 0x005c1f0005037f89 */ /* 0x002e6200000e0000 */
[----:B------:R-:W-:-:S03]  /*26430*/  @P2 IMAD.IADD R21, R22, 0x1, R4 ;  /* 0x0000000116152824 */ /* 0x000fc600078e0204 */
[----:B------:R-:W2:Y:S04]  /*26440*/  SHFL.IDX PT, R2, R6, 0x2, 0x1c1f ;  /* 0x005c1f0006027f89 */ /* 0x000ea800000e0000 */
[----:B------:R-:W-:Y:S01]  /*26450*/  SHFL.IDX PT, R6, R6, 0x3, 0x1c1f ;  /* 0x007c1f0006067f89 */ /* 0x000fe200000e0000 */
[----:B-1----:R-:W-:-:S05]  /*26460*/  @P3 IADD3 R3, P0, R10, R3, RZ ;  /* 0x000000030a033210 */ /* 0x002fca0007f1e0ff */
[----:B--2---:R-:W-:-:S05]  /*26470*/  @P3 IMAD.X R2, RZ, RZ, R2, P0 ;  /* 0x000000ffff023224 */ /* 0x004fca00000e0602 */
[----:B------:R-:W-:-:S04]  /*26480*/  @P3 LOP3.LUT R3, R3, R2, RZ, 0x3c, !PT ;  /* 0x0000000203033212 */ /* 0x000fc800078e3cff */
[----:B------:R-:W-:-:S04]  /*26490*/  @P3 LOP3.LUT R2, R3, R2, RZ, 0x3c, !PT ;  /* 0x0000000203023212 */ /* 0x000fc800078e3cff */
[----:B------:R-:W-:-:S05]  /*264a0*/  @P3 LOP3.LUT R3, R3, R2, RZ, 0x3c, !PT ;  /* 0x0000000203033212 */ /* 0x000fca00078e3cff */
[----:B------:R-:W-:Y:S04]  /*264b0*/  @P3 LDGSTS.E.BYPASS.LTC128B.128 [R9+0x1b400], desc[UR50][R2.64], !P5 ;  /* 0x1b40000002093fae */ /* 0x000fe8000e901d72 */
[----:B------:R-:W-:Y:S04]  /*264c0*/  @P3 LDGSTS.E.BYPASS.LTC128B.128 [R9+0x1dc00], desc[UR50][R2.64+0x40], !P6 ;  /* 0x1dc0004002093fae */ /* 0x000fe8000f101d72 */
[----:B------:R1:W-:Y:S04]  /*264d0*/  @P3 LDGSTS.E.BYPASS.LTC128B.128 [R9+0x20400], desc[UR50][R2.64+0x80], !P1 ;  /* 0x2040008002093fae */ /* 0x0003e8000c901d72 */
[----:B-1----:R-:W1:Y:S02]  /*264e0*/  SHFL.IDX PT, R2, R5, 0x3, 0x1c1f ;  /* 0x007c1f0005027f89 */ /* 0x002e6400000e0000 */
[----:B-1----:R-:W-:-:S05]  /*264f0*/  @P2 IADD3 R2, P0, R10, R2, RZ ;  /* 0x000000020a022210 */ /* 0x002fca0007f1e0ff */
[----:B------:R-:W-:-:S05]  /*26500*/  @P2 IMAD.X R3, RZ, RZ, R6, P0 ;  /* 0x000000ffff032224 */ /* 0x000fca00000e0606 */
[----:B------:R-:W-:Y:S04]  /*26510*/  @P2 LDGSTS.E.BYPASS.LTC128B.128 [R21+0x1bc00], desc[UR50][R2.64], !P5 ;  /* 0x1bc0000002152fae */ /* 0x000fe8000e901d72 */
[----:B------:R-:W-:Y:S04]  /*26520*/  @P2 LDGSTS.E.BYPASS.LTC128B.128 [R21+0x1e400], desc[UR50][R2.64+0x40], !P6 ;  /* 0x1e40004002152fae */ /* 0x000fe8000f101d72 */
[----:B------:R1:W-:Y:S04]  /*26530*/  @P2 LDGSTS.E.BYPASS.LTC128B.128 [R21+0x20c00], desc[UR50][R2.64+0x80], !P1 ;  /* 0x20c0008002152fae */ /* 0x0003e8000c901d72 */
[----:B-1----:R1:W2:Y:S04]  /*26540*/  SHFL.IDX PT, R3, R7, RZ, 0x1c1f ;  /* 0x001c1fff07037589 */ /* 0x0022a800000e0000 */
[----:B------:R1:W3:Y:S02]  /*26550*/  SHFL.IDX PT, R2, R8, RZ, 0x1c1f ;  /* 0x001c1fff08027589 */ /* 0x0002e400000e0000 */
.L_x_902:
[----:B------:R-:W-:Y:S01]  /*26560*/  LOP3.LUT P0, RZ, R20, 0x80, RZ, 0xc0, !PT ;  /* 0x0000008014ff7812 */ /* 0x000fe2000780c0ff */
[----:B------:R-:W-:-:S12]  /*26570*/  BSSY B0, `(.L_x_700) ;  /* 0x0000011000007945 */ /* 0x000fd80003800000 */
[----:B------:R-:W-:Y:S05]  /*26580*/  @!P0 BRA `(.L_x_701) ;  /* 0x00000000003c8947 */ /* 0x000fea0003800000 */
[----:B------:R-:W4:Y:S01]  /*26590*/  S2R R5, SR_TID.X ;  /* 0x0000000000057919 */ /* 0x000f220000002100 */
[----:B------:R-:W-:Y:S01]  /*265a0*/  LOP3.LUT P3, RZ, R20, 0x10, RZ, 0xc0, !PT ;  /* 0x0000001014ff7812 */ /* 0x000fe2000786c0ff */
[----:B------:R-:W-:Y:S01]  /*265b0*/  IMAD.IADD R4, R22, 0x1, R4 ;  /* 0x0000000116047824 */ /* 0x000fe200078e0204 */
[C---:B------:R-:W-:Y:S02]  /*265c0*/  LOP3.LUT P2, RZ, R20.reuse, 0x8, RZ, 0xc0, !PT ;  /* 0x0000000814ff7812 */ /* 0x040fe4000784c0ff */
[----:B------:R-:W-:Y:S02]  /*265d0*/  LOP3.LUT P1, RZ, R20, 0x4, RZ, 0xc0, !PT ;  /* 0x0000000414ff7812 */ /* 0x000fe4000782c0ff */
[----:B----4-:R-:W-:-:S04]  /*265e0*/  SHF.L.U32 R5, R5, 0x4, RZ ;  /* 0x0000000405057819 */ /* 0x010fc800000006ff */
[----:B------:R-:W-:-:S04]  /*265f0*/  LOP3.LUT R5, R5, 0x30, RZ, 0xc0, !PT ;  /* 0x0000003005057812 */ /* 0x000fc800078ec0ff */
[----:B---3--:R-:W-:-:S05]  /*26600*/  IADD3 R2, P0, R5, R2, RZ ;  /* 0x0000000205027210 */ /* 0x008fca0007f1e0ff */
[----:B--2---:R-:W-:-:S05]  /*26610*/  IMAD.X R3, RZ, RZ, R3, P0 ;  /* 0x000000ffff037224 */ /* 0x004fca00000e0603 */
[----:B------:R-:W-:Y:S01]  /*26620*/  @!PT LDS RZ, [RZ] ;  /* 0x00000000fffff984 */ /* 0x000fe20000000800 */
[----:B------:R-:W-:Y:S01]  /*26630*/  @!PT LDS RZ, [RZ] ;  /* 0x00000000fffff984 */ /* 0x000fe20000000800 */
[----:B------:R-:W-:Y:S01]  /*26640*/  @!PT LDS RZ, [RZ] ;  /* 0x00000000fffff984 */ /* 0x000fe20000000800 */
[----:B------:R4:W-:Y:S04]  /*26650*/  LDGSTS.E.BYPASS.LTC128B.128 [R4+0x1c400], desc[UR50][R2.64], !P3 ;  /* 0x1c40000002047fae */ /* 0x0009e8000d901d72 */
[----:B------:R4:W-:Y:S04]  /*26660*/  LDGSTS.E.BYPASS.LTC128B.128 [R4+0x1ec00], desc[UR50][R2.64+0x40], !P2 ;  /* 0x1ec0004002047fae */ /* 0x0009e8000d101d72 */
[----:B------:R4:W-:Y:S02]  /*26670*/  LDGSTS.E.BYPASS.LTC128B.128 [R4+0x21400], desc[UR50][R2.64+0x80], !P1 ;  /* 0x2140008002047fae */ /* 0x0009e4000c901d72 */
.L_x_701:
[----:B------:R-:W-:Y:S05]  /*26680*/  BSYNC B0 ;  /* 0x0000000000007941 */ /* 0x000fea0003800000 */
.L_x_700:
[----:B------:R-:W-:Y:S01]  /*26690*/  NOP ;  /* 0x0000000000007918 */ /* 0x000fe20000000000 */
[----:B------:R-:W-:-:S13]  /*266a0*/  PLOP3.LUT P0, PT, PT, PT, PT, 0x80, 0x0 ;  /* 0x000000000000781c */ /* 0x000fda0003f0f070 */
.L_x_702:
[----:B------:R-:W-:Y:S02]  /*266b0*/  PLOP3.LUT P1, PT, P1, P0, PT, 0xa2, 0x0 ;  /* 0x000000000000781c */ /* 0x000fe40000f21472 */
[----:B------:R-:W-:-:S08]  /*266c0*/  @P0 R2UR P1, UR4, R0 ;  /* 0x00000000000402ca */ /* 0x000fd00000020000 */
[----:B------:R-:W-:-:S05]  /*266d0*/  @P0 PLOP3.LUT P0, PT, P1, PT, PT, 0x80, 0x0 ;  /* 0x000000000000081c */ /* 0x000fca0000f0f070 */
[----:B------:R-:W-:Y:S01]  /*266e0*/  @!P1 SYNCS.ARRIVE.TRANS64.RED.A0T1 RZ, [UR4+0x29830], RZ ;  /* 0x029830ffffff99a7 */ /* 0x000fe20008200404 */
[----:B------:R-:W-:Y:S07]  /*266f0*/  @!P1 ARRIVES.LDGSTSBAR.64.TRANSCNT [UR4+0x29830] ;  /* 0x02983000ff0099b0 */ /* 0x000fee0008000a84 */
[----:B------:R-:W-:Y:S05]  /*26700*/  @P0 BRA.U.ANY `(.L_x_702) ;  /* 0xfffffffd00e80947 */ /* 0x000fea000393ffff */
[----:B------:R-:W-:Y:S01]  /*26710*/  NOP ;  /* 0x0000000000007918 */ /* 0x000fe20000000000 */
[----:B---34-:R-:W-:-:S04]  /*26720*/  MOV R2, UR39 ;  /* 0x0000002700027c02 */ /* 0x018fc80008000f00 */
[----:B------:R-:W-:-:S13]  /*26730*/  ISETP.NE.AND P2, PT, R2, 0x3, PT ;  /* 0x000000030200780c */ /* 0x000fda0003f45270 */
[----:B------:R-:W-:Y:S05]  /*26740*/  @!P2 BRA `(.L_x_703) ;  /* 0x000000000004a947 */ /* 0x000fea0003800000 */
[----:B------:R-:W-:Y:S01]  /*26750*/  BPT.TRAP 0x1 ;  /* 0x000000040000795c */ /* 0x000fe20000300000 */
.L_x_703:
[----:B------:R3:W5:Y:S01]  /*26760*/  LDL.LU R2, [R1+0x40] ;  /* 0x0000400001027983 */ /* 0x0007620000300800 */
[----:B------:R3:W-:Y:S02]  /*26770*/  SYNCS.ARRIVE.TRANS64.A1T0 RZ, [R0+URZ+0x29830], RZ ;  /* 0x029830ff00ff79a7 */ /* 0x0007e4000810003f */
[----:B------:R-:W-:Y:S05]  /*26780*/  WARPSYNC.ALL ;  /* 0x0000000000007948 */ /* 0x000fea0003800000 */
[----:B------:R-:W-:Y:S01]  /*26790*/  ULDC.64 UR4, c[0x0][0xa00] ;  /* 0x0002800000047ab9 */ /* 0x000fe20000000a00 */
[----:B------:R-:W-:Y:S01]  /*267a0*/  BSSY B6, `(.L_x_704) ;  /* 0x000001f000067945 */ /* 0x000fe20003800000 */
[----:B------:R-:W-:Y:S01]  /*267b0*/  BAR.SYNC.DEFER_BLOCKING 0x8, 0x180 ;  /* 0x0206000000007b1d */ /* 0x000fe20000010000 */
[----:B------:R-:W-:Y:S02]  /*267c0*/  ISETP.NE.U32.AND P0, PT, RZ, UR4, PT ;  /* 0x00000004ff007c0c */ /* 0x000fe4000bf05070 */
[----:B0--3--:R-:W-:-:S02]  /*267d0*/  SHF.R.S32.HI R0, RZ, 0x1f, R29 ;  /* 0x0000001fff007819 */ /* 0x009fc4000001141d */
[----:B------:R-:W-:Y:S01]  /*267e0*/  ISETP.NE.AND.EX P0, PT, RZ, UR5, PT, P0 ;  /* 0x00000005ff007c0c */ /* 0x000fe2000bf05300 */
[----:B------:R-:W-:Y:S02]  /*267f0*/  ULDC.64 UR4, c[0x0][0x298] ;  /* 0x0000a60000047ab9 */ /* 0x000fe40000000a00 */
[----:B------:R-:W-:Y:S01]  /*26800*/  IMAD R0, R0, UR4, RZ ;  /* 0x0000000400007c24 */ /* 0x000fe2000f8e02ff */
[----:B------:R-:W-:Y:S01]  /*26810*/  SEL R24, R24, RZ, !P0 ;  /* 0x000000ff18187207 */ /* 0x000fe20004000000 */
[----:B------:R-:W-:-:S04]  /*26820*/  IMAD.WIDE.U32 R26, R29, UR4, RZ ;  /* 0x000000041d1a7c25 */ /* 0x000fc8000f8e00ff */
[----:B------:R-:W-:-:S04]  /*26830*/  IMAD R0, R29, UR5, R0 ;  /* 0x000000051d007c24 */ /* 0x000fc8000f8e0200 */
[----:B------:R-:W-:Y:S01]  /*26840*/  IMAD.IADD R29, R27, 0x1, R0 ;  /* 0x000000011b1d7824 */ /* 0x000fe200078e0200 */
[----:B-----5:R-:W-:Y:S01]  /*26850*/  SEL R30, R2, RZ, !P0 ;  /* 0x000000ff021e7207 */ /* 0x020fe20004000000 */
[----:B------:R-:W-:-:S05]  /*26860*/  VIADD R2, R22, 0x14400 ;  /* 0x0001440016027836 */ /* 0x000fca0000000000 */
[----:B------:R-:W-:-:S13]  /*26870*/  LOP3.LUT P0, RZ, R2, 0x1bf, RZ, 0xc0, !PT ;  /* 0x000001bf02ff7812 */ /* 0x000fda000780c0ff */
[----:B------:R-:W-:Y:S05]  /*26880*/  @!P0 BRA `(.L_x_705) ;  /* 0x0000000000408947 */ /* 0x000fea0003800000 */
[----:B------:R-:W-:Y:S01]  /*26890*/  MOV R2, 0x0 ;  /* 0x0000000000027802 */ /* 0x000fe20000000f00 */
[----:B------:R-:W-:Y:S01]  /*268a0*/  ULDC.64 UR4, c[0x4][0xc8] ;  /* 0x0100320000047ab9 */ /* 0x000fe20000000a00 */
[----:B------:R-:W-:Y:S01]  /*268b0*/  ULDC.64 UR6, c[0x4][0xd0] ;  /* 0x0100340000067ab9 */ /* 0x000fe20000000a00 */
[----:B------:R-:W-:Y:S01]  /*268c0*/  ULDC.64 UR8, c[0x4][0x28] ;  /* 0x01000a0000087ab9 */ /* 0x000fe20000000a00 */
[----:B------:R-:W-:Y:S01]  /*268d0*/  MOV R4, UR4 ;  /* 0x0000000400047c02 */ /* 0x000fe20008000f00 */
[----:B------:R-:W-:Y:S01]  /*268e0*/  IMAD.U32 R5, RZ, RZ, UR5 ;  /* 0x00000005ff057e24 */ /* 0x000fe2000f8e00ff */
[----:B--2---:R-:W0:Y:S01]  /*268f0*/  LDC.64 R2, c[0x4][R2] ;  /* 0x0100000002027b82 */ /* 0x004e220000000a00 */
[----:B------:R-:W-:Y:S01]  /*26900*/  IMAD.U32 R6, RZ, RZ, UR6 ;  /* 0x00000006ff067e24 */ /* 0x000fe2000f8e00ff */
[----:B-1----:R-:W-:Y:S01]  /*26910*/  MOV R7, UR7 ;  /* 0x0000000700077c02 */ /* 0x002fe20008000f00 */
[----:B------:R-:W-:Y:S01]  /*26920*/  IMAD.U32 R10, RZ, RZ, UR8 ;  /* 0x00000008ff0a7e24 */ /* 0x000fe2000f8e00ff */
[----:B------:R-:W-:Y:S01]  /*26930*/  MOV R8, 0x70 ;  /* 0x0000007000087802 */ /* 0x000fe20000000f00 */
[----:B------:R-:W-:-:S02]  /*26940*/  IMAD.U32 R11, RZ, RZ, UR9 ;  /* 0x00000009ff0b7e24 */ /* 0x000fc4000f8e00ff */
[----:B------:R-:W-:Y:S02]  /*26950*/  IMAD.MOV.U32 R12, RZ, RZ, 0x1 ;  /* 0x00000001ff0c7424 */ /* 0x000fe400078e00ff */
[----:B------:R-:W-:-:S07]  /*26960*/  IMAD.MOV.U32 R13, RZ, RZ, RZ ;  /* 0x000000ffff0d7224 */ /* 0x000fce00078e00ff */
[----:B------:R-:W-:-:S07]  /*26970*/  LEPC R20, `(.L_x_705) ;  /* 0x000000001014794e */ /* 0x000fce0000000000 */
[----:B0-----:R-:W-:Y:S05]  /*26980*/  CALL.ABS.NOINC R2 ;  /* 0x0000000002007343 */ /* 0x001fea0003c00000 */
.L_x_705:
[----:B------:R-:W-:Y:S05]  /*26990*/  BSYNC B6 ;  /* 0x0000000000067941 */ /* 0x000fea0003800000 */
.L_x_704:
[----:B------:R-:W-:Y:S01]  /*269a0*/  ULDC.64 UR4, c[0x0][0x2d8] ;  /* 0x0000b60000047ab9 */ /* 0x000fe20000000a00 */
[----:B------:R-:W-:Y:S01]  /*269b0*/  MOV R2, R26 ;  /* 0x0000001a00027202 */ /* 0x000fe20000000f00 */
[----:B--2---:R-:W-:Y:S01]  /*269c0*/  IMAD.MOV.U32 R3, RZ, RZ, R29 ;  /* 0x000000ffff037224 */ /* 0x004fe200078e001d */
[----:B------:R0:W5:Y:S01]  /*269d0*/  LDL R9, [R1+0x2c] ;  /* 0x00002c0001097983 */ /* 0x0001620000100800 */
[----:B------:R-:W-:Y:S01]  /*269e0*/  IMAD R0, R36, UR4, RZ ;  /* 0x0000000424007c24 */ /* 0x000fe2000f8e02ff */
[----:B-1----:R-:W1:Y:S01]  /*269f0*/  LDC R8, c[0x0][0x448] ;  /* 0x00011200ff087b82 */ /* 0x002e620000000800 */
[C---:B------:R-:W-:Y:S01]  /*26a00*/  IMAD.WIDE.U32 R2, R18.reuse, UR4, R2 ;  /* 0x0000000412027c25 */ /* 0x040fe2000f8e0002 */
[----:B------:R-:W2:Y:S03]  /*26a10*/  S2R R20, SR_TID.X ;  /* 0x0000000000147919 */ /* 0x000ea60000002100 */
[----:B------:R-:W-:Y:S01]  /*26a20*/  IMAD R0, R18, UR5, R0 ;  /* 0x0000000512007c24 */ /* 0x000fe2000f8e0200 */
[----:B------:R-:W-:-:S03]  /*26a30*/  ULDC.64 UR4, c[0x0][0x2e0] ;  /* 0x0000b80000047ab9 */ /* 0x000fc60000000a00 */
[----:B------:R-:W-:Y:S02]  /*26a40*/  IMAD.IADD R3, R3, 0x1, R0 ;  /* 0x0000000103037824 */ /* 0x000fe400078e0200 */
[----:B------:R-:W-:Y:S02]  /*26a50*/  IMAD R0, R30, UR4, RZ ;  /* 0x000000041e007c24 */ /* 0x000fe4000f8e02ff */
[----:B------:R-:W-:-:S04]  /*26a60*/  IMAD.WIDE.U32 R2, R24, UR4, R2 ;  /* 0x0000000418027c25 */ /* 0x000fc8000f8e0002 */
[----:B------:R-:W-:Y:S01]  /*26a70*/  IMAD R0, R24, UR5, R0 ;  /* 0x0000000518007c24 */ /* 0x000fe2000f8e0200 */
[----:B------:R-:W3:Y:S01]  /*26a80*/  S2R R31, SR_TID.X ;  /* 0x00000000001f7919 */ /* 0x000ee20000002100 */
[----:B------:R-:W-:-:S03]  /*26a90*/  ULDC.64 UR4, c[0x0][0x2d0] ;  /* 0x0000b40000047ab9 */ /* 0x000fc60000000a00 */
[----:B------:R-:W-:Y:S01]  /*26aa0*/  IADD3 R3, R3, R0, RZ ;  /* 0x0000000003037210 */ /* 0x000fe20007ffe0ff */
[----:B------:R-:W-:Y:S01]  /*26ab0*/  IMAD.SHL.U32 R0, R17, 0x80, RZ ;  /* 0x0000008011007824 */ /* 0x000fe200078e00ff */
[----:B-1----:R-:W-:Y:S01]  /*26ac0*/  ISETP.NE.AND P0, PT, R8, 0x1, PT ;  /* 0x000000010800780c */ /* 0x002fe20003f05270 */
[----:B------:R0:W5:Y:S01]  /*26ad0*/  LDL R17, [R1+0x44] ;  /* 0x0000440001117983 */ /* 0x0001620000100800 */
[C---:B--2---:R-:W-:Y:S01]  /*26ae0*/  LOP3.LUT R21, R20.reuse, 0x7f, RZ, 0xc0, !PT ;  /* 0x0000007f14157812 */ /* 0x044fe200078ec0ff */
[----:B------:R-:W-:-:S10]  /*26af0*/  IMAD.SHL.U32 R20, R20, 0x20, RZ ;  /* 0x0000002014147824 */ /* 0x000fd400078e00ff */
[----:B------:R-:W1:Y:S01]  /*26b00*/  @P0 LDC R5, c[0x0][0x44c] ;  /* 0x00011300ff050b82 */ /* 0x000e620000000800 */
[----:B------:R-:W-:-:S04]  /*26b10*/  SHF.R.U32.HI R21, RZ, 0x2, R21 ;  /* 0x00000002ff157819 */ /* 0x000fc80000011615 */
[----:B------:R-:W-:-:S03]  /*26b20*/  LOP3.LUT R20, R21, 0x60, R20, 0xf8, !PT ;  /* 0x0000006015147812 */ /* 0x000fc600078ef814 */
[----:B------:R-:W2:Y:S01]  /*26b30*/  @P0 LDC R4, c[0x0][0x450] ;  /* 0x00011400ff040b82 */ /* 0x000ea20000000800 */
[----:B------:R-:W-:-:S05]  /*26b40*/  LOP3.LUT R6, R20, R0, RZ, 0xfc, !PT ;  /* 0x0000000014067212 */ /* 0x000fca00078efcff */
[----:B-1----:R-:W-:Y:S01]  /*26b50*/  @P0 IMAD.HI.U32 R7, R6, R5, RZ ;  /* 0x0000000506070227 */ /* 0x002fe200078e00ff */
[----:B------:R-:W-:-:S04]  /*26b60*/  MOV R5, R6 ;  /* 0x0000000600057202 */ /* 0x000fc80000000f00 */
[----:B--2---:R-:W-:-:S05]  /*26b70*/  @P0 SHF.R.U32.HI R5, RZ, R4, R7 ;  /* 0x00000004ff050219 */ /* 0x004fca0000011607 */
[----:B------:R-:W-:-:S04]  /*26b80*/  IMAD.MOV R4, RZ, RZ, -R5 ;  /* 0x000000ffff047224 */ /* 0x000fc800078e0a05 */
[----:B------:R-:W-:Y:S01]  /*26b90*/  IMAD R4, R8, R4, R6 ;  /* 0x0000000408047224 */ /* 0x000fe200078e0206 */
[----:B------:R-:W-:Y:S01]  /*26ba0*/  SHF.R.S32.HI R6, RZ, 0x1f, R5 ;  /* 0x0000001fff067819 */ /* 0x000fe20000011405 */
[----:B------:R-:W-:-:S04]  /*26bb0*/  IMAD.WIDE.U32 R2, R5, UR4, R2 ;  /* 0x0000000405027c25 */ /* 0x000fc8000f8e0002 */
[----:B------:R-:W-:-:S04]  /*26bc0*/  IMAD R6, R6, UR4, RZ ;  /* 0x0000000406067c24 */ /* 0x000fc8000f8e02ff */
[----:B------:R-:W-:Y:S01]  /*26bd0*/  IMAD R6, R5, UR5, R6 ;  /* 0x0000000505067c24 */ /* 0x000fe2000f8e0206 */
[----:B------:R-:W-:Y:S01]  /*26be0*/  SHF.R.S32.HI R5, RZ, 0x1f, R4 ;  /* 0x0000001fff057819 */ /* 0x000fe20000011404 */
[----:B------:R-:W-:Y:S02]  /*26bf0*/  ULDC.64 UR4, c[0x0][0x2c8] ;  /* 0x0000b20000047ab9 */ /* 0x000fe40000000a00 */
[----:B------:R-:W-:Y:S02]  /*26c00*/  IMAD.IADD R3, R3, 0x1, R6 ;  /* 0x0000000103037824 */ /* 0x000fe400078e0206 */
[----:B------:R-:W-:Y:S02]  /*26c10*/  IMAD R5, R5, UR4, RZ ;  /* 0x0000000405057c24 */ /* 0x000fe4000f8e02ff */
[C---:B---3--:R-:W-:Y:S02]  /*26c20*/  IMAD.SHL.U32 R21, R31.reuse, 0x10, RZ ;  /* 0x000000101f157824 */ /* 0x048fe400078e00ff */
[----:B------:R-:W-:Y:S01]  /*26c30*/  IMAD.WIDE.U32 R2, R4, UR4, R2 ;  /* 0x0000000404027c25 */ /* 0x000fe2000f8e0002 */
[----:B------:R-:W-:-:S02]  /*26c40*/  SHF.L.U32 R20, R31, 0x4, RZ ;  /* 0x000000041f147819 */ /* 0x000fc400000006ff */
[----:B------:R-:W-:Y:S01]  /*26c50*/  LOP3.LUT R21, R21, 0x30, RZ, 0xc0, !PT ;  /* 0x0000003015157812 */ /* 0x000fe200078ec0ff */
[----:B------:R-:W-:Y:S01]  /*26c60*/  IMAD R4, R4, UR5, R5 ;  /* 0x0000000504047c24 */ /* 0x000fe2000f8e0205 */
[----:B------:R-:W-:Y:S02]  /*26c70*/  ULDC.64 UR4, c[0x0][0x280] ;  /* 0x0000a00000047ab9 */ /* 0x000fe40000000a00 */
[----:B------:R-:W-:Y:S01]  /*26c80*/  IADD3 R5, P0, R2, UR4, RZ ;  /* 0x0000000402057c10 */ /* 0x000fe2000ff1e0ff */
[----:B------:R-:W-:Y:S01]  /*26c90*/  ULDC UR4, c[0x0][0x2b8] ;  /* 0x0000ae0000047ab9 */ /* 0x000fe20000000800 */
[C---:B------:R-:W-:Y:S02]  /*26ca0*/  LOP3.LUT R10, R21.reuse, 0x40, RZ, 0xfc, !PT ;  /* 0x00000040150a7812 */ /* 0x040fe400078efcff */
[----:B------:R-:W-:Y:S02]  /*26cb0*/  LOP3.LUT R20, R20, 0x30, RZ, 0xc0, !PT ;  /* 0x0000003014147812 */ /* 0x000fe400078ec0ff */
[----:B------:R-:W-:-:S02]  /*26cc0*/  LOP3.LUT R21, R21, 0x80, RZ, 0xfc, !PT ;  /* 0x0000008015157812 */ /* 0x000fc400078efcff */
[----:B------:R-:W-:Y:S01]  /*26cd0*/  IADD3.X R4, R3, UR5, R4, P0, !PT ;  /* 0x0000000503047c10 */ /* 0x000fe200087fe404 */
[----:B------:R-:W-:Y:S01]  /*26ce0*/  UMOV UR5, 0xffffffff ;  /* 0xffffffff00057882 */ /* 0x000fe20000000000 */
[----:B------:R-:W-:Y:S02]  /*26cf0*/  LOP3.LUT R31, R31, 0x7f, RZ, 0xc0, !PT ;  /* 0x0000007f1f1f7812 */ /* 0x000fe400078ec0ff */
[----:B------:R-:W-:Y:S02]  /*26d00*/  ISETP.GE.AND P3, PT, R20, UR4, PT ;  /* 0x0000000414007c0c */ /* 0x000fe4000bf66270 */
[----:B------:R-:W-:Y:S02]  /*26d10*/  ISETP.GE.AND P2, PT, R10, UR4, PT ;  /* 0x000000040a007c0c */ /* 0x000fe4000bf46270 */
[----:B------:R-:W-:Y:S02]  /*26d20*/  ISETP.GE.AND P1, PT, R21, UR4, PT ;  /* 0x0000000415007c0c */ /* 0x000fe4000bf26270 */
[----:B------:R-:W-:Y:S01]  /*26d30*/  SHF.R.U32.HI R10, RZ, 0x2, R31 ;  /* 0x00000002ff0a7819 */ /* 0x000fe2000001161f */
[----:B0-----:R-:W-:Y:S10]  /*26d40*/  BRA.DIV UR5, `(.L_x_706) ;  /* 0x0000006a05647947 */ /* 0x001ff4000b800000 */
[----:B------:R-:W0:Y:S01]  /*26d50*/  SHFL.IDX PT, R3, R5, RZ, 0x1c1f ;  /* 0x001c1fff05037589 */ /* 0x000e2200000e0000 */
[----:B-----5:R-:W-:Y:S02]  /*26d60*/  IMAD R6, R17, R8, RZ ;  /* 0x0000000811067224 */ /* 0x020fe400078e02ff */
[----:B------:R-:W-:Y:S01]  /*26d70*/  IMAD.IADD R0, R10, 0x1, R0 ;  /* 0x000000010a007824 */ /* 0x000fe200078e0200 */
[----:B------:R-:W1:Y:S04]  /*26d80*/  SHFL.IDX PT, R2, R4, RZ, 0x1c1f ;  /* 0x001c1fff04027589 */ /* 0x000e6800000e0000 */
[----:B------:R-:W-:-:S13]  /*26d90*/  ISETP.GE.AND P0, PT, R0, R6, PT ;  /* 0x000000060000720c */ /* 0x000fda0003f06270 */
[----:B0-----:R-:W-:-:S04]  /*26da0*/  @!P0 IADD3 R3, P4, R20, R3, RZ ;  /* 0x0000000314038210 */ /* 0x001fc80007f9e0ff */
[----:B-1----:R-:W-:-:S04]  /*26db0*/  @!P0 IADD3.X R2, RZ, R2, RZ, P4, !PT ;  /* 0x00000002ff028210 */ /* 0x002fc800027fe4ff */
[----:B------:R-:W-:-:S04]  /*26dc0*/  @!P0 LOP3.LUT R3, R3, R2, RZ, 0x3c, !PT ;  /* 0x0000000203038212 */ /* 0x000fc800078e3cff */
[----:B------:R-:W-:-:S04]  /*26dd0*/  @!P0 LOP3.LUT R2, R3, R2, RZ, 0x3c, !PT ;  /* 0x0000000203028212 */ /* 0x000fc800078e3cff */
[----:B------:R-:W-:-:S05]  /*26de0*/  @!P0 LOP3.LUT R3, R3, R2, RZ, 0x3c, !PT ;  /* 0x0000000203038212 */ /* 0x000fca00078e3cff */
[----:B------:R-:W-:Y:S01]  /*26df0*/  @!PT LDS RZ, [RZ] ;  /* 0x00000000fffff984 */ /* 0x000fe20000000800 */
[----:B------:R-:W-:Y:S04]  /*26e00*/  @!P0 LDGSTS.E.BYPASS.LTC128B.128 [R9+0x14400], desc[UR50][R2.64], !P3 ;  /* 0x1440000002098fae */ /* 0x000fe8000d901d72 */
[----:B------:R-:W-:Y:S04]  /*26e10*/  @!P0 LDGSTS.E.BYPASS.LTC128B.128 [R9+0x16400], desc[UR50][R2.64+0x40], !P2 ;  /* 0x1640004002098fae */ /* 0x000fe8000d101d72 */
[----:B------:R0:W-:Y:S02]  /*26e20*/  @!P0 LDGSTS.E.BYPASS.LTC128B.128 [R9+0x18400], desc[UR50][R2.64+0x80], !P1 ;  /* 0x1840008002098fae */ /* 0x0001e4000c901d72 */
[----:B0-----:R-:W-:-:S02]  /*26e30*/  VIADD R2, R0, 0x20 ;  /* 0x0000002000027836 */ /* 0x001fc40000000000 */
[----:B------:R-:W0:Y:S03]  /*26e40*/  SHFL.IDX PT, R3, R5, 0x1, 0x1c1f ;  /* 0x003c1f0005037f89 */ /* 0x000e2600000e0000 */
[----:B------:R-:W-:Y:S02]  /*26e50*/  ISETP.GE.AND P0, PT, R2, R6, PT ;  /* 0x000000060200720c */ /* 0x000fe40003f06270 */
[----:B------:R-:W1:Y:S11]  /*26e60*/  SHFL.IDX PT, R2, R4, 0x1, 0x1c1f ;  /* 0x003c1f0004027f89 */ /* 0x000e7600000e0000 */
[----:B0-----:R-:W-:-:S05]  /*26e70*/  @!P0 IADD3 R3, P4, R20, R3, RZ ;  /* 0x0000000314038210 */ /* 0x001fca0007f9e0ff */
[----:B-1----:R-:W-:-:S05]  /*26e80*/  @!P0 IMAD.X R2, RZ, RZ, R2, P4 ;  /* 0x000000ffff028224 */ /* 0x002fca00020e0602 */
[----:B------:R-:W-:-:S04]  /*26e90*/  @!P0 LOP3.LUT R3, R3, R2, RZ, 0x3c, !PT ;  /* 0x0000000203038212 */ /* 0x000fc800078e3cff */
[----:B------:R-:W-:-:S04]  /*26ea0*/  @!P0 LOP3.LUT R2, R3, R2, RZ, 0x3c, !PT ;  /* 0x0000000203028212 */ /* 0x000fc800078e3cff */
[----:B------:R-:W-:-:S05]  /*26eb0*/  @!P0 LOP3.LUT R3, R3, R2, RZ, 0x3c, !PT ;  /* 0x0000000203038212 */ /* 0x000fca00078e3cff */
[----:B------:R-:W-:Y:S04]  /*26ec0*/  @!P0 LDGSTS.E.BYPASS.LTC128B.128 [R9+0x14c00], desc[UR50][R2.64], !P3 ;  /* 0x14c0000002098fae */ /* 0x000fe8000d901d72 */
[----:B------:R-:W-:Y:S04]  /*26ed0*/  @!P0 LDGSTS.E.BYPASS.LTC128B.128 [R9+0x16c00], desc[UR50][R2.64+0x40], !P2 ;  /* 0x16c0004002098fae */ /* 0x000fe8000d101d72 */
[----:B------:R0:W-:Y:S02]  /*26ee0*/  @!P0 LDGSTS.E.BYPASS.LTC128B.128 [R9+0x18c00], desc[UR50][R2.64+0x80], !P1 ;  /* 0x18c0008002098fae */ /* 0x0001e4000c901d72 */
[----:B0-----:R-:W-:-:S02]  /*26ef0*/  IADD3 R2, R0, 0x40, RZ ;  /* 0x0000004000027810 */ /* 0x001fc40007ffe0ff */
[----:B------:R-:W0:Y:S02]  /*26f00*/  SHFL.IDX PT, R3, R5, 0x2, 0x1c1f ;  /* 0x005c1f0005037f89 */ /* 0x000e2400000e0000 */
[----:B------:R-:W-:Y:S02]  /*26f10*/  ISETP.GE.AND P0, PT, R2, R6, PT ;  /* 0x000000060200720c */ /* 0x000fe40003f06270 */
[----:B------:R-:W1:Y:S04]  /*26f20*/  SHFL.IDX PT, R2, R4, 0x2, 0x1c1f ;  /* 0x005c1f0004027f89 */ /* 0x000e6800000e0000 */
[----:B------:R-:W2:Y:S07]  /*26f30*/  SHFL.IDX PT, R4, R4, 0x3, 0x1c1f ;  /* 0x007c1f0004047f89 */ /* 0x000eae00000e0000 */
[----:B0-----:R-:W-:-:S05]  /*26f40*/  @!P0 IADD3 R3, P4, R20, R3, RZ ;  /* 0x0000000314038210 */ /* 0x001fca0007f9e0ff */
[----:B-1----:R-:W-:-:S05]  /*26f50*/  @!P0 IMAD.X R2, RZ, RZ, R2, P4 ;  /* 0x000000ffff028224 */ /* 0x002fca00020e0602 */
[----:B------:R-:W-:-:S04]  /*26f60*/  @!P0 LOP3.LUT R3, R3, R2, RZ, 0x3c, !PT ;  /* 0x0000000203038212 */ /* 0x000fc800078e3cff */
[----:B------:R-:W-:-:S04]  /*26f70*/  @!P0 LOP3.LUT R2, R3, R2, RZ, 0x3c, !PT ;  /* 0x0000000203028212 */ /* 0x000fc800078e3cff */
[----:B------:R-:W-:-:S05]  /*26f80*/  @!P0 LOP3.LUT R3, R3, R2, RZ, 0x3c, !PT ;  /* 0x0000000203038212 */ /* 0x000fca00078e3cff */
[----:B------:R-:W-:Y:S04]  /*26f90*/  @!P0 LDGSTS.E.BYPASS.LTC128B.128 [R9+0x15400], desc[UR50][R2.64], !P3 ;  /* 0x1540000002098fae */ /* 0x000fe8000d901d72 */
[----:B------:R-:W-:Y:S04]  /*26fa0*/  @!P0 LDGSTS.E.BYPASS.LTC128B.128 [R9+0x17400], desc[UR50][R2.64+0x40], !P2 ;  /* 0x1740004002098fae */ /* 0x000fe8000d101d72 */
[----:B------:R0:W-:Y:S04]  /*26fb0*/  @!P0 LDGSTS.E.BYPASS.LTC128B.128 [R9+0x19400], desc[UR50][R2.64+0x80], !P1 ;  /* 0x1940008002098fae */ /* 0x0001e8000c901d72 */
[----:B0-2---:R0:W1:Y:S02]  /*26fc0*/  SHFL.IDX PT, R2, R5, 0x3, 0x1c1f ;  /* 0x007c1f0005027f89 */ /* 0x00506400000e0000 */
.L_x_911:
[----:B------:R-:W-:Y:S01]  /*26fd0*/  VIADD R0, R0, 0x60 ;  /* 0x0000006000007836 */ /* 0x000fe20000000000 */
[----:B------:R-:W-:Y:S04]  /*26fe0*/  BSSY B0, `(.L_x_707) ;  /* 0x000000b000007945 */ /* 0x000fe80003800000 */
[----:B------:R-:W-:-:S13]  /*26ff0*/  ISETP.GE.AND P0, PT, R0, R6, PT ;  /* 0x000000060000720c */ /* 0x000fda0003f06270 */
[----:B------:R-:W-:Y:S05]  /*27000*/  @P0 BRA `(.L_x_708) ;  /* 0x0000000000200947 */ /* 0x000fea0003800000 */
[----:B-1----:R-:W-:-:S04]  /*27010*/  IADD3 R2, P0, R20, R2, RZ ;  /* 0x0000000214027210 */ /* 0x002fc80007f1e0ff */
[----:B------:R-:W-:-:S05]  /*27020*/  IADD3.X R3, RZ, R4, RZ, P0, !PT ;  /* 0x00000004ff037210 */ /* 0x000fca00007fe4ff */
[----:B------:R-:W-:Y:S01]  /*27030*/  @!PT LDS RZ, [RZ] ;  /* 0x00000000fffff984 */ /* 0x000fe20000000800 */
[----:B------:R-:W-:Y:S01]  /*27040*/  @!PT LDS RZ, [RZ] ;  /* 0x00000000fffff984 */ /* 0x000fe20000000800 */
[----:B------:R-:W-:Y:S01]  /*27050*/  @!PT LDS RZ, [RZ] ;  /* 0x00000000fffff984 */ /* 0x000fe20000000800 */
[----:B------:R2:W-:Y:S04]  /*27060*/  LDGSTS.E.BYPASS.LTC128B.128 [R9+0x15c00], desc[UR50][R2.64], !P3 ;  /* 0x15c0000002097fae */ /* 0x0005e8000d901d72 */
[----:B------:R2:W-:Y:S04]  /*27070*/  LDGSTS.E.BYPASS.LTC128B.128 [R9+0x17c00], desc[UR50][R2.64+0x40], !P2 ;  /* 0x17c0004002097fae */ /* 0x0005e8000d101d72 */
[----:B------:R2:W-:Y:S02]  /*27080*/  LDGSTS.E.BYPASS.LTC128B.128 [R9+0x19c00], desc[UR50][R2.64+0x80], !P1 ;  /* 0x19c0008002097fae */ /* 0x0005e4000c901d72 */
.L_x_708:
[----:B------:R-:W-:Y:S05]  /*27090*/  BSYNC B0 ;  /* 0x0000000000007941 */ /* 0x000fea0003800000 */
.L_x_707:
[----:B------:R-:W-:Y:S01]  /*270a0*/  NOP ;  /* 0x0000000000007918 */ /* 0x000fe20000000000 */
[----:B------:R-:W-:-:S13]  /*270b0*/  PLOP3.LUT P0, PT, PT, PT, PT, 0x80, 0x0 ;  /* 0x000000000000781c */ /* 0x000fda0003f0f070 */
.L_x_709:
[----:B------:R-:W-:Y:S02]  /*270c0*/  PLOP3.LUT P1, PT, P1, P0, PT, 0xa2, 0x0 ;  /* 0x000000000000781c */ /* 0x000fe40000f21472 */
[----:B------:R-:W-:-:S08]  /*270d0*/  @P0 R2UR P1, UR4, R22 ;  /* 0x00000000160402ca */ /* 0x000fd00000020000 */
[----:B------:R-:W-:-:S05]  /*270e0*/  @P0 PLOP3.LUT P0, PT, P1, PT, PT, 0x80, 0x0 ;  /* 0x000000000000081c */ /* 0x000fca0000f0f070 */
[----:B------:R-:W-:Y:S01]  /*270f0*/  @!P1 SYNCS.ARRIVE.TRANS64.RED.A0T1 RZ, [UR4+0x29800], RZ ;  /* 0x029800ffffff99a7 */ /* 0x000fe20008200404 */
[----:B------:R-:W-:Y:S07]  /*27100*/  @!P1 ARRIVES.LDGSTSBAR.64.TRANSCNT [UR4+0x29800] ;  /* 0x02980000ff0099b0 */ /* 0x000fee0008000a84 */
[----:B------:R-:W-:Y:S05]  /*27110*/  @P0 BRA.U.ANY `(.L_x_709) ;  /* 0xfffffffd00e80947 */ /* 0x000fea000393ffff */
[----:B-12---:R-:W2:Y:S02]  /*27120*/  LDL.LU R2, [R1+0x48] ;  /* 0x0000480001027983 */ /* 0x006ea40000300800 */
        /* <DEDUP_REMOVED lines=10> */
[----:B-12---:R-:W-:Y:S05]  /*271d0*/  @!P0 BRA `(.L_x_711) ;  /* 0x00000068009c8947 */ /* 0x006fea0003800000 */
.L_x_912:
[----:B------:R-:W-:Y:S05]  /*271e0*/  BSYNC B0 ;  /* 0x0000000000007941 */ /* 0x000fea0003800000 */
.L_x_710:
[----:B------:R-:W-:-:S13]  /*271f0*/  ISETP.GE.AND P0, PT, R25, 0xa1, PT ;  /* 0x000000a11900780c */ /* 0x000fda0003f06270 */
[----:B------:R-:W-:Y:S05]  /*27200*/  @!P0 BRA `(.L_x_712) ;  /* 0x0000001400f08947 */ /* 0x000fea0003800000 */
[----:B------:R-:W-:Y:S01]  /*27210*/  IADD3 R32, R32, -0x2, RZ ;  /* 0xfffffffe20207810 */ /* 0x000fe20007ffe0ff */
[----:B------:R-:W-:Y:S02]  /*27220*/  IMAD.MOV.U32 R20, RZ, RZ, R23 ;  /* 0x000000ffff147224 */ /* 0x000fe400078e0017 */
[----:B------:R-:W-:-:S07]  /*27230*/  IMAD.MOV.U32 R21, RZ, RZ, R34 ;  /* 0x000000ffff157224 */ /* 0x000fce00078e0022 */
.L_x_732:
[----:B--2---:R-:W2:Y:S01]  /*27240*/  LDL R0, [R1+0xc] ;  /* 0x00000c0001007983 */ /* 0x004ea20000100800 */
[----:B------:R-:W3:Y:S03]  /*27250*/  LDC R4, c[0x0][0x430] ;  /* 0x00010c00ff047b82 */ /* 0x000ee60000000800 */
[----:B0-----:R-:W4:Y:S01]  /*27260*/  LDL R9, [R1+0x10] ;  /* 0x0000100001097983 */ /* 0x001f220000100800 */
[----:B------:R-:W1:Y:S01]  /*27270*/  S2R R2, SR_TID.X ;  /* 0x0000000000027919 */ /* 0x000e620000002100 */
[----:B---3--:R-:W-:Y:S01]  /*27280*/  ISETP.NE.AND P0, PT, R4, 0x1, PT ;  /* 0x000000010400780c */ /* 0x008fe20003f05270 */
[----:B------:R-:W3:-:S12]  /*27290*/  S2R R7, SR_TID.X ;  /* 0x0000000000077919 */ /* 0x000ed80000002100 */
[----:B------:R-:W2:Y:S01]  /*272a0*/  @P0 LDC R6, c[0x0][0x434] ;  /* 0x00010d00ff060b82 */ /* 0x000ea20000000800 */
[C---:B-1----:R-:W-:Y:S02]  /*272b0*/  LOP3.LUT R3, R2.reuse, 0x7f, RZ, 0xc0, !PT ;  /* 0x0000007f02037812 */ /* 0x042fe400078ec0ff */
[----:B0-----:R-:W-:Y:S02]  /*272c0*/  SHF.L.U32 R5, R2, 0x5, RZ ;  /* 0x0000000502057819 */ /* 0x001fe400000006ff */
[----:B------:R-:W-:-:S04]  /*272d0*/  SHF.R.U32.HI R3, RZ, 0x2, R3 ;  /* 0x00000002ff037819 */ /* 0x000fc80000011603 */
[----:B------:R-:W-:Y:S02]  /*272e0*/  LOP3.LUT R5, R3, 0x60, R5, 0xf8, !PT ;  /* 0x0000006003057812 */ /* 0x000fe400078ef805 */
[----:B------:R-:W0:Y:S01]  /*272f0*/  @P0 LDC R3, c[0x0][0x438] ;  /* 0x00010e00ff030b82 */ /* 0x000e220000000800 */
[----:B------:R-:W-:-:S04]  /*27300*/  LOP3.LUT R2, R2, 0x7f, RZ, 0xc0, !PT ;  /* 0x0000007f02027812 */ /* 0x000fc800078ec0ff */
[----:B------:R-:W-:Y:S02]  /*27310*/  SHF.R.U32.HI R8, RZ, 0x2, R2 ;  /* 0x00000002ff087819 */ /* 0x000fe40000011602 */
[----:B---3--:R-:W-:-:S04]  /*27320*/  SHF.L.U32 R7, R7, 0x5, RZ ;  /* 0x0000000507077819 */ /* 0x008fc800000006ff */
[----:B------:R-:W-:-:S04]  /*27330*/  LOP3.LUT R7, R8, 0x60, R7, 0xf8, !PT ;  /* 0x0000006008077812 */ /* 0x000fc800078ef807 */
[----:B------:R-:W-:Y:S01]  /*27340*/  LOP3.LUT R7, R7, 0x80, RZ, 0xfc, !PT ;  /* 0x0000008007077812 */ /* 0x000fe200078efcff */
[----:B------:R-:W-:Y:S05]  /*27350*/  YIELD ;  /* 0x0000000000007946 */ /* 0x000fea0003800000 */
[----:B------:R-:W-:Y:S01]  /*27360*/  ULDC.64 UR4, c[0x0][0x428] ;  /* 0x00010a0000047ab9 */ /* 0x000fe20000000a00 */
[----:B------:R-:W-:Y:S01]  /*27370*/  ULDC.64 UR6, c[0x0][0x418] ;  /* 0x0001060000067ab9 */ /* 0x000fe20000000a00 */
[----:B------:R-:W-:Y:S01]  /*27380*/  ISETP.GT.U32.AND P1, PT, R7, 0x9f, PT ;  /* 0x0000009f0700780c */ /* 0x000fe20003f24070 */
[----:B--2---:R-:W-:-:S04]  /*27390*/  IMAD R0, R32, 0xa0, R0 ;  /* 0x000000a020007824 */ /* 0x004fc800078e0200 */
[----:B------:R-:W-:-:S04]  /*273a0*/  IMAD.IADD R5, R5, 0x1, R0 ;  /* 0x0000000105057824 */ /* 0x000fc800078e0200 */
[----:B------:R-:W-:-:S04]  /*273b0*/  @P0 IMAD.HI.U32 R6, R5, R6, RZ ;  /* 0x0000000605060227 */ /* 0x000fc800078e00ff */
[----:B------:R-:W-:Y:S01]  /*273c0*/  IMAD.MOV.U32 R2, RZ, RZ, R5 ;  /* 0x000000ffff027224 */ /* 0x000fe200078e0005 */
[----:B0-----:R-:W-:Y:S02]  /*273d0*/  @P0 SHF.R.U32.HI R2, RZ, R3, R6 ;  /* 0x00000003ff020219 */ /* 0x001fe40000011606 */
[----:B------:R-:W0:Y:S08]  /*273e0*/  @P0 LDC R6, c[0x0][0x434] ;  /* 0x00010d00ff060b82 */ /* 0x000e300000000800 */
[----:B------:R-:W1:Y:S01]  /*273f0*/  @P0 LDC R3, c[0x0][0x438] ;  /* 0x00010e00ff030b82 */ /* 0x000e620000000800 */
[----:B------:R-:W-:-:S04]  /*27400*/  IMAD.IADD R0, R7, 0x1, R0 ;  /* 0x0000000107007824 */ /* 0x000fc800078e0200 */
[----:B------:R-:W-:Y:S02]  /*27410*/  IMAD.MOV.U32 R8, RZ, RZ, R0 ;  /* 0x000000ffff087224 */ /* 0x000fe400078e0000 */
[----:B0-----:R-:W-:-:S05]  /*27420*/  @P0 IMAD.HI.U32 R6, R0, R6, RZ ;  /* 0x0000000600060227 */ /* 0x001fca00078e00ff */
[----:B-1----:R-:W-:Y:S02]  /*27430*/  @P0 SHF.R.U32.HI R8, RZ, R3, R6 ;  /* 0x00000003ff080219 */ /* 0x002fe40000011606 */
[----:B------:R-:W-:-:S03]  /*27440*/  IADD3 R6, -R2, RZ, RZ ;  /* 0x000000ff02067210 */ /* 0x000fc60007ffe1ff */
[----:B------:R-:W-:Y:S02]  /*27450*/  IMAD.MOV R3, RZ, RZ, -R8 ;  /* 0x000000ffff037224 */ /* 0x000fe400078e0a08 */
[C---:B------:R-:W-:Y:S02]  /*27460*/  IMAD R5, R4.reuse, R6, R5 ;  /* 0x0000000604057224 */ /* 0x040fe400078e0205 */
[----:B------:R-:W-:Y:S01]  /*27470*/  IMAD R4, R4, R3, R0 ;  /* 0x0000000304047224 */ /* 0x000fe200078e0200 */
[----:B------:R-:W-:Y:S01]  /*27480*/  SHF.R.S32.HI R3, RZ, 0x1f, R2 ;  /* 0x0000001fff037819 */ /* 0x000fe20000011402 */
[----:B----4-:R-:W-:-:S04]  /*27490*/  IMAD R0, R9, UR4, RZ ;  /* 0x0000000409007c24 */ /* 0x010fc8000f8e02ff */
[C---:B------:R-:W-:Y:S02]  /*274a0*/  IMAD R0, R33.reuse, UR5, R0 ;  /* 0x0000000521007c24 */ /* 0x040fe4000f8e0200 */
[----:B------:R-:W-:-:S04]  /*274b0*/  IMAD.WIDE.U32 R2, R33, UR4, R2 ;  /* 0x0000000421027c25 */ /* 0x000fc8000f8e0002 */
[----:B------:R-:W-:Y:S01]  /*274c0*/  IMAD.IADD R3, R0, 0x1, R3 ;  /* 0x0000000100037824 */ /* 0x000fe200078e0203 */
[----:B------:R-:W-:-:S04]  /*274d0*/  LEA R6, P0, R2, UR6, 0x2 ;  /* 0x0000000602067c11 */ /* 0x000fc8000f8010ff */
[----:B------:R-:W-:-:S05]  /*274e0*/  LEA.HI.X R7, R2, UR7, R3, 0x2, P0 ;  /* 0x0000000702077c11 */ /* 0x000fca00080f1403 */
[----:B------:R-:W2:Y:S01]  /*274f0*/  LDG.E R6, desc[UR50][R6.64] ;  /* 0x0000003206067981 */ /* 0x000ea2000c1e1900 */
[----:B------:R-:W-:Y:S02]  /*27500*/  @!P1 SHF.R.S32.HI R3, RZ, 0x1f, R8 ;  /* 0x0000001fff039819 */ /* 0x000fe40000011408 */
[----:B------:R-:W-:-:S05]  /*27510*/  @!P1 MOV R2, R8 ;  /* 0x0000000800029202 */ /* 0x000fca0000000f00 */
[----:B------:R-:W-:-:S04]  /*27520*/  @!P1 IMAD.WIDE.U32 R2, R33, UR4, R2 ;  /* 0x0000000421029c25 */ /* 0x000fc8000f8e0002 */
[----:B------:R-:W-:Y:S01]  /*27530*/  @!P1 IMAD.IADD R0, R0, 0x1, R3 ;  /* 0x0000000100009824 */ /* 0x000fe200078e0203 */
[C---:B------:R-:W-:Y:S02]  /*27540*/  @!P1 LEA R10, P0, R2.reuse, UR6, 0x2 ;  /* 0x00000006020a9c11 */ /* 0x040fe4000f8010ff */
[----:B------:R-:W-:Y:S01]  /*27550*/  MOV R8, RZ ;  /* 0x000000ff00087202 */ /* 0x000fe20000000f00 */
[----:B------:R-:W-:Y:S01]  /*27560*/  IMAD.U32 R9, RZ, RZ, UR39 ;  /* 0x00000027ff097e24 */ /* 0x000fe2000f8e00ff */
[----:B------:R-:W-:Y:S01]  /*27570*/  @!P1 LEA.HI.X R11, R2, UR7, R0, 0x2, P0 ;  /* 0x00000007020b9c11 */ /* 0x000fe200080f1400 */
[----:B------:R-:W-:-:S04]  /*27580*/  VIADD R23, R20, 0x1 ;  /* 0x0000000114177836 */ /* 0x000fc80000000000 */
[----:B------:R0:W5:Y:S01]  /*27590*/  @!P1 LDG.E R8, desc[UR50][R10.64] ;  /* 0x000000320a089981 */ /* 0x000162000c1e1900 */
[----:B------:R-:W-:Y:S02]  /*275a0*/  ISETP.NE.AND P1, PT, R9, 0x3, PT ;  /* 0x000000030900780c */ /* 0x000fe40003f25270 */
[----:B------:R-:W-:Y:S01]  /*275b0*/  ISETP.NE.AND P0, PT, R23, 0x2, PT ;  /* 0x000000021700780c */ /* 0x000fe20003f05270 */
[----:B------:R-:W-:-:S03]  /*275c0*/  IMAD.MOV.U32 R0, RZ, RZ, R32 ;  /* 0x000000ffff007224 */ /* 0x000fc600078e0020 */
[----:B------:R-:W-:Y:S02]  /*275d0*/  SEL R34, RZ, 0x1, P0 ;  /* 0x00000001ff227807 */ /* 0x000fe40000000000 */
[----:B------:R-:W-:Y:S02]  /*275e0*/  SEL R23, R23, RZ, P0 ;  /* 0x000000ff17177207 */ /* 0x000fe40000000000 */
[----:B------:R-:W-:Y:S02]  /*275f0*/  IADD3 R32, R32, -0x1, RZ ;  /* 0xffffffff20207810 */ /* 0x000fe40007ffe0ff */
[----:B------:R-:W-:Y:S02]  /*27600*/  LOP3.LUT R34, R21, R34, RZ, 0x3c, !PT ;  /* 0x0000002215227212 */ /* 0x000fe400078e3cff */
[----:B------:R-:W-:Y:S02]  /*27610*/  ISETP.GT.AND P2, PT, R0, RZ, PT ;  /* 0x000000ff0000720c */ /* 0x000fe40003f44270 */
[----:B--2---:R-:W-:Y:S01]  /*27620*/  SHF.R.S32.HI R30, RZ, 0x1f, R6 ;  /* 0x0000001fff1e7819 */ /* 0x004fe20000011406 */
[----:B0-----:R-:W-:Y:S10]  /*27630*/  @!P1 BRA `(.L_x_713) ;  /* 0x0000000000049947 */ /* 0x001ff40003800000 */
[----:B------:R-:W-:Y:S01]  /*27640*/  BPT.TRAP 0x1 ;  /* 0x000000040000795c */ /* 0x000fe20000300000 */
.L_x_713:
[----:B------:R-:W-:Y:S01]  /*27650*/  IMAD R0, R23, 0x8, R22 ;  /* 0x0000000817007824 */ /* 0x000fe200078e0216 */
[----:B------:R-:W-:Y:S01]  /*27660*/  SHF.L.U32 R31, R34, 0x1f, RZ ;  /* 0x0000001f221f7819 */ /* 0x000fe200000006ff */
[----:B------:R-:W-:Y:S01]  /*27670*/  BSSY B0, `(.L_x_714) ;  /* 0x0000004000007945 */ /* 0x000fe20003800000 */
[----:B------:R-:W-:Y:S02]  /*27680*/  SHF.R.S32.HI R29, RZ, 0x1f, R5 ;  /* 0x0000001fff1d7819 */ /* 0x000fe40000011405 */
[----:B------:R-:W0:Y:S02]  /*27690*/  SYNCS.PHASECHK.TRANS64.TRYWAIT P0, [R0+URZ+0x29880], R31 ;  /* 0x0298801f000075a7 */ /* 0x000e24000800017f */
[----:B0-----:R-:W-:Y:S05]  /*276a0*/  @!P0 BRA `(.L_x_715) ;  /* 0x00000064007c8947 */ /* 0x001fea0003800000 */
.L_x_913:
[----:B------:R-:W-:Y:S05]  /*276b0*/  BSYNC B0 ;  /* 0x0000000000007941 */ /* 0x000fea0003800000 */
.L_x_714:
[----:B------:R-:W2:Y:S01]  /*276c0*/  LDL R2, [R1] ;  /* 0x0000000001027983 */ /* 0x000ea20000100800 */
[----:B------:R-:W-:Y:S01]  /*276d0*/  ULDC.64 UR4, c[0x0][0x328] ;  /* 0x0000ca0000047ab9 */ /* 0x000fe20000000a00 */
[----:B------:R-:W-:Y:S01]  /*276e0*/  ULDC.64 UR6, c[0x0][0x338] ;  /* 0x0000ce0000067ab9 */ /* 0x000fe20000000a00 */
[----:B------:R-:W-:Y:S01]  /*276f0*/  IMAD R7, R29, UR4, RZ ;  /* 0x000000041d077c24 */ /* 0x000fe2000f8e02ff */
[----:B------:R-:W1:Y:S01]  /*27700*/  S2R R11, SR_TID.X ;  /* 0x00000000000b7919 */ /* 0x000e620000002100 */
[----:B------:R-:W-:Y:S01]  /*27710*/  ULDC.64 UR8, c[0x0][0x330] ;  /* 0x0000cc0000087ab9 */ /* 0x000fe20000000a00 */
[----:B------:R-:W-:Y:S01]  /*27720*/  SHF.R.S32.HI R26, RZ, 0x1f, R4 ;  /* 0x0000001fff1a7819 */ /* 0x000fe20000011404 */
[----:B------:R-:W-:Y:S01]  /*27730*/  IMAD R7, R5, UR5, R7 ;  /* 0x0000000505077c24 */ /* 0x000fe2000f8e0207 */
[----:B------:R-:W-:Y:S01]  /*27740*/  ULDC.64 UR10, c[0x0][0x318] ;  /* 0x0000c600000a7ab9 */ /* 0x000fe20000000a00 */
[----:B------:R-:W-:Y:S01]  /*27750*/  IMAD R24, R36, UR8, RZ ;  /* 0x0000000824187c24 */ /* 0x000fe2000f8e02ff */
[----:B-----5:R-:W-:Y:S01]  /*27760*/  SHF.R.S32.HI R27, RZ, 0x1f, R8 ;  /* 0x0000001fff1b7819 */ /* 0x020fe20000011408 */
[----:B------:R-:W-:-:S02]  /*27770*/  IMAD R10, R26, UR4, RZ ;  /* 0x000000041a0a7c24 */ /* 0x000fc4000f8e02ff */
[----:B------:R-:W-:Y:S02]  /*27780*/  IMAD R24, R18, UR9, R24 ;  /* 0x0000000912187c24 */ /* 0x000fe4000f8e0218 */
[----:B------:R-:W-:Y:S01]  /*27790*/  IMAD R10, R4, UR5, R10 ;  /* 0x00000005040a7c24 */ /* 0x000fe2000f8e020a */
[----:B-1----:R-:W-:-:S04]  /*277a0*/  LOP3.LUT R11, R11, 0x7f, RZ, 0xc0, !PT ;  /* 0x0000007f0b0b7812 */ /* 0x002fc800078ec0ff */
[----:B------:R-:W-:-:S04]  /*277b0*/  SHF.R.U32.HI R11, RZ, 0x5, R11 ;  /* 0x00000005ff0b7819 */ /* 0x000fc8000001160b */
[----:B------:R-:W-:Y:S02]  /*277c0*/  SHF.L.U32 R11, R11, 0xa, RZ ;  /* 0x0000000a0b0b7819 */ /* 0x000fe400000006ff */
[C---:B--2---:R-:W-:Y:S02]  /*277d0*/  LOP3.LUT P3, RZ, R2.reuse, 0x2, RZ, 0xc0, !PT ;  /* 0x0000000202ff7812 */ /* 0x044fe4000786c0ff */
[----:B------:R-:W-:Y:S01]  /*277e0*/  LOP3.LUT P1, RZ, R2, 0x1, RZ, 0xc0, !PT ;  /* 0x0000000102ff7812 */ /* 0x000fe2000782c0ff */
[----:B------:R-:W-:-:S04]  /*277f0*/  IMAD.WIDE.U32 R2, R5, UR4, RZ ;  /* 0x0000000405027c25 */ /* 0x000fc8000f8e00ff */
[----:B------:R-:W-:Y:S02]  /*27800*/  IMAD.IADD R3, R3, 0x1, R7 ;  /* 0x0000000103037824 */ /* 0x000fe400078e0207 */
[----:B------:R-:W-:Y:S02]  /*27810*/  IMAD R7, R30, UR6, RZ ;  /* 0x000000061e077c24 */ /* 0x000fe4000f8e02ff */
[----:B------:R-:W-:-:S04]  /*27820*/  IMAD.WIDE.U32 R2, R6, UR6, R2 ;  /* 0x0000000606027c25 */ /* 0x000fc8000f8e0002 */
[----:B------:R-:W-:-:S05]  /*27830*/  IMAD R7, R6, UR7, R7 ;  /* 0x0000000706077c24 */ /* 0x000fca000f8e0207 */
[----:B------:R-:W-:-:S03]  /*27840*/  IADD3 R3, R3, R7, RZ ;  /* 0x0000000703037210 */ /* 0x000fc60007ffe0ff */
[----:B------:R-:W-:-:S03]  /*27850*/  IMAD.WIDE.U32 R2, R18, UR8, R2 ;  /* 0x0000000812027c25 */ /* 0x000fc6000f8e0002 */
[----:B------:R-:W-:-:S04]  /*27860*/  IADD3 R7, P0, R2, UR10, RZ ;  /* 0x0000000a02077c10 */ /* 0x000fc8000ff1e0ff */
[----:B------:R-:W-:Y:S01]  /*27870*/  IADD3.X R9, R24, UR11, R3, P0, !PT ;  /* 0x0000000b18097c10 */ /* 0x000fe200087fe403 */
[----:B------:R-:W-:Y:S01]  /*27880*/  IMAD.WIDE.U32 R2, R4, UR4, RZ ;  /* 0x0000000404027c25 */ /* 0x000fe2000f8e00ff */
[----:B------:R-:W-:-:S03]  /*27890*/  UMOV UR4, 0xffffffff ;  /* 0xffffffff00047882 */ /* 0x000fc60000000000 */
[----:B------:R-:W-:Y:S02]  /*278a0*/  IMAD.IADD R3, R3, 0x1, R10 ;  /* 0x0000000103037824 */ /* 0x000fe400078e020a */
[----:B------:R-:W-:Y:S02]  /*278b0*/  IMAD R10, R27, UR6, RZ ;  /* 0x000000061b0a7c24 */ /* 0x000fe4000f8e02ff */
        /* <DEDUP_REMOVED lines=8> */
[----:B------:R-:W2:Y:S01]  /*27940*/  LDL R12, [R1+0x4] ;  /* 0x00000400010c7983 */ /* 0x000ea20000100800 */
[----:B------:R-:W1:Y:S03]  /*27950*/  S2R R3, SR_TID.X ;  /* 0x0000000000037919 */ /* 0x000e660000002100 */
[----:B------:R-:W3:Y:S01]  /*27960*/  SHFL.IDX PT, R2, R7, RZ, 0x1c1f ;  /* 0x001c1fff07027589 */ /* 0x000ee200000e0000 */
[----:B------:R-:W-:Y:S01]  /*27970*/  IADD3 R10, R22, R10, R37 ;  /* 0x0000000a160a7210 */ /* 0x000fe20007ffe025 */
[----:B-1----:R-:W-:Y:S02]  /*27980*/  IMAD.SHL.U32 R11, R3, 0x10, RZ ;  /* 0x00000010030b7824 */ /* 0x002fe400078e00ff */
[----:B------:R-:W1:Y:S03]  /*27990*/  SHFL.IDX PT, R3, R9, RZ, 0x1c1f ;  /* 0x001c1fff09037589 */ /* 0x000e6600000e0000 */
[----:B------:R-:W-:-:S04]  /*279a0*/  LOP3.LUT R11, R11, 0x30, RZ, 0xc0, !PT ;  /* 0x000000300b0b7812 */ /* 0x000fc800078ec0ff */
[----:B---3--:R-:W-:-:S05]  /*279b0*/  IADD3 R2, P0, R11, R2, RZ ;  /* 0x000000020b027210 */ /* 0x008fca0007f1e0ff */
[----:B-1----:R-:W-:-:S05]  /*279c0*/  IMAD.X R3, RZ, RZ, R3, P0 ;  /* 0x000000ffff037224 */ /* 0x002fca00000e0603 */
[----:B------:R-:W-:Y:S01]  /*279d0*/  @!PT LDS RZ, [RZ] ;  /* 0x00000000fffff984 */ /* 0x000fe20000000800 */
[----:B------:R-:W-:Y:S04]  /*279e0*/  LDGSTS.E.BYPASS.LTC128B.128 [R10+0xa400], desc[UR50][R2.64], !P3 ;  /* 0x0a400000020a7fae */ /* 0x000fe8000d901d72 */
[----:B------:R-:W-:Y:S01]  /*279f0*/  SHFL.IDX PT, R24, R24, RZ, 0x1c1f ;  /* 0x001c1fff18187589 */ /* 0x000fe200000e0000 */
[----:B--2---:R-:W-:-:S05]  /*27a00*/  IADD3 R17, R12, R10, RZ ;  /* 0x0000000a0c117210 */ /* 0x004fca0007ffe0ff */
        /* <DEDUP_REMOVED lines=15> */
[----:B-1----:R-:W-:-:S04]  /*27b00*/  IADD3 R2, P0, R11, R2, RZ ;  /* 0x000000020b027210 */ /* 0x002fc80007f1e0ff */
[----:B------:R-:W-:-:S05]  /*27b10*/  IADD3.X R3, RZ, R9, RZ, P0, !PT ;  /* 0x00000009ff037210 */ /* 0x000fca00007fe4ff */
[----:B------:R-:W-:Y:S04]  /*27b20*/  LDGSTS.E.BYPASS.LTC128B.128 [R10+0xd400], desc[UR50][R2.64], !P3 ;  /* 0x0d400000020a7fae */ /* 0x000fe8000d901d72 */
[----:B------:R1:W-:Y:S04]  /*27b30*/  LDGSTS.E.BYPASS.LTC128B.128 [R17+0xd400], desc[UR50][R2.64+0x40], !P1 ;  /* 0x0d40004002117fae */ /* 0x0003e8000c901d72 */
[----:B-1----:R1:W2:Y:S02]  /*27b40*/  SHFL.IDX PT, R2, R25, RZ, 0x1c1f ;  /* 0x001c1fff19027589 */ /* 0x0022a400000e0000 */
.L_x_925:
[----:B------:R-:W3:Y:S02]  /*27b50*/  S2R R3, SR_TID.X ;  /* 0x0000000000037919 */ /* 0x000ee40000002100 */
[----:B---3--:R-:W-:-:S05]  /*27b60*/  IMAD.SHL.U32 R3, R3, 0x10, RZ ;  /* 0x0000001003037824 */ /* 0x008fca00078e00ff */
[----:B------:R-:W-:-:S04]  /*27b70*/  LOP3.LUT R3, R3, 0x30, RZ, 0xc0, !PT ;  /* 0x0000003003037812 */ /* 0x000fc800078ec0ff */
        /* <DEDUP_REMOVED lines=9> */
.L_x_717:
[----:B------:R-:W-:Y:S02]  /*27c10*/  PLOP3.LUT P1, PT, P1, P0, PT, 0xa2, 0x0 ;  /* 0x000000000000781c */ /* 0x000fe40000f21472 */
[----:B------:R-:W-:-:S08]  /*27c20*/  @P0 R2UR P1, UR4, R0 ;  /* 0x00000000000402ca */ /* 0x000fd00000020000 */
[----:B------:R-:W-:-:S05]  /*27c30*/  @P0 PLOP3.LUT P0, PT, P1, PT, PT, 0x80, 0x0 ;  /* 0x000000000000081c */ /* 0x000fca0000f0f070 */
[----:B------:R-:W-:Y:S01]  /*27c40*/  @!P1 SYNCS.ARRIVE.TRANS64.RED.A0T1 RZ, [UR4+0x29870], RZ ;  /* 0x029870ffffff99a7 */ /* 0x000fe20008200404 */
[----:B------:R-:W-:Y:S07]  /*27c50*/  @!P1 ARRIVES.LDGSTSBAR.64.TRANSCNT [UR4+0x29870] ;  /* 0x02987000ff0099b0 */ /* 0x000fee0008000a84 */
[----:B------:R-:W-:Y:S05]  /*27c60*/  @P0 BRA.U.ANY `(.L_x_717) ;  /* 0xfffffffd00e80947 */ /* 0x000fea000393ffff */
[----:B------:R-:W-:Y:S01]  /*27c70*/  NOP ;  /* 0x0000000000007918 */ /* 0x000fe20000000000 */
[----:B--2---:R-:W-:-:S04]  /*27c80*/  MOV R2, UR39 ;  /* 0x0000002700027c02 */ /* 0x004fc80008000f00 */
[----:B------:R-:W-:-:S13]  /*27c90*/  ISETP.NE.AND P3, PT, R2, 0x3, PT ;  /* 0x000000030200780c */ /* 0x000fda0003f65270 */
[----:B------:R-:W-:Y:S05]  /*27ca0*/  @!P3 BRA `(.L_x_718) ;  /* 0x000000000004b947 */ /* 0x000fea0003800000 */
[----:B------:R-:W-:Y:S01]  /*27cb0*/  BPT.TRAP 0x1 ;  /* 0x000000040000795c */ /* 0x000fe20000300000 */
.L_x_718:
[----:B------:R2:W-:Y:S01]  /*27cc0*/  SYNCS.ARRIVE.TRANS64.A1T0 RZ, [R0+URZ+0x29870], RZ ;  /* 0x029870ff00ff79a7 */ /* 0x0005e2000810003f */
[----:B------:R-:W-:Y:S05]  /*27cd0*/  @!P3 BRA `(.L_x_719) ;  /* 0x000000000004b947 */ /* 0x000fea0003800000 */
[----:B------:R-:W-:Y:S01]  /*27ce0*/  BPT.TRAP 0x1 ;  /* 0x000000040000795c */ /* 0x000fe20000300000 */
.L_x_719:
[----:B------:R-:W3:Y:S01]  /*27cf0*/  SYNCS.PHASECHK.TRANS64.TRYWAIT P0, [R0+URZ+0x29840], R31 ;  /* 0x0298401f000075a7 */ /* 0x000ee2000800017f */
[----:B------:R-:W-:Y:S04]  /*27d00*/  BSSY B0, `(.L_x_720) ;  /* 0x0000002000007945 */ /* 0x000fe80003800000 */
[----:B---3--:R-:W-:Y:S05]  /*27d10*/  @!P0 BRA `(.L_x_721) ;  /* 0x0000006400a88947 */ /* 0x008fea0003800000 */
.L_x_926:
[----:B------:R-:W-:Y:S05]  /*27d20*/  BSYNC B0 ;  /* 0x0000000000007941 */ /* 0x000fea0003800000 */
.L_x_720:
[----:B------:R-:W4:Y:S01]  /*27d30*/  LDL R2, [R1] ;  /* 0x0000000001027983 */ /* 0x000f220000100800 */
[----:B------:R-:W-:Y:S01]  /*27d40*/  ULDC.64 UR4, c[0x0][0x300] ;  /* 0x0000c00000047ab9 */ /* 0x000fe20000000a00 */
[----:B------:R-:W-:Y:S02]  /*27d50*/  ULDC.64 UR6, c[0x0][0x310] ;  /* 0x0000c40000067ab9 */ /* 0x000fe40000000a00 */
[----:B------:R-:W5:Y:S01]  /*27d60*/  LDL R10, [R1+0x18] ;  /* 0x00001800010a7983 */ /* 0x000f620000100800 */
[----:B------:R-:W-:-:S04]  /*27d70*/  IMAD R7, R29, UR4, RZ ;  /* 0x000000041d077c24 */ /* 0x000fc8000f8e02ff */
[C---:B------:R-:W-:Y:S02]  /*27d80*/  IMAD R7, R5.reuse, UR5, R7 ;  /* 0x0000000505077c24 */ /* 0x040fe4000f8e0207 */
[----:B------:R-:W-:Y:S01]  /*27d90*/  IMAD R30, R30, UR6, RZ ;  /* 0x000000061e1e7c24 */ /* 0x000fe2000f8e02ff */
[----:B------:R-:W0:Y:S01]  /*27da0*/  S2R R9, SR_TID.X ;  /* 0x0000000000097919 */ /* 0x000e220000002100 */
[C---:B----4-:R-:W-:Y:S02]  /*27db0*/  LOP3.LUT P4, RZ, R2.reuse, 0x10, RZ, 0xc0, !PT ;  /* 0x0000001002ff7812 */ /* 0x050fe4000788c0ff */
[C---:B------:R-:W-:Y:S02]  /*27dc0*/  LOP3.LUT P3, RZ, R2.reuse, 0x8, RZ, 0xc0, !PT ;  /* 0x0000000802ff7812 */ /* 0x040fe4000786c0ff */
[----:B------:R-:W-:Y:S01]  /*27dd0*/  LOP3.LUT P1, RZ, R2, 0x4, RZ, 0xc0, !PT ;  /* 0x0000000402ff7812 */ /* 0x000fe2000782c0ff */
[----:B------:R-:W-:-:S04]  /*27de0*/  IMAD.WIDE.U32 R2, R5, UR4, RZ ;  /* 0x0000000405027c25 */ /* 0x000fc8000f8e00ff */
[----:B------:R-:W-:Y:S02]  /*27df0*/  IMAD.IADD R3, R3, 0x1, R7 ;  /* 0x0000000103037824 */ /* 0x000fe400078e0207 */
        /* <DEDUP_REMOVED lines=21> */
[----:B-----5:R-:W-:Y:S01]  /*27f50*/  IMAD R7, R23, 0x7800, R10 ;  /* 0x0000780017077824 */ /* 0x020fe200078e020a */
[----:B------:R-:W-:Y:S01]  /*27f60*/  UMOV UR4, 0xffffffff ;  /* 0xffffffff00047882 */ /* 0x000fe20000000000 */
[----:B0-----:R-:W-:Y:S02]  /*27f70*/  SHF.L.U32 R10, R9, 0x4, RZ ;  /* 0x00000004090a7819 */ /* 0x001fe400000006ff */
[----:B------:R-:W-:Y:S02]  /*27f80*/  IADD3.X R8, R8, UR7, R3, P0, !PT ;  /* 0x0000000708087c10 */ /* 0x000fe400087fe403 */
[----:B------:R-:W-:Y:S01]  /*27f90*/  LOP3.LUT R10, R10, 0x30, RZ, 0xc0, !PT ;  /* 0x000000300a0a7812 */ /* 0x000fe200078ec0ff */
[----:B------:R-:W-:Y:S06]  /*27fa0*/  BRA.DIV UR4, `(.L_x_722) ;  /* 0x0000006604187947 */ /* 0x000fec000b800000 */
[----:B------:R-:W0:Y:S01]  /*27fb0*/  SHFL.IDX PT, R2, R4, RZ, 0x1c1f ;  /* 0x001c1fff04027589 */ /* 0x000e2200000e0000 */
[----:B------:R-:W-:-:S03]  /*27fc0*/  IMAD.IADD R7, R22, 0x1, R7 ;  /* 0x0000000116077824 */ /* 0x000fc600078e0207 */
[----:B------:R-:W4:Y:S04]  /*27fd0*/  SHFL.IDX PT, R3, R6, RZ, 0x1c1f ;  /* 0x001c1fff06037589 */ /* 0x000f2800000e0000 */
[----:B------:R-:W-:Y:S04]  /*27fe0*/  SHFL.IDX PT, R9, R6, 0x2, 0x1c1f ;  /* 0x005c1f0006097f89 */ /* 0x000fe800000e0000 */
[----:B------:R-:W-:Y:S01]  /*27ff0*/  SHFL.IDX PT, R8, R8, RZ, 0x1c1f ;  /* 0x001c1fff08087589 */ /* 0x000fe200000e0000 */
[----:B0-----:R-:W-:-:S05]  /*28000*/  IADD3 R2, P0, R10, R2, RZ ;  /* 0x000000020a027210 */ /* 0x001fca0007f1e0ff */
[----:B----4-:R-:W-:-:S05]  /*28010*/  IMAD.X R3, RZ, RZ, R3, P0 ;  /* 0x000000ffff037224 */ /* 0x010fca00000e0603 */
[----:B------:R-:W-:Y:S04]  /*28020*/  LDGSTS.E.BYPASS.LTC128B.128 [R7+0x1a400], desc[UR50][R2.64], !P4 ;  /* 0x1a40000002077fae */ /* 0x000fe8000e101d72 */
[----:B------:R-:W-:Y:S04]  /*28030*/  LDGSTS.E.BYPASS.LTC128B.128 [R7+0x1cc00], desc[UR50][R2.64+0x40], !P3 ;  /* 0x1cc0004002077fae */ /* 0x000fe8000d901d72 */
[----:B------:R0:W-:Y:S04]  /*28040*/  LDGSTS.E.BYPASS.LTC128B.128 [R7+0x1f400], desc[UR50][R2.64+0x80], !P1 ;  /* 0x1f40008002077fae */ /* 0x0001e8000c901d72 */
[----:B0-----:R-:W0:Y:S04]  /*28050*/  SHFL.IDX PT, R2, R4, 0x1, 0x1c1f ;  /* 0x003c1f0004027f89 */ /* 0x001e2800000e0000 */
[----:B------:R-:W4:Y:S01]  /*28060*/  SHFL.IDX PT, R3, R6, 0x1, 0x1c1f ;  /* 0x003c1f0006037f89 */ /* 0x000f2200000e0000 */
[----:B0-----:R-:W-:-:S04]  /*28070*/  IADD3 R2, P0, R10, R2, RZ ;  /* 0x000000020a027210 */ /* 0x001fc80007f1e0ff */
[----:B----4-:R-:W-:-:S05]  /*28080*/  IADD3.X R3, RZ, R3, RZ, P0, !PT ;  /* 0x00000003ff037210 */ /* 0x010fca00007fe4ff */
[----:B------:R-:W-:Y:S04]  /*28090*/  LDGSTS.E.BYPASS.LTC128B.128 [R7+0x1ac00], desc[UR50][R2.64], !P4 ;  /* 0x1ac0000002077fae */ /* 0x000fe8000e101d72 */
[----:B------:R-:W-:Y:S04]  /*280a0*/  LDGSTS.E.BYPASS.LTC128B.128 [R7+0x1d400], desc[UR50][R2.64+0x40], !P3 ;  /* 0x1d40004002077fae */ /* 0x000fe8000d901d72 */
[----:B------:R0:W-:Y:S04]  /*280b0*/  LDGSTS.E.BYPASS.LTC128B.128 [R7+0x1fc00], desc[UR50][R2.64+0x80], !P1 ;  /* 0x1fc0008002077fae */ /* 0x0001e8000c901d72 */
[----:B0-----:R-:W0:Y:S02]  /*280c0*/  SHFL.IDX PT, R2, R4, 0x2, 0x1c1f ;  /* 0x005c1f0004027f89 */ /* 0x001e2400000e0000 */
[----:B0-----:R-:W-:-:S05]  /*280d0*/  IADD3 R2, P0, R10, R2, RZ ;  /* 0x000000020a027210 */ /* 0x001fca0007f1e0ff */
[----:B------:R-:W-:Y:S02]  /*280e0*/  IMAD.X R3, RZ, RZ, R9, P0 ;  /* 0x000000ffff037224 */ /* 0x000fe400000e0609 */
[----:B------:R-:W-:Y:S04]  /*280f0*/  SHFL.IDX PT, R9, R6, 0x3, 0x1c1f ;  /* 0x007c1f0006097f89 */ /* 0x000fe800000e0000 */
[----:B------:R-:W-:Y:S04]  /*28100*/  LDGSTS.E.BYPASS.LTC128B.128 [R7+0x1b400], desc[UR50][R2.64], !P4 ;  /* 0x1b40000002077fae */ /* 0x000fe8000e101d72 */
[----:B------:R-:W-:Y:S04]  /*28110*/  LDGSTS.E.BYPASS.LTC128B.128 [R7+0x1dc00], desc[UR50][R2.64+0x40], !P3 ;  /* 0x1dc0004002077fae */ /* 0x000fe8000d901d72 */
[----:B------:R0:W-:Y:S04]  /*28120*/  LDGSTS.E.BYPASS.LTC128B.128 [R7+0x20400], desc[UR50][R2.64+0x80], !P1 ;  /* 0x2040008002077fae */ /* 0x0001e8000c901d72 */
[----:B0-----:R-:W0:Y:S02]  /*28130*/  SHFL.IDX PT, R2, R4, 0x3, 0x1c1f ;  /* 0x007c1f0004027f89 */ /* 0x001e2400000e0000 */
[----:B0-----:R-:W-:-:S05]  /*28140*/  IADD3 R2, P0, R10, R2, RZ ;  /* 0x000000020a027210 */ /* 0x001fca0007f1e0ff */
[----:B------:R-:W-:-:S05]  /*28150*/  IMAD.X R3, RZ, RZ, R9, P0 ;  /* 0x000000ffff037224 */ /* 0x000fca00000e0609 */
[----:B------:R-:W-:Y:S04]  /*28160*/  LDGSTS.E.BYPASS.LTC128B.128 [R7+0x1bc00], desc[UR50][R2.64], !P4 ;  /* 0x1bc0000002077fae */ /* 0x000fe8000e101d72 */
[----:B------:R-:W-:Y:S04]  /*28170*/  LDGSTS.E.BYPASS.LTC128B.128 [R7+0x1e400], desc[UR50][R2.64+0x40], !P3 ;  /* 0x1e40004002077fae */ /* 0x000fe8000d901d72 */
[----:B------:R0:W-:Y:S04]  /*28180*/  LDGSTS.E.BYPASS.LTC128B.128 [R7+0x20c00], desc[UR50][R2.64+0x80], !P1 ;  /* 0x20c0008002077fae */ /* 0x0001e8000c901d72 */
[----:B0-----:R0:W4:Y:S02]  /*28190*/  SHFL.IDX PT, R2, R5, RZ, 0x1c1f ;  /* 0x001c1fff05027589 */ /* 0x00112400000e0000 */
.L_x_938:
        /* <DEDUP_REMOVED lines=10> */
.L_x_723:
        /* <DEDUP_REMOVED lines=11> */
.L_x_724:
[----:B------:R2:W-:Y:S02]  /*282f0*/  SYNCS.ARRIVE.TRANS64.A1T0 RZ, [R0+URZ+0x29830], RZ ;  /* 0x029830ff00ff79a7 */ /* 0x0005e4000810003f */
[----:B--23--:R-:W-:-:S05]  /*28300*/  IMAD.U32 R0, RZ, RZ, UR37 ;  /* 0x00000025ff007e24 */ /* 0x00cfca000f8e00ff */
[----:B------:R-:W-:-:S13]  /*28310*/  ISETP.NE.AND P1, PT, R0, 0x3, PT ;  /* 0x000000030000780c */ /* 0x000fda0003f25270 */
[----:B------:R-:W-:Y:S05]  /*28320*/  @!P1 BRA `(.L_x_725) ;  /* 0x0000000000049947 */ /* 0x000fea0003800000 */
[----:B------:R-:W-:Y:S01]  /*28330*/  BPT.TRAP 0x1 ;  /* 0x000000040000795c */ /* 0x000fe20000300000 */
.L_x_725:
[----:B------:R-:W-:Y:S01]  /*28340*/  LOP3.LUT R0, R21, 0x1, RZ, 0x3c, !PT ;  /* 0x0000000115007812 */ /* 0x000fe200078e3cff */
[----:B------:R-:W-:Y:S01]  /*28350*/  BSSY B0, `(.L_x_726) ;  /* 0x0000005000007945 */ /* 0x000fe20003800000 */
[----:B------:R-:W-:Y:S02]  /*28360*/  LEA R3, R20, R22, 0x3 ;  /* 0x0000001614037211 */ /* 0x000fe400078e18ff */
[----:B------:R-:W-:-:S04]  /*28370*/  SHF.L.U32 R0, R0, 0x1f, RZ ;  /* 0x0000001f00007819 */ /* 0x000fc800000006ff */
[----:B------:R-:W2:Y:S02]  /*28380*/  SYNCS.PHASECHK.TRANS64.TRYWAIT P0, [R3+URZ+0x29870], R0 ;  /* 0x02987000030075a7 */ /* 0x000ea4000800017f */
[----:B--2---:R-:W-:Y:S05]  /*28390*/  @!P0 BRA `(.L_x_727) ;  /* 0x00000064009c8947 */ /* 0x004fea0003800000 */
.L_x_939:
[----:B------:R-:W-:Y:S05]  /*283a0*/  BSYNC B0 ;  /* 0x0000000000007941 */ /* 0x000fea0003800000 */
.L_x_726:
[----:B------:R-:W-:-:S05]  /*283b0*/  IMAD.U32 R2, RZ, RZ, UR39 ;  /* 0x00000027ff027e24 */ /* 0x000fca000f8e00ff */
[----:B------:R-:W-:-:S13]  /*283c0*/  ISETP.NE.AND P0, PT, R2, 0x3, PT ;  /* 0x000000030200780c */ /* 0x000fda0003f05270 */
[----:B------:R-:W-:Y:S05]  /*283d0*/  @!P0 BRA `(.L_x_728) ;  /* 0x0000000000048947 */ /* 0x000fea0003800000 */
[----:B------:R-:W-:Y:S01]  /*283e0*/  BPT.TRAP 0x1 ;  /* 0x000000040000795c */ /* 0x000fe20000300000 */
.L_x_728:
[----:B--2---:R-:W-:Y:S01]  /*283f0*/  SHF.L.U32 R0, R21, 0x1f, RZ ;  /* 0x0000001f15007819 */ /* 0x004fe200000006ff */
[----:B------:R-:W-:-:S03]  /*28400*/  IMAD R12, R20, 0x5000, RZ ;  /* 0x00005000140c7824 */ /* 0x000fc600078e02ff */
[----:B------:R-:W2:Y:S02]  /*28410*/  SYNCS.PHASECHK.TRANS64.TRYWAIT P0, [R3+URZ+0x29860], R0 ;  /* 0x02986000030075a7 */ /* 0x000ea4000800017f */
[----:B--2---:R-:W-:Y:S05]  /*28420*/  @!P0 BRA `(.L_x_729) ;  /* 0x00000064008c8947 */ /* 0x004fea0003800000 */
.L_x_940:
[----:B------:R-:W0:Y:S04]  /*28430*/  LDL R4, [R1+0x24] ;  /* 0x0000240001047983 */ /* 0x000e280000100800 */
[----:B------:R-:W3:Y:S04]  /*28440*/  LDL R2, [R1+0x28] ;  /* 0x0000280001027983 */ /* 0x000ee80000100800 */
[----:B------:R-:W4:Y:S01]  /*28450*/  LDL R13, [R1+0x20] ;  /* 0x00002000010d7983 */ /* 0x000f220000100800 */
[----:B------:R-:W-:Y:S05]  /*28460*/  WARPSYNC.ALL ;  /* 0x0000000000007948 */ /* 0x000fea0003800000 */
[----:B------:R-:W-:-:S05]  /*28470*/  IMAD.U32 R20, RZ, RZ, UR39 ;  /* 0x00000027ff147e24 */ /* 0x000fca000f8e00ff */
[----:B------:R-:W-:Y:S02]  /*28480*/  ISETP.NE.AND P0, PT, R20, 0x3, PT ;  /* 0x000000031400780c */ /* 0x000fe40003f05270 */
[----:B0-----:R-:W-:-:S05]  /*28490*/  LOP3.LUT R5, R12, R4, RZ, 0xfc, !PT ;  /* 0x000000040c057212 */ /* 0x001fca00078efcff */
[----:B--2---:R-:W-:Y:S01]  /*284a0*/  IMAD.IADD R0, R22, 0x1, R5 ;  /* 0x0000000116007824 */ /* 0x004fe200078e0205 */
[----:B----4-:R-:W-:-:S04]  /*284b0*/  LOP3.LUT R17, R12, R13, RZ, 0xfc, !PT ;  /* 0x0000000d0c117212 */ /* 0x010fc800078efcff */
[----:B------:R-:W0:Y:S01]  /*284c0*/  LDSM.16.MT88.4 R4, [R0+0xa400] ;  /* 0x00a400000004783b */ /* 0x000e220000004200 */
[----:B---3--:R-:W-:Y:S01]  /*284d0*/  IADD3 R2, R2, R0, RZ ;  /* 0x0000000002027210 */ /* 0x008fe20007ffe0ff */
        /* <DEDUP_REMOVED lines=20> */
[----:B-1----:R-:W-:Y:S02]  /*28620*/  PRMT R25, R8, 0x7531, R9 ;  /* 0x0000753108197816 */ /* 0x002fe40000000009 */
        /* <DEDUP_REMOVED lines=47> */
.L_x_730:
[----:B-1----:R1:W-:Y:S01]  /*28920*/  SYNCS.ARRIVE.TRANS64.A1T0 RZ, [R3+URZ+0x29850], RZ ;  /* 0x029850ff03ff79a7 */ /* 0x0023e2000810003f */
[----:B------:R-:W-:Y:S06]  /*28930*/  BAR.SYNC.DEFER_BLOCKING 0x2, 0x80 ;  /* 0x0082000000007b1d */ /* 0x000fec0000010000 */
[----:B------:R-:W-:Y:S05]  /*28940*/  @!P1 BRA `(.L_x_731) ;  /* 0x0000000000049947 */ /* 0x000fea0003800000 */
[----:B------:R-:W-:Y:S01]  /*28950*/  BPT.TRAP 0x1 ;  /* 0x000000040000795c */ /* 0x000fe20000300000 */
.L_x_731:
[----:B------:R-:W2:Y:S01]  /*28960*/  LDL R0, [R1+0x14] ;  /* 0x0000140001007983 */ /* 0x000ea20000100800 */
[----:B-1----:R-:W-:Y:S01]  /*28970*/  IADD3 R3, R3, 0x29880, RZ ;  /* 0x0002988003037810 */ /* 0x002fe20007ffe0ff */
[----:B------:R-:W-:Y:S02]  /*28980*/  IMAD.MOV.U32 R20, RZ, RZ, R23 ;  /* 0x000000ffff147224 */ /* 0x000fe400078e0017 */
[----:B------:R-:W-:Y:S01]  /*28990*/  IMAD.MOV.U32 R21, RZ, RZ, R34 ;  /* 0x000000ffff157224 */ /* 0x000fe200078e0022 */
[----:B--2---:R-:W-:-:S04]  /*289a0*/  PRMT R3, R0, 0x654, R3 ;  /* 0x0000065400037816 */ /* 0x004fc80000000003 */
[----:B------:R2:W-:Y:S01]  /*289b0*/  SYNCS.ARRIVE.TRANS64.RED.A1T0 RZ, [R3+URZ], RZ ;  /* 0x000000ff03ff79a7 */ /* 0x0005e2000810043f */
[----:B------:R-:W-:Y:S05]  /*289c0*/  @P2 BRA `(.L_x_732) ;  /* 0xffffffe8001c2947 */ /* 0x000fea000383ffff */
.L_x_712:
[----:B------:R-:W3:Y:S01]  /*289d0*/  S2R R0, SR_TID.X ;  /* 0x0000000000007919 */ /* 0x000ee20000002100 */
[----:B------:R-:W-:Y:S01]  /*289e0*/  BSSY B0, `(.L_x_733) ;  /* 0x0000012000007945 */ /* 0x000fe20003800000 */
[----:B---3--:R-:W-:Y:S02]  /*289f0*/  LOP3.LUT R2, R0, 0x7f, RZ, 0xc0, !PT ;  /* 0x0000007f00027812 */ /* 0x008fe400078ec0ff */
[----:B------:R-:W-:Y:S02]  /*28a00*/  MOV R0, UR37 ;  /* 0x0000002500007c02 */ /* 0x000fe40008000f00 */
[----:B------:R-:W-:Y:S02]  /*28a10*/  ISETP.NE.AND P1, PT, R2, RZ, PT ;  /* 0x000000ff0200720c */ /* 0x000fe40003f25270 */
[----:B------:R-:W-:-:S11]  /*28a20*/  ISETP.NE.AND P0, PT, R0, 0x3, PT ;  /* 0x000000030000780c */ /* 0x000fd60003f05270 */
[----:B------:R-:W-:Y:S05]  /*28a30*/  @P1 BRA `(.L_x_734) ;  /* 0x0000000000301947 */ /* 0x000fea0003800000 */
[----:B0-----:R-:W0:Y:S01]  /*28a40*/  S2R R5, SR_LANEID ;  /* 0x0000000000057919 */ /* 0x001e220000000000 */
[----:B------:R-:W-:Y:S01]  /*28a50*/  VOTEU.ANY UR4, UPT, PT ;  /* 0x0000000000047886 */ /* 0x000fe200038e0100 */
[----:B-12---:R-:W1:Y:S01]  /*28a60*/  LDC.64 R2, c[0x0][0xc60] ;  /* 0x00031800ff027b82 */ /* 0x006e620000000a00 */
        /* <DEDUP_REMOVED lines=8> */
[----:B0-----:R-:W-:-:S07]  /*28af0*/  IADD3 R16, R0, UR38, R7 ;  /* 0x0000002600107c10 */ /* 0x001fce000fffe007 */
.L_x_734:
[----:B------:R-:W-:Y:S05]  /*28b00*/  BSYNC B0 ;  /* 0x0000000000007941 */ /* 0x000fea0003800000 */
.L_x_733:
[----:B------:R-:W-:Y:S05]  /*28b10*/  @!P0 BRA `(.L_x_735) ;  /* 0x0000000000048947 */ /* 0x000fea0003800000 */
[----:B------:R-:W-:Y:S01]  /*28b20*/  BPT.TRAP 0x1 ;  /* 0x000000040000795c */ /* 0x000fe20000300000 */
.L_x_735:
[----:B------:R-:W-:Y:S01]  /*28b30*/  LOP3.LUT R0, R34, 0x1, RZ, 0x3c, !PT ;  /* 0x0000000122007812 */ /* 0x000fe200078e3cff */
[----:B0-----:R-:W-:Y:S01]  /*28b40*/  IMAD R17, R23, 0x8, R22 ;  /* 0x0000000817117824 */ /* 0x001fe200078e0216 */
[----:B------:R-:W-:Y:S02]  /*28b50*/  BSSY B0, `(.L_x_736) ;  /* 0x0000004000007945 */ /* 0x000fe40003800000 */
[----:B------:R-:W-:-:S04]  /*28b60*/  SHF.L.U32 R0, R0, 0x1f, RZ ;  /* 0x0000001f00007819 */ /* 0x000fc800000006ff */
[----:B------:R-:W0:Y:S02]  /*28b70*/  SYNCS.PHASECHK.TRANS64.TRYWAIT P1, [R17+URZ+0x29870], R0 ;  /* 0x02987000110075a7 */ /* 0x000e24000802017f */
[----:B0-----:R-:W-:Y:S05]  /*28b80*/  @!P1 BRA `(.L_x_737) ;  /* 0x0000005c00c89947 */ /* 0x001fea0003800000 */
.L_x_941:
[----:B------:R-:W-:Y:S05]  /*28b90*/  BSYNC B0 ;  /* 0x0000000000007941 */ /* 0x000fea0003800000 */
.L_x_736:
[----:B------:R-:W-:-:S05]  /*28ba0*/  IMAD.U32 R2, RZ, RZ, UR39 ;  /* 0x00000027ff027e24 */ /* 0x000fca000f8e00ff */
[----:B------:R-:W-:-:S13]  /*28bb0*/  ISETP.NE.AND P1, PT, R2, 0x3, PT ;  /* 0x000000030200780c */ /* 0x000fda0003f25270 */
[----:B------:R-:W-:Y:S05]  /*28bc0*/  @!P1 BRA `(.L_x_738) ;  /* 0x0000000000049947 */ /* 0x000fea0003800000 */
[----:B------:R-:W-:Y:S01]  /*28bd0*/  BPT.TRAP 0x1 ;  /* 0x000000040000795c */ /* 0x000fe20000300000 */
.L_x_738:
[----:B0-----:R-:W-:-:S04]  /*28be0*/  SHF.L.U32 R0, R34, 0x1f, RZ ;  /* 0x0000001f22007819 */ /* 0x001fc800000006ff */
[----:B------:R-:W0:Y:S02]  /*28bf0*/  SYNCS.PHASECHK.TRANS64.TRYWAIT P1, [R17+URZ+0x29860], R0 ;  /* 0x02986000110075a7 */ /* 0x000e24000802017f */
[----:B0-----:R-:W-:Y:S05]  /*28c00*/  @!P1 BRA `(.L_x_739) ;  /* 0x0000005c00bc9947 */ /* 0x001fea0003800000 */
.L_x_942:
[----:B------:R-:W1:Y:S04]  /*28c10*/  LDL R2, [R1+0x24] ;  /* 0x0000240001027983 */ /* 0x000e680000100800 */
[----:B------:R-:W3:Y:S04]  /*28c20*/  LDL R13, [R1+0x28] ;  /* 0x00002800010d7983 */ /* 0x000ee80000100800 */
[----:B------:R-:W4:Y:S01]  /*28c30*/  LDL R12, [R1+0x20] ;  /* 0x00002000010c7983 */ /* 0x000f220000100800 */
[----:B0-----:R-:W-:Y:S01]  /*28c40*/  IMAD R0, R23, 0x5000, RZ ;  /* 0x0000500017007824 */ /* 0x001fe200078e02ff */
[----:B------:R-:W-:Y:S05]  /*28c50*/  WARPSYNC.ALL ;  /* 0x0000000000007948 */ /* 0x000fea0003800000 */
[----:B------:R-:W-:-:S04]  /*28c60*/  MOV R18, UR39 ;  /* 0x0000002700127c02 */ /* 0x000fc80008000f00 */
[----:B------:R-:W-:Y:S02]  /*28c70*/  ISETP.NE.AND P1, PT, R18, 0x3, PT ;  /* 0x000000031200780c */ /* 0x000fe40003f25270 */
[----:B-12---:R-:W-:-:S04]  /*28c80*/  LOP3.LUT R3, R0, R2, RZ, 0xfc, !PT ;  /* 0x0000000200037212 */ /* 0x006fc800078efcff */
[----:B------:R-:W-:Y:S02]  /*28c90*/  IADD3 R2, R22, R3, RZ ;  /* 0x0000000316027210 */ /* 0x000fe40007ffe0ff */
[----:B----4-:R-:W-:-:S03]  /*28ca0*/  LOP3.LUT R0, R0, R12, RZ, 0xfc, !PT ;  /* 0x0000000c00007212 */ /* 0x010fc600078efcff */
[----:B------:R-:W0:Y:S01]  /*28cb0*/  LDSM.16.MT88.4 R4, [R2+0xa400] ;  /* 0x00a400000204783b */ /* 0x000e220000004200 */
[----:B---3--:R-:W-:Y:S02]  /*28cc0*/  IMAD.IADD R3, R13, 0x1, R2 ;  /* 0x000000010d037824 */ /* 0x008fe400078e0202 */
[----:B------:R-:W-:Y:S01]  /*28cd0*/  IMAD.IADD R0, R22, 0x1, R0 ;  /* 0x0000000116007824 */ /* 0x000fe200078e0200 */
[C-C-:B0-----:R-:W-:Y:S02]  /*28ce0*/  PRMT R8, R4.reuse, 0x6420, R5.reuse ;  /* 0x0000642004087816 */ /* 0x141fe40000000005 */
[----:B------:R-:W-:Y:S02]  /*28cf0*/  PRMT R9, R4, 0x7531, R5 ;  /* 0x0000753104097816 */ /* 0x000fe40000000005 */
[C-C-:B------:R-:W-:Y:S02]  /*28d00*/  PRMT R10, R6.reuse, 0x6420, R7.reuse ;  /* 0x00006420060a7816 */ /* 0x140fe40000000007 */
[----:B------:R-:W-:-:S02]  /*28d10*/  PRMT R11, R6, 0x7531, R7 ;  /* 0x00007531060b7816 */ /* 0x000fc40000000007 */
[----:B------:R-:W0:Y:S04]  /*28d20*/  LDSM.16.MT88.4 R4, [R3+0xa400] ;  /* 0x00a400000304783b */ /* 0x000e280000004200 */
[----:B------:R0:W-:Y:S02]  /*28d30*/  STSM.16.M88.4 [R0+0x400], R8 ;  /* 0x0004000800007844 */ /* 0x0001e40000000200 */
        /* <DEDUP_REMOVED lines=47> */
[----:B------:R1:W-:Y:S01]  /*29030*/  STSM.16.M88.4 [R0+0x4400], R12 ;  /* 0x0044000c00007844 */ /* 0x0003e20000000200 */
[C-C-:B0-----:R-:W-:Y:S02]  /*29040*/  PRMT R8, R4.reuse, 0x6420, R5.reuse ;  /* 0x0000642004087816 */ /* 0x141fe40000000005 */
[----:B------:R-:W-:Y:S02]  /*29050*/  PRMT R9, R4, 0x7531, R5 ;  /* 0x0000753104097816 */ /* 0x000fe40000000005 */
[----:B------:R-:W-:-:S02]  /*29060*/  PRMT R10, R6, 0x6420, R7 ;  /* 0x00006420060a7816 */ /* 0x000fc40000000007 */
[----:B------:R-:W-:-:S05]  /*29070*/  PRMT R11, R6, 0x7531, R7 ;  /* 0x00007531060b7816 */ /* 0x000fca0000000007 */
[----:B------:R1:W-:Y:S01]  /*29080*/  STSM.16.M88.4 [R0+0x4c00], R8 ;  /* 0x004c000800007844 */ /* 0x0003e20000000200 */
[----:B------:R-:W-:Y:S01]  /*29090*/  @!PT LDS RZ, [RZ] ;  /* 0x00000000fffff984 */ /* 0x000fe20000000800 */
[----:B------:R-:W-:Y:S01]  /*290a0*/  @!PT LDS RZ, [RZ] ;  /* 0x00000000fffff984 */ /* 0x000fe20000000800 */
[----:B------:R-:W-:Y:S01]  /*290b0*/  @!PT LDS RZ, [RZ] ;  /* 0x00000000fffff984 */ /* 0x000fe20000000800 */
[----:B------:R-:W-:Y:S01]  /*290c0*/  @!PT LDS RZ, [RZ] ;  /* 0x00000000fffff984 */ /* 0x000fe20000000800 */
[----:B------:R0:W-:Y:S06]  /*290d0*/  MEMBAR.ALL.CTA ;  /* 0x0000000000007992 */ /* 0x0001ec0000008000 */
[----:B0-----:R-:W0:Y:S01]  /*290e0*/  FENCE.VIEW.ASYNC.S ;  /* 0x00000000000073c6 */ /* 0x001e220000000000 */
[----:B------:R-:W-:Y:S05]  /*290f0*/  @!P1 BRA `(.L_x_740) ;  /* 0x0000000000049947 */ /* 0x000fea0003800000 */
[----:B------:R-:W-:Y:S01]  /*29100*/  BPT.TRAP 0x1 ;  /* 0x000000040000795c */ /* 0x000fe20000300000 */
.L_x_740:
[----:B0-----:R0:W-:Y:S01]  /*29110*/  SYNCS.ARRIVE.TRANS64.A1T0 RZ, [R17+URZ+0x29850], RZ ;  /* 0x029850ff11ff79a7 */ /* 0x0011e2000810003f */
[----:B------:R-:W-:Y:S06]  /*29120*/  BAR.SYNC.DEFER_BLOCKING 0x2, 0x80 ;  /* 0x0082000000007b1d */ /* 0x000fec0000010000 */
[----:B------:R-:W-:Y:S05]  /*29130*/  @!P0 BRA `(.L_x_741) ;  /* 0x0000000000048947 */ /* 0x000fea0003800000 */
[----:B------:R-:W-:Y:S01]  /*29140*/  BPT.TRAP 0x1 ;  /* 0x000000040000795c */ /* 0x000fe20000300000 */
.L_x_741:
[----:B-1----:R-:W2:Y:S01]  /*29150*/  LDL R0, [R1+0x14] ;  /* 0x0000140001007983 */ /* 0x002ea20000100800 */
[----:B0-----:R-:W-:Y:S02]  /*29160*/  VIADD R17, R17, 0x29880 ;  /* 0x0002988011117836 */ /* 0x001fe40000000000 */
[----:B------:R-:W-:-:S05]  /*29170*/  VIADD R23, R23, 0x1 ;  /* 0x0000000117177836 */ /* 0x000fca0000000000 */
[----:B------:R-:W-:-:S04]  /*29180*/  ISETP.NE.AND P0, PT, R23, 0x2, PT ;  /* 0x000000021700780c */ /* 0x000fc80003f05270 */
[----:B------:R-:W-:Y:S02]  /*29190*/  SEL R3, RZ, 0x1, P0 ;  /* 0x00000001ff037807 */ /* 0x000fe40000000000 */
[----:B------:R-:W-:Y:S02]  /*291a0*/  SEL R23, R23, RZ, P0 ;  /* 0x000000ff17177207 */ /* 0x000fe40000000000 */
[----:B------:R-:W-:Y:S02]  /*291b0*/  LOP3.LUT R34, R34, R3, RZ, 0x3c, !PT ;  /* 0x0000000322227212 */ /* 0x000fe400078e3cff */
[----:B--2---:R-:W-:-:S04]  /*291c0*/  PRMT R17, R0, 0x654, R17 ;  /* 0x0000065400117816 */ /* 0x004fc80000000011 */
[----:B------:R2:W-:Y:S03]  /*291d0*/  SYNCS.ARRIVE.TRANS64.RED.A1T0 RZ, [R17+URZ], RZ ;  /* 0x000000ff11ff79a7 */ /* 0x0005e6000810043f */
.L_x_680:
[----:B------:R-:W3:Y:S02]  /*291e0*/  LDL R0, [R1] ;  /* 0x0000000001007983 */ /* 0x000ee40000100800 */
[----:B---3--:R-:W-:-:S13]  /*291f0*/  LOP3.LUT P0, RZ, R0, 0x100, RZ, 0xc0, !PT ;  /* 0x0000010000ff7812 */ /* 0x008fda000780c0ff */
[----:B------:R-:W-:Y:S05]  /*29200*/  @!P0 BRA `(.L_x_742) ;  /* 0x0000000000288947 */ /* 0x000fea0003800000 */
[----:B------:R-:W-:Y:S05]  /*29210*/  WARPSYNC.ALL ;  /* 0x0000000000007948 */ /* 0x000fea0003800000 */
[----:B------:R-:W3:Y:S08]  /*29220*/  S2UR UR4, SR_CgaCtaId ;  /* 0x00000000000479c3 */ /* 0x000ef00000008800 */
[----:B------:R-:W-:Y:S01]  /*29230*/  BAR.SYNC.DEFER_BLOCKING 0x5, 0x180 ;  /* 0x0146000000007b1d */ /* 0x000fe20000010000 */
[----:B-1----:R-:W-:-:S02]  /*29240*/  MOV R22, 0x400 ;  /* 0x0000040000167802 */ /* 0x002fc40000000f00 */
[----:B---3--:R-:W-:-:S04]  /*29250*/  MOV R0, UR4 ;  /* 0x0000000400007c02 */ /* 0x008fc80008000f00 */
[----:B------:R-:W-:Y:S01]  /*29260*/  LEA R22, R0, R22, 0x18 ;  /* 0x0000001600167211 */ /* 0x000fe200078ec0ff */
[----:B------:R1:W-:Y:S04]  /*29270*/  STL [R1+0x14], R0 ;  /* 0x0000140001007387 */ /* 0x0003e80000100800 */
[----:B--2---:R1:W2:Y:S01]  /*29280*/  LDS.128 R16, [R22+0x298d0] ;  /* 0x0298d00016107984 */ /* 0x0042a20000000c00 */
[----:B------:R-:W-:Y:S06]  /*29290*/  BAR.ARV 0x4, 0x180 ;  /* 0x0106000000007b1d */ /* 0x000fec0000002000 */
[----:B------:R-:W-:Y:S05]  /*292a0*/  BRA `(.L_x_743) ;  /* 0x0000000800487947 */ /* 0x000fea0003800000 */
.L_x_742:
[----:B------:R-:W0:Y:S01]  /*292b0*/  S2R R0, SR_TID.X ;  /* 0x0000000000007919 */ /* 0x000e220000002100 */
[----:B------:R-:W-:Y:S01]  /*292c0*/  UMOV UR4, 0xffffffff ;  /* 0xffffffff00047882 */ /* 0x000fe20000000000 */
[----:B0-----:R-:W-:-:S04]  /*292d0*/  LOP3.LUT R8, R0, 0x1f, RZ, 0xc0, !PT ;  /* 0x0000001f00087812 */ /* 0x001fc800078ec0ff */
[----:B------:R-:W-:Y:S01]  /*292e0*/  ISETP.NE.AND P0, PT, R8, 0x1f, PT ;  /* 0x0000001f0800780c */ /* 0x000fe20003f05270 */
[----:B------:R-:W-:-:S12]  /*292f0*/  BRA.DIV UR4, `(.L_x_744) ;  /* 0x0000005a04147947 */ /* 0x000fd8000b800000 */
[----:B-1----:R-:W-:Y:S01]  /*29300*/  IMAD.IADD R5, R19, 0x1, R8 ;  /* 0x0000000113057824 */ /* 0x002fe200078e0208 */
[----:B------:R-:W-:-:S04]  /*29310*/  ULDC UR4, c[0x0][0xc3c] ;  /* 0x00030f0000047ab9 */ /* 0x000fc80000000800 */
[----:B------:R-:W-:-:S13]  /*29320*/  ISETP.GE.OR P1, PT, R5, UR4, !P0 ;  /* 0x0000000405007c0c */ /* 0x000fda000c726670 */
[----:B------:R-:W0:Y:S02]  /*29330*/  @!P1 LDC.64 R2, c[0x0][0xc80] ;  /* 0x00032000ff029b82 */ /* 0x000e240000000a00 */
[----:B0-----:R-:W-:-:S06]  /*29340*/  @!P1 IMAD.WIDE R2, R5, 0x4, R2 ;  /* 0x0000000405029825 */ /* 0x001fcc00078e0202 */
[----:B------:R0:W3:Y:S01]  /*29350*/  @!P1 LDG.E R3, desc[UR50][R2.64] ;  /* 0x0000003202039981 */ /* 0x0000e2000c1e1900 */
[C---:B------:R-:W-:Y:S02]  /*29360*/  ISETP.GE.U32.AND P2, PT, R8.reuse, 0x2, PT ;  /* 0x000000020800780c */ /* 0x040fe40003f46070 */
[C---:B------:R-:W-:Y:S01]  /*29370*/  ISETP.GE.U32.AND P3, PT, R8.reuse, 0x4, PT ;  /* 0x000000040800780c */ /* 0x040fe20003f66070 */
[----:B------:R-:W-:Y:S01]  /*29380*/  SHFL.IDX PT, R0, R16, RZ, 0x1f ;  /* 0x00001fff10007589 */ /* 0x000fe200000e0000 */
[C---:B------:R-:W-:Y:S02]  /*29390*/  ISETP.GE.U32.AND P4, PT, R8.reuse, 0x8, PT ;  /* 0x000000080800780c */ /* 0x040fe40003f86070 */
[----:B------:R-:W-:Y:S01]  /*293a0*/  ISETP.GE.U32.AND P5, PT, R8, 0x10, PT ;  /* 0x000000100800780c */ /* 0x000fe20003fa6070 */
[----:B------:R-:W-:Y:S01]  /*293b0*/  SHFL.IDX PT, R4, R16, 0x1, 0x1f ;  /* 0x00201f0010047f89 */ /* 0x000fe200000e0000 */
[----:B0-----:R-:W-:Y:S01]  /*293c0*/  IMAD.MOV.U32 R2, RZ, RZ, RZ ;  /* 0x000000ffff027224 */ /* 0x001fe200078e00ff */
[----:B---3--:R-:W-:-:S02]  /*293d0*/  @!P1 MOV R2, R3 ;  /* 0x0000000300029202 */ /* 0x008fc40000000f00 */
[----:B------:R-:W-:-:S03]  /*293e0*/  ISETP.NE.AND P1, PT, R8, RZ, PT ;  /* 0x000000ff0800720c */ /* 0x000fc60003f25270 */
        /* <DEDUP_REMOVED lines=15> */
[----:B------:R0:W1:Y:S02]  /*294e0*/  SHFL.IDX PT, R14, R3, 0x1f, 0x1f ;  /* 0x03e01f00030e7f89 */ /* 0x00006400000e0000 */
.L_x_952:
[----:B------:R-:W-:Y:S02]  /*294f0*/  ULDC UR4, c[0x0][0xc38] ;  /* 0x00030e0000047ab9 */ /* 0x000fe40000000800 */
[----:B------:R-:W-:-:S05]  /*29500*/  MOV R16, UR4 ;  /* 0x0000000400107c02 */ /* 0x000fca0008000f00 */
[----:B-1----:R-:W-:-:S04]  /*29510*/  IMAD R5, R14, R16, RZ ;  /* 0x000000100e057224 */ /* 0x002fc800078e02ff */
[----:B------:R-:W-:-:S05]  /*29520*/  IMAD.IADD R4, R4, 0x1, R5 ;  /* 0x0000000104047824 */ /* 0x000fca00078e0205 */
[----:B------:R-:W-:-:S13]  /*29530*/  ISETP.GT.AND P6, PT, R4, R0, PT ;  /* 0x000000000400720c */ /* 0x000fda0003fc4270 */
[----:B------:R-:W-:Y:S05]  /*29540*/  @P6 BRA `(.L_x_745) ;  /* 0x00000000009c6947 */ /* 0x000fea0003800000 */
.L_x_750:
[----:B------:R-:W1:Y:S01]  /*29550*/  LDC R6, c[0x0][0xc3c] ;  /* 0x00030f00ff067b82 */ /* 0x000e620000000800 */
[----:B------:R-:W-:-:S05]  /*29560*/  VIADD R19, R19, 0x1f ;  /* 0x0000001f13137836 */ /* 0x000fca0000000000 */
[----:B-1----:R-:W-:-:S13]  /*29570*/  ISETP.GE.AND P6, PT, R19, R6, PT ;  /* 0x000000061300720c */ /* 0x002fda0003fc6270 */
[----:B------:R-:W-:Y:S05]  /*29580*/  @P6 BRA `(.L_x_746) ;  /* 0x0000000400446947 */ /* 0x000fea0003800000 */
[----:B------:R-:W1:Y:S01]  /*29590*/  S2R R2, SR_TID.X ;  /* 0x0000000000027919 */ /* 0x000e620000002100 */
[----:B------:R-:W-:Y:S01]  /*295a0*/  BSSY B0, `(.L_x_747) ;  /* 0x0000009000007945 */ /* 0x000fe20003800000 */
[----:B-1----:R-:W-:-:S04]  /*295b0*/  LOP3.LUT R2, R2, 0x1f, RZ, 0xc0, !PT ;  /* 0x0000001f02027812 */ /* 0x002fc800078ec0ff */
[----:B------:R-:W-:Y:S01]  /*295c0*/  IADD3 R5, R19, R2, RZ ;  /* 0x0000000213057210 */ /* 0x000fe20007ffe0ff */
[----:B------:R-:W-:-:S03]  /*295d0*/  IMAD.MOV.U32 R2, RZ, RZ, RZ ;  /* 0x000000ffff027224 */ /* 0x000fc600078e00ff */
[----:B------:R-:W-:-:S13]  /*295e0*/  ISETP.GE.OR P6, PT, R5, R6, !P0 ;  /* 0x000000060500720c */ /* 0x000fda00047c6670 */
[----:B------:R-:W-:Y:S05]  /*295f0*/  @P6 BRA `(.L_x_748) ;  /* 0x00000000000c6947 */ /* 0x000fea0003800000 */
[----:B0-----:R-:W0:Y:S02]  /*29600*/  LDC.64 R2, c[0x0][0xc80] ;  /* 0x00032000ff027b82 */ /* 0x001e240000000a00 */
[----:B0-----:R-:W-:-:S06]  /*29610*/  IMAD.WIDE R2, R5, 0x4, R2 ;  /* 0x0000000405027825 */ /* 0x001fcc00078e0202 */
[----:B------:R1:W5:Y:S02]  /*29620*/  LDG.E R2, desc[UR50][R2.64] ;  /* 0x0000003202027981 */ /* 0x000364000c1e1900 */
.L_x_748:
[----:B------:R-:W-:Y:S05]  /*29630*/  BSYNC B0 ;  /* 0x0000000000007941 */ /* 0x000fea0003800000 */
.L_x_747:
[----:B------:R-:W-:-:S03]  /*29640*/  UMOV UR4, 0xffffffff ;  /* 0xffffffff00047882 */ /* 0x000fc60000000000 */
[----:B------:R-:W-:Y:S05]  /*29650*/  BRA.DIV UR4, `(.L_x_749) ;  /* 0x0000005a04607947 */ /* 0x000fea000b800000 */
[----:B-----5:R-:W3:Y:S02]  /*29660*/  SHFL.UP PT, R14, R2, 0x1, RZ ;  /* 0x04200000020e7989 */ /* 0x020ee400000e00ff */
[----:B---3--:R-:W-:-:S05]  /*29670*/  SEL R13, R14, RZ, P1 ;  /* 0x000000ff0e0d7207 */ /* 0x008fca0000800000 */
[----:B------:R-:W-:-:S05]  /*29680*/  IMAD.IADD R13, R2, 0x1, R13 ;  /* 0x00000001020d7824 */ /* 0x000fca00078e020d */
[----:B------:R-:W3:Y:S02]  /*29690*/  SHFL.UP PT, R14, R13, 0x2, RZ ;  /* 0x044000000d0e7989 */ /* 0x000ee400000e00ff */
[----:B---3--:R-:W-:-:S04]  /*296a0*/  SEL R14, R14, RZ, P2 ;  /* 0x000000ff0e0e7207 */ /* 0x008fc80001000000 */
[----:B01----:R-:W-:-:S05]  /*296b0*/  IADD3 R3, R13, R14, RZ ;  /* 0x0000000e0d037210 */ /* 0x003fca0007ffe0ff */
        /* <DEDUP_REMOVED lines=9> */
[----:B------:R0:W1:Y:S02]  /*29750*/  SHFL.IDX PT, R14, R3, 0x1f, 0x1f ;  /* 0x03e01f00030e7f89 */ /* 0x00006400000e0000 */
.L_x_960:
[----:B------:R-:W-:Y:S02]  /*29760*/  ULDC UR4, c[0x0][0xc38] ;  /* 0x00030e0000047ab9 */ /* 0x000fe40000000800 */
[----:B------:R-:W-:-:S04]  /*29770*/  IMAD.U32 R16, RZ, RZ, UR4 ;  /* 0x00000004ff107e24 */ /* 0x000fc8000f8e00ff */
[----:B-1----:R-:W-:-:S04]  /*29780*/  IMAD R5, R14, R16, RZ ;  /* 0x000000100e057224 */ /* 0x002fc800078e02ff */
[----:B------:R-:W-:-:S05]  /*29790*/  IMAD.IADD R4, R5, 0x1, R4 ;  /* 0x0000000105047824 */ /* 0x000fca00078e0204 */
[----:B------:R-:W-:-:S13]  /*297a0*/  ISETP.GT.AND P6, PT, R4, R0, PT ;  /* 0x000000000400720c */ /* 0x000fda0003fc4270 */
[----:B------:R-:W-:Y:S05]  /*297b0*/  @!P6 BRA `(.L_x_750) ;  /* 0xfffffffc0064e947 */ /* 0x000fea000383ffff */
.L_x_745:
[----:B------:R-:W-:Y:S01]  /*297c0*/  IADD3 R5, -R5, R4, RZ ;  /* 0x0000000405057210 */ /* 0x000fe20007ffe1ff */
[----:B------:R-:W-:-:S04]  /*297d0*/  UMOV UR4, 0xffffffff ;  /* 0xffffffff00047882 */ /* 0x000fc80000000000 */
[----:B------:R-:W-:-:S05]  /*297e0*/  IMAD R7, R3, R16, R5 ;  /* 0x0000001003077224 */ /* 0x000fca00078e0205 */
[----:B------:R-:W-:Y:S01]  /*297f0*/  ISETP.GT.AND P6, PT, R7, R0, PT ;  /* 0x000000000700720c */ /* 0x000fe20003fc4270 */
[----:B------:R-:W-:-:S12]  /*29800*/  BRA.DIV UR4, `(.L_x_751) ;  /* 0x0000005a04b07947 */ /* 0x000fd8000b800000 */
[----:B------:R-:W-:-:S04]  /*29810*/  VOTE.ANY R6, PT, !P6 ;  /* 0x0000000000067806 */ /* 0x000fc800070e0100 */
[----:B------:R-:W2:Y:S02]  /*29820*/  POPC R4, R6 ;  /* 0x0000000600047309 */ /* 0x000ea40000000000 */
[----:B--2---:R1:W2:Y:S02]  /*29830*/  SHFL.IDX PT, R17, R2, R4, 0x1f ;  /* 0x00001f0402117589 */ /* 0x0042a400000e0000 */
.L_x_964:
[----:B------:R-:W-:Y:S01]  /*29840*/  ISETP.NE.AND P0, PT, R6, RZ, PT ;  /* 0x000000ff0600720c */ /* 0x000fe20003f05270 */
[----:B------:R-:W-:-:S12]  /*29850*/  IMAD.MOV.U32 R14, RZ, RZ, RZ ;  /* 0x000000ffff0e7224 */ /* 0x000fd800078e00ff */
[----:B------:R-:W-:Y:S05]  /*29860*/  @!P0 BRA `(.L_x_752) ;  /* 0x0000000000108947 */ /* 0x000fea0003800000 */
[----:B------:R-:W-:Y:S01]  /*29870*/  UMOV UR4, 0xffffffff ;  /* 0xffffffff00047882 */ /* 0x000fe20000000000 */
[----:B------:R-:W-:Y:S02]  /*29880*/  VIADD R12, R4, 0xffffffff ;  /* 0xffffffff040c7836 */ /* 0x000fe40000000000 */
[----:B------:R-:W-:Y:S05]  /*29890*/  BRA.DIV UR4, `(.L_x_753) ;  /* 0x0000005a04d47947 */ /* 0x000fea000b800000 */
[----:B------:R3:W4:Y:S02]  /*298a0*/  SHFL.IDX PT, R14, R3, R12, 0x1f ;  /* 0x00001f0c030e7589 */ /* 0x00072400000e0000 */
.L_x_752:
[----:B--2---:R-:W-:Y:S01]  /*298b0*/  IABS R6, R17 ;  /* 0x0000001100067213 */ /* 0x004fe20000000000 */
[----:B----4-:R-:W-:Y:S02]  /*298c0*/  IMAD R16, R14, R16, R5 ;  /* 0x000000100e107224 */ /* 0x010fe400078e0205 */
[----:B-1----:R-:W-:Y:S01]  /*298d0*/  IMAD.MOV.U32 R2, RZ, RZ, RZ ;  /* 0x000000ffff027224 */ /* 0x002fe200078e00ff */
[----:B------:R-:W1:Y:S01]  /*298e0*/  I2F.RP R7, R6 ;  /* 0x0000000600077306 */ /* 0x000e620000209400 */
[----:B------:R-:W-:Y:S01]  /*298f0*/  IMAD.IADD R19, R4, 0x1, R19 ;  /* 0x0000000104137824 */ /* 0x000fe200078e0213 */
[----:B------:R-:W-:-:S06]  /*29900*/  IADD3 R0, R0, -R16, RZ ;  /* 0x8000001000007210 */ /* 0x000fcc0007ffe0ff */
[----:B-1----:R-:W0:Y:S02]  /*29910*/  MUFU.RCP R7, R7 ;  /* 0x0000000700077308 */ /* 0x002e240000001000 */
[----:B0--3--:R-:W-:-:S06]  /*29920*/  IADD3 R3, R7, 0xffffffe, RZ ;  /* 0x0ffffffe07037810 */ /* 0x009fcc0007ffe0ff */
[----:B------:R-:W0:Y:S02]  /*29930*/  F2I.FTZ.U32.TRUNC.NTZ R3, R3 ;  /* 0x0000000300037305 */ /* 0x000e24000021f000 */
[----:B0-----:R-:W-:-:S04]  /*29940*/  IMAD.MOV R5, RZ, RZ, -R3 ;  /* 0x000000ffff057224 */ /* 0x001fc800078e0a03 */
[----:B------:R-:W-:-:S04]  /*29950*/  IMAD R5, R5, R6, RZ ;  /* 0x0000000605057224 */ /* 0x000fc800078e02ff */
[----:B------:R-:W-:Y:S01]  /*29960*/  IMAD.HI.U32 R2, R3, R5, R2 ;  /* 0x0000000503027227 */ /* 0x000fe200078e0002 */
[----:B------:R-:W-:Y:S02]  /*29970*/  IABS R5, R17 ;  /* 0x0000001100057213 */ /* 0x000fe40000000000 */
[----:B------:R-:W-:-:S03]  /*29980*/  IABS R3, R0 ;  /* 0x0000000000037213 */ /* 0x000fc60000000000 */
[----:B------:R-:W-:Y:S02]  /*29990*/  IMAD.MOV R5, RZ, RZ, -R5 ;  /* 0x000000ffff057224 */ /* 0x000fe400078e0a05 */
        /* <DEDUP_REMOVED lines=16> */
.L_x_746:
[----:B------:R-:W-:Y:S01]  /*29aa0*/  UMOV UR4, URZ ;  /* 0x0000003f00047c82 */ /* 0x000fe20008000000 */
[----:B------:R-:W-:Y:S01]  /*29ab0*/  UMOV UR5, URZ ;  /* 0x0000003f00057c82 */ /* 0x000fe20008000000 */
[----:B------:R-:W-:Y:S01]  /*29ac0*/  ULDC UR6, c[0x0][0xc3c] ;  /* 0x00030f0000067ab9 */ /* 0x000fe20000000800 */
[----:B------:R-:W-:Y:S01]  /*29ad0*/  MOV R16, R0 ;  /* 0x0000000000107202 */ /* 0x000fe20000000f00 */
[----:B--2---:R-:W-:Y:S01]  /*29ae0*/  IMAD.U32 R17, RZ, RZ, UR4 ;  /* 0x00000004ff117e24 */ /* 0x004fe2000f8e00ff */
[----:B------:R-:W-:Y:S01]  /*29af0*/  MOV R19, UR6 ;  /* 0x0000000600137c02 */ /* 0x000fe20008000f00 */
[----:B------:R-:W-:-:S07]  /*29b00*/  IMAD.U32 R18, RZ, RZ, UR5 ;  /* 0x00000005ff127e24 */ /* 0x000fce000f8e00ff */
.L_x_754:
[----:B------:R3:W2:Y:S01]  /*29b10*/  LDL R2, [R1+0x14] ;  /* 0x0000140001027983 */ /* 0x0006a20000100800 */
[----:B------:R-:W1:Y:S01]  /*29b20*/  S2R R0, SR_TID.X ;  /* 0x0000000000007919 */ /* 0x000e620000002100 */
[----:B------:R-:W-:Y:S05]  /*29b30*/  WARPSYNC.ALL ;  /* 0x0000000000007948 */ /* 0x000fea0003800000 */
[----:B-1----:R-:W-:Y:S01]  /*29b40*/  LOP3.LUT R0, R0, 0x1f, RZ, 0xc0, !PT ;  /* 0x0000001f00007812 */ /* 0x002fe200078ec0ff */
[----:B------:R-:W-:Y:S03]  /*29b50*/  BAR.SYNC.DEFER_BLOCKING 0x4, 0x180 ;  /* 0x0106000000007b1d */ /* 0x000fe60000010000 */
[----:B------:R-:W-:-:S13]  /*29b60*/  ISETP.NE.AND P0, PT, R0, RZ, PT ;  /* 0x000000ff0000720c */ /* 0x000fda0003f05270 */
[----:B------:R-:W-:Y:S01]  /*29b70*/  @!P0 MOV R0, 0x400 ;  /* 0x0000040000008802 */ /* 0x000fe20000000f00 */
[----:B--2---:R-:W1:Y:S03]  /*29b80*/  @!P0 S2R R2, SR_CgaCtaId ;  /* 0x0000000000028919 */ /* 0x004e660000008800 */
[----:B-1----:R-:W-:Y:S01]  /*29b90*/  @!P0 LEA R22, R2, R0, 0x18 ;  /* 0x0000000002168211 */ /* 0x002fe200078ec0ff */
[----:B------:R3:W-:Y:S04]  /*29ba0*/  @!P0 STL [R1+0x14], R2 ;  /* 0x0000140201008387 */ /* 0x0007e80000100800 */
[----:B------:R3:W-:Y:S01]  /*29bb0*/  @!P0 STS.128 [R22+0x298d0], R16 ;  /* 0x0298d01016008388 */ /* 0x0007e20000000c00 */
[----:B------:R-:W-:Y:S06]  /*29bc0*/  BAR.ARV 0x5, 0x180 ;  /* 0x0146000000007b1d */ /* 0x000fec0000002000 */
.L_x_743:
[----:B------:R-:W-:Y:S02]  /*29bd0*/  ULDC UR4, c[0x0][0xc3c] ;  /* 0x00030f0000047ab9 */ /* 0x000fe40000000800 */
[----:B--2---:R-:W-:-:S13]  /*29be0*/  ISETP.GE.AND P0, PT, R19, UR4, PT ;  /* 0x0000000413007c0c */ /* 0x004fda000bf06270 */
[----:B------:R-:W-:Y:S05]  /*29bf0*/  @!P0 BRA `(.L_x_755) ;  /* 0xffffff9400d88947 */ /* 0x000fea000383ffff */
[----:B------:R-:W-:Y:S05]  /*29c00*/  BSYNC B7 ;  /* 0x0000000000077941 */ /* 0x000fea0003800000 */
.L_x_639:
[----:B-12---:R-:W2:Y:S01]  /*29c10*/  LDL.LU R0, [R1+0x48] ;  /* 0x0000480001007983 */ /* 0x006ea20000300800 */
[----:B------:R-:W-:Y:S01]  /*29c20*/  BSSY B0, `(.L_x_756) ;  /* 0x000000b000007945 */ /* 0x000fe20003800000 */
[----:B------:R-:W1:Y:S01]  /*29c30*/  S2R R5, SR_CgaCtaId ;  /* 0x0000000000057919 */ /* 0x000e620000008800 */
[----:B--2---:R-:W-:-:S05]  /*29c40*/  VIADD R0, R0, 0x1 ;  /* 0x0000000100007836 */ /* 0x004fca0000000000 */
[----:B0--3--:R-:W-:-:S04]  /*29c50*/  LEA.HI R2, R0, R0, RZ, 0x1 ;  /* 0x0000000000027211 */ /* 0x009fc800078f08ff */
[----:B------:R-:W-:Y:S02]  /*29c60*/  LOP3.LUT R3, R2, 0xfffffffe, RZ, 0xc0, !PT ;  /* 0xfffffffe02037812 */ /* 0x000fe400078ec0ff */
[----:B------:R-:W-:-:S03]  /*29c70*/  MOV R2, 0x400 ;  /* 0x0000040000027802 */ /* 0x000fc60000000f00 */
[----:B------:R-:W-:Y:S01]  /*29c80*/  IMAD.IADD R0, R0, 0x1, -R3 ;  /* 0x0000000100007824 */ /* 0x000fe200078e0a03 */
[----:B-1----:R-:W-:-:S04]  /*29c90*/  LEA R4, R5, R2, 0x18 ;  /* 0x0000000205047211 */ /* 0x002fc800078ec0ff */
[----:B------:R-:W-:-:S04]  /*29ca0*/  SHF.L.U32 R0, R0, 0x1f, RZ ;  /* 0x0000001f00007819 */ /* 0x000fc800000006ff */
[----:B------:R-:W0:Y:S02]  /*29cb0*/  SYNCS.PHASECHK.TRANS64.TRYWAIT P0, [R4+URZ+0x29820], R0 ;  /* 0x02982000040075a7 */ /* 0x000e24000800017f */
[----:B0-----:R-:W-:Y:S05]  /*29cc0*/  @!P0 BRA `(.L_x_757) ;  /* 0x0000005400ec8947 */ /* 0x001fea0003800000 */
.L_x_967:
[----:B------:R-:W-:Y:S05]  /*29cd0*/  BSYNC B0 ;  /* 0x0000000000007941 */ /* 0x000fea0003800000 */
.L_x_756:
[----:B------:R-:W-:-:S03]  /*29ce0*/  UMOV UR4, 0xffffffff ;  /* 0xffffffff00047882 */ /* 0x000fc60000000000 */
[----:B------:R-:W-:Y:S05]  /*29cf0*/  BRA.DIV UR4, `(.L_x_758) ;  /* 0x0000005604f47947 */ /* 0x000fea000b800000 */
[----:B0-----:R-:W0:Y:S02]  /*29d00*/  S2R R0, SR_TID.X ;  /* 0x0000000000007919 */ /* 0x001e240000002100 */
[----:B0-----:R-:W-:-:S04]  /*29d10*/  SHF.R.U32.HI R0, RZ, 0x5, R0 ;  /* 0x00000005ff007819 */ /* 0x001fc80000011600 */
[----:B------:R-:W-:-:S05]  /*29d20*/  LOP3.LUT R0, R0, 0x3, RZ, 0xc0, !PT ;  /* 0x0000000300007812 */ /* 0x000fca00078ec0ff */
[----:B------:R0:W1:Y:S02]  /*29d30*/  SHFL.IDX PT, R14, R0, RZ, 0x1f ;  /* 0x00001fff000e7589 */ /* 0x00006400000e0000 */
.L_x_970:
[----:B-1----:R-:W-:-:S13]  /*29d40*/  ISETP.NE.AND P0, PT, R14, RZ, PT ;  /* 0x000000ff0e00720c */ /* 0x002fda0003f05270 */
[----:B------:R-:W-:Y:S05]  /*29d50*/  @P0 BRA `(.L_x_431) ;  /* 0x0000000000a80947 */ /* 0x000fea0003800000 */
[----:B------:R-:W-:-:S03]  /*29d60*/  UMOV UR4, 0xffffffff ;  /* 0xffffffff00047882 */ /* 0x000fc60000000000 */
[----:B------:R-:W-:Y:S05]  /*29d70*/  BRA.DIV UR4, `(.L_x_759) ;  /* 0x0000005a04087947 */ /* 0x000fea000b800000 */
[----:B------:R-:W-:-:S13]  /*29d80*/  ELECT P6, URZ, PT ;  /* 0x00000000003f782f */ /* 0x000fda00038c0000 */
.L_x_973:
[----:B------:R-:W-:Y:S05]  /*29d90*/  @!P6 BRA `(.L_x_431) ;  /* 0x000000000098e947 */ /* 0x000fea0003800000 */
[----:B------:R-:W-:-:S06]  /*29da0*/  ULOP3.LUT UR4, UR36, 0x2, URZ, 0xfc, !UPT ;  /* 0x0000000224047892 */ /* 0x000fcc000f8efc3f */
[----:B0-----:R-:W-:-:S04]  /*29db0*/  MOV R0, UR4 ;  /* 0x0000000400007c02 */ /* 0x001fc80008000f00 */
[----:B------:R-:W-:-:S13]  /*29dc0*/  ISETP.NE.AND P0, PT, R0, 0x3, PT ;  /* 0x000000030000780c */ /* 0x000fda0003f05270 */
[----:B------:R-:W-:Y:S05]  /*29dd0*/  @!P0 BRA `(.L_x_760) ;  /* 0x0000000000048947 */ /* 0x000fea0003800000 */
[----:B------:R-:W-:Y:S01]  /*29de0*/  BPT.TRAP 0x1 ;  /* 0x000000040000795c */ /* 0x000fe20000300000 */
.L_x_760:
[C---:B------:R-:W-:Y:S01]  /*29df0*/  IMAD R5, R23.reuse, 0x8, R4 ;  /* 0x0000000817057824 */ /* 0x040fe200078e0204 */
[----:B------:R-:W-:Y:S01]  /*29e00*/  SHF.L.U32 R0, R34, 0x1f, RZ ;  /* 0x0000001f22007819 */ /* 0x000fe200000006ff */
[----:B------:R-:W-:-:S03]  /*29e10*/  VIADD R23, R23, 0x1 ;  /* 0x0000000117177836 */ /* 0x000fc60000000000 */
[----:B------:R-:W0:Y:S02]  /*29e20*/  SYNCS.PHASECHK.TRANS64.TRYWAIT P1, [R5+URZ+0x29840], R0 ;  /* 0x02984000050075a7 */ /* 0x000e24000802017f */
[----:B------:R-:W-:-:S04]  /*29e30*/  ISETP.NE.AND P2, PT, R23, 0x2, PT ;  /* 0x000000021700780c */ /* 0x000fc80003f45270 */
[----:B------:R-:W-:Y:S01]  /*29e40*/  SEL R3, RZ, 0x1, P2 ;  /* 0x00000001ff037807 */ /* 0x000fe20001000000 */
[----:B0-----:R-:W-:Y:S08]  /*29e50*/  @!P1 BRA `(.L_x_761) ;  /* 0x0000005400f09947 */ /* 0x001ff00003800000 */
.L_x_974:
[----:B------:R-:W-:Y:S02]  /*29e60*/  SEL R23, R23, RZ, P2 ;  /* 0x000000ff17177207 */ /* 0x000fe40001000000 */
[----:B------:R-:W-:Y:S01]  /*29e70*/  LOP3.LUT R2, R34, R3, RZ, 0x3c, !PT ;  /* 0x0000000322027212 */ /* 0x000fe200078e3cff */
[----:B------:R-:W-:Y:S06]  /*29e80*/  @!P0 BRA `(.L_x_762) ;  /* 0x0000000000048947 */ /* 0x000fec0003800000 */
[----:B------:R-:W-:Y:S01]  /*29e90*/  BPT.TRAP 0x1 ;  /* 0x000000040000795c */ /* 0x000fe20000300000 */
.L_x_762:
[----:B------:R-:W-:Y:S02]  /*29ea0*/  LEA R23, R23, R4, 0x3 ;  /* 0x0000000417177211 */ /* 0x000fe400078e18ff */
[----:B------:R-:W-:-:S04]  /*29eb0*/  SHF.L.U32 R2, R2, 0x1f, RZ ;  /* 0x0000001f02027819 */ /* 0x000fc800000006ff */
[----:B------:R-:W1:Y:S02]  /*29ec0*/  SYNCS.PHASECHK.TRANS64.TRYWAIT P1, [R23+URZ+0x29840], R2 ;  /* 0x02984002170075a7 */ /* 0x000e64000802017f */
[----:B-1----:R-:W-:Y:S05]  /*29ed0*/  @!P1 BRA `(.L_x_763) ;  /* 0x0000005400e49947 */ /* 0x002fea0003800000 */
.L_x_975:
[----:B------:R-:W-:Y:S05]  /*29ee0*/  @!P0 BRA `(.L_x_764) ;  /* 0x0000000000048947 */ /* 0x000fea0003800000 */
[----:B------:R-:W-:Y:S01]  /*29ef0*/  BPT.TRAP 0x1 ;  /* 0x000000040000795c */ /* 0x000fe20000300000 */
.L_x_764:
[----:B------:R-:W2:Y:S02]  /*29f00*/  SYNCS.PHASECHK.TRANS64.TRYWAIT P1, [R5+URZ+0x29860], R0 ;  /* 0x02986000050075a7 */ /* 0x000ea4000802017f */
[----:B--2---:R-:W-:Y:S05]  /*29f10*/  @!P1 BRA `(.L_x_765) ;  /* 0x0000005400e89947 */ /* 0x004fea0003800000 */
.L_x_976:
[----:B------:R-:W-:Y:S05]  /*29f20*/  @!P0 BRA `(.L_x_766) ;  /* 0x0000000000048947 */ /* 0x000fea0003800000 */
[----:B------:R-:W-:Y:S01]  /*29f30*/  BPT.TRAP 0x1 ;  /* 0x000000040000795c */ /* 0x000fe20000300000 */
.L_x_766:
[----:B------:R-:W3:Y:S02]  /*29f40*/  SYNCS.PHASECHK.TRANS64.TRYWAIT P1, [R23+URZ+0x29860], R2 ;  /* 0x02986002170075a7 */ /* 0x000ee4000802017f */
[----:B---3--:R-:W-:Y:S05]  /*29f50*/  @!P1 BRA `(.L_x_767) ;  /* 0x0000005400ec9947 */ /* 0x008fea0003800000 */
.L_x_977:
[----:B------:R-:W-:Y:S05]  /*29f60*/  @!P0 BRA `(.L_x_768) ;  /* 0x0000000000048947 */ /* 0x000fea0003800000 */
[----:B------:R-:W-:Y:S01]  /*29f70*/  BPT.TRAP 0x1 ;  /* 0x000000040000795c */ /* 0x000fe20000300000 */
.L_x_768:
[----:B------:R-:W4:Y:S02]  /*29f80*/  SYNCS.PHASECHK.TRANS64.TRYWAIT P1, [R5+URZ+0x29880], R0 ;  /* 0x02988000050075a7 */ /* 0x000f24000802017f */
[----:B----4-:R-:W-:Y:S05]  /*29f90*/  @!P1 BRA `(.L_x_769) ;  /* 0x0000005400f09947 */ /* 0x010fea0003800000 */
.L_x_978:
[----:B------:R-:W-:Y:S05]  /*29fa0*/  @!P0 BRA `(.L_x_770) ;  /* 0x0000000000048947 */ /* 0x000fea0003800000 */
[----:B------:R-:W-:Y:S01]  /*29fb0*/  BPT.TRAP 0x1 ;  /* 0x000000040000795c */ /* 0x000fe20000300000 */
.L_x_770:
[----:B------:R0:W0:Y:S02]  /*29fc0*/  SYNCS.PHASECHK.TRANS64.TRYWAIT P0, [R23+URZ+0x29880], R2 ;  /* 0x02988002170075a7 */ /* 0x000024000800017f */
[----:B0-----:R-:W-:Y:S05]  /*29fd0*/  @!P0 NANOSLEEP.SYNCS 0x989680 ;  /* 0x009896800000895d */ /* 0x001fea0003900000 */
[----:B------:R-:W0:Y:S02]  /*29fe0*/  @!P0 SYNCS.PHASECHK.TRANS64 P0, [R23+URZ+0x29880], R2 ;  /* 0x02988002170085a7 */ /* 0x000e24000800007f */
[----:B0-----:R-:W-:Y:S05]  /*29ff0*/  @!P0 BRA `(.L_x_770) ;  /* 0xfffffffc00f08947 */ /* 0x001fea000383ffff */
.L_x_431:
[----:B------:R-:W-:Y:S05]  /*2a000*/  BSYNC B8 ;  /* 0x0000000000087941 */ /* 0x000fea0003800000 */
.L_x_428:
[----:B------:R-:W-:Y:S05]  /*2a010*/  EXIT ;  /* 0x000000000000794d */ /* 0x000fea0003800000 */
.L_x_449:
[----:B-1----:R1:W2:Y:S02]  /*2a020*/  SYNCS.PHASECHK.TRANS64.TRYWAIT P5, [R91+URZ+0x29890], R92 ;  /* 0x0298905c5b0075a7 */ /* 0x0022a400080a017f */
[----:B--2---:R-:W-:Y:S05]  /*2a030*/  @!P5 NANOSLEEP.SYNCS 0x989680 ;  /* 0x009896800000d95d */ /* 0x004fea0003900000 */
[----:B------:R-:W2:Y:S02]  /*2a040*/  @!P5 SYNCS.PHASECHK.TRANS64 P5, [R91+URZ+0x29890], R92 ;  /* 0x0298905c5b00d5a7 */ /* 0x000ea400080a007f */
[----:B--2---:R-:W-:Y:S05]  /*2a050*/  @!P5 BRA `(.L_x_449) ;  /* 0xfffffffc00f0d947 */ /* 0x004fea000383ffff */
[----:B------:R-:W-:Y:S05]  /*2a060*/  BRA `(.L_x_771) ;  /* 0xfffffd94005c7947 */ /* 0x000fea000383ffff */
.L_x_450:
[----:B------:R-:W-:Y:S01]  /*2a070*/  BSSY B1, `(.L_x_772) ;  /* 0x0000008000017945 */ /* 0x000fe20003800000 */
[----:B0-----:R-:W-:Y:S01]  /*2a080*/  IMAD.MOV.U32 R13, RZ, RZ, R119 ;  /* 0x000000ffff0d7224 */ /* 0x001fe200078e0077 */
[----:B------:R-:W-:Y:S01]  /*2a090*/  MOV R11, 0x1e1f ;  /* 0x00001e1f000b7802 */ /* 0x000fe20000000f00 */
[----:B------:R-:W-:Y:S02]  /*2a0a0*/  IMAD.MOV.U32 R12, RZ, RZ, RZ ;  /* 0x000000ffff0c7224 */ /* 0x000fe400078e00ff */
[----:B------:R-:W-:-:S07]  /*2a0b0*/  IMAD.MOV.U32 R15, RZ, RZ, -0x1 ;  /* 0xffffffffff0f7424 */ /* 0x000fce00078e00ff */
[----:B-1----:R-:W-:Y:S05]  /*2a0c0*/  WARPSYNC.COLLECTIVE R15, `(.L_x_773) ;  /* 0x000000000f087348 */ /* 0x002fea0003c00000 */
[----:B------:R0:W2:Y:S02]  /*2a0d0*/  SHFL.IDX P6, R14, R13, R12, R11 ;  /* 0x0000000c0d0e7389 */ /* 0x0000a400000c000b */
[----:B012---:R-:W-:Y:S01]  /*2a0e0*/  ENDCOLLECTIVE ;  /* 0x000000000000791b */ /* 0x007fe20003800000 */
.L_x_773:
[----:B------:R-:W-:Y:S05]  /*2a0f0*/  BSYNC B1 ;  /* 0x0000000000017941 */ /* 0x000fea0003800000 */
.L_x_772:
[----:B------:R-:W-:Y:S01]  /*2a100*/  MOV R13, R120 ;  /* 0x00000078000d7202 */ /* 0x000fe20000000f00 */
[----:B------:R-:W-:Y:S01]  /*2a110*/  IMAD.MOV.U32 R12, RZ, RZ, RZ ;  /* 0x000000ffff0c7224 */ /* 0x000fe200078e00ff */
[----:B------:R-:W-:Y:S01]  /*2a120*/  MOV R15, 0xffffffff ;  /* 0xffffffff000f7802 */ /* 0x000fe20000000f00 */
[----:B------:R-:W-:Y:S02]  /*2a130*/  IMAD.MOV.U32 R11, RZ, RZ, 0x1e1f ;  /* 0x00001e1fff0b7424 */ /* 0x000fe400078e00ff */
[----:B------:R-:W-:-:S07]  /*2a140*/  IMAD.MOV.U32 R150, RZ, RZ, R14 ;  /* 0x000000ffff967224 */ /* 0x000fce00078e000e */
[----:B------:R-:W-:Y:S05]  /*2a150*/  WARPSYNC.COLLECTIVE R15, `(.L_x_774) ;  /* 0x000000000f087348 */ /* 0x000fea0003c00000 */
[----:B------:R0:W1:Y:S02]  /*2a160*/  SHFL.IDX P6, R14, R13, R12, R11 ;  /* 0x0000000c0d0e7389 */ /* 0x00006400000c000b */
[----:B01----:R-:W-:Y:S01]  /*2a170*/  ENDCOLLECTIVE ;  /* 0x000000000000791b */ /* 0x003fe20003800000 */
.L_x_774:
[----:B------:R-:W-:Y:S01]  /*2a180*/  IMAD.MOV.U32 R11, RZ, RZ, R14 ;  /* 0x000000ffff0b7224 */ /* 0x000fe200078e000e */
[----:B------:R-:W-:Y:S06]  /*2a190*/  BRA `(.L_x_775) ;  /* 0xfffffd9400247947 */ /* 0x000fec000383ffff */
.L_x_475:
[----:B------:R-:W-:Y:S01]  /*2a1a0*/  BSSY B1, `(.L_x_776) ;  /* 0x0000008000017945 */ /* 0x000fe20003800000 */
[----:B0-----:R-:W-:Y:S01]  /*2a1b0*/  IMAD.MOV.U32 R13, RZ, RZ, R119 ;  /* 0x000000ffff0d7224 */ /* 0x001fe200078e0077 */
[----:B------:R-:W-:Y:S01]  /*2a1c0*/  MOV R12, 0x1 ;  /* 0x00000001000c7802 */ /* 0x000fe20000000f00 */
[----:B----4-:R-:W-:Y:S02]  /*2a1d0*/  IMAD.MOV.U32 R11, RZ, RZ, 0x1e1f ;  /* 0x00001e1fff0b7424 */ /* 0x010fe400078e00ff */
[----:B------:R-:W-:-:S07]  /*2a1e0*/  IMAD.MOV.U32 R15, RZ, RZ, -0x1 ;  /* 0xffffffffff0f7424 */ /* 0x000fce00078e00ff */
[----:B-123--:R-:W-:Y:S05]  /*2a1f0*/  WARPSYNC.COLLECTIVE R15, `(.L_x_777) ;  /* 0x000000000f087348 */ /* 0x00efea0003c00000 */
[----:B------:R0:W4:Y:S02]  /*2a200*/  SHFL.IDX P6, R14, R13, R12, R11 ;  /* 0x0000000c0d0e7389 */ /* 0x00012400000c000b */
[----:B01234-:R-:W-:Y:S01]  /*2a210*/  ENDCOLLECTIVE ;  /* 0x000000000000791b */ /* 0x01ffe20003800000 */
.L_x_777:
[----:B------:R-:W-:Y:S05]  /*2a220*/  BSYNC B1 ;  /* 0x0000000000017941 */ /* 0x000fea0003800000 */
.L_x_776:
[----:B------:R-:W-:Y:S01]  /*2a230*/  IMAD.MOV.U32 R13, RZ, RZ, R120 ;  /* 0x000000ffff0d7224 */ /* 0x000fe200078e0078 */
[----:B------:R-:W-:Y:S01]  /*2a240*/  MOV R11, 0x1e1f ;  /* 0x00001e1f000b7802 */ /* 0x000fe20000000f00 */
[----:B------:R-:W-:Y:S01]  /*2a250*/  IMAD.MOV.U32 R12, RZ, RZ, 0x1 ;  /* 0x00000001ff0c7424 */ /* 0x000fe200078e00ff */
[----:B------:R-:W-:Y:S01]  /*2a260*/  MOV R119, R14 ;  /* 0x0000000e00777202 */ /* 0x000fe20000000f00 */
[----:B------:R-:W-:-:S07]  /*2a270*/  IMAD.MOV.U32 R15, RZ, RZ, -0x1 ;  /* 0xffffffffff0f7424 */ /* 0x000fce00078e00ff */
[----:B------:R-:W-:Y:S05]  /*2a280*/  WARPSYNC.COLLECTIVE R15, `(.L_x_778) ;  /* 0x000000000f087348 */ /* 0x000fea0003c00000 */
[----:B------:R0:W1:Y:S02]  /*2a290*/  SHFL.IDX P6, R14, R13, R12, R11 ;  /* 0x0000000c0d0e7389 */ /* 0x00006400000c000b */
[----:B01----:R-:W-:Y:S01]  /*2a2a0*/  ENDCOLLECTIVE ;  /* 0x000000000000791b */ /* 0x003fe20003800000 */
.L_x_778:
[----:B------:R-:W-:Y:S01]  /*2a2b0*/  IMAD.MOV.U32 R65, RZ, RZ, R14 ;  /* 0x000000ffff417224 */ /* 0x000fe200078e000e */
[----:B------:R-:W-:Y:S06]  /*2a2c0*/  BRA `(.L_x_779) ;  /* 0xfffffdbc00f07947 */ /* 0x000fec000383ffff */
.L_x_505:
[----:B--2---:R2:W3:Y:S02]  /*2a2d0*/  SYNCS.PHASECHK.TRANS64.TRYWAIT P5, [R91+URZ+0x29890], R92 ;  /* 0x0298905c5b0075a7 */ /* 0x0044e400080a017f */
[----:B---3--:R-:W-:Y:S05]  /*2a2e0*/  @!P5 NANOSLEEP.SYNCS 0x989680 ;  /* 0x009896800000d95d */ /* 0x008fea0003900000 */
[----:B------:R-:W3:Y:S02]  /*2a2f0*/  @!P5 SYNCS.PHASECHK.TRANS64 P5, [R91+URZ+0x29890], R92 ;  /* 0x0298905c5b00d5a7 */ /* 0x000ee400080a007f */
[----:B---3--:R-:W-:Y:S05]  /*2a300*/  @!P5 BRA `(.L_x_505) ;  /* 0xfffffffc00f0d947 */ /* 0x008fea000383ffff */
[----:B------:R-:W-:Y:S05]  /*2a310*/  BRA `(.L_x_780) ;  /* 0xfffffdf000b07947 */ /* 0x000fea000383ffff */
.L_x_506:
[----:B------:R-:W-:Y:S01]  /*2a320*/  BSSY B1, `(.L_x_781) ;  /* 0x0000008000017945 */ /* 0x000fe20003800000 */
[----:B0-----:R-:W-:Y:S01]  /*2a330*/  MOV R13, R119 ;  /* 0x00000077000d7202 */ /* 0x001fe20000000f00 */
[----:B------:R-:W-:Y:S01]  /*2a340*/  IMAD.MOV.U32 R12, RZ, RZ, RZ ;  /* 0x000000ffff0c7224 */ /* 0x000fe200078e00ff */
[----:B------:R-:W-:Y:S01]  /*2a350*/  MOV R15, 0xffffffff ;  /* 0xffffffff000f7802 */ /* 0x000fe20000000f00 */
[----:B------:R-:W-:-:S07]  /*2a360*/  IMAD.MOV.U32 R11, RZ, RZ, 0x1e1f ;  /* 0x00001e1fff0b7424 */ /* 0x000fce00078e00ff */
[----:B--2---:R-:W-:Y:S05]  /*2a370*/  WARPSYNC.COLLECTIVE R15, `(.L_x_782) ;  /* 0x000000000f087348 */ /* 0x004fea0003c00000 */
[----:B------:R0:W1:Y:S02]  /*2a380*/  SHFL.IDX P6, R14, R13, R12, R11 ;  /* 0x0000000c0d0e7389 */ /* 0x00006400000c000b */
[----:B012---:R-:W-:Y:S01]  /*2a390*/  ENDCOLLECTIVE ;  /* 0x000000000000791b */ /* 0x007fe20003800000 */
.L_x_782:
[----:B------:R-:W-:Y:S05]  /*2a3a0*/  BSYNC B1 ;  /* 0x0000000000017941 */ /* 0x000fea0003800000 */
.L_x_781:
[----:B------:R-:W-:Y:S01]  /*2a3b0*/  IMAD.MOV.U32 R13, RZ, RZ, R120 ;  /* 0x000000ffff0d7224 */ /* 0x000fe200078e0078 */
[----:B------:R-:W-:Y:S01]  /*2a3c0*/  MOV R12, RZ ;  /* 0x000000ff000c7202 */ /* 0x000fe20000000f00 */
[----:B------:R-:W-:Y:S02]  /*2a3d0*/  IMAD.MOV.U32 R11, RZ, RZ, 0x1e1f ;  /* 0x00001e1fff0b7424 */ /* 0x000fe400078e00ff */
[----:B------:R-:W-:Y:S02]  /*2a3e0*/  IMAD.MOV.U32 R15, RZ, RZ, -0x1 ;  /* 0xffffffffff0f7424 */ /* 0x000fe400078e00ff */
[----:B------:R-:W-:-:S07]  /*2a3f0*/  IMAD.MOV.U32 R155, RZ, RZ, R14 ;  /* 0x000000ffff9b7224 */ /* 0x000fce00078e000e */
[----:B------:R-:W-:Y:S05]  /*2a400*/  WARPSYNC.COLLECTIVE R15, `(.L_x_783) ;  /* 0x000000000f087348 */ /* 0x000fea0003c00000 */
[----:B------:R0:W1:Y:S02]  /*2a410*/  SHFL.IDX P6, R14, R13, R12, R11 ;  /* 0x0000000c0d0e7389 */ /* 0x00006400000c000b */
[----:B01----:R-:W-:Y:S01]  /*2a420*/  ENDCOLLECTIVE ;  /* 0x000000000000791b */ /* 0x003fe20003800000 */
.L_x_783:
[----:B------:R-:W-:Y:S01]  /*2a430*/  MOV R11, R14 ;  /* 0x0000000e000b7202 */ /* 0x000fe20000000f00 */
[----:B------:R-:W-:Y:S06]  /*2a440*/  BRA `(.L_x_784) ;  /* 0xfffffdf0007c7947 */ /* 0x000fec000383ffff */
.L_x_519:
[----:B------:R-:W-:Y:S01]  /*2a450*/  BSSY B1, `(.L_x_785) ;  /* 0x0000008000017945 */ /* 0x000fe20003800000 */
[----:B0-----:R-:W-:Y:S01]  /*2a460*/  IMAD.MOV.U32 R13, RZ, RZ, R119 ;  /* 0x000000ffff0d7224 */ /* 0x001fe200078e0077 */
[----:B----4-:R-:W-:Y:S01]  /*2a470*/  MOV R11, 0x1e1f ;  /* 0x00001e1f000b7802 */ /* 0x010fe20000000f00 */
[----:B------:R-:W-:Y:S02]  /*2a480*/  IMAD.MOV.U32 R12, RZ, RZ, 0x1 ;  /* 0x00000001ff0c7424 */ /* 0x000fe400078e00ff */
[----:B------:R-:W-:-:S07]  /*2a490*/  IMAD.MOV.U32 R15, RZ, RZ, -0x1 ;  /* 0xffffffffff0f7424 */ /* 0x000fce00078e00ff */
[----:B-123--:R-:W-:Y:S05]  /*2a4a0*/  WARPSYNC.COLLECTIVE R15, `(.L_x_786) ;  /* 0x000000000f087348 */ /* 0x00efea0003c00000 */
[----:B------:R0:W4:Y:S02]  /*2a4b0*/  SHFL.IDX P6, R14, R13, R12, R11 ;  /* 0x0000000c0d0e7389 */ /* 0x00012400000c000b */
[----:B01234-:R-:W-:Y:S01]  /*2a4c0*/  ENDCOLLECTIVE ;  /* 0x000000000000791b */ /* 0x01ffe20003800000 */
.L_x_786:
[----:B------:R-:W-:Y:S05]  /*2a4d0*/  BSYNC B1 ;  /* 0x0000000000017941 */ /* 0x000fea0003800000 */
.L_x_785:
[----:B------:R-:W-:Y:S01]  /*2a4e0*/  MOV R13, R120 ;  /* 0x00000078000d7202 */ /* 0x000fe20000000f00 */
[----:B------:R-:W-:Y:S01]  /*2a4f0*/  IMAD.MOV.U32 R12, RZ, RZ, 0x1 ;  /* 0x00000001ff0c7424 */ /* 0x000fe200078e00ff */
[----:B------:R-:W-:Y:S01]  /*2a500*/  MOV R15, 0xffffffff ;  /* 0xffffffff000f7802 */ /* 0x000fe20000000f00 */
[----:B------:R-:W-:Y:S02]  /*2a510*/  IMAD.MOV.U32 R11, RZ, RZ, 0x1e1f ;  /* 0x00001e1fff0b7424 */ /* 0x000fe400078e00ff */
[----:B------:R-:W-:-:S07]  /*2a520*/  IMAD.MOV.U32 R44, RZ, RZ, R14 ;  /* 0x000000ffff2c7224 */ /* 0x000fce00078e000e */
[----:B------:R-:W-:Y:S05]  /*2a530*/  WARPSYNC.COLLECTIVE R15, `(.L_x_787) ;  /* 0x000000000f087348 */ /* 0x000fea0003c00000 */
[----:B------:R0:W1:Y:S02]  /*2a540*/  SHFL.IDX P6, R14, R13, R12, R11 ;  /* 0x0000000c0d0e7389 */ /* 0x00006400000c000b */
[----:B01----:R-:W-:Y:S01]  /*2a550*/  ENDCOLLECTIVE ;  /* 0x000000000000791b */ /* 0x003fe20003800000 */
.L_x_787:
[----:B------:R-:W-:Y:S01]  /*2a560*/  IMAD.MOV.U32 R120, RZ, RZ, R14 ;  /* 0x000000ffff787224 */ /* 0x000fe200078e000e */
[----:B------:R-:W-:Y:S06]  /*2a570*/  BRA `(.L_x_788) ;  /* 0xfffffe1c00ac7947 */ /* 0x000fec000383ffff */
.L_x_532:
[----:B-1----:R1:W2:Y:S02]  /*2a580*/  SYNCS.PHASECHK.TRANS64.TRYWAIT P2, [R91+URZ+0x29890], R92 ;  /* 0x0298905c5b0075a7 */ /* 0x0022a4000804017f */
[----:B--2---:R-:W-:Y:S05]  /*2a590*/  @!P2 NANOSLEEP.SYNCS 0x989680 ;  /* 0x009896800000a95d */ /* 0x004fea0003900000 */
[----:B------:R-:W2:Y:S02]  /*2a5a0*/  @!P2 SYNCS.PHASECHK.TRANS64 P2, [R91+URZ+0x29890], R92 ;  /* 0x0298905c5b00a5a7 */ /* 0x000ea4000804007f */
[----:B--2---:R-:W-:Y:S05]  /*2a5b0*/  @!P2 BRA `(.L_x_532) ;  /* 0xfffffffc00f0a947 */ /* 0x004fea000383ffff */
[----:B------:R-:W-:Y:S05]  /*2a5c0*/  BRA `(.L_x_789) ;  /* 0xfffffe4c00387947 */ /* 0x000fea000383ffff */
.L_x_533:
[----:B------:R-:W-:Y:S01]  /*2a5d0*/  BSSY B1, `(.L_x_790) ;  /* 0x0000008000017945 */ /* 0x000fe20003800000 */
[----:B------:R-:W-:Y:S01]  /*2a5e0*/  IMAD.MOV.U32 R13, RZ, RZ, R47 ;  /* 0x000000ffff0d7224 */ /* 0x000fe200078e002f */
[----:B------:R-:W-:Y:S01]  /*2a5f0*/  MOV R12, RZ ;  /* 0x000000ff000c7202 */ /* 0x000fe20000000f00 */
[----:B------:R-:W-:Y:S02]  /*2a600*/  IMAD.MOV.U32 R11, RZ, RZ, 0x1e1f ;  /* 0x00001e1fff0b7424 */ /* 0x000fe400078e00ff */
[----:B------:R-:W-:-:S07]  /*2a610*/  IMAD.MOV.U32 R15, RZ, RZ, -0x1 ;  /* 0xffffffffff0f7424 */ /* 0x000fce00078e00ff */
[----:B-1----:R-:W-:Y:S05]  /*2a620*/  WARPSYNC.COLLECTIVE R15, `(.L_x_791) ;  /* 0x000000000f087348 */ /* 0x002fea0003c00000 */
[----:B------:R0:W2:Y:S02]  /*2a630*/  SHFL.IDX P6, R14, R13, R12, R11 ;  /* 0x0000000c0d0e7389 */ /* 0x0000a400000c000b */
[----:B012---:R-:W-:Y:S01]  /*2a640*/  ENDCOLLECTIVE ;  /* 0x000000000000791b */ /* 0x007fe20003800000 */
.L_x_791:
[----:B------:R-:W-:Y:S05]  /*2a650*/  BSYNC B1 ;  /* 0x0000000000017941 */ /* 0x000fea0003800000 */
.L_x_790:
[----:B------:R-:W-:Y:S01]  /*2a660*/  IMAD.MOV.U32 R13, RZ, RZ, R46 ;  /* 0x000000ffff0d7224 */ /* 0x000fe200078e002e */
[----:B------:R-:W-:Y:S01]  /*2a670*/  MOV R11, 0x1e1f ;  /* 0x00001e1f000b7802 */ /* 0x000fe20000000f00 */
[----:B------:R-:W-:Y:S01]  /*2a680*/  IMAD.MOV.U32 R12, RZ, RZ, RZ ;  /* 0x000000ffff0c7224 */ /* 0x000fe200078e00ff */
[----:B------:R-:W-:Y:S01]  /*2a690*/  MOV R44, R14 ;  /* 0x0000000e002c7202 */ /* 0x000fe20000000f00 */
[----:B------:R-:W-:-:S07]  /*2a6a0*/  IMAD.MOV.U32 R15, RZ, RZ, -0x1 ;  /* 0xffffffffff0f7424 */ /* 0x000fce00078e00ff */
[----:B------:R-:W-:Y:S05]  /*2a6b0*/  WARPSYNC.COLLECTIVE R15, `(.L_x_792) ;  /* 0x000000000f087348 */ /* 0x000fea0003c00000 */
[----:B------:R0:W1:Y:S02]  /*2a6c0*/  SHFL.IDX P6, R14, R13, R12, R11 ;  /* 0x0000000c0d0e7389 */ /* 0x00006400000c000b */
[----:B01----:R-:W-:Y:S01]  /*2a6d0*/  ENDCOLLECTIVE ;  /* 0x000000000000791b */ /* 0x003fe20003800000 */
.L_x_792:
[----:B------:R-:W-:Y:S01]  /*2a6e0*/  IMAD.MOV.U32 R45, RZ, RZ, R14 ;  /* 0x000000ffff2d7224 */ /* 0x000fe200078e000e */
[----:B------:R-:W-:Y:S06]  /*2a6f0*/  BRA `(.L_x_793) ;  /* 0xfffffe4c00587947 */ /* 0x000fec000383ffff */
.L_x_536:
[----:B------:R-:W-:Y:S01]  /*2a700*/  BSSY B1, `(.L_x_794) ;  /* 0x0000008000017945 */ /* 0x000fe20003800000 */
[----:B----4-:R-:W-:Y:S01]  /*2a710*/  MOV R13, R47 ;  /* 0x0000002f000d7202 */ /* 0x010fe20000000f00 */
[----:B------:R-:W-:Y:S01]  /*2a720*/  IMAD.MOV.U32 R12, RZ, RZ, 0x1 ;  /* 0x00000001ff0c7424 */ /* 0x000fe200078e00ff */
[----:B------:R-:W-:Y:S01]  /*2a730*/  MOV R15, 0xffffffff ;  /* 0xffffffff000f7802 */ /* 0x000fe20000000f00 */
[----:B------:R-:W-:-:S07]  /*2a740*/  IMAD.MOV.U32 R11, RZ, RZ, 0x1e1f ;  /* 0x00001e1fff0b7424 */ /* 0x000fce00078e00ff */
[----:B0123--:R-:W-:Y:S05]  /*2a750*/  WARPSYNC.COLLECTIVE R15, `(.L_x_795) ;  /* 0x000000000f087348 */ /* 0x00ffea0003c00000 */
[----:B------:R4:W0:Y:S02]  /*2a760*/  SHFL.IDX P6, R14, R13, R12, R11 ;  /* 0x0000000c0d0e7389 */ /* 0x00082400000c000b */
[----:B01234-:R-:W-:Y:S01]  /*2a770*/  ENDCOLLECTIVE ;  /* 0x000000000000791b */ /* 0x01ffe20003800000 */
.L_x_795:
[----:B------:R-:W-:Y:S05]  /*2a780*/  BSYNC B1 ;  /* 0x0000000000017941 */ /* 0x000fea0003800000 */
.L_x_794:
[----:B------:R-:W-:Y:S01]  /*2a790*/  IMAD.MOV.U32 R13, RZ, RZ, R46 ;  /* 0x000000ffff0d7224 */ /* 0x000fe200078e002e */
[----:B------:R-:W-:Y:S01]  /*2a7a0*/  MOV R12, 0x1 ;  /* 0x00000001000c7802 */ /* 0x000fe20000000f00 */
[----:B------:R-:W-:Y:S02]  /*2a7b0*/  IMAD.MOV.U32 R11, RZ, RZ, 0x1e1f ;  /* 0x00001e1fff0b7424 */ /* 0x000fe400078e00ff */
[----:B------:R-:W-:Y:S02]  /*2a7c0*/  IMAD.MOV.U32 R15, RZ, RZ, -0x1 ;  /* 0xffffffffff0f7424 */ /* 0x000fe400078e00ff */
[----:B------:R-:W-:-:S07]  /*2a7d0*/  IMAD.MOV.U32 R44, RZ, RZ, R14 ;  /* 0x000000ffff2c7224 */ /* 0x000fce00078e000e */
[----:B------:R-:W-:Y:S05]  /*2a7e0*/  WARPSYNC.COLLECTIVE R15, `(.L_x_796) ;  /* 0x000000000f087348 */ /* 0x000fea0003c00000 */
[----:B------:R0:W1:Y:S02]  /*2a7f0*/  SHFL.IDX P6, R14, R13, R12, R11 ;  /* 0x0000000c0d0e7389 */ /* 0x00006400000c000b */
[----:B01----:R-:W-:Y:S01]  /*2a800*/  ENDCOLLECTIVE ;  /* 0x000000000000791b */ /* 0x003fe20003800000 */
.L_x_796:
[----:B------:R-:W-:Y:S01]  /*2a810*/  MOV R45, R14 ;  /* 0x0000000e002d7202 */ /* 0x000fe20000000f00 */
[----:B------:R-:W-:Y:S06]  /*2a820*/  BRA `(.L_x_797) ;  /* 0xfffffe4c00ac7947 */ /* 0x000fec000383ffff */
.L_x_540:
[----:B------:R0:W0:Y:S02]  /*2a830*/  SYNCS.PHASECHK.TRANS64.TRYWAIT P1, [R91+URZ+0x298b0], R92 ;  /* 0x0298b05c5b0075a7 */ /* 0x000024000802017f */
[----:B0-----:R-:W-:Y:S05]  /*2a840*/  @!P1 NANOSLEEP.SYNCS 0x989680 ;  /* 0x009896800000995d */ /* 0x001fea0003900000 */
[----:B------:R-:W0:Y:S02]  /*2a850*/  @!P1 SYNCS.PHASECHK.TRANS64 P1, [R91+URZ+0x298b0], R92 ;  /* 0x0298b05c5b0095a7 */ /* 0x000e24000802007f */
[----:B0-----:R-:W-:Y:S05]  /*2a860*/  @!P1 BRA `(.L_x_540) ;  /* 0xfffffffc00f09947 */ /* 0x001fea000383ffff */
[----:B------:R-:W-:Y:S05]  /*2a870*/  BRA `(.L_x_798) ;  /* 0xfffffe5000787947 */ /* 0x000fea000383ffff */
.L_x_548:
[----:B------:R-:W0:Y:S01]  /*2a880*/  S2R R0, SR_TID.X ;  /* 0x0000000000007919 */ /* 0x000e220000002100 */
[----:B------:R-:W-:Y:S01]  /*2a890*/  BSSY B0, `(.L_x_799) ;  /* 0x000000c000007945 */ /* 0x000fe20003800000 */
[----:B------:R-:W-:Y:S01]  /*2a8a0*/  MOV R12, RZ ;  /* 0x000000ff000c7202 */ /* 0x000fe20000000f00 */
[----:B------:R-:W-:Y:S02]  /*2a8b0*/  IMAD.MOV.U32 R11, RZ, RZ, 0x1f ;  /* 0x0000001fff0b7424 */ /* 0x000fe400078e00ff */
[----:B------:R-:W-:Y:S02]  /*2a8c0*/  IMAD.MOV.U32 R15, RZ, RZ, -0x1 ;  /* 0xffffffffff0f7424 */ /* 0x000fe400078e00ff */
[----:B0-----:R-:W-:-:S05]  /*2a8d0*/  VIADD R2, R0, 0xffffff80 ;  /* 0xffffff8000027836 */ /* 0x001fca0000000000 */
[----:B------:R-:W-:-:S04]  /*2a8e0*/  SHF.R.S32.HI R0, RZ, 0x1f, R2 ;  /* 0x0000001fff007819 */ /* 0x000fc80000011402 */
[----:B------:R-:W-:-:S04]  /*2a8f0*/  LEA.HI R0, R0, R2, RZ, 0x7 ;  /* 0x0000000200007211 */ /* 0x000fc800078f38ff */
[----:B------:R-:W-:-:S05]  /*2a900*/  SHF.R.S32.HI R0, RZ, 0x7, R0 ;  /* 0x00000007ff007819 */ /* 0x000fca0000011400 */
[----:B------:R-:W-:-:S07]  /*2a910*/  IMAD.MOV.U32 R13, RZ, RZ, R0 ;  /* 0x000000ffff0d7224 */ /* 0x000fce00078e0000 */
[----:B-----5:R-:W-:Y:S05]  /*2a920*/  WARPSYNC.COLLECTIVE R15, `(.L_x_800) ;  /* 0x000000000f087348 */ /* 0x020fea0003c00000 */
[----:B------:R0:W1:Y:S02]  /*2a930*/  SHFL.IDX P6, R14, R13, R12, R11 ;  /* 0x0000000c0d0e7389 */ /* 0x00006400000c000b */
[----:B01---5:R-:W-:Y:S01]  /*2a940*/  ENDCOLLECTIVE ;  /* 0x000000000000791b */ /* 0x023fe20003800000 */
.L_x_800:
[----:B------:R-:W-:Y:S05]  /*2a950*/  BSYNC B0 ;  /* 0x0000000000007941 */ /* 0x000fea0003800000 */
.L_x_799:
[----:B------:R-:W-:Y:S01]  /*2a960*/  MOV R168, R14 ;  /* 0x0000000e00a87202 */ /* 0x000fe20000000f00 */
[----:B------:R-:W-:Y:S06]  /*2a970*/  BRA `(.L_x_801) ;  /* 0xfffffe5800a07947 */ /* 0x000fec000383ffff */
.L_x_558:
[----:B------:R-:W-:Y:S01]  /*2a980*/  BSSY B1, `(.L_x_802) ;  /* 0x0000008000017945 */ /* 0x000fe20003800000 */
[----:B------:R-:W-:Y:S01]  /*2a990*/  IMAD.MOV.U32 R13, RZ, RZ, R26 ;  /* 0x000000ffff0d7224 */ /* 0x000fe200078e001a */
[----:B------:R-:W-:Y:S01]  /*2a9a0*/  MOV R11, 0x1e1f ;  /* 0x00001e1f000b7802 */ /* 0x000fe20000000f00 */
[----:B------:R-:W-:Y:S02]  /*2a9b0*/  IMAD.MOV.U32 R12, RZ, RZ, RZ ;  /* 0x000000ffff0c7224 */ /* 0x000fe400078e00ff */
[----:B------:R-:W-:-:S07]  /*2a9c0*/  IMAD.MOV.U32 R15, RZ, RZ, -0x1 ;  /* 0xffffffffff0f7424 */ /* 0x000fce00078e00ff */
[----:B------:R-:W-:Y:S05]  /*2a9d0*/  WARPSYNC.COLLECTIVE R15, `(.L_x_803) ;  /* 0x000000000f087348 */ /* 0x000fea0003c00000 */
[----:B------:R0:W1:Y:S02]  /*2a9e0*/  SHFL.IDX P6, R14, R13, R12, R11 ;  /* 0x0000000c0d0e7389 */ /* 0x00006400000c000b */
[----:B01----:R-:W-:Y:S01]  /*2a9f0*/  ENDCOLLECTIVE ;  /* 0x000000000000791b */ /* 0x003fe20003800000 */
.L_x_803:
[----:B------:R-:W-:Y:S05]  /*2aa00*/  BSYNC B1 ;  /* 0x0000000000017941 */ /* 0x000fea0003800000 */
.L_x_802:
        /* <DEDUP_REMOVED lines=8> */
.L_x_804:
[----:B------:R-:W-:Y:S02]  /*2aa90*/  IMAD.MOV.U32 R13, RZ, RZ, R37 ;  /* 0x000000ffff0d7224 */ /* 0x000fe400078e0025 */
[----:B------:R-:W-:-:S07]  /*2aaa0*/  IMAD.MOV.U32 R3, RZ, RZ, R14 ;  /* 0x000000ffff037224 */ /* 0x000fce00078e000e */
[----:B------:R-:W-:Y:S05]  /*2aab0*/  WARPSYNC.COLLECTIVE R15, `(.L_x_805) ;  /* 0x000000000f087348 */ /* 0x000fea0003c00000 */
[----:B------:R0:W1:Y:S02]  /*2aac0*/  SHFL.IDX P6, R14, R13, R12, R11 ;  /* 0x0000000c0d0e7389 */ /* 0x00006400000c000b */
[----:B01----:R-:W-:Y:S01]  /*2aad0*/  ENDCOLLECTIVE ;  /* 0x000000000000791b */ /* 0x003fe20003800000 */
.L_x_805:
[----:B------:R-:W-:Y:S01]  /*2aae0*/  IMAD.MOV.U32 R13, RZ, RZ, R136 ;  /* 0x000000ffff0d7224 */ /* 0x000fe200078e0088 */
[----:B------:R-:W-:-:S07]  /*2aaf0*/  MOV R4, R14 ;  /* 0x0000000e00047202 */ /* 0x000fce0000000f00 */
[----:B------:R-:W-:Y:S05]  /*2ab00*/  WARPSYNC.COLLECTIVE R15, `(.L_x_806) ;  /* 0x000000000f087348 */ /* 0x000fea0003c00000 */
[----:B------:R0:W1:Y:S02]  /*2ab10*/  SHFL.IDX P6, R14, R13, R12, R11 ;  /* 0x0000000c0d0e7389 */ /* 0x00006400000c000b */
[----:B01----:R-:W-:Y:S01]  /*2ab20*/  ENDCOLLECTIVE ;  /* 0x000000000000791b */ /* 0x003fe20003800000 */
.L_x_806:
[----:B------:R-:W-:Y:S05]  /*2ab30*/  BRA `(.L_x_807) ;  /* 0xfffffe6000287947 */ /* 0x000fea000383ffff */
.L_x_562:
[----:B0-----:R0:W1:Y:S02]  /*2ab40*/  SYNCS.PHASECHK.TRANS64.TRYWAIT P0, [R18+URZ+0x29800], R5 ;  /* 0x02980005120075a7 */ /* 0x001064000800017f */
[----:B-1----:R-:W-:Y:S05]  /*2ab50*/  @!P0 NANOSLEEP.SYNCS 0x989680 ;  /* 0x009896800000895d */ /* 0x002fea0003900000 */
[----:B------:R-:W1:Y:S02]  /*2ab60*/  @!P0 SYNCS.PHASECHK.TRANS64 P0, [R18+URZ+0x29800], R5 ;  /* 0x02980005120085a7 */ /* 0x000e64000800007f */
[----:B-1----:R-:W-:Y:S05]  /*2ab70*/  @!P0 BRA `(.L_x_562) ;  /* 0xfffffffc00f08947 */ /* 0x002fea000383ffff */
[----:B------:R-:W-:Y:S05]  /*2ab80*/  BRA `(.L_x_808) ;  /* 0xfffffe64007c7947 */ /* 0x000fea000383ffff */
.L_x_574:
[----:B------:R-:W-:Y:S01]  /*2ab90*/  BSSY B1, `(.L_x_809) ;  /* 0x0000008000017945 */ /* 0x000fe20003800000 */
[----:B------:R-:W-:Y:S01]  /*2aba0*/  IMAD.MOV.U32 R13, RZ, RZ, R26 ;  /* 0x000000ffff0d7224 */ /* 0x000fe200078e001a */
[----:B------:R-:W-:Y:S01]  /*2abb0*/  MOV R12, RZ ;  /* 0x000000ff000c7202 */ /* 0x000fe20000000f00 */
[----:B------:R-:W-:Y:S02]  /*2abc0*/  IMAD.MOV.U32 R11, RZ, RZ, 0x1e1f ;  /* 0x00001e1fff0b7424 */ /* 0x000fe400078e00ff */
[----:B------:R-:W-:-:S07]  /*2abd0*/  IMAD.MOV.U32 R15, RZ, RZ, -0x1 ;  /* 0xffffffffff0f7424 */ /* 0x000fce00078e00ff */
[----:B------:R-:W-:Y:S05]  /*2abe0*/  WARPSYNC.COLLECTIVE R15, `(.L_x_810) ;  /* 0x000000000f087348 */ /* 0x000fea0003c00000 */
[----:B------:R0:W1:Y:S02]  /*2abf0*/  SHFL.IDX P6, R14, R13, R12, R11 ;  /* 0x0000000c0d0e7389 */ /* 0x00006400000c000b */
[----:B01----:R-:W-:Y:S01]  /*2ac00*/  ENDCOLLECTIVE ;  /* 0x000000000000791b */ /* 0x003fe20003800000 */
.L_x_810:
[----:B------:R-:W-:Y:S05]  /*2ac10*/  BSYNC B1 ;  /* 0x0000000000017941 */ /* 0x000fea0003800000 */
.L_x_809:
        /* <DEDUP_REMOVED lines=8> */
.L_x_811:
[----:B------:R-:W-:Y:S01]  /*2aca0*/  MOV R13, R37 ;  /* 0x00000025000d7202 */ /* 0x000fe20000000f00 */
[----:B------:R-:W-:-:S07]  /*2acb0*/  IMAD.MOV.U32 R21, RZ, RZ, R14 ;  /* 0x000000ffff157224 */ /* 0x000fce00078e000e */
[----:B------:R-:W-:Y:S05]  /*2acc0*/  WARPSYNC.COLLECTIVE R15, `(.L_x_812) ;  /* 0x000000000f087348 */ /* 0x000fea0003c00000 */
[----:B------:R0:W1:Y:S02]  /*2acd0*/  SHFL.IDX P6, R14, R13, R12, R11 ;  /* 0x0000000c0d0e7389 */ /* 0x00006400000c000b */
[----:B01----:R-:W-:Y:S01]  /*2ace0*/  ENDCOLLECTIVE ;  /* 0x000000000000791b */ /* 0x003fe20003800000 */
.L_x_812:
[----:B------:R-:W-:Y:S02]  /*2acf0*/  IMAD.MOV.U32 R13, RZ, RZ, R136 ;  /* 0x000000ffff0d7224 */ /* 0x000fe400078e0088 */
[----:B------:R-:W-:-:S07]  /*2ad00*/  IMAD.MOV.U32 R37, RZ, RZ, R14 ;  /* 0x000000ffff257224 */ /* 0x000fce00078e000e */
[----:B------:R-:W-:Y:S05]  /*2ad10*/  WARPSYNC.COLLECTIVE R15, `(.L_x_813) ;  /* 0x000000000f087348 */ /* 0x000fea0003c00000 */
[----:B------:R0:W1:Y:S02]  /*2ad20*/  SHFL.IDX P6, R14, R13, R12, R11 ;  /* 0x0000000c0d0e7389 */ /* 0x00006400000c000b */
[----:B01----:R-:W-:Y:S01]  /*2ad30*/  ENDCOLLECTIVE ;  /* 0x000000000000791b */ /* 0x003fe20003800000 */
.L_x_813:
[----:B------:R-:W-:Y:S01]  /*2ad40*/  MOV R39, R14 ;  /* 0x0000000e00277202 */ /* 0x000fe20000000f00 */
[----:B------:R-:W-:Y:S06]  /*2ad50*/  BRA `(.L_x_814) ;  /* 0xfffffe9000cc7947 */ /* 0x000fec000383ffff */
.L_x_578:
[----:B0-----:R0:W1:Y:S02]  /*2ad60*/  SYNCS.PHASECHK.TRANS64.TRYWAIT P0, [R18+URZ+0x29800], R21 ;  /* 0x02980015120075a7 */ /* 0x001064000800017f */
[----:B-1----:R-:W-:Y:S05]  /*2ad70*/  @!P0 NANOSLEEP.SYNCS 0x989680 ;  /* 0x009896800000895d */ /* 0x002fea0003900000 */
[----:B------:R-:W1:Y:S02]  /*2ad80*/  @!P0 SYNCS.PHASECHK.TRANS64 P0, [R18+URZ+0x29800], R21 ;  /* 0x02980015120085a7 */ /* 0x000e64000800007f */
[----:B-1----:R-:W-:Y:S05]  /*2ad90*/  @!P0 BRA `(.L_x_578) ;  /* 0xfffffffc00f08947 */ /* 0x002fea000383ffff */
[----:B------:R-:W-:Y:S05]  /*2ada0*/  BRA `(.L_x_815) ;  /* 0xfffffe9400cc7947 */ /* 0x000fea000383ffff */
.L_x_586:
[----:B-1----:R1:W3:Y:S02]  /*2adb0*/  SYNCS.PHASECHK.TRANS64.TRYWAIT P1, [R0+URZ+0x29830], R3 ;  /* 0x02983003000075a7 */ /* 0x0022e4000802017f */
[----:B---3--:R-:W-:Y:S05]  /*2adc0*/  @!P1 NANOSLEEP.SYNCS 0x989680 ;  /* 0x009896800000995d */ /* 0x008fea0003900000 */
[----:B------:R-:W3:Y:S02]  /*2add0*/  @!P1 SYNCS.PHASECHK.TRANS64 P1, [R0+URZ+0x29830], R3 ;  /* 0x02983003000095a7 */ /* 0x000ee4000802007f */
[----:B---3--:R-:W-:Y:S05]  /*2ade0*/  @!P1 BRA `(.L_x_586) ;  /* 0xfffffffc00f09947 */ /* 0x008fea000383ffff */
[----:B------:R-:W-:Y:S05]  /*2adf0*/  BRA `(.L_x_585) ;  /* 0xfffffec800007947 */ /* 0x000fea000383ffff */
.L_x_593:
[----:B-1----:R1:W2:Y:S02]  /*2ae00*/  SYNCS.PHASECHK.TRANS64.TRYWAIT P2, [R11+URZ+0x29830], R10 ;  /* 0x0298300a0b0075a7 */ /* 0x0022a4000804017f */
[----:B--2---:R-:W-:Y:S05]  /*2ae10*/  @!P2 NANOSLEEP.SYNCS 0x989680 ;  /* 0x009896800000a95d */ /* 0x004fea0003900000 */
[----:B------:R-:W2:Y:S02]  /*2ae20*/  @!P2 SYNCS.PHASECHK.TRANS64 P2, [R11+URZ+0x29830], R10 ;  /* 0x0298300a0b00a5a7 */ /* 0x000ea4000804007f */
[----:B--2---:R-:W-:Y:S05]  /*2ae30*/  @!P2 BRA `(.L_x_593) ;  /* 0xfffffffc00f0a947 */ /* 0x004fea000383ffff */
[----:B------:R-:W-:Y:S05]  /*2ae40*/  BRA `(.L_x_592) ;  /* 0xffffff0800787947 */ /* 0x000fea000383ffff */
.L_x_597:
[----:B-1----:R1:W2:Y:S02]  /*2ae50*/  SYNCS.PHASECHK.TRANS64.TRYWAIT P1, [R10+URZ+0x29850], R7 ;  /* 0x029850070a0075a7 */ /* 0x0022a4000802017f */
[----:B--2---:R-:W-:Y:S05]  /*2ae60*/  @!P1 NANOSLEEP.SYNCS 0x989680 ;  /* 0x009896800000995d */ /* 0x004fea0003900000 */
[----:B------:R-:W2:Y:S02]  /*2ae70*/  @!P1 SYNCS.PHASECHK.TRANS64 P1, [R10+URZ+0x29850], R7 ;  /* 0x029850070a0095a7 */ /* 0x000ea4000802007f */
[----:B--2---:R-:W-:Y:S05]  /*2ae80*/  @!P1 BRA `(.L_x_597) ;  /* 0xfffffffc00f09947 */ /* 0x004fea000383ffff */
[----:B------:R-:W-:Y:S05]  /*2ae90*/  BRA `(.L_x_594) ;  /* 0xffffff1800b47947 */ /* 0x000fea000383ffff */
.L_x_604:
[----:B-1----:R1:W2:Y:S02]  /*2aea0*/  SYNCS.PHASECHK.TRANS64.TRYWAIT P1, [R11+URZ+0x29850], R2 ;  /* 0x029850020b0075a7 */ /* 0x0022a4000802017f */
[----:B--2---:R-:W-:Y:S05]  /*2aeb0*/  @!P1 NANOSLEEP.SYNCS 0x989680 ;  /* 0x009896800000995d */ /* 0x004fea0003900000 */
[----:B------:R-:W2:Y:S02]  /*2aec0*/  @!P1 SYNCS.PHASECHK.TRANS64 P1, [R11+URZ+0x29850], R2 ;  /* 0x029850020b0095a7 */ /* 0x000ea4000802007f */
[----:B--2---:R-:W-:Y:S05]  /*2aed0*/  @!P1 BRA `(.L_x_604) ;  /* 0xfffffffc00f09947 */ /* 0x004fea000383ffff */
[----:B------:R-:W-:Y:S05]  /*2aee0*/  BRA `(.L_x_603) ;  /* 0xffffff4400507947 */ /* 0x000fea000383ffff */
.L_x_608:
[----:B------:R-:W-:Y:S01]  /*2aef0*/  IMAD.MOV.U32 R12, RZ, RZ, R0 ;  /* 0x000000ffff0c7224 */ /* 0x000fe200078e0000 */
[----:B------:R-:W-:Y:S01]  /*2af00*/  MOV R15, 0xffffffff ;  /* 0xffffffff000f7802 */ /* 0x000fe20000000f00 */
[----:B------:R-:W-:Y:S01]  /*2af10*/  IMAD.MOV.U32 R11, RZ, RZ, 0x1c1f ;  /* 0x00001c1fff0b7424 */ /* 0x000fe200078e00ff */
[----:B------:R-:W-:Y:S02]  /*2af20*/  SEL R5, R96, R97, P0 ;  /* 0x0000006160057207 */ /* 0x000fe40000000000 */
[----:B------:R-:W-:-:S07]  /*2af30*/  SEL R7, R97, R96, P0 ;  /* 0x0000006061077207 */ /* 0x000fce0000000000 */
[----:B-1---5:R-:W-:Y:S05]  /*2af40*/  WARPSYNC.COLLECTIVE R15, `(.L_x_816) ;  /* 0x000000000f087348 */ /* 0x022fea0003c00000 */
[----:B------:R0:W2:Y:S02]  /*2af50*/  SHFL.IDX P6, R14, R13, R12, R11 ;  /* 0x0000000c0d0e7389 */ /* 0x0000a400000c000b */
[----:B012--5:R-:W-:Y:S01]  /*2af60*/  ENDCOLLECTIVE ;  /* 0x000000000000791b */ /* 0x027fe20003800000 */
.L_x_816:
[----:B------:R-:W-:Y:S02]  /*2af70*/  SEL R9, R92, R93, P0 ;  /* 0x0000005d5c097207 */ /* 0x000fe40000000000 */
[----:B------:R-:W-:Y:S02]  /*2af80*/  SEL R21, R93, R92, P0 ;  /* 0x0000005c5d157207 */ /* 0x000fe40000000000 */
[----:B------:R-:W-:Y:S02]  /*2af90*/  SEL R25, R52, R43, P0 ;  /* 0x0000002b34197207 */ /* 0x000fe40000000000 */
[----:B------:R-:W-:Y:S02]  /*2afa0*/  SEL R27, R43, R52, P0 ;  /* 0x000000342b1b7207 */ /* 0x000fe40000000000 */
[----:B------:R-:W-:Y:S02]  /*2afb0*/  SEL R29, R41, R40, P0 ;  /* 0x00000028291d7207 */ /* 0x000fe40000000000 */
[----:B------:R-:W-:-:S02]  /*2afc0*/  SEL R31, R40, R41, P0 ;  /* 0x00000029281f7207 */ /* 0x000fc40000000000 */
[----:B------:R-:W-:Y:S01]  /*2afd0*/  SEL R51, R53, R30, P0 ;  /* 0x0000001e35337207 */ /* 0x000fe20000000000 */
[----:B------:R-:W-:Y:S01]  /*2afe0*/  IMAD.MOV.U32 R13, RZ, RZ, R3 ;  /* 0x000000ffff0d7224 */ /* 0x000fe200078e0003 */
[----:B------:R-:W-:Y:S02]  /*2aff0*/  MOV R12, R2 ;  /* 0x00000002000c7202 */ /* 0x000fe40000000f00 */
[----:B------:R-:W-:Y:S02]  /*2b000*/  SEL R53, R30, R53, P0 ;  /* 0x000000351e357207 */ /* 0x000fe40000000000 */
[----:B------:R-:W-:Y:S02]  /*2b010*/  SEL R33, R35, R32, P0 ;  /* 0x0000002023217207 */ /* 0x000fe40000000000 */
[----:B------:R-:W-:Y:S02]  /*2b020*/  SEL R35, R32, R35, P0 ;  /* 0x0000002320237207 */ /* 0x000fe40000000000 */
[----:B------:R-:W-:Y:S01]  /*2b030*/  SEL R67, R34, R69, P0 ;  /* 0x0000004522437207 */ /* 0x000fe20000000000 */
[----:B------:R-:W-:Y:S01]  /*2b040*/  IMAD.MOV.U32 R6, RZ, RZ, R14 ;  /* 0x000000ffff067224 */ /* 0x000fe200078e000e */
[----:B------:R-:W-:-:S07]  /*2b050*/  SEL R69, R69, R34, P0 ;  /* 0x0000002245457207 */ /* 0x000fce0000000000 */
[----:B------:R-:W-:Y:S05]  /*2b060*/  WARPSYNC.COLLECTIVE R15, `(.L_x_817) ;  /* 0x000000000f087348 */ /* 0x000fea0003c00000 */
[----:B------:R0:W1:Y:S02]  /*2b070*/  SHFL.IDX P6, R14, R13, R12, R11 ;  /* 0x0000000c0d0e7389 */ /* 0x00006400000c000b */
[----:B01----:R-:W-:Y:S01]  /*2b080*/  ENDCOLLECTIVE ;  /* 0x000000000000791b */ /* 0x003fe20003800000 */
.L_x_817:
        /* <DEDUP_REMOVED lines=18> */
.L_x_818:
[----:B------:R-:W-:Y:S02]  /*2b1b0*/  SEL R77, R48, R77, P0 ;  /* 0x0000004d304d7207 */ /* 0x000fe40000000000 */
[----:B------:R-:W-:Y:S02]  /*2b1c0*/  SEL R57, R56, R57, P0 ;  /* 0x0000003938397207 */ /* 0x000fe40000000000 */
[----:B------:R-:W-:Y:S02]  /*2b1d0*/  SEL R59, R50, R61, P0 ;  /* 0x0000003d323b7207 */ /* 0x000fe40000000000 */
[----:B------:R-:W-:Y:S02]  /*2b1e0*/  SEL R61, R61, R50, P0 ;  /* 0x000000323d3d7207 */ /* 0x000fe40000000000 */
[----:B------:R-:W-:Y:S02]  /*2b1f0*/  SEL R4, R6, R3, P0 ;  /* 0x0000000306047207 */ /* 0x000fe40000000000 */
[----:B------:R-:W-:Y:S01]  /*2b200*/  SEL R6, R3, R6, P0 ;  /* 0x0000000603067207 */ /* 0x000fe20000000000 */
[----:B------:R-:W-:Y:S01]  /*2b210*/  IMAD.MOV.U32 R13, RZ, RZ, R7 ;  /* 0x000000ffff0d7224 */ /* 0x000fe200078e0007 */
[----:B------:R-:W-:Y:S01]  /*2b220*/  MOV R12, R2 ;  /* 0x00000002000c7202 */ /* 0x000fe20000000f00 */
[----:B------:R-:W-:-:S07]  /*2b230*/  IMAD.MOV.U32 R10, RZ, RZ, R14 ;  /* 0x000000ffff0a7224 */ /* 0x000fce00078e000e */
[----:B------:R-:W-:Y:S05]  /*2b240*/  WARPSYNC.COLLECTIVE R15, `(.L_x_819) ;  /* 0x000000000f087348 */ /* 0x000fea0003c00000 */
[----:B------:R0:W1:Y:S02]  /*2b250*/  SHFL.IDX P6, R14, R13, R12, R11 ;  /* 0x0000000c0d0e7389 */ /* 0x00006400000c000b */
[----:B01----:R-:W-:Y:S01]  /*2b260*/  ENDCOLLECTIVE ;  /* 0x000000000000791b */ /* 0x003fe20003800000 */
.L_x_819:
[----:B------:R-:W-:Y:S01]  /*2b270*/  IMAD.MOV.U32 R13, RZ, RZ, R9 ;  /* 0x000000ffff0d7224 */ /* 0x000fe200078e0009 */
[----:B------:R-:W-:Y:S01]  /*2b280*/  MOV R12, R0 ;  /* 0x00000000000c7202 */ /* 0x000fe20000000f00 */
[----:B------:R-:W-:-:S07]  /*2b290*/  IMAD.MOV.U32 R7, RZ, RZ, R14 ;  /* 0x000000ffff077224 */ /* 0x000fce00078e000e */
[----:B------:R-:W-:Y:S05]  /*2b2a0*/  WARPSYNC.COLLECTIVE R15, `(.L_x_820) ;  /* 0x000000000f087348 */ /* 0x000fea0003c00000 */
[----:B------:R0:W1:Y:S02]  /*2b2b0*/  SHFL.IDX P6, R14, R13, R12, R11 ;  /* 0x0000000c0d0e7389 */ /* 0x00006400000c000b */
[----:B01----:R-:W-:Y:S01]  /*2b2c0*/  ENDCOLLECTIVE ;  /* 0x000000000000791b */ /* 0x003fe20003800000 */
.L_x_820:
        /* <DEDUP_REMOVED lines=8> */
.L_x_821:
[----:B------:R-:W-:Y:S01]  /*2b350*/  IMAD.MOV.U32 R13, RZ, RZ, R25 ;  /* 0x000000ffff0d7224 */ /* 0x000fe200078e0019 */
[----:B------:R-:W-:Y:S01]  /*2b360*/  MOV R12, R0 ;  /* 0x00000000000c7202 */ /* 0x000fe20000000f00 */
[----:B------:R-:W-:-:S07]  /*2b370*/  IMAD.MOV.U32 R20, RZ, RZ, R14 ;  /* 0x000000ffff147224 */ /* 0x000fce00078e000e */
[----:B------:R-:W-:Y:S05]  /*2b380*/  WARPSYNC.COLLECTIVE R15, `(.L_x_822) ;  /* 0x000000000f087348 */ /* 0x000fea0003c00000 */
[----:B------:R0:W1:Y:S02]  /*2b390*/  SHFL.IDX P6, R14, R13, R12, R11 ;  /* 0x0000000c0d0e7389 */ /* 0x00006400000c000b */
[----:B01----:R-:W-:Y:S01]  /*2b3a0*/  ENDCOLLECTIVE ;  /* 0x000000000000791b */ /* 0x003fe20003800000 */
.L_x_822:
[----:B------:R-:W-:Y:S01]  /*2b3b0*/  IMAD.MOV.U32 R13, RZ, RZ, R27 ;  /* 0x000000ffff0d7224 */ /* 0x000fe200078e001b */
[----:B------:R-:W-:Y:S01]  /*2b3c0*/  MOV R12, R2 ;  /* 0x00000002000c7202 */ /* 0x000fe20000000f00 */
[----:B------:R-:W-:-:S07]  /*2b3d0*/  IMAD.MOV.U32 R26, RZ, RZ, R14 ;  /* 0x000000ffff1a7224 */ /* 0x000fce00078e000e */
[----:B------:R-:W-:Y:S05]  /*2b3e0*/  WARPSYNC.COLLECTIVE R15, `(.L_x_823) ;  /* 0x000000000f087348 */ /* 0x000fea0003c00000 */
[----:B------:R0:W1:Y:S02]  /*2b3f0*/  SHFL.IDX P6, R14, R13, R12, R11 ;  /* 0x0000000c0d0e7389 */ /* 0x00006400000c000b */
[----:B01----:R-:W-:Y:S01]  /*2b400*/  ENDCOLLECTIVE ;  /* 0x000000000000791b */ /* 0x003fe20003800000 */
.L_x_823:
[----:B------:R-:W-:Y:S01]  /*2b410*/  IMAD.MOV.U32 R13, RZ, RZ, R29 ;  /* 0x000000ffff0d7224 */ /* 0x000fe200078e001d */
[----:B------:R-:W-:Y:S01]  /*2b420*/  MOV R12, R0 ;  /* 0x00000000000c7202 */ /* 0x000fe20000000f00 */
[----:B------:R-:W-:-:S07]  /*2b430*/  IMAD.MOV.U32 R27, RZ, RZ, R14 ;  /* 0x000000ffff1b7224 */ /* 0x000fce00078e000e */
[----:B------:R-:W-:Y:S05]  /*2b440*/  WARPSYNC.COLLECTIVE R15, `(.L_x_824) ;  /* 0x000000000f087348 */ /* 0x000fea0003c00000 */
[----:B------:R0:W1:Y:S02]  /*2b450*/  SHFL.IDX P6, R14, R13, R12, R11 ;  /* 0x0000000c0d0e7389 */ /* 0x00006400000c000b */
[----:B01----:R-:W-:Y:S01]  /*2b460*/  ENDCOLLECTIVE ;  /* 0x000000000000791b */ /* 0x003fe20003800000 */
.L_x_824:
        /* <DEDUP_REMOVED lines=8> */
.L_x_825:
[----:B------:R-:W-:Y:S01]  /*2b4f0*/  IMAD.MOV.U32 R13, RZ, RZ, R33 ;  /* 0x000000ffff0d7224 */ /* 0x000fe200078e0021 */
[----:B------:R-:W-:Y:S01]  /*2b500*/  MOV R12, R0 ;  /* 0x00000000000c7202 */ /* 0x000fe20000000f00 */
[----:B------:R-:W-:-:S07]  /*2b510*/  IMAD.MOV.U32 R31, RZ, RZ, R14 ;  /* 0x000000ffff1f7224 */ /* 0x000fce00078e000e */
[----:B------:R-:W-:Y:S05]  /*2b520*/  WARPSYNC.COLLECTIVE R15, `(.L_x_826) ;  /* 0x000000000f087348 */ /* 0x000fea0003c00000 */
[----:B------:R0:W1:Y:S02]  /*2b530*/  SHFL.IDX P6, R14, R13, R12, R11 ;  /* 0x0000000c0d0e7389 */ /* 0x00006400000c000b */
[----:B01----:R-:W-:Y:S01]  /*2b540*/  ENDCOLLECTIVE ;  /* 0x000000000000791b */ /* 0x003fe20003800000 */
.L_x_826:
        /* <DEDUP_REMOVED lines=8> */
.L_x_827:
[----:B------:R-:W-:Y:S01]  /*2b5d0*/  IMAD.MOV.U32 R13, RZ, RZ, R37 ;  /* 0x000000ffff0d7224 */ /* 0x000fe200078e0025 */
[----:B------:R-:W-:Y:S01]  /*2b5e0*/  MOV R12, R0 ;  /* 0x00000000000c7202 */ /* 0x000fe20000000f00 */
[----:B------:R-:W-:-:S07]  /*2b5f0*/  IMAD.MOV.U32 R35, RZ, RZ, R14 ;  /* 0x000000ffff237224 */ /* 0x000fce00078e000e */
[----:B------:R-:W-:Y:S05]  /*2b600*/  WARPSYNC.COLLECTIVE R15, `(.L_x_828) ;  /* 0x000000000f087348 */ /* 0x000fea0003c00000 */
[----:B------:R0:W1:Y:S02]  /*2b610*/  SHFL.IDX P6, R14, R13, R12, R11 ;  /* 0x0000000c0d0e7389 */ /* 0x00006400000c000b */
[----:B01----:R-:W-:Y:S01]  /*2b620*/  ENDCOLLECTIVE ;  /* 0x000000000000791b */ /* 0x003fe20003800000 */
.L_x_828:
        /* <DEDUP_REMOVED lines=8> */
.L_x_829:
[----:B------:R-:W-:Y:S01]  /*2b6b0*/  IMAD.MOV.U32 R13, RZ, RZ, R41 ;  /* 0x000000ffff0d7224 */ /* 0x000fe200078e0029 */
[----:B------:R-:W-:Y:S01]  /*2b6c0*/  MOV R12, R0 ;  /* 0x00000000000c7202 */ /* 0x000fe20000000f00 */
[----:B------:R-:W-:-:S07]  /*2b6d0*/  IMAD.MOV.U32 R39, RZ, RZ, R14 ;  /* 0x000000ffff277224 */ /* 0x000fce00078e000e */
[----:B------:R-:W-:Y:S05]  /*2b6e0*/  WARPSYNC.COLLECTIVE R15, `(.L_x_830) ;  /* 0x000000000f087348 */ /* 0x000fea0003c00000 */
[----:B------:R0:W1:Y:S02]  /*2b6f0*/  SHFL.IDX P6, R14, R13, R12, R11 ;  /* 0x0000000c0d0e7389 */ /* 0x00006400000c000b */
[----:B01----:R-:W-:Y:S01]  /*2b700*/  ENDCOLLECTIVE ;  /* 0x000000000000791b */ /* 0x003fe20003800000 */
.L_x_830:
        /* <DEDUP_REMOVED lines=8> */
.L_x_831:
[----:B------:R-:W-:Y:S01]  /*2b790*/  IMAD.MOV.U32 R13, RZ, RZ, R47 ;  /* 0x000000ffff0d7224 */ /* 0x000fe200078e002f */
[----:B------:R-:W-:Y:S01]  /*2b7a0*/  MOV R12, R0 ;  /* 0x00000000000c7202 */ /* 0x000fe20000000f00 */
[----:B------:R-:W-:-:S07]  /*2b7b0*/  IMAD.MOV.U32 R43, RZ, RZ, R14 ;  /* 0x000000ffff2b7224 */ /* 0x000fce00078e000e */
[----:B------:R-:W-:Y:S05]  /*2b7c0*/  WARPSYNC.COLLECTIVE R15, `(.L_x_832) ;  /* 0x000000000f087348 */ /* 0x000fea0003c00000 */
[----:B------:R0:W1:Y:S02]  /*2b7d0*/  SHFL.IDX P6, R14, R13, R12, R11 ;  /* 0x0000000c0d0e7389 */ /* 0x00006400000c000b */
[----:B01----:R-:W-:Y:S01]  /*2b7e0*/  ENDCOLLECTIVE ;  /* 0x000000000000791b */ /* 0x003fe20003800000 */
.L_x_832:
        /* <DEDUP_REMOVED lines=8> */
.L_x_833:
[----:B------:R-:W-:Y:S01]  /*2b870*/  IMAD.MOV.U32 R13, RZ, RZ, R51 ;  /* 0x000000ffff0d7224 */ /* 0x000fe200078e0033 */
[----:B------:R-:W-:Y:S01]  /*2b880*/  MOV R12, R0 ;  /* 0x00000000000c7202 */ /* 0x000fe20000000f00 */
[----:B------:R-:W-:-:S07]  /*2b890*/  IMAD.MOV.U32 R46, RZ, RZ, R14 ;  /* 0x000000ffff2e7224 */ /* 0x000fce00078e000e */
[----:B------:R-:W-:Y:S05]  /*2b8a0*/  WARPSYNC.COLLECTIVE R15, `(.L_x_834) ;  /* 0x000000000f087348 */ /* 0x000fea0003c00000 */
[----:B------:R0:W1:Y:S02]  /*2b8b0*/  SHFL.IDX P6, R14, R13, R12, R11 ;  /* 0x0000000c0d0e7389 */ /* 0x00006400000c000b */
[----:B01----:R-:W-:Y:S01]  /*2b8c0*/  ENDCOLLECTIVE ;  /* 0x000000000000791b */ /* 0x003fe20003800000 */
.L_x_834:
        /* <DEDUP_REMOVED lines=8> */
.L_x_835:
[----:B------:R-:W-:Y:S01]  /*2b950*/  IMAD.MOV.U32 R13, RZ, RZ, R55 ;  /* 0x000000ffff0d7224 */ /* 0x000fe200078e0037 */
[----:B------:R-:W-:Y:S01]  /*2b960*/  MOV R12, R0 ;  /* 0x00000000000c7202 */ /* 0x000fe20000000f00 */
[----:B------:R-:W-:-:S07]  /*2b970*/  IMAD.MOV.U32 R48, RZ, RZ, R14 ;  /* 0x000000ffff307224 */ /* 0x000fce00078e000e */
[----:B------:R-:W-:Y:S05]  /*2b980*/  WARPSYNC.COLLECTIVE R15, `(.L_x_836) ;  /* 0x000000000f087348 */ /* 0x000fea0003c00000 */
[----:B------:R0:W1:Y:S02]  /*2b990*/  SHFL.IDX P6, R14, R13, R12, R11 ;  /* 0x0000000c0d0e7389 */ /* 0x00006400000c000b */
[----:B01----:R-:W-:Y:S01]  /*2b9a0*/  ENDCOLLECTIVE ;  /* 0x000000000000791b */ /* 0x003fe20003800000 */
.L_x_836:
[----:B------:R-:W-:Y:S01]  /*2b9b0*/  IMAD.MOV.U32 R13, RZ, RZ, R57 ;  /* 0x000000ffff0d7224 */ /* 0x000fe200078e0039 */
[----:B------:R-:W-:Y:S01]  /*2b9c0*/  MOV R12, R2 ;  /* 0x00000002000c7202 */ /* 0x000fe20000000f00 */
[----:B------:R-:W-:-:S07]  /*2b9d0*/  IMAD.MOV.U32 R55, RZ, RZ, R14 ;  /* 0x000000ffff377224 */ /* 0x000fce00078e000e */
[----:B------:R-:W-:Y:S05]  /*2b9e0*/  WARPSYNC.COLLECTIVE R15, `(.L_x_837) ;  /* 0x000000000f087348 */ /* 0x000fea0003c00000 */
[----:B------:R0:W1:Y:S02]  /*2b9f0*/  SHFL.IDX P6, R14, R13, R12, R11 ;  /* 0x0000000c0d0e7389 */ /* 0x00006400000c000b */
[----:B01----:R-:W-:Y:S01]  /*2ba00*/  ENDCOLLECTIVE ;  /* 0x000000000000791b */ /* 0x003fe20003800000 */
.L_x_837:
[----:B------:R-:W-:Y:S01]  /*2ba10*/  IMAD.MOV.U32 R13, RZ, RZ, R59 ;  /* 0x000000ffff0d7224 */ /* 0x000fe200078e003b */
[----:B------:R-:W-:Y:S01]  /*2ba20*/  MOV R12, R0 ;  /* 0x00000000000c7202 */ /* 0x000fe20000000f00 */
[----:B------:R-:W-:-:S07]  /*2ba30*/  IMAD.MOV.U32 R50, RZ, RZ, R14 ;  /* 0x000000ffff327224 */ /* 0x000fce00078e000e */
[----:B------:R-:W-:Y:S05]  /*2ba40*/  WARPSYNC.COLLECTIVE R15, `(.L_x_838) ;  /* 0x000000000f087348 */ /* 0x000fea0003c00000 */
[----:B------:R0:W1:Y:S02]  /*2ba50*/  SHFL.IDX P6, R14, R13, R12, R11 ;  /* 0x0000000c0d0e7389 */ /* 0x00006400000c000b */
[----:B01----:R-:W-:Y:S01]  /*2ba60*/  ENDCOLLECTIVE ;  /* 0x000000000000791b */ /* 0x003fe20003800000 */
.L_x_838:
[----:B------:R-:W-:Y:S01]  /*2ba70*/  IMAD.MOV.U32 R13, RZ, RZ, R61 ;  /* 0x000000ffff0d7224 */ /* 0x000fe200078e003d */
[----:B------:R-:W-:Y:S01]  /*2ba80*/  MOV R12, R2 ;  /* 0x00000002000c7202 */ /* 0x000fe20000000f00 */
[----:B------:R-:W-:-:S07]  /*2ba90*/  IMAD.MOV.U32 R59, RZ, RZ, R14 ;  /* 0x000000ffff3b7224 */ /* 0x000fce00078e000e */
[----:B------:R-:W-:Y:S05]  /*2baa0*/  WARPSYNC.COLLECTIVE R15, `(.L_x_839) ;  /* 0x000000000f087348 */ /* 0x000fea0003c00000 */
[----:B------:R0:W1:Y:S02]  /*2bab0*/  SHFL.IDX P6, R14, R13, R12, R11 ;  /* 0x0000000c0d0e7389 */ /* 0x00006400000c000b */
[----:B01----:R-:W-:Y:S01]  /*2bac0*/  ENDCOLLECTIVE ;  /* 0x000000000000791b */ /* 0x003fe20003800000 */
.L_x_839:
[----:B------:R-:W-:Y:S01]  /*2bad0*/  IMAD.MOV.U32 R13, RZ, RZ, R63 ;  /* 0x000000ffff0d7224 */ /* 0x000fe200078e003f */
[----:B------:R-:W-:Y:S01]  /*2bae0*/  MOV R12, R0 ;  /* 0x00000000000c7202 */ /* 0x000fe20000000f00 */
[----:B------:R-:W-:-:S07]  /*2baf0*/  IMAD.MOV.U32 R52, RZ, RZ, R14 ;  /* 0x000000ffff347224 */ /* 0x000fce00078e000e */
[----:B------:R-:W-:Y:S05]  /*2bb00*/  WARPSYNC.COLLECTIVE R15, `(.L_x_840) ;  /* 0x000000000f087348 */ /* 0x000fea0003c00000 */
[----:B------:R0:W1:Y:S02]  /*2bb10*/  SHFL.IDX P6, R14, R13, R12, R11 ;  /* 0x0000000c0d0e7389 */ /* 0x00006400000c000b */
[----:B01----:R-:W-:Y:S01]  /*2bb20*/  ENDCOLLECTIVE ;  /* 0x000000000000791b */ /* 0x003fe20003800000 */
.L_x_840:
        /* <DEDUP_REMOVED lines=8> */
.L_x_841:
[----:B------:R-:W-:Y:S01]  /*2bbb0*/  IMAD.MOV.U32 R13, RZ, RZ, R67 ;  /* 0x000000ffff0d7224 */ /* 0x000fe200078e0043 */
[----:B------:R-:W-:Y:S01]  /*2bbc0*/  MOV R12, R0 ;  /* 0x00000000000c7202 */ /* 0x000fe20000000f00 */
[----:B------:R-:W-:-:S07]  /*2bbd0*/  IMAD.MOV.U32 R54, RZ, RZ, R14 ;  /* 0x000000ffff367224 */ /* 0x000fce00078e000e */
[----:B------:R-:W-:Y:S05]  /*2bbe0*/  WARPSYNC.COLLECTIVE R15, `(.L_x_842) ;  /* 0x000000000f087348 */ /* 0x000fea0003c00000 */
[----:B------:R0:W1:Y:S02]  /*2bbf0*/  SHFL.IDX P6, R14, R13, R12, R11 ;  /* 0x0000000c0d0e7389 */ /* 0x00006400000c000b */
[----:B01----:R-:W-:Y:S01]  /*2bc00*/  ENDCOLLECTIVE ;  /* 0x000000000000791b */ /* 0x003fe20003800000 */
.L_x_842:
        /* <DEDUP_REMOVED lines=8> */
.L_x_843:
[----:B------:R-:W-:Y:S01]  /*2bc90*/  IMAD.MOV.U32 R13, RZ, RZ, R71 ;  /* 0x000000ffff0d7224 */ /* 0x000fe200078e0047 */
[----:B------:R-:W-:Y:S01]  /*2bca0*/  MOV R12, R0 ;  /* 0x00000000000c7202 */ /* 0x000fe20000000f00 */
[----:B------:R-:W-:-:S07]  /*2bcb0*/  IMAD.MOV.U32 R56, RZ, RZ, R14 ;  /* 0x000000ffff387224 */ /* 0x000fce00078e000e */
[----:B------:R-:W-:Y:S05]  /*2bcc0*/  WARPSYNC.COLLECTIVE R15, `(.L_x_844) ;  /* 0x000000000f087348 */ /* 0x000fea0003c00000 */
[----:B------:R0:W1:Y:S02]  /*2bcd0*/  SHFL.IDX P6, R14, R13, R12, R11 ;  /* 0x0000000c0d0e7389 */ /* 0x00006400000c000b */
[----:B01----:R-:W-:Y:S01]  /*2bce0*/  ENDCOLLECTIVE ;  /* 0x000000000000791b */ /* 0x003fe20003800000 */
.L_x_844:
        /* <DEDUP_REMOVED lines=8> */
.L_x_845:
[----:B------:R-:W-:Y:S01]  /*2bd70*/  IMAD.MOV.U32 R13, RZ, RZ, R75 ;  /* 0x000000ffff0d7224 */ /* 0x000fe200078e004b */
[----:B------:R-:W-:Y:S01]  /*2bd80*/  MOV R12, R0 ;  /* 0x00000000000c7202 */ /* 0x000fe20000000f00 */
[----:B------:R-:W-:-:S07]  /*2bd90*/  IMAD.MOV.U32 R58, RZ, RZ, R14 ;  /* 0x000000ffff3a7224 */ /* 0x000fce00078e000e */
[----:B------:R-:W-:Y:S05]  /*2bda0*/  WARPSYNC.COLLECTIVE R15, `(.L_x_846) ;  /* 0x000000000f087348 */ /* 0x000fea0003c00000 */
[----:B------:R0:W1:Y:S02]  /*2bdb0*/  SHFL.IDX P6, R14, R13, R12, R11 ;  /* 0x0000000c0d0e7389 */ /* 0x00006400000c000b */
[----:B01----:R-:W-:Y:S01]  /*2bdc0*/  ENDCOLLECTIVE ;  /* 0x000000000000791b */ /* 0x003fe20003800000 */
.L_x_846:
[----:B------:R-:W-:Y:S02]  /*2bdd0*/  SEL R37, R71, R58, P0 ;  /* 0x0000003a47257207 */ /* 0x000fe40000000000 */
[----:B------:R-:W-:Y:S01]  /*2bde0*/  SEL R39, R58, R71, P0 ;  /* 0x000000473a277207 */ /* 0x000fe20000000000 */
[----:B------:R-:W-:Y:S01]  /*2bdf0*/  IMAD.MOV.U32 R13, RZ, RZ, R77 ;  /* 0x000000ffff0d7224 */ /* 0x000fe200078e004d */
[----:B------:R-:W-:Y:S01]  /*2be00*/  MOV R12, R2 ;  /* 0x00000002000c7202 */ /* 0x000fe20000000f00 */
[----:B------:R-:W-:Y:S02]  /*2be10*/  IMAD.MOV.U32 R2, RZ, RZ, RZ ;  /* 0x000000ffff027224 */ /* 0x000fe400078e00ff */
[----:B------:R-:W-:-:S07]  /*2be20*/  IMAD.MOV.U32 R75, RZ, RZ, R14 ;  /* 0x000000ffff4b7224 */ /* 0x000fce00078e000e */
[----:B------:R-:W-:Y:S05]  /*2be30*/  WARPSYNC.COLLECTIVE R15, `(.L_x_847) ;  /* 0x000000000f087348 */ /* 0x000fea0003c00000 */
[----:B------:R0:W1:Y:S02]  /*2be40*/  SHFL.IDX P6, R14, R13, R12, R11 ;  /* 0x0000000c0d0e7389 */ /* 0x00006400000c000b */
[----:B01----:R-:W-:Y:S01]  /*2be50*/  ENDCOLLECTIVE ;  /* 0x000000000000791b */ /* 0x003fe20003800000 */
.L_x_847:
[----:B------:R-:W-:Y:S02]  /*2be60*/  SEL R12, R9, R20, P0 ;  /* 0x00000014090c7207 */ /* 0x000fe40000000000 */
[----:B------:R-:W-:Y:S02]  /*2be70*/  SEL R11, R48, R51, P0 ;  /* 0x00000033300b7207 */ /* 0x000fe40000000000 */
[----:B------:R-:W-:Y:S02]  /*2be80*/  SEL R13, R55, R50, P0 ;  /* 0x00000032370d7207 */ /* 0x000fe40000000000 */
[----:B------:R-:W-:Y:S01]  /*2be90*/  SEL R15, R50, R55, P0 ;  /* 0x00000037320f7207 */ /* 0x000fe20000000000 */
[----:B------:R-:W-:Y:S01]  /*2bea0*/  IMAD.MOV.U32 R60, RZ, RZ, R14 ;  /* 0x000000ffff3c7224 */ /* 0x000fe200078e000e */
[----:B------:R-:W-:Y:S02]  /*2beb0*/  SEL R14, R20, R9, P0 ;  /* 0x00000009140e7207 */ /* 0x000fe40000000000 */
[----:B------:R-:W-:Y:S01]  /*2bec0*/  SEL R9, R51, R48, P0 ;  /* 0x0000003033097207 */ /* 0x000fe20000000000 */
[----:B------:R-:W-:Y:S06]  /*2bed0*/  BRA `(.L_x_848) ;  /* 0xffffff4c00007947 */ /* 0x000fec000383ffff */
.L_x_620:
[----:B------:R-:W-:Y:S01]  /*2bee0*/  MOV R13, R3 ;  /* 0x00000003000d7202 */ /* 0x000fe20000000f00 */
[----:B------:R-:W-:Y:S01]  /*2bef0*/  IMAD.MOV.U32 R12, RZ, RZ, RZ ;  /* 0x000000ffff0c7224 */ /* 0x000fe200078e00ff */
[----:B------:R-:W-:Y:S01]  /*2bf00*/  MOV R15, 0xffffffff ;  /* 0xffffffff000f7802 */ /* 0x000fe20000000f00 */
[----:B------:R-:W-:-:S07]  /*2bf10*/  IMAD.MOV.U32 R11, RZ, RZ, 0x181f ;  /* 0x0000181fff0b7424 */ /* 0x000fce00078e00ff */
[----:B01----:R-:W-:Y:S05]  /*2bf20*/  WARPSYNC.COLLECTIVE R15, `(.L_x_849) ;  /* 0x000000000f087348 */ /* 0x003fea0003c00000 */
[----:B------:R2:W3:Y:S02]  /*2bf30*/  SHFL.IDX P6, R14, R13, R12, R11 ;  /* 0x0000000c0d0e7389 */ /* 0x0004e400000c000b */
[----:B0123--:R-:W-:Y:S01]  /*2bf40*/  ENDCOLLECTIVE ;  /* 0x000000000000791b */ /* 0x00ffe20003800000 */
.L_x_849:
[----:B------:R-:W-:Y:S02]  /*2bf50*/  IMAD.MOV.U32 R13, RZ, RZ, R2 ;  /* 0x000000ffff0d7224 */ /* 0x000fe400078e0002 */
[----:B------:R-:W-:-:S07]  /*2bf60*/  IMAD.MOV.U32 R0, RZ, RZ, R14 ;  /* 0x000000ffff007224 */ /* 0x000fce00078e000e */
[----:B------:R-:W-:Y:S05]  /*2bf70*/  WARPSYNC.COLLECTIVE R15, `(.L_x_850) ;  /* 0x000000000f087348 */ /* 0x000fea0003c00000 */
[----:B------:R0:W1:Y:S02]  /*2bf80*/  SHFL.IDX P6, R14, R13, R12, R11 ;  /* 0x0000000c0d0e7389 */ /* 0x00006400000c000b */
[----:B01----:R-:W-:Y:S01]  /*2bf90*/  ENDCOLLECTIVE ;  /* 0x000000000000791b */ /* 0x003fe20003800000 */
.L_x_850:
[----:B------:R-:W-:Y:S05]  /*2bfa0*/  BRA `(.L_x_851) ;  /* 0xffffff6000647947 */ /* 0x000fea000383ffff */
.L_x_623:
[----:B------:R-:W-:Y:S01]  /*2bfb0*/  BSSY B1, `(.L_x_852) ;  /* 0x0000008000017945 */ /* 0x000fe20003800000 */
[----:B------:R-:W-:Y:S01]  /*2bfc0*/  MOV R13, R3 ;  /* 0x00000003000d7202 */ /* 0x000fe20000000f00 */
[----:B------:R-:W-:Y:S01]  /*2bfd0*/  IMAD.MOV.U32 R12, RZ, RZ, 0x1 ;  /* 0x00000001ff0c7424 */ /* 0x000fe200078e00ff */
[----:B---3--:R-:W-:Y:S01]  /*2bfe0*/  MOV R15, 0xffffffff ;  /* 0xffffffff000f7802 */ /* 0x008fe20000000f00 */
[----:B------:R-:W-:-:S07]  /*2bff0*/  IMAD.MOV.U32 R11, RZ, RZ, 0x181f ;  /* 0x0000181fff0b7424 */ /* 0x000fce00078e00ff */
[----:B012-4-:R-:W-:Y:S05]  /*2c000*/  WARPSYNC.COLLECTIVE R15, `(.L_x_853) ;  /* 0x000000000f087348 */ /* 0x017fea0003c00000 */
[----:B----4-:R3:W4:Y:S02]  /*2c010*/  SHFL.IDX P6, R14, R13, R12, R11 ;  /* 0x0000000c0d0e7389 */ /* 0x01072400000c000b */
[----:B01234-:R-:W-:Y:S01]  /*2c020*/  ENDCOLLECTIVE ;  /* 0x000000000000791b */ /* 0x01ffe20003800000 */
.L_x_853:
[----:B------:R-:W-:Y:S05]  /*2c030*/  BSYNC B1 ;  /* 0x0000000000017941 */ /* 0x000fea0003800000 */
.L_x_852:
        /* <DEDUP_REMOVED lines=8> */
.L_x_854:
[----:B------:R-:W-:Y:S05]  /*2c0c0*/  BRA `(.L_x_855) ;  /* 0xffffff6000707947 */ /* 0x000fea000383ffff */
.L_x_626:
[----:B------:R-:W-:Y:S01]  /*2c0d0*/  BSSY B1, `(.L_x_856) ;  /* 0x0000008000017945 */ /* 0x000fe20003800000 */
[----:B------:R-:W-:Y:S01]  /*2c0e0*/  MOV R13, R3 ;  /* 0x00000003000d7202 */ /* 0x000fe20000000f00 */
[----:B------:R-:W-:Y:S01]  /*2c0f0*/  IMAD.MOV.U32 R12, RZ, RZ, 0x2 ;  /* 0x00000002ff0c7424 */ /* 0x000fe200078e00ff */
[----:B0-----:R-:W-:Y:S01]  /*2c100*/  MOV R15, 0xffffffff ;  /* 0xffffffff000f7802 */ /* 0x001fe20000000f00 */
[----:B------:R-:W-:-:S07]  /*2c110*/  IMAD.MOV.U32 R11, RZ, RZ, 0x181f ;  /* 0x0000181fff0b7424 */ /* 0x000fce00078e00ff */
[----:B-1234-:R-:W-:Y:S05]  /*2c120*/  WARPSYNC.COLLECTIVE R15, `(.L_x_857) ;  /* 0x000000000f087348 */ /* 0x01efea0003c00000 */
[----:B----4-:R0:W4:Y:S02]  /*2c130*/  SHFL.IDX P6, R14, R13, R12, R11 ;  /* 0x0000000c0d0e7389 */ /* 0x01012400000c000b */
[----:B01234-:R-:W-:Y:S01]  /*2c140*/  ENDCOLLECTIVE ;  /* 0x000000000000791b */ /* 0x01ffe20003800000 */
.L_x_857:
[----:B------:R-:W-:Y:S05]  /*2c150*/  BSYNC B1 ;  /* 0x0000000000017941 */ /* 0x000fea0003800000 */
.L_x_856:
        /* <DEDUP_REMOVED lines=8> */
.L_x_858:
[----:B------:R-:W-:Y:S05]  /*2c1e0*/  BRA `(.L_x_859) ;  /* 0xffffff6000787947 */ /* 0x000fea000383ffff */
.L_x_629:
[----:B------:R-:W-:Y:S01]  /*2c1f0*/  BSSY B1, `(.L_x_860) ;  /* 0x0000008000017945 */ /* 0x000fe20003800000 */
[----:B------:R-:W-:Y:S01]  /*2c200*/  MOV R13, R3 ;  /* 0x00000003000d7202 */ /* 0x000fe20000000f00 */
[----:B------:R-:W-:Y:S01]  /*2c210*/  IMAD.MOV.U32 R12, RZ, RZ, 0x3 ;  /* 0x00000003ff0c7424 */ /* 0x000fe200078e00ff */
[----:B0-----:R-:W-:Y:S01]  /*2c220*/  MOV R15, 0xffffffff ;  /* 0xffffffff000f7802 */ /* 0x001fe20000000f00 */
[----:B------:R-:W-:-:S07]  /*2c230*/  IMAD.MOV.U32 R11, RZ, RZ, 0x181f ;  /* 0x0000181fff0b7424 */ /* 0x000fce00078e00ff */
[----:B-1234-:R-:W-:Y:S05]  /*2c240*/  WARPSYNC.COLLECTIVE R15, `(.L_x_861) ;  /* 0x000000000f087348 */ /* 0x01efea0003c00000 */
[----:B------:R0:W0:Y:S02]  /*2c250*/  SHFL.IDX P6, R14, R13, R12, R11 ;  /* 0x0000000c0d0e7389 */ /* 0x00002400000c000b */
[----:B01234-:R-:W-:Y:S01]  /*2c260*/  ENDCOLLECTIVE ;  /* 0x000000000000791b */ /* 0x01ffe20003800000 */
.L_x_861:
[----:B------:R-:W-:Y:S05]  /*2c270*/  BSYNC B1 ;  /* 0x0000000000017941 */ /* 0x000fea0003800000 */
.L_x_860:
        /* <DEDUP_REMOVED lines=8> */
.L_x_862:
[----:B------:R-:W-:Y:S05]  /*2c300*/  BRA `(.L_x_863) ;  /* 0xffffff6000807947 */ /* 0x000fea000383ffff */
.L_x_645:
[----:B0-----:R-:W0:Y:S01]  /*2c310*/  S2R R8, SR_TID.X ;  /* 0x0000000000087919 */ /* 0x001e220000002100 */
[----:B------:R-:W-:Y:S01]  /*2c320*/  BSSY B1, `(.L_x_864) ;  /* 0x000000a000017945 */ /* 0x000fe20003800000 */
[----:B------:R-:W-:Y:S01]  /*2c330*/  IMAD.MOV.U32 R12, RZ, RZ, RZ ;  /* 0x000000ffff0c7224 */ /* 0x000fe200078e00ff */
[----:B------:R-:W-:Y:S01]  /*2c340*/  MOV R15, 0xffffffff ;  /* 0xffffffff000f7802 */ /* 0x000fe20000000f00 */
[----:B------:R-:W-:Y:S01]  /*2c350*/  IMAD.MOV.U32 R11, RZ, RZ, 0x1f ;  /* 0x0000001fff0b7424 */ /* 0x000fe200078e00ff */
[----:B0-----:R-:W-:-:S04]  /*2c360*/  SHF.R.U32.HI R8, RZ, 0x5, R8 ;  /* 0x00000005ff087819 */ /* 0x001fc80000011608 */
[----:B------:R-:W-:-:S04]  /*2c370*/  LOP3.LUT R8, R8, 0x3, RZ, 0xc0, !PT ;  /* 0x0000000308087812 */ /* 0x000fc800078ec0ff */
[----:B------:R-:W-:-:S07]  /*2c380*/  MOV R13, R8 ;  /* 0x00000008000d7202 */ /* 0x000fce0000000f00 */
[----:B------:R-:W-:Y:S05]  /*2c390*/  WARPSYNC.COLLECTIVE R15, `(.L_x_865) ;  /* 0x000000000f087348 */ /* 0x000fea0003c00000 */
[----:B------:R0:W1:Y:S02]  /*2c3a0*/  SHFL.IDX P6, R14, R13, R12, R11 ;  /* 0x0000000c0d0e7389 */ /* 0x00006400000c000b */
[----:B01----:R-:W-:Y:S01]  /*2c3b0*/  ENDCOLLECTIVE ;  /* 0x000000000000791b */ /* 0x003fe20003800000 */
.L_x_865:
[----:B------:R-:W-:Y:S05]  /*2c3c0*/  BSYNC B1 ;  /* 0x0000000000017941 */ /* 0x000fea0003800000 */
.L_x_864:
[----:B------:R-:W-:Y:S05]  /*2c3d0*/  BRA `(.L_x_866) ;  /* 0xffffff7400847947 */ /* 0x000fea000383ffff */
.L_x_647:
[----:B------:R-:W-:Y:S01]  /*2c3e0*/  BSSY B1, `(.L_x_867) ;  /* 0x0000006000017945 */ /* 0x000fe20003800000 */
[----:B------:R-:W-:-:S07]  /*2c3f0*/  IMAD.MOV.U32 R15, RZ, RZ, -0x1 ;  /* 0xffffffffff0f7424 */ /* 0x000fce00078e00ff */
[----:B01----:R-:W-:Y:S05]  /*2c400*/  WARPSYNC.COLLECTIVE R15, `(.L_x_868) ;  /* 0x000000000f0c7348 */ /* 0x003fea0003c00000 */
[----:B------:R-:W-:Y:S02]  /*2c410*/  ELECT P6, UR62, PT ;  /* 0x00000000003e782f */ /* 0x000fe400038c0000 */
[----:B------:R-:W-:Y:S01]  /*2c420*/  MOV R14, UR62 ;  /* 0x0000003e000e7c02 */ /* 0x000fe20008000f00 */
[----:B01----:R-:W-:Y:S10]  /*2c430*/  ENDCOLLECTIVE ;  /* 0x000000000000791b */ /* 0x003ff40003800000 */
.L_x_868:
[----:B------:R-:W-:Y:S05]  /*2c440*/  BSYNC B1 ;  /* 0x0000000000017941 */ /* 0x000fea0003800000 */
.L_x_867:
[----:B------:R-:W-:Y:S05]  /*2c450*/  BRA `(.L_x_646) ;  /* 0xffffff74007c7947 */ /* 0x000fea000383ffff */
.L_x_649:
[----:B-1----:R1:W2:Y:S02]  /*2c460*/  SYNCS.PHASECHK.TRANS64.TRYWAIT P0, [R22+URZ+0x29820], R5 ;  /* 0x02982005160075a7 */ /* 0x0022a4000800017f */
[----:B--2---:R-:W-:Y:S05]  /*2c470*/  @!P0 NANOSLEEP.SYNCS 0x989680 ;  /* 0x009896800000895d */ /* 0x004fea0003900000 */
[----:B------:R-:W2:Y:S02]  /*2c480*/  @!P0 SYNCS.PHASECHK.TRANS64 P0, [R22+URZ+0x29820], R5 ;  /* 0x02982005160085a7 */ /* 0x000ea4000800007f */
[----:B--2---:R-:W-:Y:S05]  /*2c490*/  @!P0 BRA `(.L_x_649) ;  /* 0xfffffffc00f08947 */ /* 0x004fea000383ffff */
[----:B------:R-:W-:Y:S05]  /*2c4a0*/  BRA `(.L_x_869) ;  /* 0xffffff74008c7947 */ /* 0x000fea000383ffff */
.L_x_653:
[----:B0-----:R0:W2:Y:S02]  /*2c4b0*/  SYNCS.PHASECHK.TRANS64.TRYWAIT P0, [R9+URZ+0x298a0], R8 ;  /* 0x0298a008090075a7 */ /* 0x0010a4000800017f */
[----:B--2---:R-:W-:Y:S05]  /*2c4c0*/  @!P0 NANOSLEEP.SYNCS 0x989680 ;  /* 0x009896800000895d */ /* 0x004fea0003900000 */
[----:B------:R-:W2:Y:S02]  /*2c4d0*/  @!P0 SYNCS.PHASECHK.TRANS64 P0, [R9+URZ+0x298a0], R8 ;  /* 0x0298a008090085a7 */ /* 0x000ea4000800007f */
[----:B--2---:R-:W-:Y:S05]  /*2c4e0*/  @!P0 BRA `(.L_x_653) ;  /* 0xfffffffc00f08947 */ /* 0x004fea000383ffff */
[----:B------:R-:W-:Y:S05]  /*2c4f0*/  BRA `(.L_x_870) ;  /* 0xffffff7400a47947 */ /* 0x000fea000383ffff */
.L_x_660:
[----:B-1----:R1:W2:Y:S02]  /*2c500*/  SYNCS.PHASECHK.TRANS64.TRYWAIT P0, [R9+URZ+0x298c0], R8 ;  /* 0x0298c008090075a7 */ /* 0x0022a4000800017f */
[----:B--2---:R-:W-:Y:S05]  /*2c510*/  @!P0 NANOSLEEP.SYNCS 0x989680 ;  /* 0x009896800000895d */ /* 0x004fea0003900000 */
[----:B------:R-:W2:Y:S02]  /*2c520*/  @!P0 SYNCS.PHASECHK.TRANS64 P0, [R9+URZ+0x298c0], R8 ;  /* 0x0298c008090085a7 */ /* 0x000ea4000800007f */
[----:B--2---:R-:W-:Y:S05]  /*2c530*/  @!P0 BRA `(.L_x_660) ;  /* 0xfffffffc00f08947 */ /* 0x004fea000383ffff */
[----:B------:R-:W-:Y:S05]  /*2c540*/  BRA `(.L_x_871) ;  /* 0xffffff7800987947 */ /* 0x000fea000383ffff */
.L_x_667:
[----:B0-----:R0:W2:Y:S02]  /*2c550*/  SYNCS.PHASECHK.TRANS64.TRYWAIT P1, [R8+URZ+0x298a0], R7 ;  /* 0x0298a007080075a7 */ /* 0x0010a4000802017f */
[----:B--2---:R-:W-:Y:S05]  /*2c560*/  @!P1 NANOSLEEP.SYNCS 0x989680 ;  /* 0x009896800000995d */ /* 0x004fea0003900000 */
[----:B------:R-:W2:Y:S02]  /*2c570*/  @!P1 SYNCS.PHASECHK.TRANS64 P1, [R8+URZ+0x298a0], R7 ;  /* 0x0298a007080095a7 */ /* 0x000ea4000802007f */
[----:B--2---:R-:W-:Y:S05]  /*2c580*/  @!P1 BRA `(.L_x_667) ;  /* 0xfffffffc00f09947 */ /* 0x004fea000383ffff */
[----:B------:R-:W-:Y:S05]  /*2c590*/  BRA `(.L_x_872) ;  /* 0xffffff7c00587947 */ /* 0x000fea000383ffff */
.L_x_674:
[----:B-1----:R1:W2:Y:S02]  /*2c5a0*/  SYNCS.PHASECHK.TRANS64.TRYWAIT P1, [R8+URZ+0x298c0], R7 ;  /* 0x0298c007080075a7 */ /* 0x0022a4000802017f */
[----:B--2---:R-:W-:Y:S05]  /*2c5b0*/  @!P1 NANOSLEEP.SYNCS 0x989680 ;  /* 0x009896800000995d */ /* 0x004fea0003900000 */
[----:B------:R-:W2:Y:S02]  /*2c5c0*/  @!P1 SYNCS.PHASECHK.TRANS64 P1, [R8+URZ+0x298c0], R7 ;  /* 0x0298c007080095a7 */ /* 0x000ea4000802007f */
[----:B--2---:R-:W-:Y:S05]  /*2c5d0*/  @!P1 BRA `(.L_x_674) ;  /* 0xfffffffc00f09947 */ /* 0x004fea000383ffff */
[----:B------:R-:W-:Y:S05]  /*2c5e0*/  BRA `(.L_x_873) ;  /* 0xffffff8000487947 */ /* 0x000fea000383ffff */
.L_x_689:
[----:B------:R-:W-:Y:S01]  /*2c5f0*/  SHF.R.U32.HI R8, RZ, 0x5, R21 ;  /* 0x00000005ff087819 */ /* 0x000fe20000011615 */
[----:B------:R-:W-:Y:S01]  /*2c600*/  BSSY B0, `(.L_x_874) ;  /* 0x0000009000007945 */ /* 0x000fe20003800000 */
[----:B--2---:R-:W-:Y:S01]  /*2c610*/  MOV R12, RZ ;  /* 0x000000ff000c7202 */ /* 0x004fe20000000f00 */
[----:B------:R-:W-:Y:S01]  /*2c620*/  IMAD.MOV.U32 R11, RZ, RZ, 0x1f ;  /* 0x0000001fff0b7424 */ /* 0x000fe200078e00ff */
[----:B------:R-:W-:Y:S01]  /*2c630*/  LOP3.LUT R8, R8, 0x3, RZ, 0xc0, !PT ;  /* 0x0000000308087812 */ /* 0x000fe200078ec0ff */
[----:B------:R-:W-:-:S04]  /*2c640*/  IMAD.MOV.U32 R15, RZ, RZ, -0x1 ;  /* 0xffffffffff0f7424 */ /* 0x000fc800078e00ff */
[----:B------:R-:W-:-:S07]  /*2c650*/  IMAD.MOV.U32 R13, RZ, RZ, R8 ;  /* 0x000000ffff0d7224 */ /* 0x000fce00078e0008 */
[----:B-----5:R-:W-:Y:S05]  /*2c660*/  WARPSYNC.COLLECTIVE R15, `(.L_x_875) ;  /* 0x000000000f087348 */ /* 0x020fea0003c00000 */
[----:B------:R0:W1:Y:S02]  /*2c670*/  SHFL.IDX P6, R14, R13, R12, R11 ;  /* 0x0000000c0d0e7389 */ /* 0x00006400000c000b */
[----:B01---5:R-:W-:Y:S01]  /*2c680*/  ENDCOLLECTIVE ;  /* 0x000000000000791b */ /* 0x023fe20003800000 */
.L_x_875:
[----:B------:R-:W-:Y:S05]  /*2c690*/  BSYNC B0 ;  /* 0x0000000000007941 */ /* 0x000fea0003800000 */
.L_x_874:
[----:B------:R-:W-:Y:S05]  /*2c6a0*/  BRA `(.L_x_876) ;  /* 0xffffff9000007947 */ /* 0x000fea000383ffff */
.L_x_692:
[----:B0-----:R-:W2:Y:S02]  /*2c6b0*/  LDL R2, [R1+0x3c] ;  /* 0x00003c0001027983 */ /* 0x001ea40000100800 */
[----:B--2---:R0:W1:Y:S02]  /*2c6c0*/  SYNCS.PHASECHK.TRANS64.TRYWAIT P0, [R0+URZ+0x29880], R2 ;  /* 0x02988002000075a7 */ /* 0x004064000800017f */
[----:B-1----:R-:W-:Y:S05]  /*2c6d0*/  @!P0 NANOSLEEP.SYNCS 0x989680 ;  /* 0x009896800000895d */ /* 0x002fea0003900000 */
[----:B------:R-:W1:Y:S02]  /*2c6e0*/  @!P0 SYNCS.PHASECHK.TRANS64 P0, [R0+URZ+0x29880], R2 ;  /* 0x02988002000085a7 */ /* 0x000e64000800007f */
[----:B-1----:R-:W-:Y:S05]  /*2c6f0*/  @!P0 BRA `(.L_x_692) ;  /* 0xfffffffc00ec8947 */ /* 0x002fea000383ffff */
[----:B------:R-:W-:Y:S05]  /*2c700*/  BRA `(.L_x_877) ;  /* 0xffffff90002c7947 */ /* 0x000fea000383ffff */
.L_x_693:
[----:B------:R-:W-:Y:S01]  /*2c710*/  BSSY B0, `(.L_x_878) ;  /* 0x0000008000007945 */ /* 0x000fe20003800000 */
[----:B------:R-:W-:Y:S01]  /*2c720*/  MOV R13, R3 ;  /* 0x00000003000d7202 */ /* 0x000fe20000000f00 */
[----:B------:R-:W-:Y:S01]  /*2c730*/  IMAD.MOV.U32 R12, RZ, RZ, RZ ;  /* 0x000000ffff0c7224 */ /* 0x000fe200078e00ff */
[----:B------:R-:W-:Y:S01]  /*2c740*/  MOV R15, 0xffffffff ;  /* 0xffffffff000f7802 */ /* 0x000fe20000000f00 */
[----:B------:R-:W-:-:S07]  /*2c750*/  IMAD.MOV.U32 R11, RZ, RZ, 0x1c1f ;  /* 0x00001c1fff0b7424 */ /* 0x000fce00078e00ff */
[----:B------:R-:W-:Y:S05]  /*2c760*/  WARPSYNC.COLLECTIVE R15, `(.L_x_879) ;  /* 0x000000000f087348 */ /* 0x000fea0003c00000 */
[----:B------:R0:W1:Y:S02]  /*2c770*/  SHFL.IDX P6, R14, R13, R12, R11 ;  /* 0x0000000c0d0e7389 */ /* 0x00006400000c000b */
[----:B01----:R-:W-:Y:S01]  /*2c780*/  ENDCOLLECTIVE ;  /* 0x000000000000791b */ /* 0x003fe20003800000 */
.L_x_879:
[----:B------:R-:W-:Y:S05]  /*2c790*/  BSYNC B0 ;  /* 0x0000000000007941 */ /* 0x000fea0003800000 */
.L_x_878:
[----:B------:R-:W-:Y:S01]  /*2c7a0*/  IMAD.MOV.U32 R13, RZ, RZ, R2 ;  /* 0x000000ffff0d7224 */ /* 0x000fe200078e0002 */
[----:B------:R-:W-:Y:S01]  /*2c7b0*/  MOV R12, RZ ;  /* 0x000000ff000c7202 */ /* 0x000fe20000000f00 */
[----:B------:R-:W-:Y:S01]  /*2c7c0*/  IMAD.MOV.U32 R11, RZ, RZ, 0x1c1f ;  /* 0x00001c1fff0b7424 */ /* 0x000fe200078e00ff */
[----:B------:R-:W-:Y:S01]  /*2c7d0*/  LOP3.LUT P2, RZ, R20, 0x2, RZ, 0xc0, !PT ;  /* 0x0000000214ff7812 */ /* 0x000fe2000784c0ff */
[----:B------:R-:W-:Y:S01]  /*2c7e0*/  IMAD.MOV.U32 R15, RZ, RZ, -0x1 ;  /* 0xffffffffff0f7424 */ /* 0x000fe200078e00ff */
[----:B------:R-:W0:Y:S01]  /*2c7f0*/  S2R R20, SR_TID.X ;  /* 0x0000000000147919 */ /* 0x000e220000002100 */
[----:B------:R-:W-:-:S10]  /*2c800*/  IMAD.MOV.U32 R4, RZ, RZ, R14 ;  /* 0x000000ffff047224 */ /* 0x000fd400078e000e */
[----:B0-----:R-:W-:Y:S05]  /*2c810*/  WARPSYNC.COLLECTIVE R15, `(.L_x_880) ;  /* 0x000000000f087348 */ /* 0x001fea0003c00000 */
[----:B------:R1:W2:Y:S02]  /*2c820*/  SHFL.IDX P6, R14, R13, R12, R11 ;  /* 0x0000000c0d0e7389 */ /* 0x0002a400000c000b */
[----:B012---:R-:W-:Y:S01]  /*2c830*/  ENDCOLLECTIVE ;  /* 0x000000000000791b */ /* 0x007fe20003800000 */
.L_x_880:
[----:B------:R-:W2:Y:S01]  /*2c840*/  LDL R15, [R1+0x4] ;  /* 0x00000400010f7983 */ /* 0x000ea20000100800 */
[----:B------:R-:W-:Y:S01]  /*2c850*/  IMAD.MOV.U32 R12, RZ, RZ, R14 ;  /* 0x000000ffff0c7224 */ /* 0x000fe200078e000e */
[----:B------:R-:W-:-:S04]  /*2c860*/  SHF.L.U32 R20, R20, 0x4, RZ ;  /* 0x0000000414147819 */ /* 0x000fc800000006ff */
[----:B------:R-:W-:-:S04]  /*2c870*/  LOP3.LUT R20, R20, 0x30, RZ, 0xc0, !PT ;  /* 0x0000003014147812 */ /* 0x000fc800078ec0ff */
[----:B------:R-:W-:-:S05]  /*2c880*/  IADD3 R20, P0, R20, R12, RZ ;  /* 0x0000000c14147210 */ /* 0x000fca0007f1e0ff */
[----:B------:R-:W-:Y:S01]  /*2c890*/  IMAD.X R21, RZ, RZ, R4, P0 ;  /* 0x000000ffff157224 */ /* 0x000fe200000e0604 */
[----:B------:R-:W-:Y:S02]  /*2c8a0*/  ISETP.LT.OR P0, PT, R8, 0x1, P2 ;  /* 0x000000010800780c */ /* 0x000fe40001701670 */
[----:B------:R-:W-:Y:S01]  /*2c8b0*/  IADD3 R4, R22, R5, R37 ;  /* 0x0000000516047210 */ /* 0x000fe20007ffe025 */
[----:B------:R-:W-:Y:S02]  /*2c8c0*/  IMAD.MOV.U32 R13, RZ, RZ, R3 ;  /* 0x000000ffff0d7224 */ /* 0x000fe400078e0003 */
[----:B------:R-:W-:-:S08]  /*2c8d0*/  IMAD.MOV.U32 R12, RZ, RZ, 0x1 ;  /* 0x00000001ff0c7424 */ /* 0x000fd000078e00ff */
[----:B------:R-:W-:Y:S01]  /*2c8e0*/  @!PT LDS RZ, [RZ] ;  /* 0x00000000fffff984 */ /* 0x000fe20000000800 */
[----:B------:R-:W-:Y:S01]  /*2c8f0*/  @!PT LDS RZ, [RZ] ;  /* 0x00000000fffff984 */ /* 0x000fe20000000800 */
[----:B------:R-:W-:Y:S01]  /*2c900*/  @!PT LDS RZ, [RZ] ;  /* 0x00000000fffff984 */ /* 0x000fe20000000800 */
[----:B------:R0:W-:Y:S01]  /*2c910*/  LDGSTS.E.BYPASS.LTC128B.128 [R4+0xa400], desc[UR50][R20.64], !P0 ;  /* 0x0a40000014047fae */ /* 0x0001e2000c101d72 */
[----:B------:R-:W-:Y:S02]  /*2c920*/  ISETP.LT.OR P0, PT, R8, 0x1, P1 ;  /* 0x000000010800780c */ /* 0x000fe40000f01670 */
[----:B--2---:R-:W-:Y:S02]  /*2c930*/  IADD3 R5, R15, R4, RZ ;  /* 0x000000040f057210 */ /* 0x004fe40007ffe0ff */
[----:B------:R-:W-:-:S09]  /*2c940*/  MOV R15, 0xffffffff ;  /* 0xffffffff000f7802 */ /* 0x000fd20000000f00 */
[----:B------:R0:W-:Y:S02]  /*2c950*/  LDGSTS.E.BYPASS.LTC128B.128 [R5+0xa400], desc[UR50][R20.64+0x40], !P0 ;  /* 0x0a40004014057fae */ /* 0x0001e4000c101d72 */
[----:B0-----:R-:W-:Y:S05]  /*2c960*/  WARPSYNC.COLLECTIVE R15, `(.L_x_881) ;  /* 0x000000000f087348 */ /* 0x001fea0003c00000 */
[----:B------:R1:W2:Y:S02]  /*2c970*/  SHFL.IDX P6, R14, R13, R12, R11 ;  /* 0x0000000c0d0e7389 */ /* 0x0002a400000c000b */
[----:B012---:R-:W-:Y:S01]  /*2c980*/  ENDCOLLECTIVE ;  /* 0x000000000000791b */ /* 0x007fe20003800000 */
.L_x_881:
[----:B------:R-:W0:Y:S01]  /*2c990*/  S2R R20, SR_TID.X ;  /* 0x0000000000147919 */ /* 0x000e220000002100 */
[----:B------:R-:W-:Y:S02]  /*2c9a0*/  IMAD.MOV.U32 R13, RZ, RZ, R2 ;  /* 0x000000ffff0d7224 */ /* 0x000fe400078e0002 */
[----:B------:R-:W-:-:S07]  /*2c9b0*/  IMAD.MOV.U32 R21, RZ, RZ, R14 ;  /* 0x000000ffff157224 */ /* 0x000fce00078e000e */
[----:B0-----:R-:W-:Y:S05]  /*2c9c0*/  WARPSYNC.COLLECTIVE R15, `(.L_x_882) ;  /* 0x000000000f087348 */ /* 0x001fea0003c00000 */
[----:B------:R1:W2:Y:S02]  /*2c9d0*/  SHFL.IDX P6, R14, R13, R12, R11 ;  /* 0x0000000c0d0e7389 */ /* 0x0002a400000c000b */
[----:B012---:R-:W-:Y:S01]  /*2c9e0*/  ENDCOLLECTIVE ;  /* 0x000000000000791b */ /* 0x007fe20003800000 */
.L_x_882:
[----:B------:R-:W-:-:S04]  /*2c9f0*/  SHF.L.U32 R20, R20, 0x4, RZ ;  /* 0x0000000414147819 */ /* 0x000fc800000006ff */
[----:B------:R-:W-:Y:S01]  /*2ca00*/  LOP3.LUT R20, R20, 0x30, RZ, 0xc0, !PT ;  /* 0x0000003014147812 */ /* 0x000fe200078ec0ff */
[----:B------:R-:W-:-:S05]  /*2ca10*/  IMAD.MOV.U32 R12, RZ, RZ, R14 ;  /* 0x000000ffff0c7224 */ /* 0x000fca00078e000e */
[----:B------:R-:W-:-:S05]  /*2ca20*/  IADD3 R20, P0, R20, R12, RZ ;  /* 0x0000000c14147210 */ /* 0x000fca0007f1e0ff */
[----:B------:R-:W-:Y:S01]  /*2ca30*/  IMAD.X R21, RZ, RZ, R21, P0 ;  /* 0x000000ffff157224 */ /* 0x000fe200000e0615 */
[----:B------:R-:W-:Y:S01]  /*2ca40*/  ISETP.LT.OR P0, PT, R8, 0x21, P2 ;  /* 0x000000210800780c */ /* 0x000fe20001701670 */
[----:B------:R-:W-:Y:S01]  /*2ca50*/  IMAD.MOV.U32 R12, RZ, RZ, 0x2 ;  /* 0x00000002ff0c7424 */ /* 0x000fe200078e00ff */
[----:B------:R-:W-:-:S11]  /*2ca60*/  MOV R13, R3 ;  /* 0x00000003000d7202 */ /* 0x000fd60000000f00 */
[----:B------:R-:W-:Y:S05]  /*2ca70*/  WARPSYNC.COLLECTIVE R15, `(.L_x_883) ;  /* 0x000000000f087348 */ /* 0x000fea0003c00000 */
[----:B------:R0:W1:Y:S02]  /*2ca80*/  SHFL.IDX P6, R14, R13, R12, R11 ;  /* 0x0000000c0d0e7389 */ /* 0x00006400000c000b */
[----:B01----:R-:W-:Y:S01]  /*2ca90*/  ENDCOLLECTIVE ;  /* 0x000000000000791b */ /* 0x003fe20003800000 */
.L_x_883:
[----:B------:R-:W-:Y:S01]  /*2caa0*/  @!PT LDS RZ, [RZ] ;  /* 0x00000000fffff984 */ /* 0x000fe20000000800 */
[----:B------:R-:W-:Y:S01]  /*2cab0*/  @!PT LDS RZ, [RZ] ;  /* 0x00000000fffff984 */ /* 0x000fe20000000800 */
[----:B------:R-:W-:Y:S01]  /*2cac0*/  @!PT LDS RZ, [RZ] ;  /* 0x00000000fffff984 */ /* 0x000fe20000000800 */
[----:B------:R-:W-:Y:S01]  /*2cad0*/  LDGSTS.E.BYPASS.LTC128B.128 [R4+0xb400], desc[UR50][R20.64], !P0 ;  /* 0x0b40000014047fae */ /* 0x000fe2000c101d72 */
[----:B------:R-:W-:-:S13]  /*2cae0*/  ISETP.LT.OR P0, PT, R8, 0x21, P1 ;  /* 0x000000210800780c */ /* 0x000fda0000f01670 */
[----:B------:R0:W-:Y:S01]  /*2caf0*/  LDGSTS.E.BYPASS.LTC128B.128 [R5+0xb400], desc[UR50][R20.64+0x40], !P0 ;  /* 0x0b40004014057fae */ /* 0x0001e2000c101d72 */
[----:B------:R-:W-:Y:S01]  /*2cb00*/  MOV R13, R2 ;  /* 0x00000002000d7202 */ /* 0x000fe20000000f00 */
[----:B0-----:R-:W0:Y:S01]  /*2cb10*/  S2R R20, SR_TID.X ;  /* 0x0000000000147919 */ /* 0x001e220000002100 */
[----:B------:R-:W-:-:S07]  /*2cb20*/  IMAD.MOV.U32 R21, RZ, RZ, R14 ;  /* 0x000000ffff157224 */ /* 0x000fce00078e000e */
[----:B0-----:R-:W-:Y:S05]  /*2cb30*/  WARPSYNC.COLLECTIVE R15, `(.L_x_884) ;  /* 0x000000000f087348 */ /* 0x001fea0003c00000 */
[----:B------:R1:W2:Y:S02]  /*2cb40*/  SHFL.IDX P6, R14, R13, R12, R11 ;  /* 0x0000000c0d0e7389 */ /* 0x0002a400000c000b */
[----:B012---:R-:W-:Y:S01]  /*2cb50*/  ENDCOLLECTIVE ;  /* 0x000000000000791b */ /* 0x007fe20003800000 */
.L_x_884:
[----:B------:R-:W-:Y:S02]  /*2cb60*/  IMAD.MOV.U32 R12, RZ, RZ, R14 ;  /* 0x000000ffff0c7224 */ /* 0x000fe400078e000e */
[----:B------:R-:W-:-:S05]  /*2cb70*/  IMAD.SHL.U32 R20, R20, 0x10, RZ ;  /* 0x0000001014147824 */ /* 0x000fca00078e00ff */
[----:B------:R-:W-:-:S04]  /*2cb80*/  LOP3.LUT R20, R20, 0x30, RZ, 0xc0, !PT ;  /* 0x0000003014147812 */ /* 0x000fc800078ec0ff */
[----:B------:R-:W-:-:S04]  /*2cb90*/  IADD3 R20, P0, R20, R12, RZ ;  /* 0x0000000c14147210 */ /* 0x000fc80007f1e0ff */
[----:B------:R-:W-:Y:S02]  /*2cba0*/  IADD3.X R21, RZ, R21, RZ, P0, !PT ;  /* 0x00000015ff157210 */ /* 0x000fe400007fe4ff */
[----:B------:R-:W-:-:S13]  /*2cbb0*/  ISETP.LT.OR P0, PT, R8, 0x41, P2 ;  /* 0x000000410800780c */ /* 0x000fda0001701670 */
[----:B------:R-:W-:Y:S01]  /*2cbc0*/  @!PT LDS RZ, [RZ] ;  /* 0x00000000fffff984 */ /* 0x000fe20000000800 */
[----:B------:R-:W-:Y:S01]  /*2cbd0*/  @!PT LDS RZ, [RZ] ;  /* 0x00000000fffff984 */ /* 0x000fe20000000800 */
[----:B------:R-:W-:Y:S01]  /*2cbe0*/  @!PT LDS RZ, [RZ] ;  /* 0x00000000fffff984 */ /* 0x000fe20000000800 */
[----:B------:R0:W-:Y:S01]  /*2cbf0*/  LDGSTS.E.BYPASS.LTC128B.128 [R4+0xc400], desc[UR50][R20.64], !P0 ;  /* 0x0c40000014047fae */ /* 0x0001e2000c101d72 */
[----:B------:R-:W-:-:S13]  /*2cc00*/  ISETP.LT.OR P0, PT, R8, 0x41, P1 ;  /* 0x000000410800780c */ /* 0x000fda0000f01670 */
[----:B------:R0:W-:Y:S04]  /*2cc10*/  LDGSTS.E.BYPASS.LTC128B.128 [R5+0xc400], desc[UR50][R20.64+0x40], !P0 ;  /* 0x0c40004014057fae */ /* 0x0001e8000c101d72 */
[----:B------:R0:W5:Y:S01]  /*2cc20*/  LDL.LU R21, [R1] ;  /* 0x0000000001157983 */ /* 0x0001620000300800 */
[----:B------:R-:W-:Y:S02]  /*2cc30*/  IMAD.MOV.U32 R13, RZ, RZ, R3 ;  /* 0x000000ffff0d7224 */ /* 0x000fe400078e0003 */
[----:B------:R-:W-:-:S07]  /*2cc40*/  IMAD.MOV.U32 R12, RZ, RZ, 0x3 ;  /* 0x00000003ff0c7424 */ /* 0x000fce00078e00ff */
[----:B0----5:R-:W-:Y:S05]  /*2cc50*/  WARPSYNC.COLLECTIVE R15, `(.L_x_885) ;  /* 0x000000000f087348 */ /* 0x021fea0003c00000 */
[----:B------:R1:W2:Y:S02]  /*2cc60*/  SHFL.IDX P6, R14, R13, R12, R11 ;  /* 0x0000000c0d0e7389 */ /* 0x0002a400000c000b */
[----:B012--5:R-:W-:Y:S01]  /*2cc70*/  ENDCOLLECTIVE ;  /* 0x000000000000791b */ /* 0x027fe20003800000 */
.L_x_885:
[----:B------:R-:W0:Y:S01]  /*2cc80*/  S2R R20, SR_TID.X ;  /* 0x0000000000147919 */ /* 0x000e220000002100 */
[----:B------:R-:W-:Y:S01]  /*2cc90*/  IMAD.MOV.U32 R13, RZ, RZ, R2 ;  /* 0x000000ffff0d7224 */ /* 0x000fe200078e0002 */
[----:B------:R-:W-:-:S07]  /*2cca0*/  MOV R3, R14 ;  /* 0x0000000e00037202 */ /* 0x000fce0000000f00 */
[----:B0-----:R-:W-:Y:S05]  /*2ccb0*/  WARPSYNC.COLLECTIVE R15, `(.L_x_886) ;  /* 0x000000000f087348 */ /* 0x001fea0003c00000 */
[----:B------:R1:W2:Y:S02]  /*2ccc0*/  SHFL.IDX P6, R14, R13, R12, R11 ;  /* 0x0000000c0d0e7389 */ /* 0x0002a400000c000b */
[----:B012---:R-:W-:Y:S01]  /*2ccd0*/  ENDCOLLECTIVE ;  /* 0x000000000000791b */ /* 0x007fe20003800000 */
.L_x_886:
[----:B------:R-:W-:-:S05]  /*2cce0*/  IMAD.SHL.U32 R20, R20, 0x10, RZ ;  /* 0x0000001014147824 */ /* 0x000fca00078e00ff */
[----:B------:R-:W-:Y:S02]  /*2ccf0*/  LOP3.LUT R20, R20, 0x30, RZ, 0xc0, !PT ;  /* 0x0000003014147812 */ /* 0x000fe400078ec0ff */
[----:B------:R-:W-:-:S04]  /*2cd00*/  MOV R2, R14 ;  /* 0x0000000e00027202 */ /* 0x000fc80000000f00 */
[----:B------:R-:W-:-:S05]  /*2cd10*/  IADD3 R2, P0, R20, R2, RZ ;  /* 0x0000000214027210 */ /* 0x000fca0007f1e0ff */
[----:B------:R-:W-:Y:S01]  /*2cd20*/  IMAD.X R3, RZ, RZ, R3, P0 ;  /* 0x000000ffff037224 */ /* 0x000fe200000e0603 */
[----:B------:R-:W-:Y:S01]  /*2cd30*/  ISETP.LT.OR P0, PT, R8, 0x61, P2 ;  /* 0x000000610800780c */ /* 0x000fe20001701670 */
[----:B------:R-:W-:Y:S01]  /*2cd40*/  IMAD.MOV.U32 R13, RZ, RZ, R26 ;  /* 0x000000ffff0d7224 */ /* 0x000fe200078e001a */
[----:B------:R-:W-:-:S11]  /*2cd50*/  MOV R12, RZ ;  /* 0x000000ff000c7202 */ /* 0x000fd60000000f00 */
[----:B------:R-:W-:Y:S05]  /*2cd60*/  WARPSYNC.COLLECTIVE R15, `(.L_x_887) ;  /* 0x000000000f087348 */ /* 0x000fea0003c00000 */
[----:B------:R0:W1:Y:S02]  /*2cd70*/  SHFL.IDX P6, R14, R13, R12, R11 ;  /* 0x0000000c0d0e7389 */ /* 0x00006400000c000b */
[----:B01----:R-:W-:Y:S01]  /*2cd80*/  ENDCOLLECTIVE ;  /* 0x000000000000791b */ /* 0x003fe20003800000 */
.L_x_887:
[----:B------:R-:W-:Y:S01]  /*2cd90*/  @!PT LDS RZ, [RZ] ;  /* 0x00000000fffff984 */ /* 0x000fe20000000800 */
[----:B------:R-:W-:Y:S01]  /*2cda0*/  @!PT LDS RZ, [RZ] ;  /* 0x00000000fffff984 */ /* 0x000fe20000000800 */
[----:B------:R-:W-:Y:S01]  /*2cdb0*/  @!PT LDS RZ, [RZ] ;  /* 0x00000000fffff984 */ /* 0x000fe20000000800 */
[----:B------:R-:W-:Y:S01]  /*2cdc0*/  LDGSTS.E.BYPASS.LTC128B.128 [R4+0xd400], desc[UR50][R2.64], !P0 ;  /* 0x0d40000002047fae */ /* 0x000fe2000c101d72 */
[----:B------:R-:W-:-:S13]  /*2cdd0*/  ISETP.LT.OR P0, PT, R8, 0x61, P1 ;  /* 0x000000610800780c */ /* 0x000fda0000f01670 */
[----:B------:R0:W-:Y:S01]  /*2cde0*/  LDGSTS.E.BYPASS.LTC128B.128 [R5+0xd400], desc[UR50][R2.64+0x40], !P0 ;  /* 0x0d40004002057fae */ /* 0x0001e2000c101d72 */
[----:B------:R-:W-:Y:S01]  /*2cdf0*/  ISETP.GE.AND P0, PT, R8, 0x81, PT ;  /* 0x000000810800780c */ /* 0x000fe20003f06270 */
[----:B------:R-:W-:Y:S02]  /*2ce00*/  IMAD.MOV.U32 R13, RZ, RZ, R27 ;  /* 0x000000ffff0d7224 */ /* 0x000fe400078e001b */
[----:B0-----:R-:W-:-:S10]  /*2ce10*/  IMAD.MOV.U32 R3, RZ, RZ, R14 ;  /* 0x000000ffff037224 */ /* 0x001fd400078e000e */
[----:B------:R-:W-:Y:S05]  /*2ce20*/  WARPSYNC.COLLECTIVE R15, `(.L_x_888) ;  /* 0x000000000f087348 */ /* 0x000fea0003c00000 */
[----:B------:R0:W1:Y:S02]  /*2ce30*/  SHFL.IDX P6, R14, R13, R12, R11 ;  /* 0x0000000c0d0e7389 */ /* 0x00006400000c000b */
[----:B01----:R-:W-:Y:S01]  /*2ce40*/  ENDCOLLECTIVE ;  /* 0x000000000000791b */ /* 0x003fe20003800000 */
.L_x_888:
[C---:B------:R-:W-:Y:S02]  /*2ce50*/  ISETP.GE.AND P4, PT, R8.reuse, 0x21, PT ;  /* 0x000000210800780c */ /* 0x040fe40003f86270 */
[C---:B------:R-:W-:Y:S02]  /*2ce60*/  ISETP.GE.AND P3, PT, R8.reuse, 0x41, PT ;  /* 0x000000410800780c */ /* 0x040fe40003f66270 */
[----:B------:R-:W-:Y:S02]  /*2ce70*/  ISETP.GE.AND P2, PT, R8, 0x61, PT ;  /* 0x000000610800780c */ /* 0x000fe40003f46270 */
[----:B------:R-:W-:Y:S02]  /*2ce80*/  MOV R2, R14 ;  /* 0x0000000e00027202 */ /* 0x000fe40000000f00 */
[----:B------:R-:W-:-:S04]  /*2ce90*/  LOP3.LUT R21, R21, 0xffffff7f, RZ, 0xc0, !PT ;  /* 0xffffff7f15157812 */ /* 0x000fc800078ec0ff */
[----:B------:R-:W-:-:S05]  /*2cea0*/  @P0 LOP3.LUT R21, R21, 0x80, RZ, 0xfc, !PT ;  /* 0x0000008015150812 */ /* 0x000fca00078efcff */
[----:B------:R3:W-:Y:S01]  /*2ceb0*/  STL [R1], R21 ;  /* 0x0000001501007387 */ /* 0x0007e20000100800 */
[----:B------:R-:W-:Y:S05]  /*2cec0*/  BRA `(.L_x_889) ;  /* 0xffffff8c00bc7947 */ /* 0x000fea000383ffff */
.L_x_698:
[----:B-1----:R-:W2:Y:S02]  /*2ced0*/  LDL R2, [R1+0x3c] ;  /* 0x00003c0001027983 */ /* 0x002ea40000100800 */
[----:B--2---:R1:W2:Y:S02]  /*2cee0*/  SYNCS.PHASECHK.TRANS64.TRYWAIT P0, [R0+URZ+0x29840], R2 ;  /* 0x02984002000075a7 */ /* 0x0042a4000800017f */
[----:B--2---:R-:W-:Y:S05]  /*2cef0*/  @!P0 NANOSLEEP.SYNCS 0x989680 ;  /* 0x009896800000895d */ /* 0x004fea0003900000 */
[----:B------:R-:W2:Y:S02]  /*2cf00*/  @!P0 SYNCS.PHASECHK.TRANS64 P0, [R0+URZ+0x29840], R2 ;  /* 0x02984002000085a7 */ /* 0x000ea4000800007f */
[----:B--2---:R-:W-:Y:S05]  /*2cf10*/  @!P0 BRA `(.L_x_698) ;  /* 0xfffffffc00ec8947 */ /* 0x004fea000383ffff */
[----:B------:R-:W-:Y:S05]  /*2cf20*/  BRA `(.L_x_890) ;  /* 0xffffff90002c7947 */ /* 0x000fea000383ffff */
.L_x_699:
[----:B------:R-:W-:Y:S01]  /*2cf30*/  BSSY B0, `(.L_x_891) ;  /* 0x0000008000007945 */ /* 0x000fe20003800000 */
[----:B------:R-:W-:Y:S01]  /*2cf40*/  IMAD.MOV.U32 R13, RZ, RZ, R6 ;  /* 0x000000ffff0d7224 */ /* 0x000fe200078e0006 */
[----:B------:R-:W-:Y:S01]  /*2cf50*/  MOV R11, 0x1c1f ;  /* 0x00001c1f000b7802 */ /* 0x000fe20000000f00 */
[----:B------:R-:W-:Y:S02]  /*2cf60*/  IMAD.MOV.U32 R12, RZ, RZ, RZ ;  /* 0x000000ffff0c7224 */ /* 0x000fe400078e00ff */
[----:B------:R-:W-:-:S07]  /*2cf70*/  IMAD.MOV.U32 R15, RZ, RZ, -0x1 ;  /* 0xffffffffff0f7424 */ /* 0x000fce00078e00ff */
[----:B0----5:R-:W-:Y:S05]  /*2cf80*/  WARPSYNC.COLLECTIVE R15, `(.L_x_892) ;  /* 0x000000000f087348 */ /* 0x021fea0003c00000 */
[----:B------:R1:W2:Y:S02]  /*2cf90*/  SHFL.IDX P6, R14, R13, R12, R11 ;  /* 0x0000000c0d0e7389 */ /* 0x0002a400000c000b */
[----:B012--5:R-:W-:Y:S01]  /*2cfa0*/  ENDCOLLECTIVE ;  /* 0x000000000000791b */ /* 0x027fe20003800000 */
.L_x_892:
[----:B------:R-:W-:Y:S05]  /*2cfb0*/  BSYNC B0 ;  /* 0x0000000000007941 */ /* 0x000fea0003800000 */
.L_x_891:
[----:B------:R-:W0:Y:S01]  /*2cfc0*/  S2R R9, SR_TID.X ;  /* 0x0000000000097919 */ /* 0x000e220000002100 */
[----:B------:R-:W-:Y:S01]  /*2cfd0*/  MOV R13, R5 ;  /* 0x00000005000d7202 */ /* 0x000fe20000000f00 */
[----:B------:R-:W-:Y:S01]  /*2cfe0*/  IMAD.MOV.U32 R12, RZ, RZ, RZ ;  /* 0x000000ffff0c7224 */ /* 0x000fe200078e00ff */
[----:B------:R-:W-:Y:S01]  /*2cff0*/  MOV R15, 0xffffffff ;  /* 0xffffffff000f7802 */ /* 0x000fe20000000f00 */
[----:B------:R-:W-:Y:S01]  /*2d000*/  IMAD.MOV.U32 R11, RZ, RZ, 0x1c1f ;  /* 0x00001c1fff0b7424 */ /* 0x000fe200078e00ff */
[----:B------:R-:W-:Y:S01]  /*2d010*/  LOP3.LUT P1, RZ, R20, 0x4, RZ, 0xc0, !PT ;  /* 0x0000000414ff7812 */ /* 0x000fe2000782c0ff */
[----:B------:R-:W-:Y:S02]  /*2d020*/  IMAD.MOV.U32 R2, RZ, RZ, R14 ;  /* 0x000000ffff027224 */ /* 0x000fe400078e000e */
[----:B------:R-:W-:-:S10]  /*2d030*/  @P4 IMAD.IADD R21, R22, 0x1, R4 ;  /* 0x0000000116154824 */ /* 0x000fd400078e0204 */
[----:B0-----:R-:W-:Y:S05]  /*2d040*/  WARPSYNC.COLLECTIVE R15, `(.L_x_893) ;  /* 0x000000000f087348 */ /* 0x001fea0003c00000 */
[----:B------:R1:W2:Y:S02]  /*2d050*/  SHFL.IDX P6, R14, R13, R12, R11 ;  /* 0x0000000c0d0e7389 */ /* 0x0002a400000c000b */
[----:B012---:R-:W-:Y:S01]  /*2d060*/  ENDCOLLECTIVE ;  /* 0x000000000000791b */ /* 0x007fe20003800000 */
.L_x_893:
[----:B------:R-:W-:Y:S01]  /*2d070*/  IMAD.MOV.U32 R13, RZ, RZ, R6 ;  /* 0x000000ffff0d7224 */ /* 0x000fe200078e0006 */
[----:B------:R-:W-:Y:S01]  /*2d080*/  MOV R12, 0x1 ;  /* 0x00000001000c7802 */ /* 0x000fe20000000f00 */
[----:B------:R-:W-:Y:S01]  /*2d090*/  IMAD.SHL.U32 R26, R9, 0x10, RZ ;  /* 0x00000010091a7824 */ /* 0x000fe200078e00ff */
[----:B------:R-:W-:Y:S01]  /*2d0a0*/  LOP3.LUT P6, RZ, R20, 0x8, RZ, 0xc0, !PT ;  /* 0x0000000814ff7812 */ /* 0x000fe200078cc0ff */
[----:B------:R-:W-:Y:S02]  /*2d0b0*/  IMAD.MOV.U32 R3, RZ, RZ, R14 ;  /* 0x000000ffff037224 */ /* 0x000fe400078e000e */
[----:B------:R-:W-:Y:S01]  /*2d0c0*/  @P5 IMAD.IADD R9, R22, 0x1, R4 ;  /* 0x0000000116095824 */ /* 0x000fe200078e0204 */
[----:B------:R-:W-:-:S04]  /*2d0d0*/  LOP3.LUT R26, R26, 0x30, RZ, 0xc0, !PT ;  /* 0x000000301a1a7812 */ /* 0x000fc800078ec0ff */
[----:B------:R-:W-:-:S04]  /*2d0e0*/  @P5 IADD3 R3, P0, R26, R3, RZ ;  /* 0x000000031a035210 */ /* 0x000fc80007f1e0ff */
[----:B------:R-:W-:Y:S02]  /*2d0f0*/  @P5 IADD3.X R2, RZ, R2, RZ, P0, !PT ;  /* 0x00000002ff025210 */ /* 0x000fe400007fe4ff */
[----:B------:R-:W-:Y:S02]  /*2d100*/  LOP3.LUT P0, RZ, R20, 0x10, RZ, 0xc0, !PT ;  /* 0x0000001014ff7812 */ /* 0x000fe4000780c0ff */
        /* <DEDUP_REMOVED lines=11> */
.L_x_894:
[----:B------:R-:W-:Y:S01]  /*2d1c0*/  @!PT LDS RZ, [RZ] ;  /* 0x00000000fffff984 */ /* 0x000fe20000000800 */
[----:B------:R-:W-:Y:S01]  /*2d1d0*/  @!PT LDS RZ, [RZ] ;  /* 0x00000000fffff984 */ /* 0x000fe20000000800 */
[----:B------:R-:W-:Y:S01]  /*2d1e0*/  @!PT LDS RZ, [RZ] ;  /* 0x00000000fffff984 */ /* 0x000fe20000000800 */
[----:B------:R0:W-:Y:S01]  /*2d1f0*/  @P5 LDGSTS.E.BYPASS.LTC128B.128 [R9+0x1f400], desc[UR50][R2.64+0x80], !P1 ;  /* 0x1f40008002095fae */ /* 0x0001e2000c901d72 */
[----:B------:R-:W-:Y:S01]  /*2d200*/  LOP3.LUT P5, RZ, R20, 0x8, RZ, 0xc0, !PT ;  /* 0x0000000814ff7812 */ /* 0x000fe200078ac0ff */
[----:B------:R-:W-:Y:S01]  /*2d210*/  IMAD.MOV.U32 R13, RZ, RZ, R5 ;  /* 0x000000ffff0d7224 */ /* 0x000fe200078e0005 */
[----:B0-----:R-:W-:Y:S01]  /*2d220*/  @P3 IADD3 R9, R22, R4, RZ ;  /* 0x0000000416093210 */ /* 0x001fe20007ffe0ff */
[----:B------:R-:W-:-:S10]  /*2d230*/  IMAD.MOV.U32 R2, RZ, RZ, R14 ;  /* 0x000000ffff027224 */ /* 0x000fd400078e000e */
[----:B------:R-:W-:Y:S05]  /*2d240*/  WARPSYNC.COLLECTIVE R15, `(.L_x_895) ;  /* 0x000000000f087348 */ /* 0x000fea0003c00000 */
[----:B------:R0:W1:Y:S02]  /*2d250*/  SHFL.IDX P6, R14, R13, R12, R11 ;  /* 0x0000000c0d0e7389 */ /* 0x00006400000c000b */
[----:B01----:R-:W-:Y:S01]  /*2d260*/  ENDCOLLECTIVE ;  /* 0x000000000000791b */ /* 0x003fe20003800000 */
.L_x_895:
[----:B------:R-:W-:Y:S01]  /*2d270*/  MOV R13, R6 ;  /* 0x00000006000d7202 */ /* 0x000fe20000000f00 */
[----:B------:R-:W-:Y:S01]  /*2d280*/  IMAD.MOV.U32 R12, RZ, RZ, 0x2 ;  /* 0x00000002ff0c7424 */ /* 0x000fe200078e00ff */
[----:B------:R-:W-:Y:S02]  /*2d290*/  MOV R3, R14 ;  /* 0x0000000e00037202 */ /* 0x000fe40000000f00 */
[----:B------:R-:W-:Y:S02]  /*2d2a0*/  LOP3.LUT P6, RZ, R20, 0x10, RZ, 0xc0, !PT ;  /* 0x0000001014ff7812 */ /* 0x000fe400078cc0ff */
        /* <DEDUP_REMOVED lines=12> */
.L_x_896:
[----:B------:R-:W-:Y:S01]  /*2d370*/  @!PT LDS RZ, [RZ] ;  /* 0x00000000fffff984 */ /* 0x000fe20000000800 */
[----:B------:R-:W-:Y:S01]  /*2d380*/  @!PT LDS RZ, [RZ] ;  /* 0x00000000fffff984 */ /* 0x000fe20000000800 */
[----:B------:R-:W-:Y:S01]  /*2d390*/  @!PT LDS RZ, [RZ] ;  /* 0x00000000fffff984 */ /* 0x000fe20000000800 */
[----:B------:R-:W-:Y:S04]  /*2d3a0*/  @P4 LDGSTS.E.BYPASS.LTC128B.128 [R21+0x1d400], desc[UR50][R2.64+0x40], !P5 ;  /* 0x1d40004002154fae */ /* 0x000fe8000e901d72 */
[----:B------:R0:W-:Y:S01]  /*2d3b0*/  @P4 LDGSTS.E.BYPASS.LTC128B.128 [R21+0x1fc00], desc[UR50][R2.64+0x80], !P1 ;  /* 0x1fc0008002154fae */ /* 0x0001e2000c901d72 */
[----:B------:R-:W-:Y:S02]  /*2d3c0*/  LOP3.LUT P4, RZ, R20, 0x10, RZ, 0xc0, !PT ;  /* 0x0000001014ff7812 */ /* 0x000fe4000788c0ff */
[----:B------:R-:W-:Y:S01]  /*2d3d0*/  MOV R13, R5 ;  /* 0x00000005000d7202 */ /* 0x000fe20000000f00 */
[----:B0-----:R-:W-:Y:S02]  /*2d3e0*/  @P2 IMAD.IADD R21, R22, 0x1, R4 ;  /* 0x0000000116152824 */ /* 0x001fe400078e0204 */
[----:B------:R-:W-:-:S08]  /*2d3f0*/  IMAD.MOV.U32 R2, RZ, RZ, R14 ;  /* 0x000000ffff027224 */ /* 0x000fd000078e000e */
[----:B------:R-:W-:Y:S05]  /*2d400*/  WARPSYNC.COLLECTIVE R15, `(.L_x_897) ;  /* 0x000000000f087348 */ /* 0x000fea0003c00000 */
[----:B------:R0:W1:Y:S02]  /*2d410*/  SHFL.IDX P6, R14, R13, R12, R11 ;  /* 0x0000000c0d0e7389 */ /* 0x00006400000c000b */
[----:B01----:R-:W-:Y:S01]  /*2d420*/  ENDCOLLECTIVE ;  /* 0x000000000000791b */ /* 0x003fe20003800000 */
.L_x_897:
[----:B------:R-:W-:Y:S02]  /*2d430*/  IMAD.MOV.U32 R13, RZ, RZ, R6 ;  /* 0x000000ffff0d7224 */ /* 0x000fe400078e0006 */
[----:B------:R-:W-:Y:S02]  /*2d440*/  IMAD.MOV.U32 R12, RZ, RZ, 0x3 ;  /* 0x00000003ff0c7424 */ /* 0x000fe400078e00ff */
[----:B------:R-:W-:-:S07]  /*2d450*/  IMAD.MOV.U32 R3, RZ, RZ, R14 ;  /* 0x000000ffff037224 */ /* 0x000fce00078e000e */
[----:B------:R-:W-:Y:S05]  /*2d460*/  WARPSYNC.COLLECTIVE R15, `(.L_x_898) ;  /* 0x000000000f087348 */ /* 0x000fea0003c00000 */
[----:B------:R0:W1:Y:S02]  /*2d470*/  SHFL.IDX P6, R14, R13, R12, R11 ;  /* 0x0000000c0d0e7389 */ /* 0x00006400000c000b */
[----:B01----:R-:W-:Y:S01]  /*2d480*/  ENDCOLLECTIVE ;  /* 0x000000000000791b */ /* 0x003fe20003800000 */
.L_x_898:
[----:B------:R-:W-:-:S05]  /*2d490*/  @P3 IADD3 R3, P0, R26, R3, RZ ;  /* 0x000000031a033210 */ /* 0x000fca0007f1e0ff */
[----:B------:R-:W-:-:S05]  /*2d4a0*/  @P3 IMAD.X R2, RZ, RZ, R2, P0 ;  /* 0x000000ffff023224 */ /* 0x000fca00000e0602 */
[----:B------:R-:W-:Y:S01]  /*2d4b0*/  @P3 LOP3.LUT R3, R3, R2, RZ, 0x3c, !PT ;  /* 0x0000000203033212 */ /* 0x000fe200078e3cff */
[----:B------:R-:W-:-:S03]  /*2d4c0*/  IMAD.MOV.U32 R13, RZ, RZ, R5 ;  /* 0x000000ffff0d7224 */ /* 0x000fc600078e0005 */
[----:B------:R-:W-:-:S04]  /*2d4d0*/  @P3 LOP3.LUT R2, R3, R2, RZ, 0x3c, !PT ;  /* 0x0000000203023212 */ /* 0x000fc800078e3cff */
[----:B------:R-:W-:Y:S02]  /*2d4e0*/  @P3 LOP3.LUT R3, R3, R2, RZ, 0x3c, !PT ;  /* 0x0000000203033212 */ /* 0x000fe400078e3cff */
[----:B------:R-:W-:-:S07]  /*2d4f0*/  MOV R6, R14 ;  /* 0x0000000e00067202 */ /* 0x000fce0000000f00 */
[----:B------:R-:W-:Y:S05]  /*2d500*/  WARPSYNC.COLLECTIVE R15, `(.L_x_899) ;  /* 0x000000000f087348 */ /* 0x000fea0003c00000 */
[----:B------:R0:W1:Y:S02]  /*2d510*/  SHFL.IDX P6, R14, R13, R12, R11 ;  /* 0x0000000c0d0e7389 */ /* 0x00006400000c000b */
[----:B01----:R-:W-:Y:S01]  /*2d520*/  ENDCOLLECTIVE ;  /* 0x000000000000791b */ /* 0x003fe20003800000 */
.L_x_899:
        /* <DEDUP_REMOVED lines=12> */
.L_x_900:
[----:B------:R-:W-:-:S04]  /*2d5f0*/  @P2 IADD3 R2, P0, R26, R2, RZ ;  /* 0x000000021a022210 */ /* 0x000fc80007f1e0ff */
[----:B------:R-:W-:-:S05]  /*2d600*/  @P2 IADD3.X R3, RZ, R6, RZ, P0, !PT ;  /* 0x00000006ff032210 */ /* 0x000fca00007fe4ff */
[----:B------:R-:W-:Y:S01]  /*2d610*/  @!PT LDS RZ, [RZ] ;  /* 0x00000000fffff984 */ /* 0x000fe20000000800 */
[----:B------:R-:W-:Y:S01]  /*2d620*/  @!PT LDS RZ, [RZ] ;  /* 0x00000000fffff984 */ /* 0x000fe20000000800 */
[----:B------:R-:W-:Y:S01]  /*2d630*/  @!PT LDS RZ, [RZ] ;  /* 0x00000000fffff984 */ /* 0x000fe20000000800 */
[----:B------:R-:W-:Y:S01]  /*2d640*/  @P2 LDGSTS.E.BYPASS.LTC128B.128 [R21+0x1bc00], desc[UR50][R2.64], !P4 ;  /* 0x1bc0000002152fae */ /* 0x000fe2000e101d72 */
[----:B------:R-:W-:-:S03]  /*2d650*/  IMAD.MOV.U32 R13, RZ, RZ, R8 ;  /* 0x000000ffff0d7224 */ /* 0x000fc600078e0008 */
[----:B------:R-:W-:Y:S04]  /*2d660*/  @P2 LDGSTS.E.BYPASS.LTC128B.128 [R21+0x1e400], desc[UR50][R2.64+0x40], !P5 ;  /* 0x1e40004002152fae */ /* 0x000fe8000e901d72 */
[----:B------:R0:W-:Y:S02]  /*2d670*/  @P2 LDGSTS.E.BYPASS.LTC128B.128 [R21+0x20c00], desc[UR50][R2.64+0x80], !P1 ;  /* 0x20c0008002152fae */ /* 0x0001e4000c901d72 */
[----:B0-----:R-:W-:-:S07]  /*2d680*/  IMAD.MOV.U32 R3, RZ, RZ, R14 ;  /* 0x000000ffff037224 */ /* 0x001fce00078e000e */
[----:B------:R-:W-:Y:S05]  /*2d690*/  WARPSYNC.COLLECTIVE R15, `(.L_x_901) ;  /* 0x000000000f087348 */ /* 0x000fea0003c00000 */
[----:B------:R0:W1:Y:S02]  /*2d6a0*/  SHFL.IDX P6, R14, R13, R12, R11 ;  /* 0x0000000c0d0e7389 */ /* 0x00006400000c000b */
[----:B01----:R-:W-:Y:S01]  /*2d6b0*/  ENDCOLLECTIVE ;  /* 0x000000000000791b */ /* 0x003fe20003800000 */
.L_x_901:
[----:B------:R-:W-:Y:S01]  /*2d6c0*/  MOV R2, R14 ;  /* 0x0000000e00027202 */ /* 0x000fe20000000f00 */
[----:B------:R-:W-:Y:S06]  /*2d6d0*/  BRA `(.L_x_902) ;  /* 0xffffff8c00a07947 */ /* 0x000fec000383ffff */
.L_x_706:
[----:B------:R-:W-:Y:S01]  /*2d6e0*/  IMAD.MOV.U32 R13, RZ, RZ, R4 ;  /* 0x000000ffff0d7224 */ /* 0x000fe200078e0004 */
[----:B------:R-:W-:Y:S01]  /*2d6f0*/  MOV R11, 0x1c1f ;  /* 0x00001c1f000b7802 */ /* 0x000fe20000000f00 */
[----:B------:R-:W-:Y:S02]  /*2d700*/  IMAD.MOV.U32 R12, RZ, RZ, RZ ;  /* 0x000000ffff0c7224 */ /* 0x000fe400078e00ff */
[----:B------:R-:W-:Y:S02]  /*2d710*/  IMAD.MOV.U32 R15, RZ, RZ, -0x1 ;  /* 0xffffffffff0f7424 */ /* 0x000fe400078e00ff */
[----:B-----5:R-:W-:Y:S02]  /*2d720*/  IMAD R6, R17, R8, RZ ;  /* 0x0000000811067224 */ /* 0x020fe400078e02ff */
[----:B------:R-:W-:-:S07]  /*2d730*/  IMAD.IADD R0, R10, 0x1, R0 ;  /* 0x000000010a007824 */ /* 0x000fce00078e0200 */
[----:B------:R-:W-:Y:S05]  /*2d740*/  WARPSYNC.COLLECTIVE R15, `(.L_x_903) ;  /* 0x000000000f087348 */ /* 0x000fea0003c00000 */
[----:B------:R0:W1:Y:S02]  /*2d750*/  SHFL.IDX P6, R14, R13, R12, R11 ;  /* 0x0000000c0d0e7389 */ /* 0x00006400000c000b */
[----:B01----:R-:W-:Y:S01]  /*2d760*/  ENDCOLLECTIVE ;  /* 0x000000000000791b */ /* 0x003fe20003800000 */
.L_x_903:
[C---:B------:R-:W-:Y:S01]  /*2d770*/  VIADD R7, R0.reuse, 0x20 ;  /* 0x0000002000077836 */ /* 0x040fe20000000000 */
[----:B------:R-:W-:Y:S02]  /*2d780*/  ISETP.GE.AND P0, PT, R0, R6, PT ;  /* 0x000000060000720c */ /* 0x000fe40003f06270 */
[----:B------:R-:W-:Y:S01]  /*2d790*/  MOV R13, R5 ;  /* 0x00000005000d7202 */ /* 0x000fe20000000f00 */
[----:B------:R-:W-:-:S10]  /*2d7a0*/  IMAD.MOV.U32 R2, RZ, RZ, R14 ;  /* 0x000000ffff027224 */ /* 0x000fd400078e000e */
[----:B------:R-:W-:Y:S05]  /*2d7b0*/  WARPSYNC.COLLECTIVE R15, `(.L_x_904) ;  /* 0x000000000f087348 */ /* 0x000fea0003c00000 */
[----:B------:R0:W1:Y:S02]  /*2d7c0*/  SHFL.IDX P6, R14, R13, R12, R11 ;  /* 0x0000000c0d0e7389 */ /* 0x00006400000c000b */
[----:B01----:R-:W-:Y:S01]  /*2d7d0*/  ENDCOLLECTIVE ;  /* 0x000000000000791b */ /* 0x003fe20003800000 */
.L_x_904:
[----:B------:R-:W-:Y:S01]  /*2d7e0*/  IMAD.MOV.U32 R13, RZ, RZ, R4 ;  /* 0x000000ffff0d7224 */ /* 0x000fe200078e0004 */
[----:B------:R-:W-:Y:S01]  /*2d7f0*/  MOV R12, 0x1 ;  /* 0x00000001000c7802 */ /* 0x000fe20000000f00 */
[----:B------:R-:W-:-:S07]  /*2d800*/  IMAD.MOV.U32 R3, RZ, RZ, R14 ;  /* 0x000000ffff037224 */ /* 0x000fce00078e000e */
[----:B------:R-:W-:Y:S05]  /*2d810*/  WARPSYNC.COLLECTIVE R15, `(.L_x_905) ;  /* 0x000000000f087348 */ /* 0x000fea0003c00000 */
[----:B------:R0:W1:Y:S02]  /*2d820*/  SHFL.IDX P6, R14, R13, R12, R11 ;  /* 0x0000000c0d0e7389 */ /* 0x00006400000c000b */
[----:B01----:R-:W-:Y:S01]  /*2d830*/  ENDCOLLECTIVE ;  /* 0x000000000000791b */ /* 0x003fe20003800000 */
.L_x_905:
[----:B------:R-:W-:-:S04]  /*2d840*/  @!P0 IADD3 R3, P4, R20, R3, RZ ;  /* 0x0000000314038210 */ /* 0x000fc80007f9e0ff */
[----:B------:R-:W-:-:S04]  /*2d850*/  @!P0 IADD3.X R2, RZ, R2, RZ, P4, !PT ;  /* 0x00000002ff028210 */ /* 0x000fc800027fe4ff */
[----:B------:R-:W-:Y:S01]  /*2d860*/  @!P0 LOP3.LUT R3, R3, R2, RZ, 0x3c, !PT ;  /* 0x0000000203038212 */ /* 0x000fe200078e3cff */
[----:B------:R-:W-:-:S03]  /*2d870*/  IMAD.MOV.U32 R13, RZ, RZ, R5 ;  /* 0x000000ffff0d7224 */ /* 0x000fc600078e0005 */
[----:B------:R-:W-:-:S04]  /*2d880*/  @!P0 LOP3.LUT R2, R3, R2, RZ, 0x3c, !PT ;  /* 0x0000000203028212 */ /* 0x000fc800078e3cff */
[----:B------:R-:W-:-:S05]  /*2d890*/  @!P0 LOP3.LUT R3, R3, R2, RZ, 0x3c, !PT ;  /* 0x0000000203038212 */ /* 0x000fca00078e3cff */
[----:B------:R-:W-:Y:S01]  /*2d8a0*/  @!PT LDS RZ, [RZ] ;  /* 0x00000000fffff984 */ /* 0x000fe20000000800 */
[----:B------:R-:W-:Y:S01]  /*2d8b0*/  @!PT LDS RZ, [RZ] ;  /* 0x00000000fffff984 */ /* 0x000fe20000000800 */
[----:B------:R-:W-:Y:S01]  /*2d8c0*/  @!PT LDS RZ, [RZ] ;  /* 0x00000000fffff984 */ /* 0x000fe20000000800 */
[----:B------:R-:W-:Y:S04]  /*2d8d0*/  @!P0 LDGSTS.E.BYPASS.LTC128B.128 [R9+0x14400], desc[UR50][R2.64], !P3 ;  /* 0x1440000002098fae */ /* 0x000fe8000d901d72 */
[----:B------:R-:W-:Y:S04]  /*2d8e0*/  @!P0 LDGSTS.E.BYPASS.LTC128B.128 [R9+0x16400], desc[UR50][R2.64+0x40], !P2 ;  /* 0x1640004002098fae */ /* 0x000fe8000d101d72 */
[----:B------:R0:W-:Y:S01]  /*2d8f0*/  @!P0 LDGSTS.E.BYPASS.LTC128B.128 [R9+0x18400], desc[UR50][R2.64+0x80], !P1 ;  /* 0x1840008002098fae */ /* 0x0001e2000c901d72 */
[----:B------:R-:W-:Y:S01]  /*2d900*/  ISETP.GE.AND P0, PT, R7, R6, PT ;  /* 0x000000060700720c */ /* 0x000fe20003f06270 */
[----:B0-----:R-:W-:-:S12]  /*2d910*/  IMAD.MOV.U32 R2, RZ, RZ, R14 ;  /* 0x000000ffff027224 */ /* 0x001fd800078e000e */
[----:B------:R-:W-:Y:S05]  /*2d920*/  WARPSYNC.COLLECTIVE R15, `(.L_x_906) ;  /* 0x000000000f087348 */ /* 0x000fea0003c00000 */
[----:B------:R0:W1:Y:S02]  /*2d930*/  SHFL.IDX P6, R14, R13, R12, R11 ;  /* 0x0000000c0d0e7389 */ /* 0x00006400000c000b */
[----:B01----:R-:W-:Y:S01]  /*2d940*/  ENDCOLLECTIVE ;  /* 0x000000000000791b */ /* 0x003fe20003800000 */
.L_x_906:
[----:B------:R-:W-:Y:S01]  /*2d950*/  MOV R13, R4 ;  /* 0x00000004000d7202 */ /* 0x000fe20000000f00 */
[----:B------:R-:W-:Y:S01]  /*2d960*/  IMAD.MOV.U32 R12, RZ, RZ, 0x2 ;  /* 0x00000002ff0c7424 */ /* 0x000fe200078e00ff */
[----:B------:R-:W-:-:S07]  /*2d970*/  MOV R3, R14 ;  /* 0x0000000e00037202 */ /* 0x000fce0000000f00 */
[----:B------:R-:W-:Y:S05]  /*2d980*/  WARPSYNC.COLLECTIVE R15, `(.L_x_907) ;  /* 0x000000000f087348 */ /* 0x000fea0003c00000 */
[----:B------:R0:W1:Y:S02]  /*2d990*/  SHFL.IDX P6, R14, R13, R12, R11 ;  /* 0x0000000c0d0e7389 */ /* 0x00006400000c000b */
[----:B01----:R-:W-:Y:S01]  /*2d9a0*/  ENDCOLLECTIVE ;  /* 0x000000000000791b */ /* 0x003fe20003800000 */
.L_x_907:
[----:B------:R-:W-:-:S05]  /*2d9b0*/  @!P0 IADD3 R3, P4, R20, R3, RZ ;  /* 0x0000000314038210 */ /* 0x000fca0007f9e0ff */
[----:B------:R-:W-:-:S05]  /*2d9c0*/  @!P0 IMAD.X R2, RZ, RZ, R2, P4 ;  /* 0x000000ffff028224 */ /* 0x000fca00020e0602 */
[-C--:B------:R-:W-:Y:S02]  /*2d9d0*/  @!P0 LOP3.LUT R3, R3, R2.reuse, RZ, 0x3c, !PT ;  /* 0x0000000203038212 */ /* 0x080fe400078e3cff */
[----:B------:R-:W-:Y:S02]  /*2d9e0*/  MOV R13, R5 ;  /* 0x00000005000d7202 */ /* 0x000fe40000000f00 */
[----:B------:R-:W-:-:S04]  /*2d9f0*/  @!P0 LOP3.LUT R2, R3, R2, RZ, 0x3c, !PT ;  /* 0x0000000203028212 */ /* 0x000fc800078e3cff */
[----:B------:R-:W-:-:S05]  /*2da00*/  @!P0 LOP3.LUT R3, R3, R2, RZ, 0x3c, !PT ;  /* 0x0000000203038212 */ /* 0x000fca00078e3cff */
[----:B------:R-:W-:Y:S01]  /*2da10*/  @!PT LDS RZ, [RZ] ;  /* 0x00000000fffff984 */ /* 0x000fe20000000800 */
[----:B------:R-:W-:Y:S01]  /*2da20*/  @!PT LDS RZ, [RZ] ;  /* 0x00000000fffff984 */ /* 0x000fe20000000800 */
[----:B------:R-:W-:Y:S01]  /*2da30*/  @!PT LDS RZ, [RZ] ;  /* 0x00000000fffff984 */ /* 0x000fe20000000800 */
[----:B------:R-:W-:Y:S04]  /*2da40*/  @!P0 LDGSTS.E.BYPASS.LTC128B.128 [R9+0x14c00], desc[UR50][R2.64], !P3 ;  /* 0x14c0000002098fae */ /* 0x000fe8000d901d72 */
[----:B------:R-:W-:Y:S04]  /*2da50*/  @!P0 LDGSTS.E.BYPASS.LTC128B.128 [R9+0x16c00], desc[UR50][R2.64+0x40], !P2 ;  /* 0x16c0004002098fae */ /* 0x000fe8000d101d72 */
[----:B------:R0:W-:Y:S02]  /*2da60*/  @!P0 LDGSTS.E.BYPASS.LTC128B.128 [R9+0x18c00], desc[UR50][R2.64+0x80], !P1 ;  /* 0x18c0008002098fae */ /* 0x0001e4000c901d72 */
[----:B0-----:R-:W-:-:S05]  /*2da70*/  VIADD R2, R0, 0x40 ;  /* 0x0000004000027836 */ /* 0x001fca0000000000 */
[----:B------:R-:W-:Y:S01]  /*2da80*/  ISETP.GE.AND P0, PT, R2, R6, PT ;  /* 0x000000060200720c */ /* 0x000fe20003f06270 */
[----:B------:R-:W-:-:S12]  /*2da90*/  IMAD.MOV.U32 R2, RZ, RZ, R14 ;  /* 0x000000ffff027224 */ /* 0x000fd800078e000e */
[----:B------:R-:W-:Y:S05]  /*2daa0*/  WARPSYNC.COLLECTIVE R15, `(.L_x_908) ;  /* 0x000000000f087348 */ /* 0x000fea0003c00000 */
[----:B------:R0:W1:Y:S02]  /*2dab0*/  SHFL.IDX P6, R14, R13, R12, R11 ;  /* 0x0000000c0d0e7389 */ /* 0x00006400000c000b */
[----:B01----:R-:W-:Y:S01]  /*2dac0*/  ENDCOLLECTIVE ;  /* 0x000000000000791b */ /* 0x003fe20003800000 */
.L_x_908:
[----:B------:R-:W-:Y:S01]  /*2dad0*/  MOV R13, R4 ;  /* 0x00000004000d7202 */ /* 0x000fe20000000f00 */
[----:B------:R-:W-:Y:S02]  /*2dae0*/  IMAD.MOV.U32 R12, RZ, RZ, 0x3 ;  /* 0x00000003ff0c7424 */ /* 0x000fe400078e00ff */
[----:B------:R-:W-:-:S07]  /*2daf0*/  IMAD.MOV.U32 R3, RZ, RZ, R14 ;  /* 0x000000ffff037224 */ /* 0x000fce00078e000e */
[----:B------:R-:W-:Y:S05]  /*2db00*/  WARPSYNC.COLLECTIVE R15, `(.L_x_909) ;  /* 0x000000000f087348 */ /* 0x000fea0003c00000 */
[----:B------:R0:W1:Y:S02]  /*2db10*/  SHFL.IDX P6, R14, R13, R12, R11 ;  /* 0x0000000c0d0e7389 */ /* 0x00006400000c000b */
[----:B01----:R-:W-:Y:S01]  /*2db20*/  ENDCOLLECTIVE ;  /* 0x000000000000791b */ /* 0x003fe20003800000 */
.L_x_909:
[----:B------:R-:W-:-:S05]  /*2db30*/  @!P0 IADD3 R3, P4, R20, R3, RZ ;  /* 0x0000000314038210 */ /* 0x000fca0007f9e0ff */
[----:B------:R-:W-:-:S05]  /*2db40*/  @!P0 IMAD.X R2, RZ, RZ, R2, P4 ;  /* 0x000000ffff028224 */ /* 0x000fca00020e0602 */
[-C--:B------:R-:W-:Y:S02]  /*2db50*/  @!P0 LOP3.LUT R3, R3, R2.reuse, RZ, 0x3c, !PT ;  /* 0x0000000203038212 */ /* 0x080fe400078e3cff */
[----:B------:R-:W-:Y:S02]  /*2db60*/  MOV R13, R5 ;  /* 0x00000005000d7202 */ /* 0x000fe40000000f00 */
[----:B------:R-:W-:-:S04]  /*2db70*/  @!P0 LOP3.LUT R2, R3, R2, RZ, 0x3c, !PT ;  /* 0x0000000203028212 */ /* 0x000fc800078e3cff */
[----:B------:R-:W-:Y:S01]  /*2db80*/  @!P0 LOP3.LUT R3, R3, R2, RZ, 0x3c, !PT ;  /* 0x0000000203038212 */ /* 0x000fe200078e3cff */
[----:B------:R-:W-:-:S07]  /*2db90*/  IMAD.MOV.U32 R4, RZ, RZ, R14 ;  /* 0x000000ffff047224 */ /* 0x000fce00078e000e */
[----:B------:R-:W-:Y:S05]  /*2dba0*/  WARPSYNC.COLLECTIVE R15, `(.L_x_910) ;  /* 0x000000000f087348 */ /* 0x000fea0003c00000 */
[----:B------:R0:W1:Y:S02]  /*2dbb0*/  SHFL.IDX P6, R14, R13, R12, R11 ;  /* 0x0000000c0d0e7389 */ /* 0x00006400000c000b */
[----:B01----:R-:W-:Y:S01]  /*2dbc0*/  ENDCOLLECTIVE ;  /* 0x000000000000791b */ /* 0x003fe20003800000 */
.L_x_910:
[----:B------:R-:W-:Y:S01]  /*2dbd0*/  @!PT LDS RZ, [RZ] ;  /* 0x00000000fffff984 */ /* 0x000fe20000000800 */
[----:B------:R-:W-:Y:S01]  /*2dbe0*/  @!PT LDS RZ, [RZ] ;  /* 0x00000000fffff984 */ /* 0x000fe20000000800 */
[----:B------:R-:W-:Y:S01]  /*2dbf0*/  @!PT LDS RZ, [RZ] ;  /* 0x00000000fffff984 */ /* 0x000fe20000000800 */
[----:B------:R-:W-:Y:S04]  /*2dc00*/  @!P0 LDGSTS.E.BYPASS.LTC128B.128 [R9+0x15400], desc[UR50][R2.64], !P3 ;  /* 0x1540000002098fae */ /* 0x000fe8000d901d72 */
[----:B------:R-:W-:Y:S04]  /*2dc10*/  @!P0 LDGSTS.E.BYPASS.LTC128B.128 [R9+0x17400], desc[UR50][R2.64+0x40], !P2 ;  /* 0x1740004002098fae */ /* 0x000fe8000d101d72 */
[----:B------:R0:W-:Y:S02]  /*2dc20*/  @!P0 LDGSTS.E.BYPASS.LTC128B.128 [R9+0x19400], desc[UR50][R2.64+0x80], !P1 ;  /* 0x1940008002098fae */ /* 0x0001e4000c901d72 */
[----:B0-----:R-:W-:Y:S01]  /*2dc30*/  IMAD.MOV.U32 R2, RZ, RZ, R14 ;  /* 0x000000ffff027224 */ /* 0x001fe200078e000e */
[----:B------:R-:W-:Y:S06]  /*2dc40*/  BRA `(.L_x_911) ;  /* 0xffffff9000e07947 */ /* 0x000fec000383ffff */
.L_x_711:
[----:B-1----:R1:W2:Y:S02]  /*2dc50*/  SYNCS.PHASECHK.TRANS64.TRYWAIT P0, [R22+URZ+0x29820], R3 ;  /* 0x02982003160075a7 */ /* 0x0022a4000800017f */
[----:B--2---:R-:W-:Y:S05]  /*2dc60*/  @!P0 NANOSLEEP.SYNCS 0x989680 ;  /* 0x009896800000895d */ /* 0x004fea0003900000 */
[----:B------:R-:W2:Y:S02]  /*2dc70*/  @!P0 SYNCS.PHASECHK.TRANS64 P0, [R22+URZ+0x29820], R3 ;  /* 0x02982003160085a7 */ /* 0x000ea4000800007f */
[----:B--2---:R-:W-:Y:S05]  /*2dc80*/  @!P0 BRA `(.L_x_711) ;  /* 0xfffffffc00f08947 */ /* 0x004fea000383ffff */
[----:B------:R-:W-:Y:S05]  /*2dc90*/  BRA `(.L_x_912) ;  /* 0xffffff9400507947 */ /* 0x000fea000383ffff */
.L_x_715:
[----:B0-----:R0:W1:Y:S02]  /*2dca0*/  SYNCS.PHASECHK.TRANS64.TRYWAIT P0, [R0+URZ+0x29880], R31 ;  /* 0x0298801f000075a7 */ /* 0x001064000800017f */
[----:B-1----:R-:W-:Y:S05]  /*2dcb0*/  @!P0 NANOSLEEP.SYNCS 0x989680 ;  /* 0x009896800000895d */ /* 0x002fea0003900000 */
[----:B------:R-:W1:Y:S02]  /*2dcc0*/  @!P0 SYNCS.PHASECHK.TRANS64 P0, [R0+URZ+0x29880], R31 ;  /* 0x0298801f000085a7 */ /* 0x000e64000800007f */
[----:B-1----:R-:W-:Y:S05]  /*2dcd0*/  @!P0 BRA `(.L_x_715) ;  /* 0xfffffffc00f08947 */ /* 0x002fea000383ffff */
[----:B------:R-:W-:Y:S05]  /*2dce0*/  BRA `(.L_x_913) ;  /* 0xffffff9800707947 */ /* 0x000fea000383ffff */
.L_x_716:
        /* <DEDUP_REMOVED lines=8> */
.L_x_915:
[----:B------:R-:W-:Y:S05]  /*2dd70*/  BSYNC B0 ;  /* 0x0000000000007941 */ /* 0x000fea0003800000 */
.L_x_914:
[----:B------:R0:W5:Y:S01]  /*2dd80*/  LDL R17, [R1+0x4] ;  /* 0x0000040001117983 */ /* 0x0001620000100800 */
[----:B------:R-:W-:Y:S01]  /*2dd90*/  IMAD.MOV.U32 R13, RZ, RZ, R7 ;  /* 0x000000ffff0d7224 */ /* 0x000fe200078e0007 */
[----:B------:R-:W-:Y:S01]  /*2dda0*/  MOV R11, 0x1c1f ;  /* 0x00001c1f000b7802 */ /* 0x000fe20000000f00 */
[----:B------:R-:W-:Y:S01]  /*2ddb0*/  IMAD.MOV.U32 R12, RZ, RZ, RZ ;  /* 0x000000ffff0c7224 */ /* 0x000fe200078e00ff */
[----:B------:R-:W1:Y:S01]  /*2ddc0*/  S2R R2, SR_TID.X ;  /* 0x0000000000027919 */ /* 0x000e620000002100 */
[----:B------:R-:W-:Y:S01]  /*2ddd0*/  IMAD.MOV.U32 R15, RZ, RZ, -0x1 ;  /* 0xffffffffff0f7424 */ /* 0x000fe200078e00ff */
[----:B------:R-:W-:Y:S02]  /*2dde0*/  MOV R3, R14 ;  /* 0x0000000e00037202 */ /* 0x000fe40000000f00 */
[----:B0-----:R-:W-:-:S07]  /*2ddf0*/  IADD3 R10, R22, R10, R37 ;  /* 0x0000000a160a7210 */ /* 0x001fce0007ffe025 */
[----:B-1---5:R-:W-:Y:S05]  /*2de00*/  WARPSYNC.COLLECTIVE R15, `(.L_x_916) ;  /* 0x000000000f087348 */ /* 0x022fea0003c00000 */
[----:B------:R0:W2:Y:S02]  /*2de10*/  SHFL.IDX P6, R14, R13, R12, R11 ;  /* 0x0000000c0d0e7389 */ /* 0x0000a400000c000b */
[----:B012--5:R-:W-:Y:S01]  /*2de20*/  ENDCOLLECTIVE ;  /* 0x000000000000791b */ /* 0x027fe20003800000 */
.L_x_916:
[----:B------:R-:W-:Y:S01]  /*2de30*/  MOV R13, R9 ;  /* 0x00000009000d7202 */ /* 0x000fe20000000f00 */
[----:B------:R-:W-:Y:S02]  /*2de40*/  IMAD.MOV.U32 R12, RZ, RZ, 0x1 ;  /* 0x00000001ff0c7424 */ /* 0x000fe400078e00ff */
[----:B------:R-:W-:Y:S01]  /*2de50*/  IMAD.SHL.U32 R15, R2, 0x10, RZ ;  /* 0x00000010020f7824 */ /* 0x000fe200078e00ff */
[----:B------:R-:W-:-:S04]  /*2de60*/  MOV R2, R14 ;  /* 0x0000000e00027202 */ /* 0x000fc80000000f00 */
[----:B------:R-:W-:-:S04]  /*2de70*/  LOP3.LUT R15, R15, 0x30, RZ, 0xc0, !PT ;  /* 0x000000300f0f7812 */ /* 0x000fc800078ec0ff */
[----:B------:R-:W-:Y:S01]  /*2de80*/  IADD3 R2, P0, R15, R2, RZ ;  /* 0x000000020f027210 */ /* 0x000fe20007f1e0ff */
[----:B------:R-:W-:-:S04]  /*2de90*/  IMAD.MOV.U32 R15, RZ, RZ, -0x1 ;  /* 0xffffffffff0f7424 */ /* 0x000fc800078e00ff */
[----:B------:R-:W-:-:S08]  /*2dea0*/  IMAD.X R3, RZ, RZ, R3, P0 ;  /* 0x000000ffff037224 */ /* 0x000fd000000e0603 */
[----:B------:R-:W-:Y:S05]  /*2deb0*/  WARPSYNC.COLLECTIVE R15, `(.L_x_917) ;  /* 0x000000000f087348 */ /* 0x000fea0003c00000 */
[----:B------:R0:W1:Y:S02]  /*2dec0*/  SHFL.IDX P6, R14, R13, R12, R11 ;  /* 0x0000000c0d0e7389 */ /* 0x00006400000c000b */
[----:B01----:R-:W-:Y:S01]  /*2ded0*/  ENDCOLLECTIVE ;  /* 0x000000000000791b */ /* 0x003fe20003800000 */
.L_x_917:
[----:B------:R-:W-:Y:S01]  /*2dee0*/  @!PT LDS RZ, [RZ] ;  /* 0x00000000fffff984 */ /* 0x000fe20000000800 */
[----:B------:R-:W-:Y:S01]  /*2def0*/  @!PT LDS RZ, [RZ] ;  /* 0x00000000fffff984 */ /* 0x000fe20000000800 */
[----:B------:R-:W-:Y:S01]  /*2df00*/  @!PT LDS RZ, [RZ] ;  /* 0x00000000fffff984 */ /* 0x000fe20000000800 */
[----:B------:R-:W-:Y:S01]  /*2df10*/  LDGSTS.E.BYPASS.LTC128B.128 [R10+0xa400], desc[UR50][R2.64], !P3 ;  /* 0x0a400000020a7fae */ /* 0x000fe2000d901d72 */
[----:B------:R-:W-:Y:S02]  /*2df20*/  IMAD.MOV.U32 R13, RZ, RZ, R7 ;  /* 0x000000ffff0d7224 */ /* 0x000fe400078e0007 */
[----:B------:R-:W-:-:S05]  /*2df30*/  IMAD.IADD R17, R17, 0x1, R10 ;  /* 0x0000000111117824 */ /* 0x000fca00078e020a */
[----:B------:R0:W-:Y:S02]  /*2df40*/  LDGSTS.E.BYPASS.LTC128B.128 [R17+0xa400], desc[UR50][R2.64+0x40], !P1 ;  /* 0x0a40004002117fae */ /* 0x0001e4000c901d72 */
[----:B0-----:R-:W0:Y:S01]  /*2df50*/  S2R R2, SR_TID.X ;  /* 0x0000000000027919 */ /* 0x001e220000002100 */
[----:B------:R-:W-:-:S07]  /*2df60*/  MOV R3, R14 ;  /* 0x0000000e00037202 */ /* 0x000fce0000000f00 */
[----:B0-----:R-:W-:Y:S05]  /*2df70*/  WARPSYNC.COLLECTIVE R15, `(.L_x_918) ;  /* 0x000000000f087348 */ /* 0x001fea0003c00000 */
[----:B------:R1:W2:Y:S02]  /*2df80*/  SHFL.IDX P6, R14, R13, R12, R11 ;  /* 0x0000000c0d0e7389 */ /* 0x0002a400000c000b */
[----:B012---:R-:W-:Y:S01]  /*2df90*/  ENDCOLLECTIVE ;  /* 0x000000000000791b */ /* 0x007fe20003800000 */
.L_x_918:
[----:B------:R-:W-:Y:S01]  /*2dfa0*/  IMAD.MOV.U32 R13, RZ, RZ, R9 ;  /* 0x000000ffff0d7224 */ /* 0x000fe200078e0009 */
[----:B------:R-:W-:Y:S01]  /*2dfb0*/  MOV R12, 0x2 ;  /* 0x00000002000c7802 */ /* 0x000fe20000000f00 */
        /* <DEDUP_REMOVED lines=9> */
.L_x_919:
[----:B------:R-:W-:Y:S01]  /*2e050*/  @!PT LDS RZ, [RZ] ;  /* 0x00000000fffff984 */ /* 0x000fe20000000800 */
[----:B------:R-:W-:Y:S01]  /*2e060*/  @!PT LDS RZ, [RZ] ;  /* 0x00000000fffff984 */ /* 0x000fe20000000800 */
[----:B------:R-:W-:Y:S01]  /*2e070*/  @!PT LDS RZ, [RZ] ;  /* 0x00000000fffff984 */ /* 0x000fe20000000800 */
[----:B------:R-:W-:Y:S04]  /*2e080*/  LDGSTS.E.BYPASS.LTC128B.128 [R10+0xb400], desc[UR50][R2.64], !P3 ;  /* 0x0b400000020a7fae */ /* 0x000fe8000d901d72 */
[----:B------:R0:W-:Y:S01]  /*2e090*/  LDGSTS.E.BYPASS.LTC128B.128 [R17+0xb400], desc[UR50][R2.64+0x40], !P1 ;  /* 0x0b40004002117fae */ /* 0x0001e2000c901d72 */
[----:B------:R-:W-:Y:S01]  /*2e0a0*/  MOV R13, R7 ;  /* 0x00000007000d7202 */ /* 0x000fe20000000f00 */
[----:B0-----:R-:W0:Y:S01]  /*2e0b0*/  S2R R2, SR_TID.X ;  /* 0x0000000000027919 */ /* 0x001e220000002100 */
[----:B------:R-:W-:-:S07]  /*2e0c0*/  IMAD.MOV.U32 R3, RZ, RZ, R14 ;  /* 0x000000ffff037224 */ /* 0x000fce00078e000e */
[----:B0-----:R-:W-:Y:S05]  /*2e0d0*/  WARPSYNC.COLLECTIVE R15, `(.L_x_920) ;  /* 0x000000000f087348 */ /* 0x001fea0003c00000 */
[----:B------:R1:W2:Y:S02]  /*2e0e0*/  SHFL.IDX P6, R14, R13, R12, R11 ;  /* 0x0000000c0d0e7389 */ /* 0x0002a400000c000b */
[----:B012---:R-:W-:Y:S01]  /*2e0f0*/  ENDCOLLECTIVE ;  /* 0x000000000000791b */ /* 0x007fe20003800000 */
.L_x_920:
[----:B------:R-:W-:Y:S02]  /*2e100*/  IMAD.MOV.U32 R13, RZ, RZ, R9 ;  /* 0x000000ffff0d7224 */ /* 0x000fe400078e0009 */
[----:B------:R-:W-:Y:S02]  /*2e110*/  IMAD.MOV.U32 R12, RZ, RZ, 0x3 ;  /* 0x00000003ff0c7424 */ /* 0x000fe400078e00ff */
[----:B------:R-:W-:Y:S02]  /*2e120*/  IMAD.SHL.U32 R15, R2, 0x10, RZ ;  /* 0x00000010020f7824 */ /* 0x000fe400078e00ff */
[----:B------:R-:W-:-:S03]  /*2e130*/  IMAD.MOV.U32 R2, RZ, RZ, R14 ;  /* 0x000000ffff027224 */ /* 0x000fc600078e000e */
[----:B------:R-:W-:-:S04]  /*2e140*/  LOP3.LUT R15, R15, 0x30, RZ, 0xc0, !PT ;  /* 0x000000300f0f7812 */ /* 0x000fc800078ec0ff */
[----:B------:R-:W-:Y:S02]  /*2e150*/  IADD3 R2, P0, R15, R2, RZ ;  /* 0x000000020f027210 */ /* 0x000fe40007f1e0ff */
[----:B------:R-:W-:Y:S02]  /*2e160*/  MOV R15, 0xffffffff ;  /* 0xffffffff000f7802 */ /* 0x000fe40000000f00 */
[----:B------:R-:W-:-:S09]  /*2e170*/  IADD3.X R3, RZ, R3, RZ, P0, !PT ;  /* 0x00000003ff037210 */ /* 0x000fd200007fe4ff */
[----:B------:R-:W-:Y:S05]  /*2e180*/  WARPSYNC.COLLECTIVE R15, `(.L_x_921) ;  /* 0x000000000f087348 */ /* 0x000fea0003c00000 */
[----:B------:R0:W1:Y:S02]  /*2e190*/  SHFL.IDX P6, R14, R13, R12, R11 ;  /* 0x0000000c0d0e7389 */ /* 0x00006400000c000b */
[----:B01----:R-:W-:Y:S01]  /*2e1a0*/  ENDCOLLECTIVE ;  /* 0x000000000000791b */ /* 0x003fe20003800000 */
.L_x_921:
[----:B------:R-:W-:Y:S01]  /*2e1b0*/  @!PT LDS RZ, [RZ] ;  /* 0x00000000fffff984 */ /* 0x000fe20000000800 */
[----:B------:R-:W-:Y:S01]  /*2e1c0*/  @!PT LDS RZ, [RZ] ;  /* 0x00000000fffff984 */ /* 0x000fe20000000800 */
[----:B------:R-:W-:Y:S01]  /*2e1d0*/  @!PT LDS RZ, [RZ] ;  /* 0x00000000fffff984 */ /* 0x000fe20000000800 */
[----:B------:R-:W-:Y:S04]  /*2e1e0*/  LDGSTS.E.BYPASS.LTC128B.128 [R10+0xc400], desc[UR50][R2.64], !P3 ;  /* 0x0c400000020a7fae */ /* 0x000fe8000d901d72 */
[----:B------:R0:W-:Y:S01]  /*2e1f0*/  LDGSTS.E.BYPASS.LTC128B.128 [R17+0xc400], desc[UR50][R2.64+0x40], !P1 ;  /* 0x0c40004002117fae */ /* 0x0001e2000c901d72 */
[----:B------:R-:W-:Y:S01]  /*2e200*/  IMAD.MOV.U32 R13, RZ, RZ, R7 ;  /* 0x000000ffff0d7224 */ /* 0x000fe200078e0007 */
[----:B0-----:R-:W0:Y:S01]  /*2e210*/  S2R R3, SR_TID.X ;  /* 0x0000000000037919 */ /* 0x001e220000002100 */
[----:B------:R-:W-:-:S07]  /*2e220*/  IMAD.MOV.U32 R9, RZ, RZ, R14 ;  /* 0x000000ffff097224 */ /* 0x000fce00078e000e */
[----:B0-----:R-:W-:Y:S05]  /*2e230*/  WARPSYNC.COLLECTIVE R15, `(.L_x_922) ;  /* 0x000000000f087348 */ /* 0x001fea0003c00000 */
[----:B------:R1:W2:Y:S02]  /*2e240*/  SHFL.IDX P6, R14, R13, R12, R11 ;  /* 0x0000000c0d0e7389 */ /* 0x0002a400000c000b */
[----:B012---:R-:W-:Y:S01]  /*2e250*/  ENDCOLLECTIVE ;  /* 0x000000000000791b */ /* 0x007fe20003800000 */
.L_x_922:
[----:B------:R-:W-:Y:S01]  /*2e260*/  MOV R13, R24 ;  /* 0x00000018000d7202 */ /* 0x000fe20000000f00 */
[----:B------:R-:W-:Y:S02]  /*2e270*/  IMAD.MOV.U32 R12, RZ, RZ, RZ ;  /* 0x000000ffff0c7224 */ /* 0x000fe400078e00ff */
[----:B------:R-:W-:-:S07]  /*2e280*/  IMAD.MOV.U32 R2, RZ, RZ, R14 ;  /* 0x000000ffff027224 */ /* 0x000fce00078e000e */
[----:B------:R-:W-:Y:S05]  /*2e290*/  WARPSYNC.COLLECTIVE R15, `(.L_x_923) ;  /* 0x000000000f087348 */ /* 0x000fea0003c00000 */
[----:B------:R0:W1:Y:S02]  /*2e2a0*/  SHFL.IDX P6, R14, R13, R12, R11 ;  /* 0x0000000c0d0e7389 */ /* 0x00006400000c000b */
[----:B01----:R-:W-:Y:S01]  /*2e2b0*/  ENDCOLLECTIVE ;  /* 0x000000000000791b */ /* 0x003fe20003800000 */
.L_x_923:
[----:B------:R-:W-:-:S04]  /*2e2c0*/  SHF.L.U32 R3, R3, 0x4, RZ ;  /* 0x0000000403037819 */ /* 0x000fc800000006ff */
[----:B------:R-:W-:-:S04]  /*2e2d0*/  LOP3.LUT R3, R3, 0x30, RZ, 0xc0, !PT ;  /* 0x0000003003037812 */ /* 0x000fc800078ec0ff */
[----:B------:R-:W-:Y:S02]  /*2e2e0*/  IADD3 R2, P0, R3, R2, RZ ;  /* 0x0000000203027210 */ /* 0x000fe40007f1e0ff */
[----:B------:R-:W-:-:S03]  /*2e2f0*/  MOV R13, R25 ;  /* 0x00000019000d7202 */ /* 0x000fc60000000f00 */
[----:B------:R-:W-:-:S05]  /*2e300*/  IMAD.X R3, RZ, RZ, R9, P0 ;  /* 0x000000ffff037224 */ /* 0x000fca00000e0609 */
[----:B------:R-:W-:Y:S01]  /*2e310*/  @!PT LDS RZ, [RZ] ;  /* 0x00000000fffff984 */ /* 0x000fe20000000800 */
[----:B------:R-:W-:Y:S01]  /*2e320*/  @!PT LDS RZ, [RZ] ;  /* 0x00000000fffff984 */ /* 0x000fe20000000800 */
[----:B------:R-:W-:Y:S01]  /*2e330*/  @!PT LDS RZ, [RZ] ;  /* 0x00000000fffff984 */ /* 0x000fe20000000800 */
[----:B------:R0:W-:Y:S01]  /*2e340*/  LDGSTS.E.BYPASS.LTC128B.128 [R10+0xd400], desc[UR50][R2.64], !P3 ;  /* 0x0d400000020a7fae */ /* 0x0001e2000d901d72 */
[----:B------:R-:W-:-:S03]  /*2e350*/  IMAD.MOV.U32 R24, RZ, RZ, R14 ;  /* 0x000000ffff187224 */ /* 0x000fc600078e000e */
[----:B------:R0:W-:Y:S04]  /*2e360*/  LDGSTS.E.BYPASS.LTC128B.128 [R17+0xd400], desc[UR50][R2.64+0x40], !P1 ;  /* 0x0d40004002117fae */ /* 0x0001e8000c901d72 */
[----:B0-----:R-:W-:Y:S05]  /*2e370*/  WARPSYNC.COLLECTIVE R15, `(.L_x_924) ;  /* 0x000000000f087348 */ /* 0x001fea0003c00000 */
[----:B------:R1:W2:Y:S02]  /*2e380*/  SHFL.IDX P6, R14, R13, R12, R11 ;  /* 0x0000000c0d0e7389 */ /* 0x0002a400000c000b */
[----:B012---:R-:W-:Y:S01]  /*2e390*/  ENDCOLLECTIVE ;  /* 0x000000000000791b */ /* 0x007fe20003800000 */
.L_x_924:
[----:B------:R-:W-:Y:S01]  /*2e3a0*/  IMAD.MOV.U32 R2, RZ, RZ, R14 ;  /* 0x000000ffff027224 */ /* 0x000fe200078e000e */
[----:B------:R-:W-:Y:S06]  /*2e3b0*/  BRA `(.L_x_925) ;  /* 0xffffff9400e47947 */ /* 0x000fec000383ffff */
.L_x_721:
[----:B---3--:R3:W4:Y:S02]  /*2e3c0*/  SYNCS.PHASECHK.TRANS64.TRYWAIT P0, [R0+URZ+0x29840], R31 ;  /* 0x0298401f000075a7 */ /* 0x008724000800017f */
[----:B----4-:R-:W-:Y:S05]  /*2e3d0*/  @!P0 NANOSLEEP.SYNCS 0x989680 ;  /* 0x009896800000895d */ /* 0x010fea0003900000 */
[----:B------:R-:W4:Y:S02]  /*2e3e0*/  @!P0 SYNCS.PHASECHK.TRANS64 P0, [R0+URZ+0x29840], R31 ;  /* 0x0298401f000085a7 */ /* 0x000f24000800007f */
[----:B----4-:R-:W-:Y:S05]  /*2e3f0*/  @!P0 BRA `(.L_x_721) ;  /* 0xfffffffc00f08947 */ /* 0x010fea000383ffff */
[----:B------:R-:W-:Y:S05]  /*2e400*/  BRA `(.L_x_926) ;  /* 0xffffff9800447947 */ /* 0x000fea000383ffff */
.L_x_722:
[----:B------:R-:W-:Y:S01]  /*2e410*/  BSSY B0, `(.L_x_927) ;  /* 0x0000008000007945 */ /* 0x000fe20003800000 */
[----:B------:R-:W-:Y:S01]  /*2e420*/  IMAD.MOV.U32 R13, RZ, RZ, R6 ;  /* 0x000000ffff0d7224 */ /* 0x000fe200078e0006 */
[----:B------:R-:W-:Y:S01]  /*2e430*/  MOV R12, RZ ;  /* 0x000000ff000c7202 */ /* 0x000fe20000000f00 */
[----:B------:R-:W-:Y:S02]  /*2e440*/  IMAD.MOV.U32 R11, RZ, RZ, 0x1c1f ;  /* 0x00001c1fff0b7424 */ /* 0x000fe400078e00ff */
[----:B------:R-:W-:-:S07]  /*2e450*/  IMAD.MOV.U32 R15, RZ, RZ, -0x1 ;  /* 0xffffffffff0f7424 */ /* 0x000fce00078e00ff */
[----:B-123--:R-:W-:Y:S05]  /*2e460*/  WARPSYNC.COLLECTIVE R15, `(.L_x_928) ;  /* 0x000000000f087348 */ /* 0x00efea0003c00000 */
[----:B------:R0:W4:Y:S02]  /*2e470*/  SHFL.IDX P6, R14, R13, R12, R11 ;  /* 0x0000000c0d0e7389 */ /* 0x00012400000c000b */
[----:B01234-:R-:W-:Y:S01]  /*2e480*/  ENDCOLLECTIVE ;  /* 0x000000000000791b */ /* 0x01ffe20003800000 */
.L_x_928:
[----:B------:R-:W-:Y:S05]  /*2e490*/  BSYNC B0 ;  /* 0x0000000000007941 */ /* 0x000fea0003800000 */
.L_x_927:
[----:B------:R-:W-:Y:S01]  /*2e4a0*/  IMAD.MOV.U32 R13, RZ, RZ, R4 ;  /* 0x000000ffff0d7224 */ /* 0x000fe200078e0004 */
[----:B------:R-:W-:Y:S01]  /*2e4b0*/  MOV R11, 0x1c1f ;  /* 0x00001c1f000b7802 */ /* 0x000fe20000000f00 */
[----:B------:R-:W-:Y:S01]  /*2e4c0*/  IMAD.MOV.U32 R12, RZ, RZ, RZ ;  /* 0x000000ffff0c7224 */ /* 0x000fe200078e00ff */
[----:B------:R-:W-:Y:S01]  /*2e4d0*/  MOV R3, R14 ;  /* 0x0000000e00037202 */ /* 0x000fe20000000f00 */
[----:B------:R-:W-:Y:S02]  /*2e4e0*/  IMAD.MOV.U32 R15, RZ, RZ, -0x1 ;  /* 0xffffffffff0f7424 */ /* 0x000fe400078e00ff */
[----:B------:R-:W-:-:S07]  /*2e4f0*/  IMAD.IADD R7, R22, 0x1, R7 ;  /* 0x0000000116077824 */ /* 0x000fce00078e0207 */
[----:B------:R-:W-:Y:S05]  /*2e500*/  WARPSYNC.COLLECTIVE R15, `(.L_x_929) ;  /* 0x000000000f087348 */ /* 0x000fea0003c00000 */
[----:B------:R0:W1:Y:S02]  /*2e510*/  SHFL.IDX P6, R14, R13, R12, R11 ;  /* 0x0000000c0d0e7389 */ /* 0x00006400000c000b */
[----:B01----:R-:W-:Y:S01]  /*2e520*/  ENDCOLLECTIVE ;  /* 0x000000000000791b */ /* 0x003fe20003800000 */
.L_x_929:
[----:B------:R-:W-:Y:S01]  /*2e530*/  IMAD.MOV.U32 R13, RZ, RZ, R6 ;  /* 0x000000ffff0d7224 */ /* 0x000fe200078e0006 */
[----:B------:R-:W-:Y:S01]  /*2e540*/  MOV R12, 0x1 ;  /* 0x00000001000c7802 */ /* 0x000fe20000000f00 */
[----:B------:R-:W-:-:S07]  /*2e550*/  IMAD.MOV.U32 R2, RZ, RZ, R14 ;  /* 0x000000ffff027224 */ /* 0x000fce00078e000e */
[----:B------:R-:W-:Y:S05]  /*2e560*/  WARPSYNC.COLLECTIVE R15, `(.L_x_930) ;  /* 0x000000000f087348 */ /* 0x000fea0003c00000 */
[----:B------:R0:W1:Y:S02]  /*2e570*/  SHFL.IDX P6, R14, R13, R12, R11 ;  /* 0x0000000c0d0e7389 */ /* 0x00006400000c000b */
[----:B01----:R-:W-:Y:S01]  /*2e580*/  ENDCOLLECTIVE ;  /* 0x000000000000791b */ /* 0x003fe20003800000 */
.L_x_930:
[----:B------:R-:W-:-:S04]  /*2e590*/  IADD3 R2, P0, R10, R2, RZ ;  /* 0x000000020a027210 */ /* 0x000fc80007f1e0ff */
[----:B------:R-:W-:-:S05]  /*2e5a0*/  IADD3.X R3, RZ, R3, RZ, P0, !PT ;  /* 0x00000003ff037210 */ /* 0x000fca00007fe4ff */
        /* <DEDUP_REMOVED lines=11> */
.L_x_931:
[----:B------:R-:W-:Y:S01]  /*2e660*/  IMAD.MOV.U32 R13, RZ, RZ, R6 ;  /* 0x000000ffff0d7224 */ /* 0x000fe200078e0006 */
[----:B------:R-:W-:Y:S02]  /*2e670*/  MOV R12, 0x2 ;  /* 0x00000002000c7802 */ /* 0x000fe40000000f00 */
[----:B------:R-:W-:-:S07]  /*2e680*/  MOV R2, R14 ;  /* 0x0000000e00027202 */ /* 0x000fce0000000f00 */
[----:B------:R-:W-:Y:S05]  /*2e690*/  WARPSYNC.COLLECTIVE R15, `(.L_x_932) ;  /* 0x000000000f087348 */ /* 0x000fea0003c00000 */
[----:B------:R0:W1:Y:S02]  /*2e6a0*/  SHFL.IDX P6, R14, R13, R12, R11 ;  /* 0x0000000c0d0e7389 */ /* 0x00006400000c000b */
[----:B01----:R-:W-:Y:S01]  /*2e6b0*/  ENDCOLLECTIVE ;  /* 0x000000000000791b */ /* 0x003fe20003800000 */
.L_x_932:
        /* <DEDUP_REMOVED lines=13> */
.L_x_933:
[----:B------:R-:W-:Y:S01]  /*2e790*/  IMAD.MOV.U32 R13, RZ, RZ, R6 ;  /* 0x000000ffff0d7224 */ /* 0x000fe200078e0006 */
[----:B------:R-:W-:Y:S02]  /*2e7a0*/  MOV R12, 0x3 ;  /* 0x00000003000c7802 */ /* 0x000fe40000000f00 */
[----:B------:R-:W-:-:S07]  /*2e7b0*/  MOV R2, R14 ;  /* 0x0000000e00027202 */ /* 0x000fce0000000f00 */
[----:B------:R-:W-:Y:S05]  /*2e7c0*/  WARPSYNC.COLLECTIVE R15, `(.L_x_934) ;  /* 0x000000000f087348 */ /* 0x000fea0003c00000 */
[----:B------:R0:W1:Y:S02]  /*2e7d0*/  SHFL.IDX P6, R14, R13, R12, R11 ;  /* 0x0000000c0d0e7389 */ /* 0x00006400000c000b */
[----:B01----:R-:W-:Y:S01]  /*2e7e0*/  ENDCOLLECTIVE ;  /* 0x000000000000791b */ /* 0x003fe20003800000 */
.L_x_934:
        /* <DEDUP_REMOVED lines=13> */
.L_x_935:
[----:B------:R-:W-:Y:S01]  /*2e8c0*/  IMAD.MOV.U32 R13, RZ, RZ, R8 ;  /* 0x000000ffff0d7224 */ /* 0x000fe200078e0008 */
[----:B------:R-:W-:Y:S02]  /*2e8d0*/  MOV R12, RZ ;  /* 0x000000ff000c7202 */ /* 0x000fe40000000f00 */
[----:B------:R-:W-:-:S07]  /*2e8e0*/  MOV R2, R14 ;  /* 0x0000000e00027202 */ /* 0x000fce0000000f00 */
[----:B------:R-:W-:Y:S05]  /*2e8f0*/  WARPSYNC.COLLECTIVE R15, `(.L_x_936) ;  /* 0x000000000f087348 */ /* 0x000fea0003c00000 */
[----:B------:R0:W1:Y:S02]  /*2e900*/  SHFL.IDX P6, R14, R13, R12, R11 ;  /* 0x0000000c0d0e7389 */ /* 0x00006400000c000b */
[----:B01----:R-:W-:Y:S01]  /*2e910*/  ENDCOLLECTIVE ;  /* 0x000000000000791b */ /* 0x003fe20003800000 */
.L_x_936:
        /* <DEDUP_REMOVED lines=13> */
.L_x_937:
[----:B------:R-:W-:Y:S01]  /*2e9f0*/  MOV R2, R14 ;  /* 0x0000000e00027202 */ /* 0x000fe20000000f00 */
[----:B------:R-:W-:Y:S06]  /*2ea00*/  BRA `(.L_x_938) ;  /* 0xffffff9400e47947 */ /* 0x000fec000383ffff */
.L_x_727:
[----:B--2---:R2:W3:Y:S02]  /*2ea10*/  SYNCS.PHASECHK.TRANS64.TRYWAIT P0, [R3+URZ+0x29870], R0 ;  /* 0x02987000030075a7 */ /* 0x0044e4000800017f */
[----:B---3--:R-:W-:Y:S05]  /*2ea20*/  @!P0 NANOSLEEP.SYNCS 0x989680 ;  /* 0x009896800000895d */ /* 0x008fea0003900000 */
[----:B------:R-:W3:Y:S02]  /*2ea30*/  @!P0 SYNCS.PHASECHK.TRANS64 P0, [R3+URZ+0x29870], R0 ;  /* 0x02987000030085a7 */ /* 0x000ee4000800007f */
[----:B---3--:R-:W-:Y:S05]  /*2ea40*/  @!P0 BRA `(.L_x_727) ;  /* 0xfffffffc00f08947 */ /* 0x008fea000383ffff */
[----:B------:R-:W-:Y:S05]  /*2ea50*/  BRA `(.L_x_939) ;  /* 0xffffff9800507947 */ /* 0x000fea000383ffff */
.L_x_729:
[----:B--2---:R2:W3:Y:S02]  /*2ea60*/  SYNCS.PHASECHK.TRANS64.TRYWAIT P0, [R3+URZ+0x29860], R0 ;  /* 0x02986000030075a7 */ /* 0x0044e4000800017f */
[----:B---3--:R-:W-:Y:S05]  /*2ea70*/  @!P0 NANOSLEEP.SYNCS 0x989680 ;  /* 0x009896800000895d */ /* 0x008fea0003900000 */
[----:B------:R-:W3:Y:S02]  /*2ea80*/  @!P0 SYNCS.PHASECHK.TRANS64 P0, [R3+URZ+0x29860], R0 ;  /* 0x02986000030085a7 */ /* 0x000ee4000800007f */
[----:B---3--:R-:W-:Y:S05]  /*2ea90*/  @!P0 BRA `(.L_x_729) ;  /* 0xfffffffc00f08947 */ /* 0x008fea000383ffff */
[----:B------:R-:W-:Y:S05]  /*2eaa0*/  BRA `(.L_x_940) ;  /* 0xffffff9800607947 */ /* 0x000fea000383ffff */
.L_x_737:
[----:B0-----:R0:W3:Y:S02]  /*2eab0*/  SYNCS.PHASECHK.TRANS64.TRYWAIT P1, [R17+URZ+0x29870], R0 ;  /* 0x02987000110075a7 */ /* 0x0010e4000802017f */
[----:B---3--:R-:W-:Y:S05]  /*2eac0*/  @!P1 NANOSLEEP.SYNCS 0x989680 ;  /* 0x009896800000995d */ /* 0x008fea0003900000 */
[----:B------:R-:W3:Y:S02]  /*2ead0*/  @!P1 SYNCS.PHASECHK.TRANS64 P1, [R17+URZ+0x29870], R0 ;  /* 0x02987000110095a7 */ /* 0x000ee4000802007f */
[----:B---3--:R-:W-:Y:S05]  /*2eae0*/  @!P1 BRA `(.L_x_737) ;  /* 0xfffffffc00f09947 */ /* 0x008fea000383ffff */
[----:B------:R-:W-:Y:S05]  /*2eaf0*/  BRA `(.L_x_941) ;  /* 0xffffffa000247947 */ /* 0x000fea000383ffff */
.L_x_739:
[----:B0-----:R0:W3:Y:S02]  /*2eb00*/  SYNCS.PHASECHK.TRANS64.TRYWAIT P1, [R17+URZ+0x29860], R0 ;  /* 0x02986000110075a7 */ /* 0x0010e4000802017f */
[----:B---3--:R-:W-:Y:S05]  /*2eb10*/  @!P1 NANOSLEEP.SYNCS 0x989680 ;  /* 0x009896800000995d */ /* 0x008fea0003900000 */
[----:B------:R-:W3:Y:S02]  /*2eb20*/  @!P1 SYNCS.PHASECHK.TRANS64 P1, [R17+URZ+0x29860], R0 ;  /* 0x02986000110095a7 */ /* 0x000ee4000802007f */
[----:B---3--:R-:W-:Y:S05]  /*2eb30*/  @!P1 BRA `(.L_x_739) ;  /* 0xfffffffc00f09947 */ /* 0x008fea000383ffff */
[----:B------:R-:W-:Y:S05]  /*2eb40*/  BRA `(.L_x_942) ;  /* 0xffffffa000307947 */ /* 0x000fea000383ffff */
.L_x_744:
[----:B------:R-:W-:Y:S01]  /*2eb50*/  BSSY B0, `(.L_x_943) ;  /* 0x0000008000007945 */ /* 0x000fe20003800000 */
[----:B------:R-:W-:Y:S01]  /*2eb60*/  IMAD.MOV.U32 R13, RZ, RZ, R16 ;  /* 0x000000ffff0d7224 */ /* 0x000fe200078e0010 */
[----:B------:R-:W-:Y:S01]  /*2eb70*/  MOV R11, 0x1f ;  /* 0x0000001f000b7802 */ /* 0x000fe20000000f00 */
[----:B------:R-:W-:Y:S02]  /*2eb80*/  IMAD.MOV.U32 R12, RZ, RZ, RZ ;  /* 0x000000ffff0c7224 */ /* 0x000fe400078e00ff */
[----:B------:R-:W-:-:S07]  /*2eb90*/  IMAD.MOV.U32 R15, RZ, RZ, -0x1 ;  /* 0xffffffffff0f7424 */ /* 0x000fce00078e00ff */
[----:B-12---:R-:W-:Y:S05]  /*2eba0*/  WARPSYNC.COLLECTIVE R15, `(.L_x_944) ;  /* 0x000000000f087348 */ /* 0x006fea0003c00000 */
[----:B------:R0:W3:Y:S02]  /*2ebb0*/  SHFL.IDX P6, R14, R13, R12, R11 ;  /* 0x0000000c0d0e7389 */ /* 0x0000e400000c000b */
[----:B0123--:R-:W-:Y:S01]  /*2ebc0*/  ENDCOLLECTIVE ;  /* 0x000000000000791b */ /* 0x00ffe20003800000 */
.L_x_944:
[----:B------:R-:W-:Y:S05]  /*2ebd0*/  BSYNC B0 ;  /* 0x0000000000007941 */ /* 0x000fea0003800000 */
.L_x_943:
[----:B------:R-:W-:Y:S01]  /*2ebe0*/  MOV R13, R16 ;  /* 0x00000010000d7202 */ /* 0x000fe20000000f00 */
[----:B------:R-:W-:Y:S01]  /*2ebf0*/  IMAD.MOV.U32 R12, RZ, RZ, 0x1 ;  /* 0x00000001ff0c7424 */ /* 0x000fe200078e00ff */
[----:B------:R-:W-:Y:S01]  /*2ec00*/  MOV R15, 0xffffffff ;  /* 0xffffffff000f7802 */ /* 0x000fe20000000f00 */
[----:B------:R-:W-:Y:S02]  /*2ec10*/  IMAD.MOV.U32 R11, RZ, RZ, 0x1f ;  /* 0x0000001fff0b7424 */ /* 0x000fe400078e00ff */
[----:B------:R-:W-:Y:S02]  /*2ec20*/  IMAD.IADD R5, R19, 0x1, R8 ;  /* 0x0000000113057824 */ /* 0x000fe400078e0208 */
[----:B------:R-:W-:-:S07]  /*2ec30*/  IMAD.MOV.U32 R0, RZ, RZ, R14 ;  /* 0x000000ffff007224 */ /* 0x000fce00078e000e */
[----:B------:R-:W-:Y:S05]  /*2ec40*/  WARPSYNC.COLLECTIVE R15, `(.L_x_945) ;  /* 0x000000000f087348 */ /* 0x000fea0003c00000 */
[----:B------:R0:W1:Y:S02]  /*2ec50*/  SHFL.IDX P6, R14, R13, R12, R11 ;  /* 0x0000000c0d0e7389 */ /* 0x00006400000c000b */
[----:B01----:R-:W-:Y:S01]  /*2ec60*/  ENDCOLLECTIVE ;  /* 0x000000000000791b */ /* 0x003fe20003800000 */
.L_x_945:
[----:B------:R-:W-:Y:S02]  /*2ec70*/  ULDC UR4, c[0x0][0xc3c] ;  /* 0x00030f0000047ab9 */ /* 0x000fe40000000800 */
[----:B------:R-:W-:-:S13]  /*2ec80*/  ISETP.GE.OR P1, PT, R5, UR4, !P0 ;  /* 0x0000000405007c0c */ /* 0x000fda000c726670 */
[----:B------:R-:W0:Y:S01]  /*2ec90*/  @!P1 LDC.64 R2, c[0x0][0xc80] ;  /* 0x00032000ff029b82 */ /* 0x000e220000000a00 */
[----:B------:R-:W-:Y:S01]  /*2eca0*/  MOV R11, RZ ;  /* 0x000000ff000b7202 */ /* 0x000fe20000000f00 */
[----:B------:R-:W-:Y:S02]  /*2ecb0*/  IMAD.MOV.U32 R4, RZ, RZ, R14 ;  /* 0x000000ffff047224 */ /* 0x000fe400078e000e */
[----:B0-----:R-:W-:-:S06]  /*2ecc0*/  @!P1 IMAD.WIDE R2, R5, 0x4, R2 ;  /* 0x0000000405029825 */ /* 0x001fcc00078e0202 */
[----:B------:R0:W2:Y:S01]  /*2ecd0*/  @!P1 LDG.E R3, desc[UR50][R2.64] ;  /* 0x0000003202039981 */ /* 0x0000a2000c1e1900 */
[C---:B------:R-:W-:Y:S02]  /*2ece0*/  ISETP.GE.U32.AND P2, PT, R8.reuse, 0x2, PT ;  /* 0x000000020800780c */ /* 0x040fe40003f46070 */
[C---:B------:R-:W-:Y:S02]  /*2ecf0*/  ISETP.GE.U32.AND P3, PT, R8.reuse, 0x4, PT ;  /* 0x000000040800780c */ /* 0x040fe40003f66070 */
[C---:B------:R-:W-:Y:S02]  /*2ed00*/  ISETP.GE.U32.AND P4, PT, R8.reuse, 0x8, PT ;  /* 0x000000080800780c */ /* 0x040fe40003f86070 */
[C---:B------:R-:W-:Y:S02]  /*2ed10*/  ISETP.GE.U32.AND P5, PT, R8.reuse, 0x10, PT ;  /* 0x000000100800780c */ /* 0x040fe40003fa6070 */
[----:B0-----:R-:W-:Y:S01]  /*2ed20*/  MOV R2, RZ ;  /* 0x000000ff00027202 */ /* 0x001fe20000000f00 */
[----:B--2---:R-:W-:Y:S01]  /*2ed30*/  @!P1 IMAD.MOV.U32 R2, RZ, RZ, R3 ;  /* 0x000000ffff029224 */ /* 0x004fe200078e0003 */
[----:B------:R-:W-:-:S03]  /*2ed40*/  ISETP.NE.AND P1, PT, R8, RZ, PT ;  /* 0x000000ff0800720c */ /* 0x000fc60003f25270 */
[----:B------:R-:W-:-:S10]  /*2ed50*/  IMAD.MOV.U32 R13, RZ, RZ, R2 ;  /* 0x000000ffff0d7224 */ /* 0x000fd400078e0002 */
[----:B------:R-:W-:Y:S05]  /*2ed60*/  WARPSYNC.COLLECTIVE R15, `(.L_x_946) ;  /* 0x000000000f087348 */ /* 0x000fea0003c00000 */
[----:B------:R0:W1:Y:S02]  /*2ed70*/  SHFL.UP P6, R14, R13, R12, R11 ;  /* 0x0400000c0d0e7389 */ /* 0x00006400000c000b */
[----:B01----:R-:W-:Y:S01]  /*2ed80*/  ENDCOLLECTIVE ;  /* 0x000000000000791b */ /* 0x003fe20003800000 */
.L_x_946:
[----:B------:R-:W-:Y:S02]  /*2ed90*/  MOV R12, 0x2 ;  /* 0x00000002000c7802 */ /* 0x000fe40000000f00 */
[----:B------:R-:W-:-:S05]  /*2eda0*/  SEL R5, R14, RZ, P1 ;  /* 0x000000ff0e057207 */ /* 0x000fca0000800000 */
[----:B------:R-:W-:-:S04]  /*2edb0*/  IMAD.IADD R5, R2, 0x1, R5 ;  /* 0x0000000102057824 */ /* 0x000fc800078e0205 */
[----:B------:R-:W-:-:S07]  /*2edc0*/  IMAD.MOV.U32 R13, RZ, RZ, R5 ;  /* 0x000000ffff0d7224 */ /* 0x000fce00078e0005 */
[----:B------:R-:W-:Y:S05]  /*2edd0*/  WARPSYNC.COLLECTIVE R15, `(.L_x_947) ;  /* 0x000000000f087348 */ /* 0x000fea0003c00000 */
[----:B------:R0:W1:Y:S02]  /*2ede0*/  SHFL.UP P6, R14, R13, R12, R11 ;  /* 0x0400000c0d0e7389 */ /* 0x00006400000c000b */
[----:B01----:R-:W-:Y:S01]  /*2edf0*/  ENDCOLLECTIVE ;  /* 0x000000000000791b */ /* 0x003fe20003800000 */
.L_x_947:
[----:B------:R-:W-:Y:S02]  /*2ee00*/  MOV R12, 0x4 ;  /* 0x00000004000c7802 */ /* 0x000fe40000000f00 */
[----:B------:R-:W-:-:S05]  /*2ee10*/  SEL R6, R14, RZ, P2 ;  /* 0x000000ff0e067207 */ /* 0x000fca0001000000 */
[----:B------:R-:W-:-:S04]  /*2ee20*/  IMAD.IADD R6, R5, 0x1, R6 ;  /* 0x0000000105067824 */ /* 0x000fc800078e0206 */
[----:B------:R-:W-:-:S07]  /*2ee30*/  IMAD.MOV.U32 R13, RZ, RZ, R6 ;  /* 0x000000ffff0d7224 */ /* 0x000fce00078e0006 */
[----:B------:R-:W-:Y:S05]  /*2ee40*/  WARPSYNC.COLLECTIVE R15, `(.L_x_948) ;  /* 0x000000000f087348 */ /* 0x000fea0003c00000 */
[----:B------:R0:W1:Y:S02]  /*2ee50*/  SHFL.UP P6, R14, R13, R12, R11 ;  /* 0x0400000c0d0e7389 */ /* 0x00006400000c000b */
[----:B01----:R-:W-:Y:S01]  /*2ee60*/  ENDCOLLECTIVE ;  /* 0x000000000000791b */ /* 0x003fe20003800000 */
.L_x_948:
[----:B------:R-:W-:Y:S02]  /*2ee70*/  MOV R12, 0x8 ;  /* 0x00000008000c7802 */ /* 0x000fe40000000f00 */
[----:B------:R-:W-:-:S05]  /*2ee80*/  SEL R7, R14, RZ, P3 ;  /* 0x000000ff0e077207 */ /* 0x000fca0001800000 */
[----:B------:R-:W-:-:S04]  /*2ee90*/  IMAD.IADD R7, R6, 0x1, R7 ;  /* 0x0000000106077824 */ /* 0x000fc800078e0207 */
[----:B------:R-:W-:-:S07]  /*2eea0*/  IMAD.MOV.U32 R13, RZ, RZ, R7 ;  /* 0x000000ffff0d7224 */ /* 0x000fce00078e0007 */
[----:B------:R-:W-:Y:S05]  /*2eeb0*/  WARPSYNC.COLLECTIVE R15, `(.L_x_949) ;  /* 0x000000000f087348 */ /* 0x000fea0003c00000 */
[----:B------:R0:W1:Y:S02]  /*2eec0*/  SHFL.UP P6, R14, R13, R12, R11 ;  /* 0x0400000c0d0e7389 */ /* 0x00006400000c000b */
[----:B01----:R-:W-:Y:S01]  /*2eed0*/  ENDCOLLECTIVE ;  /* 0x000000000000791b */ /* 0x003fe20003800000 */
.L_x_949:
[----:B------:R-:W-:Y:S02]  /*2eee0*/  MOV R12, 0x10 ;  /* 0x00000010000c7802 */ /* 0x000fe40000000f00 */
[----:B------:R-:W-:-:S05]  /*2eef0*/  SEL R14, R14, RZ, P4 ;  /* 0x000000ff0e0e7207 */ /* 0x000fca0002000000 */
[----:B------:R-:W-:-:S04]  /*2ef00*/  IMAD.IADD R5, R7, 0x1, R14 ;  /* 0x0000000107057824 */ /* 0x000fc800078e020e */
[----:B------:R-:W-:-:S07]  /*2ef10*/  IMAD.MOV.U32 R13, RZ, RZ, R5 ;  /* 0x000000ffff0d7224 */ /* 0x000fce00078e0005 */
[----:B------:R-:W-:Y:S05]  /*2ef20*/  WARPSYNC.COLLECTIVE R15, `(.L_x_950) ;  /* 0x000000000f087348 */ /* 0x000fea0003c00000 */
[----:B------:R0:W1:Y:S02]  /*2ef30*/  SHFL.UP P6, R14, R13, R12, R11 ;  /* 0x0400000c0d0e7389 */ /* 0x00006400000c000b */
[----:B01----:R-:W-:Y:S01]  /*2ef40*/  ENDCOLLECTIVE ;  /* 0x000000000000791b */ /* 0x003fe20003800000 */
.L_x_950:
[----:B------:R-:W-:Y:S01]  /*2ef50*/  MOV R12, 0x1f ;  /* 0x0000001f000c7802 */ /* 0x000fe20000000f00 */
[----:B------:R-:W-:Y:S01]  /*2ef60*/  IMAD.MOV.U32 R11, RZ, RZ, 0x1f ;  /* 0x0000001fff0b7424 */ /* 0x000fe200078e00ff */
[----:B------:R-:W-:-:S05]  /*2ef70*/  SEL R14, R14, RZ, P5 ;  /* 0x000000ff0e0e7207 */ /* 0x000fca0002800000 */
[----:B------:R-:W-:-:S04]  /*2ef80*/  IMAD.IADD R3, R5, 0x1, R14 ;  /* 0x0000000105037824 */ /* 0x000fc800078e020e */
[----:B------:R-:W-:-:S07]  /*2ef90*/  IMAD.MOV.U32 R13, RZ, RZ, R3 ;  /* 0x000000ffff0d7224 */ /* 0x000fce00078e0003 */
[----:B------:R-:W-:Y:S05]  /*2efa0*/  WARPSYNC.COLLECTIVE R15, `(.L_x_951) ;  /* 0x000000000f087348 */ /* 0x000fea0003c00000 */
[----:B------:R0:W1:Y:S02]  /*2efb0*/  SHFL.IDX P6, R14, R13, R12, R11 ;  /* 0x0000000c0d0e7389 */ /* 0x00006400000c000b */
[----:B01----:R-:W-:Y:S01]  /*2efc0*/  ENDCOLLECTIVE ;  /* 0x000000000000791b */ /* 0x003fe20003800000 */
.L_x_951:
[----:B------:R-:W-:Y:S05]  /*2efd0*/  BRA `(.L_x_952) ;  /* 0xffffffa400447947 */ /* 0x000fea000383ffff */
.L_x_749:
[----:B------:R-:W-:Y:S01]  /*2efe0*/  BSSY B0, `(.L_x_953) ;  /* 0x0000008000007945 */ /* 0x000fe20003800000 */
[----:B-----5:R-:W-:Y:S01]  /*2eff0*/  IMAD.MOV.U32 R13, RZ, RZ, R2 ;  /* 0x000000ffff0d7224 */ /* 0x020fe200078e0002 */
[----:B------:R-:W-:Y:S01]  /*2f000*/  MOV R12, 0x1 ;  /* 0x00000001000c7802 */ /* 0x000fe20000000f00 */
[----:B------:R-:W-:Y:S02]  /*2f010*/  IMAD.MOV.U32 R11, RZ, RZ, RZ ;  /* 0x000000ffff0b7224 */ /* 0x000fe400078e00ff */
[----:B------:R-:W-:-:S07]  /*2f020*/  IMAD.MOV.U32 R15, RZ, RZ, -0x1 ;  /* 0xffffffffff0f7424 */ /* 0x000fce00078e00ff */
[----:B012---:R-:W-:Y:S05]  /*2f030*/  WARPSYNC.COLLECTIVE R15, `(.L_x_954) ;  /* 0x000000000f087348 */ /* 0x007fea0003c00000 */
[----:B------:R3:W4:Y:S02]  /*2f040*/  SHFL.UP P6, R14, R13, R12, R11 ;  /* 0x0400000c0d0e7389 */ /* 0x00072400000c000b */
[----:B01234-:R-:W-:Y:S01]  /*2f050*/  ENDCOLLECTIVE ;  /* 0x000000000000791b */ /* 0x01ffe20003800000 */
.L_x_954:
[----:B------:R-:W-:Y:S05]  /*2f060*/  BSYNC B0 ;  /* 0x0000000000007941 */ /* 0x000fea0003800000 */
.L_x_953:
[----:B------:R-:W-:Y:S01]  /*2f070*/  SEL R13, R14, RZ, P1 ;  /* 0x000000ff0e0d7207 */ /* 0x000fe20000800000 */
[----:B------:R-:W-:Y:S01]  /*2f080*/  IMAD.MOV.U32 R12, RZ, RZ, 0x2 ;  /* 0x00000002ff0c7424 */ /* 0x000fe200078e00ff */
[----:B------:R-:W-:Y:S01]  /*2f090*/  MOV R15, 0xffffffff ;  /* 0xffffffff000f7802 */ /* 0x000fe20000000f00 */
[----:B------:R-:W-:Y:S01]  /*2f0a0*/  IMAD.MOV.U32 R11, RZ, RZ, RZ ;  /* 0x000000ffff0b7224 */ /* 0x000fe200078e00ff */
[----:B------:R-:W-:-:S07]  /*2f0b0*/  IADD3 R13, R2, R13, RZ ;  /* 0x0000000d020d7210 */ /* 0x000fce0007ffe0ff */
[----:B------:R-:W-:Y:S05]  /*2f0c0*/  WARPSYNC.COLLECTIVE R15, `(.L_x_955) ;  /* 0x000000000f087348 */ /* 0x000fea0003c00000 */
[----:B------:R0:W1:Y:S02]  /*2f0d0*/  SHFL.UP P6, R14, R13, R12, R11 ;  /* 0x0400000c0d0e7389 */ /* 0x00006400000c000b */
[----:B01----:R-:W-:Y:S01]  /*2f0e0*/  ENDCOLLECTIVE ;  /* 0x000000000000791b */ /* 0x003fe20003800000 */
.L_x_955:
[----:B------:R-:W-:Y:S02]  /*2f0f0*/  MOV R12, 0x4 ;  /* 0x00000004000c7802 */ /* 0x000fe40000000f00 */
[----:B------:R-:W-:-:S05]  /*2f100*/  SEL R14, R14, RZ, P2 ;  /* 0x000000ff0e0e7207 */ /* 0x000fca0001000000 */
[----:B------:R-:W-:-:S04]  /*2f110*/  IMAD.IADD R3, R13, 0x1, R14 ;  /* 0x000000010d037824 */ /* 0x000fc800078e020e */
[----:B------:R-:W-:-:S07]  /*2f120*/  IMAD.MOV.U32 R13, RZ, RZ, R3 ;  /* 0x000000ffff0d7224 */ /* 0x000fce00078e0003 */
[----:B------:R-:W-:Y:S05]  /*2f130*/  WARPSYNC.COLLECTIVE R15, `(.L_x_956) ;  /* 0x000000000f087348 */ /* 0x000fea0003c00000 */
[----:B------:R0:W1:Y:S02]  /*2f140*/  SHFL.UP P6, R14, R13, R12, R11 ;  /* 0x0400000c0d0e7389 */ /* 0x00006400000c000b */
[----:B01----:R-:W-:Y:S01]  /*2f150*/  ENDCOLLECTIVE ;  /* 0x000000000000791b */ /* 0x003fe20003800000 */
.L_x_956:
[----:B------:R-:W-:Y:S02]  /*2f160*/  MOV R12, 0x8 ;  /* 0x00000008000c7802 */ /* 0x000fe40000000f00 */
[----:B------:R-:W-:-:S05]  /*2f170*/  SEL R14, R14, RZ, P3 ;  /* 0x000000ff0e0e7207 */ /* 0x000fca0001800000 */
[----:B------:R-:W-:-:S04]  /*2f180*/  IMAD.IADD R5, R3, 0x1, R14 ;  /* 0x0000000103057824 */ /* 0x000fc800078e020e */
[----:B------:R-:W-:-:S07]  /*2f190*/  IMAD.MOV.U32 R13, RZ, RZ, R5 ;  /* 0x000000ffff0d7224 */ /* 0x000fce00078e0005 */
[----:B------:R-:W-:Y:S05]  /*2f1a0*/  WARPSYNC.COLLECTIVE R15, `(.L_x_957) ;  /* 0x000000000f087348 */ /* 0x000fea0003c00000 */
[----:B------:R0:W1:Y:S02]  /*2f1b0*/  SHFL.UP P6, R14, R13, R12, R11 ;  /* 0x0400000c0d0e7389 */ /* 0x00006400000c000b */
[----:B01----:R-:W-:Y:S01]  /*2f1c0*/  ENDCOLLECTIVE ;  /* 0x000000000000791b */ /* 0x003fe20003800000 */
.L_x_957:
[----:B------:R-:W-:Y:S02]  /*2f1d0*/  MOV R12, 0x10 ;  /* 0x00000010000c7802 */ /* 0x000fe40000000f00 */
[----:B------:R-:W-:-:S05]  /*2f1e0*/  SEL R6, R14, RZ, P4 ;  /* 0x000000ff0e067207 */ /* 0x000fca0002000000 */
[----:B------:R-:W-:-:S04]  /*2f1f0*/  IMAD.IADD R6, R5, 0x1, R6 ;  /* 0x0000000105067824 */ /* 0x000fc800078e0206 */
[----:B------:R-:W-:-:S07]  /*2f200*/  IMAD.MOV.U32 R13, RZ, RZ, R6 ;  /* 0x000000ffff0d7224 */ /* 0x000fce00078e0006 */
[----:B------:R-:W-:Y:S05]  /*2f210*/  WARPSYNC.COLLECTIVE R15, `(.L_x_958) ;  /* 0x000000000f087348 */ /* 0x000fea0003c00000 */
[----:B------:R0:W1:Y:S02]  /*2f220*/  SHFL.UP P6, R14, R13, R12, R11 ;  /* 0x0400000c0d0e7389 */ /* 0x00006400000c000b */
[----:B01----:R-:W-:Y:S01]  /*2f230*/  ENDCOLLECTIVE ;  /* 0x000000000000791b */ /* 0x003fe20003800000 */
.L_x_958:
        /* <DEDUP_REMOVED lines=8> */
.L_x_959:
[----:B------:R-:W-:Y:S05]  /*2f2c0*/  BRA `(.L_x_960) ;  /* 0xffffffa400247947 */ /* 0x000fea000383ffff */
.L_x_751:
[----:B------:R-:W-:Y:S01]  /*2f2d0*/  BSSY B0, `(.L_x_961) ;  /* 0x0000006000007945 */ /* 0x000fe20003800000 */
[----:B------:R-:W-:Y:S01]  /*2f2e0*/  PLOP3.LUT P6, PT, P6, PT, PT, 0x8, 0x0 ;  /* 0x000000000000781c */ /* 0x000fe200037ce170 */
[----:B------:R-:W-:-:S12]  /*2f2f0*/  IMAD.MOV.U32 R15, RZ, RZ, -0x1 ;  /* 0xffffffffff0f7424 */ /* 0x000fd800078e00ff */
[----:B0-2---:R-:W-:Y:S05]  /*2f300*/  WARPSYNC.COLLECTIVE R15, `(.L_x_962) ;  /* 0x000000000f087348 */ /* 0x005fea0003c00000 */
[----:B------:R-:W-:Y:S01]  /*2f310*/  VOTE.ANY R14, PT, P6 ;  /* 0x00000000000e7806 */ /* 0x000fe200030e0100 */
[----:B0-2---:R-:W-:Y:S06]  /*2f320*/  ENDCOLLECTIVE ;  /* 0x000000000000791b */ /* 0x005fec0003800000 */
.L_x_962:
[----:B------:R-:W-:Y:S05]  /*2f330*/  BSYNC B0 ;  /* 0x0000000000007941 */ /* 0x000fea0003800000 */
.L_x_961:
[----:B------:R-:W-:Y:S01]  /*2f340*/  MOV R6, R14 ;  /* 0x0000000e00067202 */ /* 0x000fe20000000f00 */
[----:B------:R-:W-:Y:S01]  /*2f350*/  IMAD.MOV.U32 R13, RZ, RZ, R2 ;  /* 0x000000ffff0d7224 */ /* 0x000fe200078e0002 */
[----:B------:R-:W-:Y:S01]  /*2f360*/  MOV R11, 0x1f ;  /* 0x0000001f000b7802 */ /* 0x000fe20000000f00 */
[----:B------:R-:W-:Y:S01]  /*2f370*/  IMAD.MOV.U32 R15, RZ, RZ, -0x1 ;  /* 0xffffffffff0f7424 */ /* 0x000fe200078e00ff */
[----:B------:R-:W0:Y:S02]  /*2f380*/  POPC R4, R6 ;  /* 0x0000000600047309 */ /* 0x000e240000000000 */
[----:B0-----:R-:W-:-:S07]  /*2f390*/  IMAD.MOV.U32 R12, RZ, RZ, R4 ;  /* 0x000000ffff0c7224 */ /* 0x001fce00078e0004 */
[----:B------:R-:W-:Y:S05]  /*2f3a0*/  WARPSYNC.COLLECTIVE R15, `(.L_x_963) ;  /* 0x000000000f087348 */ /* 0x000fea0003c00000 */
[----:B------:R0:W1:Y:S02]  /*2f3b0*/  SHFL.IDX P6, R14, R13, R12, R11 ;  /* 0x0000000c0d0e7389 */ /* 0x00006400000c000b */
[----:B01----:R-:W-:Y:S01]  /*2f3c0*/  ENDCOLLECTIVE ;  /* 0x000000000000791b */ /* 0x003fe20003800000 */
.L_x_963:
[----:B------:R-:W-:Y:S01]  /*2f3d0*/  IMAD.MOV.U32 R17, RZ, RZ, R14 ;  /* 0x000000ffff117224 */ /* 0x000fe200078e000e */
[----:B------:R-:W-:Y:S06]  /*2f3e0*/  BRA `(.L_x_964) ;  /* 0xffffffa400147947 */ /* 0x000fec000383ffff */
.L_x_753:
[----:B------:R-:W-:Y:S01]  /*2f3f0*/  BSSY B0, `(.L_x_965) ;  /* 0x0000007000007945 */ /* 0x000fe20003800000 */
[----:B------:R-:W-:Y:S01]  /*2f400*/  MOV R13, R3 ;  /* 0x00000003000d7202 */ /* 0x000fe20000000f00 */
[----:B------:R-:W-:Y:S02]  /*2f410*/  IMAD.MOV.U32 R11, RZ, RZ, 0x1f ;  /* 0x0000001fff0b7424 */ /* 0x000fe400078e00ff */
[----:B------:R-:W-:-:S07]  /*2f420*/  IMAD.MOV.U32 R15, RZ, RZ, -0x1 ;  /* 0xffffffffff0f7424 */ /* 0x000fce00078e00ff */
[----:B012---:R-:W-:Y:S05]  /*2f430*/  WARPSYNC.COLLECTIVE R15, `(.L_x_966) ;  /* 0x000000000f087348 */ /* 0x007fea0003c00000 */
[----:B------:R3:W4:Y:S02]  /*2f440*/  SHFL.IDX P6, R14, R13, R12, R11 ;  /* 0x0000000c0d0e7389 */ /* 0x00072400000c000b */
[----:B01234-:R-:W-:Y:S01]  /*2f450*/  ENDCOLLECTIVE ;  /* 0x000000000000791b */ /* 0x01ffe20003800000 */
.L_x_966:
[----:B------:R-:W-:Y:S05]  /*2f460*/  BSYNC B0 ;  /* 0x0000000000007941 */ /* 0x000fea0003800000 */
.L_x_965:
[----:B------:R-:W-:Y:S05]  /*2f470*/  BRA `(.L_x_752) ;  /* 0xffffffa4000c7947 */ /* 0x000fea000383ffff */
.L_x_757:
[----:B0-----:R0:W1:Y:S02]  /*2f480*/  SYNCS.PHASECHK.TRANS64.TRYWAIT P0, [R4+URZ+0x29820], R0 ;  /* 0x02982000040075a7 */ /* 0x001064000800017f */
[----:B-1----:R-:W-:Y:S05]  /*2f490*/  @!P0 NANOSLEEP.SYNCS 0x989680 ;  /* 0x009896800000895d */ /* 0x002fea0003900000 */
[----:B------:R-:W1:Y:S02]  /*2f4a0*/  @!P0 SYNCS.PHASECHK.TRANS64 P0, [R4+URZ+0x29820], R0 ;  /* 0x02982000040085a7 */ /* 0x000e64000800007f */
[----:B-1----:R-:W-:Y:S05]  /*2f4b0*/  @!P0 BRA `(.L_x_757) ;  /* 0xfffffffc00f08947 */ /* 0x002fea000383ffff */
[----:B------:R-:W-:Y:S05]  /*2f4c0*/  BRA `(.L_x_967) ;  /* 0xffffffa800007947 */ /* 0x000fea000383ffff */
.L_x_758:
[----:B------:R-:W1:Y:S01]  /*2f4d0*/  S2R R2, SR_TID.X ;  /* 0x0000000000027919 */ /* 0x000e620000002100 */
[----:B------:R-:W-:Y:S01]  /*2f4e0*/  BSSY B0, `(.L_x_968) ;  /* 0x000000a000007945 */ /* 0x000fe20003800000 */
[----:B------:R-:W-:Y:S01]  /*2f4f0*/  IMAD.MOV.U32 R12, RZ, RZ, RZ ;  /* 0x000000ffff0c7224 */ /* 0x000fe200078e00ff */
[----:B------:R-:W-:Y:S01]  /*2f500*/  MOV R15, 0xffffffff ;  /* 0xffffffff000f7802 */ /* 0x000fe20000000f00 */
[----:B------:R-:W-:Y:S01]  /*2f510*/  IMAD.MOV.U32 R11, RZ, RZ, 0x1f ;  /* 0x0000001fff0b7424 */ /* 0x000fe200078e00ff */
[----:B-1----:R-:W-:-:S04]  /*2f520*/  SHF.R.U32.HI R2, RZ, 0x5, R2 ;  /* 0x00000005ff027819 */ /* 0x002fc80000011602 */
[----:B------:R-:W-:-:S04]  /*2f530*/  LOP3.LUT R2, R2, 0x3, RZ, 0xc0, !PT ;  /* 0x0000000302027812 */ /* 0x000fc800078ec0ff */
[----:B------:R-:W-:-:S07]  /*2f540*/  MOV R13, R2 ;  /* 0x00000002000d7202 */ /* 0x000fce0000000f00 */
[----:B0-----:R-:W-:Y:S05]  /*2f550*/  WARPSYNC.COLLECTIVE R15, `(.L_x_969) ;  /* 0x000000000f087348 */ /* 0x001fea0003c00000 */
[----:B------:R1:W2:Y:S02]  /*2f560*/  SHFL.IDX P6, R14, R13, R12, R11 ;  /* 0x0000000c0d0e7389 */ /* 0x0002a400000c000b */
[----:B012---:R-:W-:Y:S01]  /*2f570*/  ENDCOLLECTIVE ;  /* 0x000000000000791b */ /* 0x007fe20003800000 */
.L_x_969:
[----:B------:R-:W-:Y:S05]  /*2f580*/  BSYNC B0 ;  /* 0x0000000000007941 */ /* 0x000fea0003800000 */
.L_x_968:
[----:B------:R-:W-:Y:S05]  /*2f590*/  BRA `(.L_x_970) ;  /* 0xffffffa400e87947 */ /* 0x000fea000383ffff */
.L_x_759:
[----:B------:R-:W-:Y:S01]  /*2f5a0*/  BSSY B0, `(.L_x_971) ;  /* 0x0000006000007945 */ /* 0x000fe20003800000 */
[----:B------:R-:W-:-:S07]  /*2f5b0*/  IMAD.MOV.U32 R15, RZ, RZ, -0x1 ;  /* 0xffffffffff0f7424 */ /* 0x000fce00078e00ff */
[----:B0-----:R-:W-:Y:S05]  /*2f5c0*/  WARPSYNC.COLLECTIVE R15, `(.L_x_972) ;  /* 0x000000000f0c7348 */ /* 0x001fea0003c00000 */
[----:B------:R-:W-:Y:S02]  /*2f5d0*/  ELECT P6, UR62, PT ;  /* 0x00000000003e782f */ /* 0x000fe400038c0000 */
[----:B------:R-:W-:Y:S01]  /*2f5e0*/  MOV R14, UR62 ;  /* 0x0000003e000e7c02 */ /* 0x000fe20008000f00 */
[----:B0-----:R-:W-:Y:S10]  /*2f5f0*/  ENDCOLLECTIVE ;  /* 0x000000000000791b */ /* 0x001ff40003800000 */
.L_x_972:
[----:B------:R-:W-:Y:S05]  /*2f600*/  BSYNC B0 ;  /* 0x0000000000007941 */ /* 0x000fea0003800000 */
.L_x_971:
[----:B------:R-:W-:Y:S05]  /*2f610*/  BRA `(.L_x_973) ;  /* 0xffffffa400dc7947 */ /* 0x000fea000383ffff */
.L_x_761:
[----:B0-----:R0:W1:Y:S02]  /*2f620*/  SYNCS.PHASECHK.TRANS64.TRYWAIT P1, [R5+URZ+0x29840], R0 ;  /* 0x02984000050075a7 */ /* 0x001064000802017f */
[----:B-1----:R-:W-:Y:S05]  /*2f630*/  @!P1 NANOSLEEP.SYNCS 0x989680 ;  /* 0x009896800000995d */ /* 0x002fea0003900000 */
[----:B------:R-:W1:Y:S02]  /*2f640*/  @!P1 SYNCS.PHASECHK.TRANS64 P1, [R5+URZ+0x29840], R0 ;  /* 0x02984000050095a7 */ /* 0x000e64000802007f */
[----:B-1----:R-:W-:Y:S05]  /*2f650*/  @!P1 BRA `(.L_x_761) ;  /* 0xfffffffc00f09947 */ /* 0x002fea000383ffff */
[----:B------:R-:W-:Y:S05]  /*2f660*/  BRA `(.L_x_974) ;  /* 0xffffffa400fc7947 */ /* 0x000fea000383ffff */
.L_x_763:
[----:B-1----:R1:W2:Y:S02]  /*2f670*/  SYNCS.PHASECHK.TRANS64.TRYWAIT P1, [R23+URZ+0x29840], R2 ;  /* 0x02984002170075a7 */ /* 0x0022a4000802017f */
[----:B--2---:R-:W-:Y:S05]  /*2f680*/  @!P1 NANOSLEEP.SYNCS 0x989680 ;  /* 0x009896800000995d */ /* 0x004fea0003900000 */
[----:B------:R-:W2:Y:S02]  /*2f690*/  @!P1 SYNCS.PHASECHK.TRANS64 P1, [R23+URZ+0x29840], R2 ;  /* 0x02984002170095a7 */ /* 0x000ea4000802007f */
[----:B--2---:R-:W-:Y:S05]  /*2f6a0*/  @!P1 BRA `(.L_x_763) ;  /* 0xfffffffc00f09947 */ /* 0x004fea000383ffff */
[----:B------:R-:W-:Y:S05]  /*2f6b0*/  BRA `(.L_x_975) ;  /* 0xffffffa800087947 */ /* 0x000fea000383ffff */
.L_x_765:
[----:B--2---:R2:W3:Y:S02]  /*2f6c0*/  SYNCS.PHASECHK.TRANS64.TRYWAIT P1, [R5+URZ+0x29860], R0 ;  /* 0x02986000050075a7 */ /* 0x0044e4000802017f */
[----:B---3--:R-:W-:Y:S05]  /*2f6d0*/  @!P1 NANOSLEEP.SYNCS 0x989680 ;  /* 0x009896800000995d */ /* 0x008fea0003900000 */
[----:B------:R-:W3:Y:S02]  /*2f6e0*/  @!P1 SYNCS.PHASECHK.TRANS64 P1, [R5+URZ+0x29860], R0 ;  /* 0x02986000050095a7 */ /* 0x000ee4000802007f */
[----:B---3--:R-:W-:Y:S05]  /*2f6f0*/  @!P1 BRA `(.L_x_765) ;  /* 0xfffffffc00f09947 */ /* 0x008fea000383ffff */
[----:B------:R-:W-:Y:S05]  /*2f700*/  BRA `(.L_x_976) ;  /* 0xffffffa800047947 */ /* 0x000fea000383ffff */
.L_x_767:
[----:B---3--:R3:W4:Y:S02]  /*2f710*/  SYNCS.PHASECHK.TRANS64.TRYWAIT P1, [R23+URZ+0x29860], R2 ;  /* 0x02986002170075a7 */ /* 0x008724000802017f */
[----:B----4-:R-:W-:Y:S05]  /*2f720*/  @!P1 NANOSLEEP.SYNCS 0x989680 ;  /* 0x009896800000995d */ /* 0x010fea0003900000 */
[----:B------:R-:W4:Y:S02]  /*2f730*/  @!P1 SYNCS.PHASECHK.TRANS64 P1, [R23+URZ+0x29860], R2 ;  /* 0x02986002170095a7 */ /* 0x000f24000802007f */
[----:B----4-:R-:W-:Y:S05]  /*2f740*/  @!P1 BRA `(.L_x_767) ;  /* 0xfffffffc00f09947 */ /* 0x010fea000383ffff */
[----:B------:R-:W-:Y:S05]  /*2f750*/  BRA `(.L_x_977) ;  /* 0xffffffa800007947 */ /* 0x000fea000383ffff */
.L_x_769:
[----:B----4-:R4:W0:Y:S02]  /*2f760*/  SYNCS.PHASECHK.TRANS64.TRYWAIT P1, [R5+URZ+0x29880], R0 ;  /* 0x02988000050075a7 */ /* 0x010824000802017f */
[----:B0-----:R-:W-:Y:S05]  /*2f770*/  @!P1 NANOSLEEP.SYNCS 0x989680 ;  /* 0x009896800000995d */ /* 0x001fea0003900000 */
[----:B------:R-:W0:Y:S02]  /*2f780*/  @!P1 SYNCS.PHASECHK.TRANS64 P1, [R5+URZ+0x29880], R0 ;  /* 0x02988000050095a7 */ /* 0x000e24000802007f */
[----:B0-----:R-:W-:Y:S05]  /*2f790*/  @!P1 BRA `(.L_x_769) ;  /* 0xfffffffc00f09947 */ /* 0x001fea000383ffff */
[----:B------:R-:W-:Y:S05]  /*2f7a0*/  BRA `(.L_x_978) ;  /* 0xffffffa400fc7947 */ /* 0x000fea000383ffff */
.L_x_979:
        /* <DEDUP_REMOVED lines=13> */
.L_x_3192:


//--------------------- .text._ZN7cutlass13device_kernelIN5flash11enable_sm90INS1_16FlashAttnFwdSm90INS1_25CollectiveMainloopFwdSm90ILi2EN4cute5tupleIJNS5_1CILi1EEES8_S8_EEENS6_IJNS7_ILi128EEESA_NS7_ILi192EEEEEELi128ENS_12float_e4m3_tEfNS_4arch4Sm90ELb0ELb1ELb1ELb0ELb1ELb0ELb0ELb1ELb1ELb1ELb0ELb0EEENS1_21CollectiveEpilogueFwdINS6_IJSA_SA_SA_EEES9_NS_10bfloat16_tESF_Li256ELb0ELb1ELb0ELb1EEENS1_30DynamicPersistentTileSchedulerILi256ELi128ELb0ELb1ELb1EEEEEEEEEvNT_6ParamsE --------------------------
	.section	.text._ZN7cutlass13device_kernelIN5flash11enable_sm90INS1_16FlashAttnFwdSm90INS1_25CollectiveMainloopFwdSm90ILi2EN4cute5tupleIJNS5_1CILi1EEES8_S8_EEENS6_IJNS7_ILi128EEESA_NS7_ILi192EEEEEELi128ENS_12float_e4m3_tEfNS_4arch4Sm90ELb0ELb1ELb1ELb0ELb1ELb0ELb0ELb1ELb1ELb1ELb0ELb0EEENS1_21CollectiveEpilogueFwdINS6_IJSA_SA_SA_EEES9_NS_10bfloat16_tESF_Li256ELb0ELb1ELb0ELb1EEENS1_30DynamicPersistentTileSchedulerILi256ELi128ELb0ELb1ELb1EEEEEEEEEvNT_6ParamsE,"ax",@progbits
	.align	128
.text._ZN7cutlass13device_kernelIN5flash11enable_sm90INS1_16FlashAttnFwdSm90INS1_25CollectiveMainloopFwdSm90ILi2EN4cute5tupleIJNS5_1CILi1EEES8_S8_EEENS6_IJNS7_ILi128EEESA_NS7_ILi192EEEEEELi128ENS_12float_e4m3_tEfNS_4arch4Sm90ELb0ELb1ELb1ELb0ELb1ELb0ELb0ELb1ELb1ELb1ELb0ELb0EEENS1_21CollectiveEpilogueFwdINS6_IJSA_SA_SA_EEES9_NS_10bfloat16_tESF_Li256ELb0ELb1ELb0ELb1EEENS1_30DynamicPersistentTileSchedulerILi256ELi128ELb0ELb1ELb1EEEEEEEEEvNT_6ParamsE:
        .type           _ZN7cutlass13device_kernelIN5flash11enable_sm90INS1_16FlashAttnFwdSm90INS1_25CollectiveMainloopFwdSm90ILi2EN4cute5tupleIJNS5_1CILi1EEES8_S8_EEENS6_IJNS7_ILi128EEESA_NS7_ILi192EEEEEELi128ENS_12float_e4m3_tEfNS_4arch4Sm90ELb0ELb1ELb1ELb0ELb1ELb0ELb0ELb1ELb1ELb1ELb0ELb0EEENS1_21CollectiveEpilogueFwdINS6_IJSA_SA_SA_EEES9_NS_10bfloat16_tESF_Li256ELb0ELb1ELb0ELb1EEENS1_30DynamicPersistentTileSchedulerILi256ELi128ELb0ELb1ELb1EEEEEEEEEvNT_6ParamsE,@function
        .size           _ZN7cutlass13device_kernelIN5flash11enable_sm90INS1_16FlashAttnFwdSm90INS1_25CollectiveMainloopFwdSm90ILi2EN4cute5tupleIJNS5_1CILi1EEES8_S8_EEENS6_IJNS7_ILi128EEESA_NS7_ILi192EEEEEELi128ENS_12float_e4m3_tEfNS_4arch4Sm90ELb0ELb1ELb1ELb0ELb1ELb0ELb0ELb1ELb1ELb1ELb0ELb0EEENS1_21CollectiveEpilogueFwdINS6_IJSA_SA_SA_EEES9_NS_10bfloat16_tESF_Li256ELb0ELb1ELb0ELb1EEENS1_30DynamicPersistentTileSchedulerILi256ELi128ELb0ELb1ELb1EEEEEEEEEvNT_6ParamsE,(.L_x_3193 - _ZN7cutlass13device_kernelIN5flash11enable_sm90INS1_16FlashAttnFwdSm90INS1_25CollectiveMainloopFwdSm90ILi2EN4cute5tupleIJNS5_1CILi1EEES8_S8_EEENS6_IJNS7_ILi128EEESA_NS7_ILi192EEEEEELi128ENS_12float_e4m3_tEfNS_4arch4Sm90ELb0ELb1ELb1ELb0ELb1ELb0ELb0ELb1ELb1ELb1ELb0ELb0EEENS1_21CollectiveEpilogueFwdINS6_IJSA_SA_SA_EEES9_NS_10bfloat16_tESF_Li256ELb0ELb1ELb0ELb1EEENS1_30DynamicPersistentTileSchedulerILi256ELi128ELb0ELb1ELb1EEEEEEEEEvNT_6ParamsE)
        .other          _ZN7cutlass13device_kernelIN5flash11enable_sm90INS1_16FlashAttnFwdSm90INS1_25CollectiveMainloopFwdSm90ILi2EN4cute5tupleIJNS5_1CILi1EEES8_S8_EEENS6_IJNS7_ILi128EEESA_NS7_ILi192EEEEEELi128ENS_12float_e4m3_tEfNS_4arch4Sm90ELb0ELb1ELb1ELb0ELb1ELb0ELb0ELb1ELb1ELb1ELb0ELb0EEENS1_21CollectiveEpilogueFwdINS6_IJSA_SA_SA_EEES9_NS_10bfloat16_tESF_Li256ELb0ELb1ELb0ELb1EEENS1_30DynamicPersistentTileSchedulerILi256ELi128ELb0ELb1ELb1EEEEEEEEEvNT_6ParamsE,@"STO_CUDA_ENTRY STV_DEFAULT"
_ZN7cutlass13device_kernelIN5flash11enable_sm90INS1_16FlashAttnFwdSm90INS1_25CollectiveMainloopFwdSm90ILi2EN4cute5tupleIJNS5_1CILi1EEES8_S8_EEENS6_IJNS7_ILi128EEESA_NS7_ILi192EEEEEELi128ENS_12float_e4m3_tEfNS_4arch4Sm90ELb0ELb1ELb1ELb0ELb1ELb0ELb0ELb1ELb1ELb1ELb0ELb0EEENS1_21CollectiveEpilogueFwdINS6_IJSA_SA_SA_EEES9_NS_10bfloat16_tESF_Li256ELb0ELb1ELb0ELb1EEENS1_30DynamicPersistentTileSchedulerILi256ELi128ELb0ELb1ELb1EEEEEEEEEvNT_6ParamsE:
        /* <DEDUP_REMOVED lines=9> */
[----:B------:R-:W1:Y:S01]  /*0090*/  SHFL.IDX PT, R3, R3, RZ, 0x1f ;  /* 0x00001fff03037589 */ /* 0x000e6200000e0000 */
        /* <DEDUP_REMOVED lines=14> */
[----:B------:R0:W2:Y:S06]  /*0180*/  @!UP0 SYNCS.EXCH.64 URZ, [UR8+0x22800], UR4 ;  /* 0x02280004083f85b2 */ /* 0x0000ac0008000100 */
[----:B------:R0:W3:Y:S02]  /*0190*/  @!UP1 SYNCS.EXCH.64 URZ, [UR8+0x22820], UR6 ;  /* 0x02282006083f95b2 */ /* 0x0000e40008000100 */
[----:B01----:R-:W-:Y:S05]  /*01a0*/  @P1 BRA `(.L_x_980) ;  /* 0x0000000000481947 */ /* 0x003fea0003800000 */
        /* <DEDUP_REMOVED lines=14> */
[----:B------:R0:W4:Y:S01]  /*0290*/  SYNCS.EXCH.64 URZ, [UR8+0x22840], UR6 ;  /* 0x02284006083f75b2 */ /* 0x0001220008000100 */
[----:B------:R0:W0:Y:S01]  /*02a0*/  SYNCS.EXCH.64 URZ, [UR8+0x22838], UR4 ;  /* 0x02283804083f75b2 */ /* 0x0000220008000100 */
[----:B------:R0:W0:Y:S01]  /*02b0*/  SYNCS.EXCH.64 URZ, [UR8+0x22848], UR6 ;  /* 0x02284806083f75b2 */ /* 0x0000220008000100 */
[----:B------:R-:W-:Y:S01]  /*02c0*/  NOP ;  /* 0x0000000000007918 */ /* 0x000fe20000000000 */
.L_x_980:
[----:B------:R-:W5:Y:S01]  /*02d0*/  SHFL.IDX PT, R2, R0, RZ, 0x1f ;  /* 0x00001fff00027589 */ /* 0x000f6200000e0000 */
[----:B------:R-:W-:Y:S01]  /*02e0*/  NOP ;  /* 0x0000000000007918 */ /* 0x000fe20000000000 */
[----:B-----5:R-:W-:-:S13]  /*02f0*/  ISETP.NE.AND P0, PT, R2, RZ, PT ;  /* 0x000000ff0200720c */ /* 0x020fda0003f05270 */
        /* <DEDUP_REMOVED lines=17> */
[----:B------:R0:W0:Y:S01]  /*0410*/  SYNCS.EXCH.64 URZ, [UR8+0x22868], UR6 ;  /* 0x02286806083f75b2 */ /* 0x0000220008000100 */
[----:B------:R-:W-:Y:S01]  /*0420*/  NOP ;  /* 0x0000000000007918 */ /* 0x000fe20000000000 */
.L_x_981:
[----:B------:R-:W5:Y:S01]  /*0430*/  SHFL.IDX PT, R2, R0, RZ, 0x1f ;  /* 0x00001fff00027589 */ /* 0x000f6200000e0000 */
[----:B------:R-:W-:Y:S01]  /*0440*/  NOP ;  /* 0x0000000000007918 */ /* 0x000fe20000000000 */
[----:B-----5:R-:W-:-:S13]  /*0450*/  ISETP.NE.AND P0, PT, R2, RZ, PT ;  /* 0x000000ff0200720c */ /* 0x020fda0003f05270 */
        /* <DEDUP_REMOVED lines=13> */
[----:B------:R0:W0:Y:S01]  /*0530*/  SYNCS.EXCH.64 URZ, [UR6+0x22888], UR4 ;  /* 0x02288804063f75b2 */ /* 0x0000220008000100 */
[----:B------:R-:W-:Y:S01]  /*0540*/  NOP ;  /* 0x0000000000007918 */ /* 0x000fe20000000000 */
.L_x_982:
        /* <DEDUP_REMOVED lines=22> */
.L_x_983:
[----:B------:R-:W5:Y:S01]  /*06b0*/  SHFL.IDX PT, R2, R0, RZ, 0x1f ;  /* 0x00001fff00027589 */ /* 0x000f6200000e0000 */
[----:B------:R-:W0:Y:S01]  /*06c0*/  S2UR UR10, SR_CgaCtaId ;  /* 0x00000000000a79c3 */ /* 0x000e220000008800 */
[----:B------:R-:W-:Y:S01]  /*06d0*/  R2UR UR9, R3 ;  /* 0x00000000030972ca */ /* 0x000fe200000e0000 */
[----:B------:R-:W-:Y:S01]  /*06e0*/  NOP ;  /* 0x0000000000007918 */ /* 0x000fe20000000000 */
[----:B-----5:R-:W-:-:S13]  /*06f0*/  ISETP.NE.AND P0, PT, R2, RZ, PT ;  /* 0x000000ff0200720c */ /* 0x020fda0003f05270 */
        /* <DEDUP_REMOVED lines=19> */
.L_x_984:
[----:B------:R-:W-:Y:S01]  /*0830*/  UISETP.NE.AND UP0, UPT, UR9, URZ, UPT ;  /* 0x0000003f0900728c */ /* 0x000fe2000bf05270 */
[----:B------:R-:W-:Y:S01]  /*0840*/  NOP ;  /* 0x0000000000007918 */ /* 0x000fe20000000000 */
[----:B------:R-:W-:Y:S01]  /*0850*/  UMOV UR43, 0x1 ;  /* 0x00000001002b7882 */ /* 0x000fe20000000000 */
[----:B------:R-:W-:Y:S01]  /*0860*/  IMAD.U32 R35, RZ, RZ, UR10 ;  /* 0x0000000aff237e24 */ /* 0x000fe2000f8e00ff */
[----:B------:R-:W-:Y:S01]  /*0870*/  USEL UR43, UR43, 0x2, !UP0 ;  /* 0x000000022b2b7887 */ /* 0x000fe2000c000000 */
[----:B01234-:R-:W-:Y:S01]  /*0880*/  BAR.SYNC.DEFER_BLOCKING 0x0 ;  /* 0x0000000000007b1d */ /* 0x01ffe20000010000 */
[----:B------:R-:W-:-:S05]  /*0890*/  PLOP3.LUT P0, PT, PT, PT, UP0, 0x80, 0x0 ;  /* 0x000000000000781c */ /* 0x000fca0003f0f008 */
[----:B------:R-:W-:-:S08]  /*08a0*/  ULDC.64 UR48, c[0x0][0x208] ;  /* 0x0000820000307ab9 */ /* 0x000fd00000000a00 */
[----:B------:R-:W-:Y:S05]  /*08b0*/  @!P0 BRA `(.L_x_985) ;  /* 0x0000011000d88947 */ /* 0x000fea0003800000 */
.L_x_986:
[----:B------:R-:W-:-:S08]  /*08c0*/  NOP ;  /* 0x0000000000007918 */ /* 0x000fd00000000000 */
[----:B------:R-:W0:Y:S02]  /*08d0*/  USETMAXREG.TRY_ALLOC.CTAPOOL UP0, 0xe8 ;  /* 0x000000e8000079c8 */ /* 0x000e240008000600 */
[----:B0-----:R-:W-:-:S13]  /*08e0*/  PLOP3.LUT P0, PT, PT, PT, UP0, 0x80, 0x0 ;  /* 0x000000000000781c */ /* 0x001fda0003f0f008 */
[----:B------:R-:W-:Y:S05]  /*08f0*/  @!P0 BRA `(.L_x_986) ;  /* 0xfffffffc00f08947 */ /* 0x000fea000383ffff */
[----:B------:R-:W0:Y:S01]  /*0900*/  S2R R2, SR_TID.X ;  /* 0x0000000000027919 */ /* 0x000e220000002100 */
[----:B------:R-:W1:Y:S08]  /*0910*/  S2UR UR4, SR_CTAID.X ;  /* 0x00000000000479c3 */ /* 0x000e700000002500 */
[----:B------:R-:W-:Y:S08]  /*0920*/  BAR.ARV 0x4, 0x180 ;  /* 0x0106000000007b1d */ /* 0x000ff00000002000 */
        /* <DEDUP_REMOVED lines=9> */
[----:B------:R-:W-:Y:S01]  /*09c0*/  IMAD.MOV.U32 R171, RZ, RZ, RZ ;  /* 0x000000ffffab7224 */ /* 0x000fe200078e00ff */
[----:B------:R-:W-:Y:S01]  /*09d0*/  UMOV UR37, URZ ;  /* 0x0000003f00257c82 */ /* 0x000fe20008000000 */
[----:B------:R-:W-:Y:S01]  /*09e0*/  UMOV UR36, URZ ;  /* 0x0000003f00247c82 */ /* 0x000fe20008000000 */
[----:B------:R-:W-:-:S04]  /*09f0*/  SHF.R.S32.HI R3, RZ, 0x1f, R178 ;  /* 0x0000001fff037819 */ /* 0x000fc800000114b2 */
[CC--:B------:R-:W-:Y:S02]  /*0a00*/  LEA.HI R0, R3.reuse, R178.reuse, RZ, 0x7 ;  /* 0x000000b203007211 */ /* 0x0c0fe400078f38ff */
[CC--:B------:R-:W-:Y:S02]  /*0a10*/  LEA.HI R4, R3.reuse, R178.reuse, RZ, 0x5 ;  /* 0x000000b203047211 */ /* 0x0c0fe400078f28ff */
[----:B------:R-:W-:Y:S02]  /*0a20*/  LOP3.LUT R5, R0, 0xffffff80, RZ, 0xc0, !PT ;  /* 0xffffff8000057812 */ /* 0x000fe400078ec0ff */
[----:B------:R-:W-:Y:S01]  /*0a30*/  LEA.HI R2, R3, R178, RZ, 0x4 ;  /* 0x000000b203027211 */ /* 0x000fe200078f20ff */
[----:B------:R-:W-:Y:S01]  /*0a40*/  IMAD.SHL.U32 R4, R4, 0x20, RZ ;  /* 0x0000002004047824 */ /* 0x000fe200078e00ff */
[----:B------:R-:W-:Y:S01]  /*0a50*/  SHF.R.S32.HI R173, RZ, 0x7, R0 ;  /* 0x00000007ffad7819 */ /* 0x000fe20000011400 */
[----:B------:R-:W-:Y:S01]  /*0a60*/  IMAD.IADD R172, R178, 0x1, -R5 ;  /* 0x00000001b2ac7824 */ /* 0x000fe200078e0a05 */
[----:B------:R-:W-:-:S02]  /*0a70*/  SHF.R.S32.HI R7, RZ, 0x4, R2 ;  /* 0x00000004ff077819 */ /* 0x000fc40000011402 */
[----:B------:R-:W-:Y:S02]  /*0a80*/  LOP3.LUT R5, R2, 0x3fffff0, RZ, 0xc0, !PT ;  /* 0x03fffff002057812 */ /* 0x000fe400078ec0ff */
[----:B------:R-:W-:Y:S02]  /*0a90*/  SHF.R.S32.HI R9, RZ, 0x1f, R172 ;  /* 0x0000001fff097819 */ /* 0x000fe400000114ac */
[----:B------:R-:W-:Y:S01]  /*0aa0*/  LOP3.LUT R4, R4, 0xfffffc00, RZ, 0xc0, !PT ;  /* 0xfffffc0004047812 */ /* 0x000fe200078ec0ff */
[----:B------:R-:W-:Y:S01]  /*0ab0*/  IMAD.IADD R5, R178, 0x1, -R5 ;  /* 0x00000001b2057824 */ /* 0x000fe200078e0a05 */
[----:B------:R-:W-:Y:S02]  /*0ac0*/  LEA.HI R2, R2, R7, RZ, 0x1 ;  /* 0x0000000702027211 */ /* 0x000fe400078f08ff */
[----:B------:R-:W-:Y:S01]  /*0ad0*/  LEA.HI R6, R9, R172, RZ, 0x2 ;  /* 0x000000ac09067211 */ /* 0x000fe200078f10ff */
[----:B------:R-:W-:Y:S01]  /*0ae0*/  IMAD R5, R5, 0x40, R4 ;  /* 0x0000004005057824 */ /* 0x000fe200078e0204 */
[----:B------:R-:W-:-:S02]  /*0af0*/  LOP3.LUT R2, R2, 0x1ffffffe, RZ, 0xc0, !PT ;  /* 0x1ffffffe02027812 */ /* 0x000fc400078ec0ff */
[-C--:B------:R-:W-:Y:S02]  /*0b00*/  LEA.HI R4, R3, R178.reuse, RZ, 0x2 ;  /* 0x000000b203047211 */ /* 0x080fe400078f10ff */
[----:B------:R-:W-:Y:S01]  /*0b10*/  SHF.R.S32.HI R8, RZ, 0x2, R6 ;  /* 0x00000002ff087819 */ /* 0x000fe20000011406 */
[----:B------:R-:W-:Y:S01]  /*0b20*/  IMAD.IADD R2, R7, 0x1, -R2 ;  /* 0x0000000107027824 */ /* 0x000fe200078e0a02 */
[----:B------:R-:W-:Y:S02]  /*0b30*/  SHF.R.S32.HI R11, RZ, 0x1f, R6 ;  /* 0x0000001fff0b7819 */ /* 0x000fe40000011406 */
[----:B------:R-:W-:Y:S01]  /*0b40*/  LOP3.LUT R7, R4, 0xfffffffc, RZ, 0xc0, !PT ;  /* 0xfffffffc04077812 */ /* 0x000fe200078ec0ff */
[----:B------:R-:W-:Y:S01]  /*0b50*/  IMAD R175, R2, 0x8, R5 ;  /* 0x0000000802af7824 */ /* 0x000fe200078e0205 */
[----:B------:R-:W-:Y:S02]  /*0b60*/  LEA.HI R3, R3, R178, RZ, 0x3 ;  /* 0x000000b203037211 */ /* 0x000fe400078f18ff */
[----:B------:R-:W-:Y:S01]  /*0b70*/  LEA.HI R11, R11, R8, RZ, 0x3 ;  /* 0x000000080b0b7211 */ /* 0x000fe200078f18ff */
[----:B------:R-:W-:Y:S01]  /*0b80*/  IMAD.IADD R7, R178, 0x1, -R7 ;  /* 0x00000001b2077824 */ /* 0x000fe200078e0a07 */
[----:B------:R-:W-:-:S02]  /*0b90*/  LOP3.LUT R169, R3, 0xfffffff8, RZ, 0xc0, !PT ;  /* 0xfffffff803a97812 */ /* 0x000fc400078ec0ff */
[----:B------:R-:W-:Y:S02]  /*0ba0*/  LOP3.LUT R11, R11, 0xfffffff8, RZ, 0xc0, !PT ;  /* 0xfffffff80b0b7812 */ /* 0x000fe400078ec0ff */
[----:B------:R-:W-:Y:S01]  /*0bb0*/  LEA.HI R9, R9, R172, RZ, 0x5 ;  /* 0x000000ac09097211 */ /* 0x000fe200078f28ff */
[----:B------:R-:W-:Y:S01]  /*0bc0*/  IMAD.IADD R169, R178, 0x1, -R169 ;  /* 0x00000001b2a97824 */ /* 0x000fe200078e0aa9 */
[----:B------:R-:W-:Y:S01]  /*0bd0*/  LEA.HI R0, R0, R173, RZ, 0x1 ;  /* 0x000000ad00007211 */ /* 0x000fe200078f08ff */
[----:B------:R-:W-:Y:S01]  /*0be0*/  IMAD.IADD R8, R8, 0x1, -R11 ;  /* 0x0000000108087824 */ /* 0x000fe200078e0a0b */
[----:B------:R-:W-:Y:S01]  /*0bf0*/  LEA.HI R2, R7, R7, RZ, 0x1 ;  /* 0x0000000707027211 */ /* 0x000fe200078f08ff */
[----:B------:R-:W-:Y:S01]  /*0c00*/  IMAD.SHL.U32 R18, R169, 0x8, RZ ;  /* 0x00000008a9127824 */ /* 0x000fe200078e00ff */
[----:B------:R-:W-:Y:S02]  /*0c10*/  SHF.R.S32.HI R9, RZ, 0x5, R9 ;  /* 0x00000005ff097819 */ /* 0x000fe40000011409 */
[----:B------:R-:W-:Y:S01]  /*0c20*/  LOP3.LUT R0, R0, 0x3fffffe, RZ, 0xc0, !PT ;  /* 0x03fffffe00007812 */ /* 0x000fe200078ec0ff */
[----:B------:R-:W-:Y:S01]  /*0c30*/  VIADD R168, R18, 0x40 ;  /* 0x0000004012a87836 */ /* 0x000fe20000000000 */
[----:B------:R-:W-:Y:S01]  /*0c40*/  LOP3.LUT R2, R2, 0x1ffffffe, RZ, 0xc0, !PT ;  /* 0x1ffffffe02027812 */ /* 0x000fe200078ec0ff */
[----:B------:R-:W-:Y:S01]  /*0c50*/  IMAD R9, R9, 0x10, R8 ;  /* 0x0000001009097824 */ /* 0x000fe200078e0208 */
[----:B------:R-:W-:Y:S01]  /*0c60*/  LOP3.LUT R5, R6, 0x7ffffffc, RZ, 0xc0, !PT ;  /* 0x7ffffffc06057812 */ /* 0x000fe200078ec0ff */
[----:B------:R-:W-:Y:S01]  /*0c70*/  IMAD.IADD R0, R173, 0x1, -R0 ;  /* 0x00000001ad007824 */ /* 0x000fe200078e0a00 */
[----:B------:R-:W-:Y:S01]  /*0c80*/  SHF.R.S32.HI R170, RZ, 0x3, R3 ;  /* 0x00000003ffaa7819 */ /* 0x000fe20000011403 */
[----:B------:R-:W-:Y:S01]  /*0c90*/  IMAD.IADD R17, R7, 0x1, -R2 ;  /* 0x0000000107117824 */ /* 0x000fe200078e0a02 */
[----:B------:R-:W-:Y:S01]  /*0ca0*/  SHF.R.S32.HI R177, RZ, 0x1f, R18 ;  /* 0x0000001fffb17819 */ /* 0x000fe20000011412 */
[----:B------:R-:W-:Y:S01]  /*0cb0*/  IMAD R174, R0, 0x40, R9 ;  /* 0x0000004000ae7824 */ /* 0x000fe200078e0209 */
[----:B------:R-:W-:Y:S01]  /*0cc0*/  SHF.R.S32.HI R176, RZ, 0x1f, R168 ;  /* 0x0000001fffb07819 */ /* 0x000fe200000114a8 */
[----:B------:R-:W-:-:S02]  /*0cd0*/  IMAD.IADD R16, R172, 0x1, -R5 ;  /* 0x00000001ac107824 */ /* 0x000fc400078e0a05 */
[----:B------:R-:W-:-:S07]  /*0ce0*/  IMAD R17, R17, 0x8, R174 ;  /* 0x0000000811117824 */ /* 0x000fce00078e02ae */
.L_x_1091:
[----:B------:R-:W-:Y:S01]  /*0cf0*/  ULDC UR5, c[0x0][0xc60] ;  /* 0x0003180000057ab9 */ /* 0x000fe20000000800 */
[----:B------:R-:W-:Y:S01]  /*0d00*/  UMOV UR8, UR4 ;  /* 0x0000000400087c82 */ /* 0x000fe20008000000 */
[----:B------:R-:W-:-:S11]  /*0d10*/  UISETP.NE.AND UP0, UPT, UR5, 0x1, UPT ;  /* 0x000000010500788c */ /* 0x000fd6000bf05270 */
[----:B------:R-:W-:Y:S01]  /*0d20*/  @UP0 ULDC UR6, c[0x0][0xc64] ;  /* 0x0003190000060ab9 */ /* 0x000fe20000000800 */
[----:B------:R-:W-:Y:S01]  /*0d30*/  @UP0 ULDC UR9, c[0x0][0xc68] ;  /* 0x00031a0000090ab9 */ /* 0x000fe20000000800 */
[----:B------:R-:W-:-:S04]  /*0d40*/  UIMAD.WIDE.U32 UR6, UR4, UR6, URZ ;  /* 0x00000006040672a5 */ /* 0x000fc8000f8e003f */
[----:B------:R-:W-:-:S03]  /*0d50*/  @UP0 USHF.R.U32.HI UR8, URZ, UR9, UR7 ;  /* 0x000000093f080299 */ /* 0x000fc60008011607 */
[----:B------:R-:W-:Y:S02]  /*0d60*/  ULDC UR6, c[0x0][0xc78] ;  /* 0x00031e0000067ab9 */ /* 0x000fe40000000800 */
[----:B------:R-:W-:Y:S02]  /*0d70*/  UISETP.GE.AND UP0, UPT, UR8, UR6, UPT ;  /* 0x000000060800728c */ /* 0x000fe4000bf06270 */
[----:B------:R-:W-:-:S04]  /*0d80*/  UIADD3 UR6, -UR8, URZ, URZ ;  /* 0x0000003f08067290 */ /* 0x000fc8000fffe13f */
[----:B------:R-:W-:Y:S01]  /*0d90*/  PLOP3.LUT P0, PT, PT, PT, UP0, 0x80, 0x0 ;  /* 0x000000000000781c */ /* 0x000fe20003f0f008 */
[----:B------:R-:W-:-:S12]  /*0da0*/  UIMAD UR9, UR5, UR6, UR4 ;  /* 0x00000006050972a4 */ /* 0x000fd8000f8e0204 */
[----:B012345:R-:W-:Y:S05]  /*0db0*/  @!P0 BRA `(.L_x_987) ;  /* 0x0000000000208947 */ /* 0x03ffea0003800000 */
[----:B------:R-:W-:Y:S01]  /*0dc0*/  ULDC UR7, c[0x0][0xc6c] ;  /* 0x00031b0000077ab9 */ /* 0x000fe20000000800 */
[----:B------:R-:W-:Y:S01]  /*0dd0*/  UMOV UR6, UR9 ;  /* 0x0000000900067c82 */ /* 0x000fe20008000000 */
[----:B------:R-:W-:-:S11]  /*0de0*/  UISETP.NE.AND UP0, UPT, UR7, 0x1, UPT ;  /* 0x000000010700788c */ /* 0x000fd6000bf05270 */
[----:B------:R-:W-:Y:S02]  /*0df0*/  @UP0 ULDC.64 UR10, c[0x0][0xc70] ;  /* 0x00031c00000a0ab9 */ /* 0x000fe40000000a00 */
[----:B------:R-:W-:-:S04]  /*0e00*/  UIMAD.WIDE.U32 UR4, UR9, UR10, URZ ;  /* 0x0000000a090472a5 */ /* 0x000fc8000f8e003f */
[----:B------:R-:W-:-:S04]  /*0e10*/  @UP0 USHF.R.U32.HI UR6, URZ, UR11, UR5 ;  /* 0x0000000b3f060299 */ /* 0x000fc80008011605 */
[----:B------:R-:W-:Y:S01]  /*0e20*/  UIMAD UR4, UR6, UR7, URZ ;  /* 0x00000007060472a4 */ /* 0x000fe2000f8e023f */
[----:B------:R-:W-:Y:S11]  /*0e30*/  BRA `(.L_x_988) ;  /* 0x00000000001c7947 */ /* 0x000ff60003800000 */
.L_x_987:
[----:B------:R-:W-:Y:S01]  /*0e40*/  ULDC UR7, c[0x0][0xc54] ;  /* 0x0003150000077ab9 */ /* 0x000fe20000000800 */
[----:B------:R-:W-:Y:S01]  /*0e50*/  UMOV UR6, UR9 ;  /* 0x0000000900067c82 */ /* 0x000fe20008000000 */
[----:B------:R-:W-:-:S11]  /*0e60*/  UISETP.NE.AND UP0, UPT, UR7, 0x1, UPT ;  /* 0x000000010700788c */ /* 0x000fd6000bf05270 */
[----:B------:R-:W-:Y:S02]  /*0e70*/  @UP0 ULDC.64 UR10, c[0x0][0xc58] ;  /* 0x00031600000a0ab9 */ /* 0x000fe40000000a00 */
[----:B------:R-:W-:-:S04]  /*0e80*/  UIMAD.WIDE.U32 UR4, UR9, UR10, URZ ;  /* 0x0000000a090472a5 */ /* 0x000fc8000f8e003f */
[----:B------:R-:W-:-:S04]  /*0e90*/  @UP0 USHF.R.U32.HI UR6, URZ, UR11, UR5 ;  /* 0x0000000b3f060299 */ /* 0x000fc80008011605 */
[----:B------:R-:W-:-:S12]  /*0ea0*/  UIMAD UR4, UR6, UR7, URZ ;  /* 0x00000007060472a4 */ /* 0x000fd8000f8e023f */
.L_x_988:
[----:B------:R-:W0:Y:S01]  /*0eb0*/  LDC R23, c[0x0][0xc48] ;  /* 0x00031200ff177b82 */ /* 0x000e220000000800 */
[----:B------:R-:W-:Y:S01]  /*0ec0*/  ULOP3.LUT UR6, URZ, UR6, URZ, 0x33, !UPT ;  /* 0x000000063f067292 */ /* 0x000fe2000f8e333f */
[----:B------:R-:W-:Y:S01]  /*0ed0*/  ULDC.64 UR10, c[0x0][0x418] ;  /* 0x00010600000a7ab9 */ /* 0x000fe20000000a00 */
[----:B------:R-:W-:Y:S01]  /*0ee0*/  UIADD3 UR7, UR9, -UR4, URZ ;  /* 0x8000000409077290 */ /* 0x000fe2000fffe03f */
[----:B------:R-:W-:Y:S02]  /*0ef0*/  ULDC UR5, c[0x0][0x448] ;  /* 0x0001120000057ab9 */ /* 0x000fe40000000800 */
[----:B------:R-:W-:Y:S01]  /*0f00*/  ULDC UR4, c[0x0][0xc3c] ;  /* 0x00030f0000047ab9 */ /* 0x000fe20000000800 */
[----:B------:R-:W-:Y:S02]  /*0f10*/  UISETP.NE.U32.AND UP0, UPT, UR10, URZ, UPT ;  /* 0x0000003f0a00728c */ /* 0x000fe4000bf05070 */
[----:B------:R-:W-:Y:S02]  /*0f20*/  UISETP.NE.AND UP2, UPT, UR5, 0x1, UPT ;  /* 0x000000010500788c */ /* 0x000fe4000bf45270 */
[----:B------:R-:W-:-:S02]  /*0f30*/  UIADD3 UR6, UR6, UR4, URZ ;  /* 0x0000000406067290 */ /* 0x000fc4000fffe03f */
[----:B------:R-:W-:Y:S02]  /*0f40*/  UISETP.NE.AND.EX UP0, UPT, UR11, URZ, UPT, UP0 ;  /* 0x0000003f0b00728c */ /* 0x000fe4000bf05300 */
[----:B------:R-:W-:Y:S01]  /*0f50*/  USHF.L.U32 UR42, UR6, 0x7, URZ ;  /* 0x00000007062a7899 */ /* 0x000fe2000800063f */
[----:B------:R-:W-:Y:S01]  /*0f60*/  ULDC UR11, c[0x0][0xc54] ;  /* 0x00031500000b7ab9 */ /* 0x000fe20000000800 */
[----:B------:R-:W-:Y:S01]  /*0f70*/  ULDC UR41, c[0x0][0x424] ;  /* 0x0001090000297ab9 */ /* 0x000fe20000000800 */
[----:B------:R-:W-:Y:S02]  /*0f80*/  UIMAD UR11, UR8, UR11, UR7 ;  /* 0x0000000b080b72a4 */ /* 0x000fe4000f8e0207 */
[----:B------:R-:W-:Y:S01]  /*0f90*/  UIADD3 UR8, UR42, 0x7f, URZ ;  /* 0x0000007f2a087890 */ /* 0x000fe2000fffe03f */
[----:B0-----:R-:W-:Y:S01]  /*0fa0*/  ISETP.NE.AND P0, PT, R23, 0x1, PT ;  /* 0x000000011700780c */ /* 0x001fe20003f05270 */
[----:B------:R-:W-:Y:S01]  /*0fb0*/  ULDC UR47, c[0x0][0x288] ;  /* 0x0000a200002f7ab9 */ /* 0x000fe20000000800 */
[----:B------:R-:W-:Y:S01]  /*0fc0*/  ULDC.64 UR4, c[0x0][0x9e0] ;  /* 0x0002780000047ab9 */ /* 0x000fe20000000a00 */
[----:B------:R-:W-:Y:S01]  /*0fd0*/  @UP2 ULDC UR6, c[0x0][0x44c] ;  /* 0x0001130000062ab9 */ /* 0x000fe20000000800 */
[----:B------:R-:W-:Y:S01]  /*0fe0*/  UIADD3 UR9, -UR47, 0x1, URZ ;  /* 0x000000012f097890 */ /* 0x000fe2000fffe13f */
[----:B------:R-:W-:Y:S01]  /*0ff0*/  IMAD.U32 R19, RZ, RZ, UR11 ;  /* 0x0000000bff137e24 */ /* 0x000fe2000f8e00ff */
[----:B------:R-:W-:-:S02]  /*1000*/  UISETP.GE.AND UP1, UPT, UR5, 0x1, UPT ;  /* 0x000000010500788c */ /* 0x000fc4000bf26270 */
[----:B------:R-:W-:Y:S02]  /*1010*/  UIMAD.WIDE.U32 UR6, UR8, UR6, URZ ;  /* 0x00000006080672a5 */ /* 0x000fe4000f8e003f */
[----:B------:R-:W-:Y:S01]  /*1020*/  USEL UR41, UR41, 0x1, UP0 ;  /* 0x0000000129297887 */ /* 0x000fe20008000000 */
[----:B------:R-:W-:Y:S02]  /*1030*/  ULDC UR10, c[0x0][0x2f0] ;  /* 0x0000bc00000a7ab9 */ /* 0x000fe40000000800 */
[----:B------:R-:W0:Y:S01]  /*1040*/  @P0 LDC R0, c[0x0][0xc4c] ;  /* 0x00031300ff000b82 */ /* 0x000e220000000800 */
[----:B------:R-:W-:Y:S01]  /*1050*/  @UP2 ULDC UR12, c[0x0][0x450] ;  /* 0x00011400000c2ab9 */ /* 0x000fe20000000800 */
[----:B------:R-:W-:Y:S02]  /*1060*/  UIMAD UR9, UR41, UR10, UR9 ;  /* 0x0000000a290972a4 */ /* 0x000fe4000f8e0209 */
[----:B------:R-:W-:Y:S02]  /*1070*/  @UP2 USHF.R.U32.HI UR8, URZ, UR12, UR7 ;  /* 0x0000000c3f082299 */ /* 0x000fe40008011607 */
[----:B------:R-:W-:-:S02]  /*1080*/  UP2UR UR46, UPR, URZ, 0x4 ;  /* 0x000000043f2e7883 */ /* 0x000fc40008000000 */
[----:B------:R-:W1:Y:S01]  /*1090*/  @P0 LDC R3, c[0x0][0xc50] ;  /* 0x00031400ff030b82 */ /* 0x000e620000000800 */
[----:B------:R-:W-:Y:S02]  /*10a0*/  UIADD3 UR8, UR9, UR8, URZ ;  /* 0x0000000809087290 */ /* 0x000fe4000fffe03f */
[----:B------:R-:W-:Y:S02]  /*10b0*/  UP2UR UR45, UPR, URZ, 0x2 ;  /* 0x000000023f2d7883 */ /* 0x000fe40008000000 */
[----:B------:R-:W-:Y:S01]  /*10c0*/  UIADD3 UR4, UR8, UR4, URZ ;  /* 0x0000000408047290 */ /* 0x000fe2000fffe03f */
[----:B0-----:R-:W-:-:S05]  /*10d0*/  @P0 IMAD.HI.U32 R0, R0, UR11, RZ ;  /* 0x0000000b00000c27 */ /* 0x001fca000f8e00ff */
[----:B-1----:R-:W-:Y:S02]  /*10e0*/  @P0 SHF.R.U32.HI R19, RZ, R3, R0 ;  /* 0x00000003ff130219 */ /* 0x002fe40000011600 */
[----:B------:R-:W-:-:S03]  /*10f0*/  PLOP3.LUT P0, PT, PT, PT, UP1, 0x40, 0x0 ;  /* 0x000000000000781c */ /* 0x000fc60003f0e818 */
[----:B------:R-:W-:-:S04]  /*1100*/  IMAD.MOV R0, RZ, RZ, -R19 ;  /* 0x000000ffff007224 */ /* 0x000fc800078e0a13 */
[----:B------:R-:W-:Y:S02]  /*1110*/  IMAD R23, R23, R0, UR11 ;  /* 0x0000000b17177e24 */ /* 0x000fe4000f8e0200 */
[----:B------:R-:W-:-:S04]  /*1120*/  IMAD.U32 R0, RZ, RZ, UR4 ;  /* 0x00000004ff007e24 */ /* 0x000fc8000f8e00ff */
[----:B------:R-:W-:Y:S05]  /*1130*/  @P0 BRA `(.L_x_989) ;  /* 0x0000000000400947 */ /* 0x000fea0003800000 */
[----:B------:R-:W-:Y:S01]  /*1140*/  ISETP.LT.AND P0, PT, RZ, UR8, PT ;  /* 0x00000008ff007c0c */ /* 0x000fe2000bf01270 */
[----:B------:R-:W-:-:S12]  /*1150*/  UIADD3 UR4, UR8, -0x1, URZ ;  /* 0xffffffff08047890 */ /* 0x000fd8000fffe03f */
[----:B------:R-:W-:Y:S05]  /*1160*/  @P0 BRA `(.L_x_990) ;  /* 0x00000000001c0947 */ /* 0x000fea0003800000 */
[----:B------:R-:W-:Y:S02]  /*1170*/  UISETP.NE.AND UP0, UPT, UR5, 0x1, UPT ;  /* 0x000000010500788c */ /* 0x000fe4000bf05270 */
[----:B------:R-:W-:-:S09]  /*1180*/  UIADD3 UR4, -UR8, URZ, URZ ;  /* 0x0000003f08047290 */ /* 0x000fd2000fffe13f */
[----:B------:R-:W-:Y:S02]  /*1190*/  @UP0 ULDC.64 UR8, c[0x0][0x9e8] ;  /* 0x00027a0000080ab9 */ /* 0x000fe40000000a00 */
[----:B------:R-:W-:-:S04]  /*11a0*/  UIMAD.WIDE.U32 UR6, UR4, UR8, URZ ;  /* 0x00000008040672a5 */ /* 0x000fc8000f8e003f */
[----:B------:R-:W-:-:S04]  /*11b0*/  @UP0 USHF.R.U32.HI UR4, URZ, UR9, UR7 ;  /* 0x000000093f040299 */ /* 0x000fc80008011607 */
[----:B------:R-:W-:Y:S01]  /*11c0*/  ULOP3.LUT UR4, URZ, UR4, URZ, 0x33, !UPT ;  /* 0x000000043f047292 */ /* 0x000fe2000f8e333f */
[----:B------:R-:W-:Y:S11]  /*11d0*/  BRA `(.L_x_991) ;  /* 0x0000000000107947 */ /* 0x000ff60003800000 */
.L_x_990:
[----:B------:R-:W-:-:S11]  /*11e0*/  UISETP.NE.AND UP0, UPT, UR5, 0x1, UPT ;  /* 0x000000010500788c */ /* 0x000fd6000bf05270 */
[----:B------:R-:W-:Y:S02]  /*11f0*/  @UP0 ULDC.64 UR8, c[0x0][0x9e8] ;  /* 0x00027a0000080ab9 */ /* 0x000fe40000000a00 */
[----:B------:R-:W-:-:S04]  /*1200*/  UIMAD.WIDE.U32 UR6, UR4, UR8, URZ ;  /* 0x00000008040672a5 */ /* 0x000fc8000f8e003f */
[----:B------:R-:W-:-:S12]  /*1210*/  @UP0 USHF.R.U32.HI UR4, URZ, UR9, UR7 ;  /* 0x000000093f040299 */ /* 0x000fd80008011607 */
.L_x_991:
[----:B------:R-:W-:-:S06]  /*1220*/  UIMAD UR4, UR4, UR5, UR5 ;  /* 0x00000005040472a4 */ /* 0x000fcc000f8e0205 */
[----:B------:R-:W-:-:S07]  /*1230*/  VIMNMX R0, R0, UR4, PT ;  /* 0x0000000400007c48 */ /* 0x000fce000bfe0100 */
.L_x_989:
[----:B------:R-:W-:Y:S01]  /*1240*/  UISETP.NE.AND UP0, UPT, UR46, URZ, UPT ;  /* 0x0000003f2e00728c */ /* 0x000fe2000bf05270 */
[----:B------:R-:W-:Y:S01]  /*1250*/  VIADD R0, R0, 0x7f ;  /* 0x0000007f00007836 */ /* 0x000fe20000000000 */
[----:B------:R-:W-:Y:S01]  /*1260*/  UMOV UR9, UR42 ;  /* 0x0000002a00097c82 */ /* 0x000fe20008000000 */
[----:B------:R-:W-:Y:S02]  /*1270*/  UIMAD UR4, UR41, UR10, 0x7f ;  /* 0x0000007f290474a4 */ /* 0x000fe4000f8e020a */
[----:B------:R-:W-:Y:S01]  /*1280*/  UIMAD UR47, UR41, UR10, -UR47 ;  /* 0x0000000a292f72a4 */ /* 0x000fe2000f8e0a2f */
[----:B------:R-:W-:Y:S01]  /*1290*/  SHF.R.S32.HI R3, RZ, 0x1f, R0 ;  /* 0x0000001fff037819 */ /* 0x000fe20000011400 */
[----:B------:R-:W-:Y:S01]  /*12a0*/  USHF.R.S32.HI UR8, URZ, 0x1f, UR4 ;  /* 0x0000001f3f087899 */ /* 0x000fe20008011404 */
[----:B------:R-:W-:Y:S02]  /*12b0*/  ULDC UR10, c[0x0][0x9dc] ;  /* 0x00027700000a7ab9 */ /* 0x000fe40000000800 */
[----:B------:R-:W-:Y:S01]  /*12c0*/  LEA.HI R3, R3, R0, RZ, 0x7 ;  /* 0x0000000003037211 */ /* 0x000fe200078f38ff */
[----:B------:R-:W-:Y:S01]  /*12d0*/  @UP0 ULDC UR6, c[0x0][0x44c] ;  /* 0x0001130000060ab9 */ /* 0x000fe20000000800 */
[----:B------:R-:W-:Y:S01]  /*12e0*/  @UP0 ULDC UR11, c[0x0][0x450] ;  /* 0x00011400000b0ab9 */ /* 0x000fe20000000800 */
[----:B------:R-:W-:Y:S01]  /*12f0*/  UIMAD.WIDE.U32 UR6, UR42, UR6, URZ ;  /* 0x000000062a0672a5 */ /* 0x000fe2000f8e003f */
[----:B------:R-:W-:Y:S01]  /*1300*/  SHF.R.S32.HI R3, RZ, 0x7, R3 ;  /* 0x00000007ff037819 */ /* 0x000fe20000011403 */
[----:B------:R-:W-:-:S02]  /*1310*/  ULEA.HI UR8, UR8, UR4, URZ, 0x7 ;  /* 0x0000000408087291 */ /* 0x000fc4000f8f383f */
[----:B------:R-:W-:Y:S02]  /*1320*/  @UP0 USHF.R.U32.HI UR9, URZ, UR11, UR7 ;  /* 0x0000000b3f090299 */ /* 0x000fe40008011607 */
[----:B------:R-:W-:Y:S02]  /*1330*/  UISETP.GE.AND UP0, UPT, UR5, 0x1, UPT ;  /* 0x000000010500788c */ /* 0x000fe4000bf06270 */
[----:B------:R-:W-:Y:S02]  /*1340*/  UIADD3 UR4, UR47, UR9, URZ ;  /* 0x000000092f047290 */ /* 0x000fe4000fffe03f */
[----:B------:R-:W-:Y:S02]  /*1350*/  USHF.R.S32.HI UR8, URZ, 0x7, UR8 ;  /* 0x000000073f087899 */ /* 0x000fe40008011408 */
[----:B------:R-:W-:Y:S01]  /*1360*/  PLOP3.LUT P0, PT, PT, PT, UP0, 0x40, 0x0 ;  /* 0x000000000000781c */ /* 0x000fe20003f0e808 */
[----:B------:R-:W-:-:S03]  /*1370*/  UIADD3 UR6, UR4, -UR10, URZ ;  /* 0x8000000a04067290 */ /* 0x000fc6000fffe03f */
[----:B------:R-:W-:-:S03]  /*1380*/  VIMNMX R89, R3, UR8, PT ;  /* 0x0000000803597c48 */ /* 0x000fc6000bfe0100 */
[----:B------:R-:W-:-:S06]  /*1390*/  IMAD.U32 R2, RZ, RZ, UR6 ;  /* 0x00000006ff027e24 */ /* 0x000fcc000f8e00ff */
[----:B------:R-:W-:Y:S05]  /*13a0*/  @P0 BRA `(.L_x_992) ;  /* 0x0000000000400947 */ /* 0x000fea0003800000 */
[----:B------:R-:W-:-:S06]  /*13b0*/  UISETP.GT.AND UP0, UPT, UR4, -0x1, UPT ;  /* 0xffffffff0400788c */ /* 0x000fcc000bf04270 */
[----:B------:R-:W-:-:S13]  /*13c0*/  PLOP3.LUT P0, PT, PT, PT, UP0, 0x80, 0x0 ;  /* 0x000000000000781c */ /* 0x000fda0003f0f008 */
[----:B------:R-:W-:Y:S05]  /*13d0*/  @P0 BRA `(.L_x_993) ;  /* 0x00000000001c0947 */ /* 0x000fea0003800000 */
[----:B------:R-:W-:Y:S02]  /*13e0*/  UISETP.NE.AND UP0, UPT, UR5, 0x1, UPT ;  /* 0x000000010500788c */ /* 0x000fe4000bf05270 */
[----:B------:R-:W-:-:S09]  /*13f0*/  ULOP3.LUT UR4, URZ, UR4, URZ, 0x33, !UPT ;  /* 0x000000043f047292 */ /* 0x000fd2000f8e333f */
[----:B------:R-:W-:Y:S02]  /*1400*/  @UP0 ULDC.64 UR8, c[0x0][0x9e8] ;  /* 0x00027a0000080ab9 */ /* 0x000fe40000000a00 */
[----:B------:R-:W-:-:S04]  /*1410*/  UIMAD.WIDE.U32 UR6, UR4, UR8, URZ ;  /* 0x00000008040672a5 */ /* 0x000fc8000f8e003f */
[----:B------:R-:W-:-:S04]  /*1420*/  @UP0 USHF.R.U32.HI UR4, URZ, UR9, UR7 ;  /* 0x000000093f040299 */ /* 0x000fc80008011607 */
[----:B------:R-:W-:Y:S01]  /*1430*/  ULOP3.LUT UR4, URZ, UR4, URZ, 0x33, !UPT ;  /* 0x000000043f047292 */ /* 0x000fe2000f8e333f */
[----:B------:R-:W-:Y:S11]  /*1440*/  BRA `(.L_x_994) ;  /* 0x0000000000107947 */ /* 0x000ff60003800000 */
.L_x_993:
[----:B------:R-:W-:-:S11]  /*1450*/  UISETP.NE.AND UP0, UPT, UR5, 0x1, UPT ;  /* 0x000000010500788c */ /* 0x000fd6000bf05270 */
[----:B------:R-:W-:Y:S02]  /*1460*/  @UP0 ULDC.64 UR8, c[0x0][0x9e8] ;  /* 0x00027a0000080ab9 */ /* 0x000fe40000000a00 */
[----:B------:R-:W-:-:S04]  /*1470*/  UIMAD.WIDE.U32 UR6, UR4, UR8, URZ ;  /* 0x00000008040672a5 */ /* 0x000fc8000f8e003f */
[----:B------:R-:W-:-:S12]  /*1480*/  @UP0 USHF.R.U32.HI UR4, URZ, UR9, UR7 ;  /* 0x000000093f040299 */ /* 0x000fd80008011607 */
.L_x_994:
[----:B------:R-:W-:-:S06]  /*1490*/  UIMAD UR4, UR4, UR5, URZ ;  /* 0x00000005040472a4 */ /* 0x000fcc000f8e023f */
[----:B------:R-:W-:-:S07]  /*14a0*/  VIMNMX R2, R2, UR4, !PT ;  /* 0x0000000402027c48 */ /* 0x000fce000ffe0100 */
.L_x_992:
[----:B------:R-:W-:Y:S01]  /*14b0*/  SHF.R.S32.HI R3, RZ, 0x1f, R2 ;  /* 0x0000001fff037819 */ /* 0x000fe20000011402 */
[----:B------:R-:W-:Y:S01]  /*14c0*/  IMAD.MOV.U32 R0, RZ, RZ, RZ ;  /* 0x000000ffff007224 */ /* 0x000fe200078e00ff */
[----:B------:R-:W-:Y:S02]  /*14d0*/  PLOP3.LUT P0, PT, PT, PT, PT, 0x80, 0x0 ;  /* 0x000000000000781c */ /* 0x000fe40003f0f070 */
[----:B------:R-:W-:Y:S02]  /*14e0*/  CS2R R150, SRZ ;  /* 0x0000000000967805 */ /* 0x000fe4000001ff00 */
[----:B------:R-:W-:Y:S01]  /*14f0*/  LEA.HI R3, R3, R2, RZ, 0x7 ;  /* 0x0000000203037211 */ /* 0x000fe200078f38ff */
[----:B------:R-:W-:Y:S01]  /*1500*/  IMAD.MOV.U32 R2, RZ, RZ, RZ ;  /* 0x000000ffff027224 */ /* 0x000fe200078e00ff */
[----:B------:R-:W-:Y:S02]  /*1510*/  CS2R R4, SRZ ;  /* 0x0000000000047805 */ /* 0x000fe4000001ff00 */
[----:B------:R-:W-:-:S02]  /*1520*/  CS2R R148, SRZ ;  /* 0x0000000000947805 */ /* 0x000fc4000001ff00 */
[----:B------:R-:W-:Y:S02]  /*1530*/  SHF.R.S32.HI R3, RZ, 0x7, R3 ;  /* 0x00000007ff037819 */ /* 0x000fe40000011403 */
[----:B------:R-:W-:Y:S02]  /*1540*/  CS2R R6, SRZ ;  /* 0x0000000000067805 */ /* 0x000fe4000001ff00 */
[----:B------:R-:W-:Y:S02]  /*1550*/  CS2R R142, SRZ ;  /* 0x00000000008e7805 */ /* 0x000fe4000001ff00 */
[----:B------:R-:W-:Y:S02]  /*1560*/  CS2R R8, SRZ ;  /* 0x0000000000087805 */ /* 0x000fe4000001ff00 */
[----:B------:R-:W-:Y:S02]  /*1570*/  VIMNMX R22, RZ, R3, !PT ;  /* 0x00000003ff167248 */ /* 0x000fe40007fe0100 */
[----:B------:R-:W-:-:S02]  /*1580*/  CS2R R140, SRZ ;  /* 0x00000000008c7805 */ /* 0x000fc4000001ff00 */
[----:B------:R-:W-:Y:S02]  /*1590*/  CS2R R10, SRZ ;  /* 0x00000000000a7805 */ /* 0x000fe4000001ff00 */
[----:B------:R-:W-:Y:S02]  /*15a0*/  CS2R R134, SRZ ;  /* 0x0000000000867805 */ /* 0x000fe4000001ff00 */
[----:B------:R-:W-:Y:S02]  /*15b0*/  ISETP.GT.AND P1, PT, R89, R22, PT ;  /* 0x000000165900720c */ /* 0x000fe40003f24270 */
        /* <DEDUP_REMOVED lines=23> */
[----:B------:R-:W-:Y:S06]  /*1730*/  @!P1 BRA `(.L_x_995) ;  /* 0x000000e000789947 */ /* 0x000fec0003800000 */
        /* <DEDUP_REMOVED lines=22> */
[----:B------:R-:W-:Y:S02]  /*18a0*/  IMAD.U32 R10, RZ, RZ, UR6 ;  /* 0x00000006ff0a7e24 */ /* 0x000fe4000f8e00ff */
[----:B------:R-:W-:Y:S02]  /*18b0*/  IMAD.U32 R6, RZ, RZ, UR4 ;  /* 0x00000004ff067e24 */ /* 0x000fe4000f8e00ff */
[----:B------:R-:W-:-:S02]  /*18c0*/  IMAD.U32 R7, RZ, RZ, UR5 ;  /* 0x00000005ff077e24 */ /* 0x000fc4000f8e00ff */
[----:B------:R-:W-:Y:S02]  /*18d0*/  IMAD.U32 R11, RZ, RZ, UR7 ;  /* 0x00000007ff0b7e24 */ /* 0x000fe4000f8e00ff */
[----:B------:R-:W-:Y:S02]  /*18e0*/  IMAD.MOV.U32 R8, RZ, RZ, 0x70 ;  /* 0x00000070ff087424 */ /* 0x000fe400078e00ff */
[----:B------:R-:W-:Y:S02]  /*18f0*/  IMAD.MOV.U32 R12, RZ, RZ, 0x1 ;  /* 0x00000001ff0c7424 */ /* 0x000fe400078e00ff */
[----:B0-----:R-:W-:-:S07]  /*1900*/  IMAD.MOV.U32 R13, RZ, RZ, RZ ;  /* 0x000000ffff0d7224 */ /* 0x001fce00078e00ff */
[----:B------:R-:W-:-:S07]  /*1910*/  LEPC R20, `(.L_x_996) ;  /* 0x000000001014794e */ /* 0x000fce0000000000 */
[----:B-1----:R-:W-:Y:S05]  /*1920*/  CALL.ABS.NOINC R2 ;  /* 0x0000000002007343 */ /* 0x002fea0003c00000 */
.L_x_996:
[----:B------:R-:W0:Y:S01]  /*1930*/  LDC.64 R12, c[0x0][0x990] ;  /* 0x00026400ff0c7b82 */ /* 0x000e220000000a00 */
[----:B------:R-:W-:-:S07]  /*1940*/  ULDC UR4, c[0x0][0x9d8] ;  /* 0x0002760000047ab9 */ /* 0x000fce0000000800 */
[----:B------:R-:W1:Y:S01]  /*1950*/  LDC.64 R20, c[0x0][0x998] ;  /* 0x00026600ff147b82 */ /* 0x000e620000000a00 */
[----:B0-----:R-:W-:-:S04]  /*1960*/  ISETP.NE.U32.AND P0, PT, R12, RZ, PT ;  /* 0x000000ff0c00720c */ /* 0x001fc80003f05070 */
[----:B------:R-:W-:Y:S02]  /*1970*/  ISETP.NE.AND.EX P0, PT, R13, RZ, PT, P0 ;  /* 0x000000ff0d00720c */ /* 0x000fe40003f05300 */
[----:B-1----:R-:W-:-:S04]  /*1980*/  ISETP.NE.U32.AND P1, PT, R20, RZ, PT ;  /* 0x000000ff1400720c */ /* 0x002fc80003f25070 */
[----:B------:R-:W-:-:S07]  /*1990*/  ISETP.NE.AND.EX P1, PT, R21, RZ, PT, P1 ;  /* 0x000000ff1500720c */ /* 0x000fce0003f25310 */
[----:B------:R-:W0:Y:S01]  /*19a0*/  @P0 LDC.64 R8, c[0x0][0x9a8] ;  /* 0x00026a00ff080b82 */ /* 0x000e220000000a00 */
[----:B------:R-:W-:Y:S02]  /*19b0*/  @P0 SHF.R.S32.HI R3, RZ, 0x1f, R19 ;  /* 0x0000001fff030819 */ /* 0x000fe40000011413 */
[----:B------:R-:W-:-:S05]  /*19c0*/  @P0 SHF.R.S32.HI R7, RZ, 0x1f, R23 ;  /* 0x0000001fff070819 */ /* 0x000fca0000011417 */
[----:B------:R-:W1:Y:S01]  /*19d0*/  @P1 LDC.64 R10, c[0x0][0x9b8] ;  /* 0x00026e00ff0a1b82 */ /* 0x000e620000000a00 */
[----:B------:R-:W-:-:S07]  /*19e0*/  @P1 SHF.R.S32.HI R5, RZ, 0x1f, R19 ;  /* 0x0000001fff051819 */ /* 0x000fce0000011413 */
[----:B------:R-:W2:Y:S08]  /*19f0*/  @P1 LDC.64 R24, c[0x0][0x9c0] ;  /* 0x00027000ff181b82 */ /* 0x000eb00000000a00 */
[----:B------:R-:W3:Y:S01]  /*1a00*/  @P0 LDC.64 R14, c[0x0][0x9b0] ;  /* 0x00026c00ff0e0b82 */ /* 0x000ee20000000a00 */
[-C--:B0-----:R-:W-:Y:S02]  /*1a10*/  @P0 IMAD R0, R3, R8.reuse, RZ ;  /* 0x0000000803000224 */ /* 0x081fe400078e02ff */
[----:B------:R-:W-:-:S04]  /*1a20*/  @P0 IMAD.WIDE.U32 R2, R19, R8, RZ ;  /* 0x0000000813020225 */ /* 0x000fc800078e00ff */
[----:B------:R-:W-:Y:S02]  /*1a30*/  @P0 IMAD R9, R19, R9, R0 ;  /* 0x0000000913090224 */ /* 0x000fe400078e0200 */
[-C--:B-1----:R-:W-:Y:S02]  /*1a40*/  @P1 IMAD R4, R5, R10.reuse, RZ ;  /* 0x0000000a05041224 */ /* 0x082fe400078e02ff */
[----:B------:R-:W-:Y:S01]  /*1a50*/  @P0 IMAD.IADD R3, R3, 0x1, R9 ;  /* 0x0000000103030824 */ /* 0x000fe200078e0209 */
[----:B------:R-:W-:Y:S01]  /*1a60*/  @P1 SHF.R.S32.HI R9, RZ, 0x1f, R23 ;  /* 0x0000001fff091819 */ /* 0x000fe20000011417 */
[C---:B------:R-:W-:Y:S02]  /*1a70*/  @P1 IMAD R11, R19.reuse, R11, R4 ;  /* 0x0000000b130b1224 */ /* 0x040fe400078e0204 */
[----:B------:R-:W-:-:S04]  /*1a80*/  @P1 IMAD.WIDE.U32 R4, R19, R10, RZ ;  /* 0x0000000a13041225 */ /* 0x000fc800078e00ff */
[----:B--2---:R-:W-:Y:S02]  /*1a90*/  @P1 IMAD R6, R9, R24, RZ ;  /* 0x0000001809061224 */ /* 0x004fe400078e02ff */
[----:B------:R-:W-:Y:S02]  /*1aa0*/  @P1 IMAD.IADD R5, R5, 0x1, R11 ;  /* 0x0000000105051824 */ /* 0x000fe400078e020b */
[----:B------:R-:W-:Y:S02]  /*1ab0*/  @P1 IMAD R11, R23, R25, R6 ;  /* 0x00000019170b1224 */ /* 0x000fe400078e0206 */
[-C--:B---3--:R-:W-:Y:S02]  /*1ac0*/  @P0 IMAD R0, R7, R14.reuse, RZ ;  /* 0x0000000e07000224 */ /* 0x088fe400078e02ff */
[----:B------:R-:W-:-:S04]  /*1ad0*/  @P0 IMAD.WIDE.U32 R2, R23, R14, R2 ;  /* 0x0000000e17020225 */ /* 0x000fc800078e0002 */
[C---:B------:R-:W-:Y:S02]  /*1ae0*/  @P0 IMAD R9, R23.reuse, R15, R0 ;  /* 0x0000000f17090224 */ /* 0x040fe400078e0200 */
[----:B------:R-:W-:Y:S01]  /*1af0*/  @P1 IMAD.WIDE.U32 R6, R23, R24, R4 ;  /* 0x0000001817061225 */ /* 0x000fe200078e0004 */
[----:B------:R-:W-:-:S03]  /*1b00*/  @P0 LEA R4, P2, R2, R12, 0x2 ;  /* 0x0000000c02040211 */ /* 0x000fc600078410ff */
[----:B------:R-:W-:Y:S01]  /*1b10*/  @P0 IMAD.IADD R3, R3, 0x1, R9 ;  /* 0x0000000103030824 */ /* 0x000fe200078e0209 */
[----:B------:R-:W-:Y:S01]  /*1b20*/  @P1 LEA R8, P3, R6, R20, 0x2 ;  /* 0x0000001406081211 */ /* 0x000fe200078610ff */
[----:B------:R-:W-:-:S03]  /*1b30*/  @P1 IMAD.IADD R0, R7, 0x1, R11 ;  /* 0x0000000107001824 */ /* 0x000fc600078e020b */
[----:B------:R-:W-:Y:S01]  /*1b40*/  @P0 LEA.HI.X R5, R2, R13, R3, 0x2, P2 ;  /* 0x0000000d02050211 */ /* 0x000fe200010f1403 */
[----:B------:R-:W-:Y:S01]  /*1b50*/  IMAD.MOV.U32 R3, RZ, RZ, 0x3f800000 ;  /* 0x3f800000ff037424 */ /* 0x000fe200078e00ff */
[----:B------:R-:W-:Y:S01]  /*1b60*/  @P1 LEA.HI.X R9, R6, R21, R0, 0x2, P3 ;  /* 0x0000001506091211 */ /* 0x000fe200018f1400 */
[----:B------:R-:W-:-:S04]  /*1b70*/  IMAD.MOV.U32 R0, RZ, RZ, 0x3f800000 ;  /* 0x3f800000ff007424 */ /* 0x000fc800078e00ff */
[----:B------:R-:W2:Y:S04]  /*1b80*/  @P0 LDG.E R3, desc[UR48][R4.64] ;  /* 0x0000003004030981 */ /* 0x000ea8000c1e1900 */
[----:B------:R-:W2:Y:S01]  /*1b90*/  @P1 LDG.E R0, desc[UR48][R8.64] ;  /* 0x0000003008001981 */ /* 0x000ea2000c1e1900 */
[----:B------:R-:W-:Y:S01]  /*1ba0*/  LEA.HI R2, R171, R171, RZ, 0x1 ;  /* 0x000000abab027211 */ /* 0x000fe200078f08ff */
[----:B------:R-:W-:-:S03]  /*1bb0*/  IMAD.U32 R6, RZ, RZ, UR44 ;  /* 0x0000002cff067e24 */ /* 0x000fc6000f8e00ff */
[----:B------:R-:W-:Y:S02]  /*1bc0*/  LOP3.LUT R2, R2, 0xfffffffe, RZ, 0xc0, !PT ;  /* 0xfffffffe02027812 */ /* 0x000fe400078ec0ff */
[----:B------:R-:W-:-:S03]  /*1bd0*/  ISETP.NE.AND P0, PT, R6, 0x3, PT ;  /* 0x000000030600780c */ /* 0x000fc60003f05270 */
[----:B------:R-:W-:-:S05]  /*1be0*/  IMAD.IADD R2, R171, 0x1, -R2 ;  /* 0x00000001ab027824 */ /* 0x000fca00078e0a02 */
[----:B------:R-:W-:-:S04]  /*1bf0*/  SHF.L.U32 R2, R2, 0x1f, RZ ;  /* 0x0000001f02027819 */ /* 0x000fc800000006ff */
[----:B------:R-:W0:Y:S01]  /*1c00*/  SYNCS.PHASECHK.TRANS64.TRYWAIT P1, [UR38+0x22800], R2 ;  /* 0x02280002ff0075a7 */ /* 0x000e220008020166 */
[----:B--2---:R-:W-:-:S04]  /*1c10*/  FMUL.FTZ R0, R3, R0 ;  /* 0x0000000003007220 */ /* 0x004fc80000410000 */
[----:B------:R-:W-:Y:S01]  /*1c20*/  FMUL.FTZ R0, R0, UR4 ;  /* 0x0000000400007c20 */ /* 0x000fe20008410000 */
[----:B0-----:R-:W-:Y:S06]  /*1c30*/  @!P1 BRA `(.L_x_997) ;  /* 0x0000014c00089947 */ /* 0x001fec0003800000 */
.L_x_1181:
[----:B------:R-:W-:Y:S05]  /*1c40*/  @!P0 BRA `(.L_x_998) ;  /* 0x0000000000048947 */ /* 0x000fea0003800000 */
[----:B------:R-:W-:Y:S01]  /*1c50*/  BPT.TRAP 0x1 ;  /* 0x000000040000795c */ /* 0x000fe20000300000 */
.L_x_998:
[----:B------:R-:W-:Y:S02]  /*1c60*/  IMAD.U32 R7, RZ, RZ, UR36 ;  /* 0x00000024ff077e24 */ /* 0x000fe4000f8e00ff */
[----:B0-----:R-:W-:-:S03]  /*1c70*/  IMAD.U32 R2, RZ, RZ, UR37 ;  /* 0x00000025ff027e24 */ /* 0x001fc6000f8e00ff */
[----:B------:R-:W-:Y:S02]  /*1c80*/  LEA R7, R7, UR38, 0x3 ;  /* 0x0000002607077c11 */ /* 0x000fe4000f8e18ff */
[----:B------:R-:W-:-:S04]  /*1c90*/  SHF.L.U32 R2, R2, 0x1f, RZ ;  /* 0x0000001f02027819 */ /* 0x000fc800000006ff */
[----:B------:R0:W1:Y:S01]  /*1ca0*/  SYNCS.PHASECHK.TRANS64.TRYWAIT P1, [R7+URZ+0x22830], R2 ;  /* 0x02283002070075a7 */ /* 0x000062000802017f */
[----:B------:R-:W-:Y:S05]  /*1cb0*/  @!P0 BRA `(.L_x_999) ;  /* 0x0000000000048947 */ /* 0x000fea0003800000 */
[----:B------:R-:W-:Y:S01]  /*1cc0*/  BPT.TRAP 0x1 ;  /* 0x000000040000795c */ /* 0x000fe20000300000 */
.L_x_999:
[----:B-1----:R-:W-:Y:S05]  /*1cd0*/  @P1 BRA `(.L_x_1000) ;  /* 0x0000000000081947 */ /* 0x002fea0003800000 */
[----:B------:R-:W1:Y:S02]  /*1ce0*/  SYNCS.PHASECHK.TRANS64.TRYWAIT P1, [R7+URZ+0x22830], R2 ;  /* 0x02283002070075a7 */ /* 0x000e64000802017f */
[----:B-1----:R-:W-:Y:S05]  /*1cf0*/  @!P1 BRA `(.L_x_1001) ;  /* 0x0000014800f09947 */ /* 0x002fea0003800000 */
.L_x_1000:
        /* <DEDUP_REMOVED lines=8> */
[----:B------:R-:W-:Y:S01]  /*1d80*/  UMOV UR5, 0x80000020 ;  /* 0x8000002000057882 */ /* 0x000fe20000000000 */
[----:B------:R-:W-:Y:S02]  /*1d90*/  UMOV UR7, 0x80000020 ;  /* 0x8000002000077882 */ /* 0x000fe40000000000 */
[----:B------:R-:W-:Y:S02]  /*1da0*/  ULOP3.LUT UR28, UR4, 0x10000, URZ, 0xfc, !UPT ;  /* 0x00010000041c7892 */ /* 0x000fe4000f8efc3f */
[----:B------:R-:W-:Y:S02]  /*1db0*/  UIADD3 UR4, UR24, 0x2, URZ ;  /* 0x0000000218047890 */ /* 0x000fe4000fffe03f */
[----:B------:R-:W-:Y:S02]  /*1dc0*/  UIMAD UR26, UR36, 0x600, UR28 ;  /* 0x00000600241a78a4 */ /* 0x000fe4000f8e021c */
[----:B------:R-:W-:-:S02]  /*1dd0*/  UIADD3 UR8, UR24, 0x200, URZ ;  /* 0x0000020018087890 */ /* 0x000fc4000fffe03f */
[----:B------:R-:W-:Y:S02]  /*1de0*/  UIADD3 UR6, UR26, 0x2, URZ ;  /* 0x000000021a067890 */ /* 0x000fe4000fffe03f */
[----:B------:R-:W-:Y:S01]  /*1df0*/  UIADD3 UR10, UR26, 0x200, URZ ;  /* 0x000002001a0a7890 */ /* 0x000fe2000fffe03f */
[----:B------:R-:W-:Y:S02]  /*1e00*/  UMOV UR9, 0x80000020 ;  /* 0x8000002000097882 */ /* 0x000fe40000000000 */
[----:B------:R-:W-:Y:S01]  /*1e10*/  QGMMA.64x128x32.F32.E4M3.E4M3 R24, gdesc[UR24], RZ, !UPT, gsb0 ;  /* 0x01e00000181879f3 */ /* 0x000fe2000c0008ff */
[----:B------:R-:W-:Y:S01]  /*1e20*/  UMOV UR11, 0x80000020 ;  /* 0x80000020000b7882 */ /* 0x000fe20000000000 */
[----:B------:R-:W-:Y:S02]  /*1e30*/  UIADD3 UR12, UR24, 0x202, URZ ;  /* 0x00000202180c7890 */ /* 0x000fe4000fffe03f */
[----:B------:R-:W-:Y:S01]  /*1e40*/  UIADD3 UR14, UR26, 0x202, URZ ;  /* 0x000002021a0e7890 */ /* 0x000fe2000fffe03f */
[----:B------:R-:W-:Y:S01]  /*1e50*/  UMOV UR13, 0x80000020 ;  /* 0x80000020000d7882 */ /* 0x000fe20000000000 */
[----:B------:R-:W-:Y:S01]  /*1e60*/  UMOV UR15, 0x80000020 ;  /* 0x80000020000f7882 */ /* 0x000fe20000000000 */
[----:B------:R-:W-:-:S02]  /*1e70*/  UIADD3 UR16, UR24, 0x400, URZ ;  /* 0x0000040018107890 */ /* 0x000fc4000fffe03f */
[----:B------:R-:W-:Y:S01]  /*1e80*/  UIADD3 UR18, UR26, 0x400, URZ ;  /* 0x000004001a127890 */ /* 0x000fe2000fffe03f */
[----:B------:R-:W-:Y:S01]  /*1e90*/  UMOV UR17, 0x80000020 ;  /* 0x8000002000117882 */ /* 0x000fe20000000000 */
[----:B------:R-:W-:Y:S01]  /*1ea0*/  UMOV UR19, 0x80000020 ;  /* 0x8000002000137882 */ /* 0x000fe20000000000 */
[----:B------:R-:W-:Y:S02]  /*1eb0*/  UIADD3 UR20, UR24, 0x402, URZ ;  /* 0x0000040218147890 */ /* 0x000fe4000fffe03f */
[----:B------:R-:W-:Y:S01]  /*1ec0*/  UIADD3 UR22, UR26, 0x402, URZ ;  /* 0x000004021a167890 */ /* 0x000fe2000fffe03f */
[----:B------:R-:W-:Y:S01]  /*1ed0*/  UMOV UR21, 0x80000020 ;  /* 0x8000002000157882 */ /* 0x000fe20000000000 */
[----:B------:R-:W-:Y:S01]  /*1ee0*/  UMOV UR23, 0x80000020 ;  /* 0x8000002000177882 */ /* 0x000fe20000000000 */
[----:B------:R-:W-:Y:S02]  /*1ef0*/  WARPGROUP.DEPBAR.LE gsb0, 0x0 ;  /* 0x00008000000079c5 */ /* 0x000fe40000010000 */
[----:B------:R-:W-:-:S06]  /*1f00*/  WARPGROUP.ARRIVE ;  /* 0x00000000000079c5 */ /* 0x000fcc0000000000 */
[----:B------:R-:W-:Y:S03]  /*1f10*/  QGMMA.64x128x32.F32.E4M3.E4M3 R24, gdesc[UR4], R24, gsb0 ;  /* 0x01e00000041879f3 */ /* 0x000fe60008000818 */
[----:B------:R-:W-:Y:S02]  /*1f20*/  WARPGROUP.DEPBAR.LE gsb0, 0x0 ;  /* 0x00008000000079c5 */ /* 0x000fe40000010000 */
[----:B------:R-:W-:-:S07]  /*1f30*/  WARPGROUP.ARRIVE ;  /* 0x00000000000079c5 */ /* 0x000fce0000000000 */
        /* <DEDUP_REMOVED lines=11> */
[----:B------:R-:W-:Y:S05]  /*1ff0*/  @!P0 BRA `(.L_x_1002) ;  /* 0x0000000000048947 */ /* 0x000fea0003800000 */
[----:B------:R-:W-:Y:S01]  /*2000*/  BPT.TRAP 0x1 ;  /* 0x000000040000795c */ /* 0x000fe20000300000 */
.L_x_1002:
[----:B------:R-:W-:Y:S01]  /*2010*/  UISETP.NE.AND UP1, UPT, UR46, URZ, UPT ;  /* 0x0000003f2e00728c */ /* 0x000fe2000bf25270 */
[C---:B------:R-:W-:Y:S01]  /*2020*/  FMUL.FTZ R44, R0.reuse, R44 ;  /* 0x0000002c002c7220 */ /* 0x040fe20000410000 */
[----:B------:R-:W-:Y:S01]  /*2030*/  R2UR UR6, R7 ;  /* 0x00000000070672ca */ /* 0x000fe200000e0000 */
[----:B------:R-:W2:Y:S01]  /*2040*/  LDC R6, c[0x0][0x2f0] ;  /* 0x0000bc00ff067b82 */ /* 0x000ea20000000800 */
[C---:B------:R-:W-:Y:S01]  /*2050*/  FMUL.FTZ R37, R0.reuse, R37 ;  /* 0x0000002500257220 */ /* 0x040fe20000410000 */
[----:B------:R3:W4:Y:S01]  /*2060*/  MUFU.TANH R116, R44 ;  /* 0x0000002c00747308 */ /* 0x0007220000002400 */
[----:B------:R-:W-:Y:S01]  /*2070*/  PLOP3.LUT P1, PT, PT, PT, UP1, 0x80, 0x0 ;  /* 0x000000000000781c */ /* 0x000fe20003f2f018 */
[C---:B------:R-:W-:Y:S01]  /*2080*/  FMUL.FTZ R20, R0.reuse, R28 ;  /* 0x0000001c00147220 */ /* 0x040fe20000410000 */
[----:B------:R-:W-:Y:S01]  /*2090*/  PLOP3.LUT P2, PT, PT, PT, UP1, 0x80, 0x0 ;  /* 0x000000000000781c */ /* 0x000fe20003f4f018 */
[----:B------:R-:W-:Y:S01]  /*20a0*/  FMUL.FTZ R61, R0, R61 ;  /* 0x0000003d003d7220 */ /* 0x000fe20000410000 */
[----:B------:R-:W-:Y:S01]  /*20b0*/  IMAD.MOV.U32 R28, RZ, RZ, -0x80 ;  /* 0xffffff80ff1c7424 */ /* 0x000fe200078e00ff */
[----:B------:R-:W-:Y:S01]  /*20c0*/  @UP1 ULDC UR7, c[0x0][0x44c] ;  /* 0x0001130000071ab9 */ /* 0x000fe20000000800 */
[----:B01----:R-:W0:Y:S01]  /*20d0*/  LDC R7, c[0x0][0x288] ;  /* 0x0000a200ff077b82 */ /* 0x003e220000000800 */
[----:B------:R1:W0:Y:S01]  /*20e0*/  MUFU.TANH R120, R37 ;  /* 0x0000002500787308 */ /* 0x0002220000002400 */
[----:B---3--:R-:W-:-:S02]  /*20f0*/  VIADD R44, R17, UR42 ;  /* 0x0000002a112c7c36 */ /* 0x008fc40008000000 */
[C---:B------:R-:W-:Y:S01]  /*2100*/  FMUL.FTZ R88, R0.reuse, R67 ;  /* 0x0000004300587220 */ /* 0x040fe20000410000 */
[C---:B------:R-:W-:Y:S01]  /*2110*/  FMUL.FTZ R3, R0.reuse, R27 ;  /* 0x0000001b00037220 */ /* 0x040fe20000410000 */
[----:B------:R-:W-:Y:S01]  /*2120*/  UIADD3 UR6, UR6, 0x22840, URZ ;  /* 0x0002284006067890 */ /* 0x000fe2000fffe03f */
[----:B------:R-:W-:Y:S01]  /*2130*/  FMUL.FTZ R27, R0, R35 ;  /* 0x00000023001b7220 */ /* 0x000fe20000410000 */
[----:B------:R-:W-:Y:S01]  /*2140*/  @P1 IMAD.HI.U32 R15, R44, UR7, RZ ;  /* 0x000000072c0f1c27 */ /* 0x000fe2000f8e00ff */
[----:B------:R-:W-:-:S03]  /*2150*/  @UP1 ULDC UR7, c[0x0][0x450] ;  /* 0x0001140000071ab9 */ /* 0x000fc60000000800 */
[C---:B------:R-:W-:Y:S01]  /*2160*/  FMUL.FTZ R41, R0.reuse, R41 ;  /* 0x0000002900297220 */ /* 0x040fe20000410000 */
[C---:B-1----:R-:W-:Y:S01]  /*2170*/  FMUL.FTZ R37, R0.reuse, R46 ;  /* 0x0000002e00257220 */ /* 0x042fe20000410000 */
[C---:B------:R-:W-:Y:S01]  /*2180*/  FMUL.FTZ R45, R0.reuse, R45 ;  /* 0x0000002d002d7220 */ /* 0x040fe20000410000 */
[----:B------:R-:W-:Y:S01]  /*2190*/  @P2 SHF.R.U32.HI R44, RZ, UR7, R15 ;  /* 0x00000007ff2c2c19 */ /* 0x000fe2000801160f */
[----:B------:R1:W3:Y:S01]  /*21a0*/  MUFU.TANH R46, R61 ;  /* 0x0000003d002e7308 */ /* 0x0002e20000002400 */
[C---:B------:R-:W-:Y:S01]  /*21b0*/  FMUL.FTZ R49, R0.reuse, R49 ;  /* 0x0000003100317220 */ /* 0x040fe20000410000 */
[C---:B------:R-:W-:Y:S01]  /*21c0*/  FMUL.FTZ R53, R0.reuse, R53 ;  /* 0x0000003500357220 */ /* 0x040fe20000410000 */
[C---:B------:R-:W-:Y:S01]  /*21d0*/  FMUL.FTZ R57, R0.reuse, R57 ;  /* 0x0000003900397220 */ /* 0x040fe20000410000 */
[----:B------:R-:W5:Y:S01]  /*21e0*/  SHFL.IDX PT, R67, R44, RZ, 0x1c1f ;  /* 0x001c1fff2c437589 */ /* 0x000f6200000e0000 */
[C---:B------:R-:W-:Y:S01]  /*21f0*/  FMUL.FTZ R8, R0.reuse, R31 ;  /* 0x0000001f00087220 */ /* 0x040fe20000410000 */
[C---:B------:R-:W-:Y:S01]  /*2200*/  FMUL.FTZ R35, R0.reuse, R43 ;  /* 0x0000002b00237220 */ /* 0x040fe20000410000 */
[----:B------:R-:W-:Y:S01]  /*2210*/  UISETP.NE.AND UP0, UPT, UR45, URZ, UPT ;  /* 0x0000003f2d00728c */ /* 0x000fe2000bf05270 */
[----:B------:R-:W-:Y:S01]  /*2220*/  FMUL.FTZ R31, R0, R39 ;  /* 0x00000027001f7220 */ /* 0x000fe20000410000 */
[----:B-1----:R-:W-:-:S02]  /*2230*/  IMAD R61, R89, R28, 0x80 ;  /* 0x00000080593d7424 */ /* 0x002fc400078e021c */
[C---:B------:R-:W-:Y:S01]  /*2240*/  FMUL.FTZ R43, R0.reuse, R51 ;  /* 0x00000033002b7220 */ /* 0x040fe20000410000 */
[C---:B------:R-:W-:Y:S01]  /*2250*/  FMUL.FTZ R4, R0.reuse, R24 ;  /* 0x0000001800047220 */ /* 0x040fe20000410000 */
[C---:B------:R-:W-:Y:S01]  /*2260*/  FMUL.FTZ R2, R0.reuse, R26 ;  /* 0x0000001a00027220 */ /* 0x040fe20000410000 */
[----:B------:R-:W-:Y:S02]  /*2270*/  VIADD R21, R61, 0x1 ;  /* 0x000000013d157836 */ /* 0x000fe40000000000 */
[C---:B------:R-:W-:Y:S01]  /*2280*/  FMUL.FTZ R5, R0.reuse, R30 ;  /* 0x0000001e00057220 */ /* 0x040fe20000410000 */
[C---:B------:R-:W-:Y:S01]  /*2290*/  FMUL.FTZ R39, R0.reuse, R47 ;  /* 0x0000002f00277220 */ /* 0x040fe20000410000 */
[C---:B------:R-:W-:Y:S01]  /*22a0*/  FMUL.FTZ R51, R0.reuse, R59 ;  /* 0x0000003b00337220 */ /* 0x040fe20000410000 */
[----:B------:R-:W-:Y:S01]  /*22b0*/  UPRMT UR6, UR40, 0x654, UR6 ;  /* 0x0000065428067896 */ /* 0x000fe20008000006 */
[C---:B------:R-:W-:Y:S01]  /*22c0*/  FMUL.FTZ R14, R0.reuse, R25 ;  /* 0x00000019000e7220 */ /* 0x040fe20000410000 */
[C---:B------:R-:W-:Y:S01]  /*22d0*/  FMUL.FTZ R24, R0.reuse, R29 ;  /* 0x0000001d00187220 */ /* 0x040fe20000410000 */
[C---:B------:R-:W-:Y:S01]  /*22e0*/  FMUL.FTZ R26, R0.reuse, R33 ;  /* 0x00000021001a7220 */ /* 0x040fe20000410000 */
[----:B------:R1:W0:Y:S01]  /*22f0*/  MUFU.TANH R102, R41 ;  /* 0x0000002900667308 */ /* 0x0002220000002400 */
[----:B------:R-:W-:Y:S01]  /*2300*/  FMUL.FTZ R47, R0, R55 ;  /* 0x00000037002f7220 */ /* 0x000fe20000410000 */
[----:B------:R-:W-:-:S02]  /*2310*/  IMAD R59, R16, -0x2, R21 ;  /* 0xfffffffe103b7824 */ /* 0x000fc400078e0215 */
[C---:B------:R-:W-:Y:S01]  /*2320*/  FMUL.FTZ R25, R0.reuse, R32 ;  /* 0x0000002000197220 */ /* 0x040fe20000410000 */
[C---:B------:R-:W-:Y:S01]  /*2330*/  FMUL.FTZ R9, R0.reuse, R34 ;  /* 0x0000002200097220 */ /* 0x040fe20000410000 */
[C---:B------:R-:W-:Y:S01]  /*2340*/  FMUL.FTZ R36, R0.reuse, R36 ;  /* 0x0000002400247220 */ /* 0x040fe20000410000 */
[C---:B------:R-:W-:Y:S01]  /*2350*/  FMUL.FTZ R29, R0.reuse, R38 ;  /* 0x00000026001d7220 */ /* 0x040fe20000410000 */
[C---:B------:R-:W-:Y:S01]  /*2360*/  FMUL.FTZ R40, R0.reuse, R40 ;  /* 0x0000002800287220 */ /* 0x040fe20000410000 */
[----:B------:R4:W0:Y:S01]  /*2370*/  MUFU.TANH R114, R45 ;  /* 0x0000002d00727308 */ /* 0x0008220000002400 */
[C---:B------:R-:W-:Y:S01]  /*2380*/  FMUL.FTZ R33, R0.reuse, R42 ;  /* 0x0000002a00217220 */ /* 0x040fe20000410000 */
[C---:B-1----:R-:W-:Y:S01]  /*2390*/  FMUL.FTZ R41, R0.reuse, R50 ;  /* 0x0000003200297220 */ /* 0x042fe20000410000 */
[C---:B------:R-:W-:Y:S01]  /*23a0*/  FMUL.FTZ R56, R0.reuse, R56 ;  /* 0x0000003800387220 */ /* 0x040fe20000410000 */
[C---:B------:R-:W-:Y:S01]  /*23b0*/  FMUL.FTZ R55, R0.reuse, R63 ;  /* 0x0000003f00377220 */ /* 0x040fe20000410000 */
[C---:B------:R-:W-:Y:S01]  /*23c0*/  FMUL.FTZ R65, R0.reuse, R65 ;  /* 0x0000004100417220 */ /* 0x040fe20000410000 */
[C---:B------:R-:W-:Y:S01]  /*23d0*/  FMUL.FTZ R69, R0.reuse, R69 ;  /* 0x0000004500457220 */ /* 0x040fe20000410000 */
[C---:B------:R-:W-:Y:S01]  /*23e0*/  FMUL.FTZ R90, R0.reuse, R70 ;  /* 0x00000046005a7220 */ /* 0x040fe20000410000 */
[----:B------:R1:W0:Y:S01]  /*23f0*/  MUFU.TANH R110, R49 ;  /* 0x00000031006e7308 */ /* 0x0002220000002400 */
[C---:B----4-:R-:W-:Y:S01]  /*2400*/  FMUL.FTZ R45, R0.reuse, R54 ;  /* 0x00000036002d7220 */ /* 0x050fe20000410000 */
[C---:B------:R-:W-:Y:S01]  /*2410*/  FMUL.FTZ R92, R0.reuse, R71 ;  /* 0x00000047005c7220 */ /* 0x040fe20000410000 */
[C---:B------:R-:W-:Y:S01]  /*2420*/  FMUL.FTZ R94, R0.reuse, R74 ;  /* 0x0000004a005e7220 */ /* 0x040fe20000410000 */
[C---:B------:R-:W-:Y:S01]  /*2430*/  FMUL.FTZ R96, R0.reuse, R75 ;  /* 0x0000004b00607220 */ /* 0x040fe20000410000 */
[C---:B------:R-:W-:Y:S01]  /*2440*/  FMUL.FTZ R76, R0.reuse, R76 ;  /* 0x0000004c004c7220 */ /* 0x040fe20000410000 */
[C---:B------:R-:W-:Y:S01]  /*2450*/  FMUL.FTZ R77, R0.reuse, R77 ;  /* 0x0000004d004d7220 */ /* 0x040fe20000410000 */
[C---:B------:R-:W-:Y:S01]  /*2460*/  FMUL.FTZ R11, R0.reuse, R78 ;  /* 0x0000004e000b7220 */ /* 0x040fe20000410000 */
[----:B------:R4:W0:Y:S01]  /*2470*/  MUFU.TANH R104, R53 ;  /* 0x0000003500687308 */ /* 0x0008220000002400 */
[C---:B-1----:R-:W-:Y:S01]  /*2480*/  FMUL.FTZ R49, R0.reuse, R58 ;  /* 0x0000003a00317220 */ /* 0x042fe20000410000 */
[C---:B------:R-:W-:Y:S01]  /*2490*/  FMUL.FTZ R10, R0.reuse, R79 ;  /* 0x0000004f000a7220 */ /* 0x040fe20000410000 */
        /* <DEDUP_REMOVED lines=13> */
[C---:B------:R-:W-:Y:S01]  /*2570*/  FMUL.FTZ R72, R0.reuse, R72 ;  /* 0x0000004800487220 */ /* 0x040fe20000410000 */
[C---:B-1----:R-:W-:Y:S01]  /*2580*/  FMUL.FTZ R57, R0.reuse, R66 ;  /* 0x0000004200397220 */ /* 0x042fe20000410000 */
[----:B------:R-:W-:Y:S01]  /*2590*/  FMUL.FTZ R73, R0, R73 ;  /* 0x0000004900497220 */ /* 0x000fe20000410000 */
[----:B------:R-:W-:Y:S01]  /*25a0*/  PLOP3.LUT P1, PT, PT, PT, UP0, 0x40, 0x0 ;  /* 0x000000000000781c */ /* 0x000fe20003f2e808 */
[C---:B--2---:R-:W-:Y:S01]  /*25b0*/  IMAD R28, R6.reuse, UR41, R59 ;  /* 0x00000029061c7c24 */ /* 0x044fe2000f8e023b */
[----:B------:R-:W1:Y:S01]  /*25c0*/  MUFU.TANH R4, R4 ;  /* 0x0000000400047308 */ /* 0x000e620000002400 */
[----:B------:R-:W-:Y:S01]  /*25d0*/  ULDC UR30, c[0x0][0x9dc] ;  /* 0x00027700001e7ab9 */ /* 0x000fe20000000800 */
[----:B------:R-:W-:Y:S01]  /*25e0*/  SYNCS.ARRIVE.TRANS64.RED.A1T0 RZ, [UR6], RZ ;  /* 0x000000ffffff79a7 */ /* 0x000fe20008100406 */
[----:B------:R-:W-:Y:S01]  /*25f0*/  ULOP3.LUT UR6, URZ, UR30, URZ, 0x33, !UPT ;  /* 0x0000001e3f067292 */ /* 0x000fe2000f8e333f */
[----:B------:R-:W-:Y:S01]  /*2600*/  IMAD R59, R6, UR41, R61 ;  /* 0x00000029063b7c24 */ /* 0x000fe2000f8e023d */
[----:B------:R-:W-:Y:S01]  /*2610*/  ULDC UR11, c[0x0][0x9e0] ;  /* 0x00027800000b7ab9 */ /* 0x000fe20000000800 */
[----:B0-----:R-:W-:-:S02]  /*2620*/  IMAD.IADD R28, R28, 0x1, -R7 ;  /* 0x000000011c1c7824 */ /* 0x001fc400078e0a07 */
[C---:B------:R-:W-:Y:S01]  /*2630*/  FMUL.FTZ R48, R0.reuse, R48 ;  /* 0x0000003000307220 */ /* 0x040fe20000410000 */
[----:B------:R-:W0:Y:S01]  /*2640*/  MUFU.TANH R14, R14 ;  /* 0x0000000e000e7308 */ /* 0x000e220000002400 */
[----:B------:R-:W-:Y:S01]  /*2650*/  FMUL.FTZ R52, R0, R52 ;  /* 0x0000003400347220 */ /* 0x000fe20000410000 */
[----:B------:R-:W-:Y:S01]  /*2660*/  IMAD R58, R16, -0x2, R59 ;  /* 0xfffffffe103a7824 */ /* 0x000fe200078e023b */
[----:B------:R-:W-:Y:S01]  /*2670*/  LEA R54, R89, 0xffffff80, 0x7 ;  /* 0xffffff8059367811 */ /* 0x000fe200078e38ff */
[C---:B------:R-:W-:Y:S02]  /*2680*/  VIADD R63, R28.reuse, UR11 ;  /* 0x0000000b1c3f7c36 */ /* 0x040fe40008000000 */
[----:B------:R-:W-:Y:S02]  /*2690*/  VIADD R62, R28, UR6 ;  /* 0x000000061c3e7c36 */ /* 0x000fe40008000000 */
[----:B------:R-:W2:Y:S08]  /*26a0*/  MUFU.TANH R2, R2 ;  /* 0x0000000200027308 */ /* 0x000eb00000002400 */
[----:B------:R-:W4:Y:S08]  /*26b0*/  MUFU.TANH R3, R3 ;  /* 0x0000000300037308 */ /* 0x000f300000002400 */
[----:B------:R-:W0:Y:S08]  /*26c0*/  MUFU.TANH R20, R20 ;  /* 0x0000001400147308 */ /* 0x000e300000002400 */
        /* <DEDUP_REMOVED lines=49> */
[----:B------:R5:W0:Y:S08]  /*29e0*/  MUFU.TANH R112, R48 ;  /* 0x0000003000707308 */ /* 0x000a300000002400 */
[----:B------:R3:W0:Y:S01]  /*29f0*/  MUFU.TANH R106, R52 ;  /* 0x00000034006a7308 */ /* 0x0006220000002400 */
[----:B-----5:R-:W-:Y:S01]  /*2a00*/  VIADDMNMX R48, R67, R63, R58, PT ;  /* 0x0000003f43307246 */ /* 0x020fe2000380013a */
[----:B---3--:R-:W-:Y:S01]  /*2a10*/  IMAD.IADD R52, R62, 0x1, R67 ;  /* 0x000000013e347824 */ /* 0x008fe200078e0243 */
[----:B-12-4-:R-:W-:Y:S06]  /*2a20*/  @P1 BRA `(.L_x_1003) ;  /* 0x0000000000641947 */ /* 0x016fec0003800000 */
[----:B------:R-:W-:Y:S01]  /*2a30*/  IMAD R28, R6, UR41, R67 ;  /* 0x00000029061c7c24 */ /* 0x000fe2000f8e0243 */
[----:B------:R-:W-:Y:S03]  /*2a40*/  BSSY B0, `(.L_x_1004) ;  /* 0x0000013000007945 */ /* 0x000fe60003800000 */
[----:B------:R-:W-:-:S05]  /*2a50*/  IMAD.IADD R59, R28, 0x1, -R7 ;  /* 0x000000011c3b7824 */ /* 0x000fca00078e0a07 */
[----:B------:R-:W-:-:S13]  /*2a60*/  ISETP.GT.AND P1, PT, R59, -0x1, PT ;  /* 0xffffffff3b00780c */ /* 0x000fda0003f24270 */
[----:B------:R-:W-:Y:S05]  /*2a70*/  @P1 BRA `(.L_x_1005) ;  /* 0x0000000000241947 */ /* 0x000fea0003800000 */
[----:B------:R-:W-:Y:S01]  /*2a80*/  ULDC UR6, c[0x0][0x9e4] ;  /* 0x0002790000067ab9 */ /* 0x000fe20000000800 */
[----:B------:R-:W-:Y:S01]  /*2a90*/  LOP3.LUT R59, RZ, R59, RZ, 0x33, !PT ;  /* 0x0000003bff3b7212 */ /* 0x000fe200078e33ff */
[----:B------:R-:W-:-:S05]  /*2aa0*/  IMAD.U32 R60, RZ, RZ, UR6 ;  /* 0x00000006ff3c7e24 */ /* 0x000fca000f8e00ff */
[----:B------:R-:W-:-:S13]  /*2ab0*/  ISETP.NE.AND P1, PT, R60, 0x1, PT ;  /* 0x000000013c00780c */ /* 0x000fda0003f25270 */
[----:B------:R-:W1:Y:S02]  /*2ac0*/  @P1 LDC.64 R66, c[0x0][0x9e8] ;  /* 0x00027a00ff421b82 */ /* 0x000e640000000a00 */
[----:B-1----:R-:W-:-:S05]  /*2ad0*/  @P1 IMAD.HI.U32 R28, R59, R66, RZ ;  /* 0x000000423b1c1227 */ /* 0x002fca00078e00ff */
[----:B------:R-:W-:-:S04]  /*2ae0*/  @P1 SHF.R.U32.HI R59, RZ, R67, R28 ;  /* 0x00000043ff3b1219 */ /* 0x000fc8000001161c */
[----:B------:R-:W-:Y:S01]  /*2af0*/  LOP3.LUT R59, RZ, R59, RZ, 0x33, !PT ;  /* 0x0000003bff3b7212 */ /* 0x000fe200078e33ff */
[----:B------:R-:W-:Y:S06]  /*2b00*/  BRA `(.L_x_1006) ;  /* 0x0000000000187947 */ /* 0x000fec0003800000 */
.L_x_1005:
[----:B------:R-:W-:Y:S02]  /*2b10*/  ULDC UR6, c[0x0][0x9e4] ;  /* 0x0002790000067ab9 */ /* 0x000fe40000000800 */
[----:B------:R-:W-:-:S05]  /*2b20*/  IMAD.U32 R60, RZ, RZ, UR6 ;  /* 0x00000006ff3c7e24 */ /* 0x000fca000f8e00ff */
[----:B------:R-:W-:-:S13]  /*2b30*/  ISETP.NE.AND P1, PT, R60, 0x1, PT ;  /* 0x000000013c00780c */ /* 0x000fda0003f25270 */
[----:B------:R-:W1:Y:S02]  /*2b40*/  @P1 LDC.64 R66, c[0x0][0x9e8] ;  /* 0x00027a00ff421b82 */ /* 0x000e640000000a00 */
[----:B-1----:R-:W-:-:S05]  /*2b50*/  @P1 IMAD.HI.U32 R28, R59, R66, RZ ;  /* 0x000000423b1c1227 */ /* 0x002fca00078e00ff */
[----:B------:R-:W-:-:S07]  /*2b60*/  @P1 SHF.R.U32.HI R59, RZ, R67, R28 ;  /* 0x00000043ff3b1219 */ /* 0x000fce000001161c */
.L_x_1006:
[----:B------:R-:W-:Y:S05]  /*2b70*/  BSYNC B0 ;  /* 0x0000000000007941 */ /* 0x000fea0003800000 */
.L_x_1004:
[----:B------:R-:W-:-:S04]  /*2b80*/  IMAD R59, R59, R60, -R54 ;  /* 0x0000003c3b3b7224 */ /* 0x000fc800078e0a36 */
[----:B------:R-:W-:-:S05]  /*2b90*/  IMAD R59, R16, -0x2, R59 ;  /* 0xfffffffe103b7824 */ /* 0x000fca00078e023b */
[----:B------:R-:W-:Y:S02]  /*2ba0*/  VIADDMNMX R48, R59, R60, R48, PT ;  /* 0x0000003c3b307246 */ /* 0x000fe40003800130 */
[----:B------:R-:W-:-:S07]  /*2bb0*/  VIMNMX R52, R52, R59, !PT ;  /* 0x0000003b34347248 */ /* 0x000fce0007fe0100 */
.L_x_1003:
[C---:B------:R-:W-:Y:S01]  /*2bc0*/  ISETP.GE.AND P2, PT, R61.reuse, 0x9, PT ;  /* 0x000000093d00780c */ /* 0x040fe20003f46270 */
[----:B------:R-:W-:Y:S01]  /*2bd0*/  UISETP.NE.AND UP0, UPT, UR45, URZ, UPT ;  /* 0x0000003f2d00728c */ /* 0x000fe2000bf05270 */
[C---:B------:R-:W-:Y:S02]  /*2be0*/  ISETP.GE.AND P1, PT, R61.reuse, 0x2, PT ;  /* 0x000000023d00780c */ /* 0x040fe40003f26270 */
[C---:B------:R-:W-:Y:S02]  /*2bf0*/  ISETP.GT.AND P3, PT, R52.reuse, 0x8, !P2 ;  /* 0x000000083400780c */ /* 0x040fe40005764270 */
[----:B------:R-:W-:Y:S02]  /*2c00*/  ISETP.GT.AND P4, PT, R52, 0x1, !P1 ;  /* 0x000000013400780c */ /* 0x000fe40004f84270 */
[----:B------:R-:W-:Y:S02]  /*2c10*/  ISETP.LT.OR P3, PT, R48, 0x9, P3 ;  /* 0x000000093000780c */ /* 0x000fe40001f61670 */
[----:B------:R-:W-:-:S02]  /*2c20*/  ISETP.GE.AND P5, PT, R61, 0x11, PT ;  /* 0x000000113d00780c */ /* 0x000fc40003fa6270 */
[----:B0-----:R-:W-:Y:S02]  /*2c30*/  FSEL R126, R20, -INF , !P3 ;  /* 0xff800000147e7808 */ /* 0x001fe40005800000 */
[----:B------:R-:W-:Y:S02]  /*2c40*/  ISETP.LT.OR P4, PT, R48, 0x2, P4 ;  /* 0x000000023000780c */ /* 0x000fe40002781670 */
[----:B------:R-:W-:Y:S02]  /*2c50*/  ISETP.GT.AND P3, PT, R52, 0x10, !P5 ;  /* 0x000000103400780c */ /* 0x000fe40006f64270 */
[----:B------:R-:W-:Y:S02]  /*2c60*/  ISETP.GE.AND P6, PT, R61, 0xa, PT ;  /* 0x0000000a3d00780c */ /* 0x000fe40003fc6270 */
[----:B------:R-:W-:Y:S02]  /*2c70*/  FSEL R128, R14, -INF , !P4 ;  /* 0xff8000000e807808 */ /* 0x000fe40006000000 */
[----:B------:R-:W-:-:S02]  /*2c80*/  P2R R66, PR, RZ, 0x20 ;  /* 0x00000020ff427803 */ /* 0x000fc40000000000 */
[----:B------:R-:W-:Y:S02]  /*2c90*/  ISETP.LT.OR P3, PT, R48, 0x11, P3 ;  /* 0x000000113000780c */ /* 0x000fe40001f61670 */
[----:B------:R-:W-:Y:S02]  /*2ca0*/  ISETP.GT.AND P4, PT, R52, 0x9, !P6 ;  /* 0x000000093400780c */ /* 0x000fe40007784270 */
[----:B------:R-:W-:Y:S02]  /*2cb0*/  ISETP.GE.AND P5, PT, R61, 0x12, PT ;  /* 0x000000123d00780c */ /* 0x000fe40003fa6270 */
[----:B------:R-:W-:Y:S02]  /*2cc0*/  FSEL R124, R25, -INF , !P3 ;  /* 0xff800000197c7808 */ /* 0x000fe40005800000 */
[----:B------:R-:W-:Y:S02]  /*2cd0*/  ISETP.LT.OR P4, PT, R48, 0xa, P4 ;  /* 0x0000000a3000780c */ /* 0x000fe40002781670 */
[----:B------:R-:W-:-:S02]  /*2ce0*/  ISETP.GT.AND P3, PT, R52, 0x11, !P5 ;  /* 0x000000113400780c */ /* 0x000fc40006f64270 */
[----:B------:R-:W-:Y:S02]  /*2cf0*/  FSEL R98, R24, -INF , !P4 ;  /* 0xff80000018627808 */ /* 0x000fe40006000000 */
[----:B------:R-:W-:Y:S02]  /*2d00*/  ISETP.LT.OR P3, PT, R48, 0x12, P3 ;  /* 0x000000123000780c */ /* 0x000fe40001f61670 */
[----:B------:R-:W-:Y:S02]  /*2d10*/  ISETP.GE.AND P4, PT, R61, 0x19, PT ;  /* 0x000000193d00780c */ /* 0x000fe40003f86270 */
[----:B------:R-:W-:Y:S02]  /*2d20*/  FSEL R100, R26, -INF , !P3 ;  /* 0xff8000001a647808 */ /* 0x000fe40005800000 */
[----:B------:R-:W-:Y:S02]  /*2d30*/  ISETP.GT.AND P3, PT, R52, 0x18, !P4 ;  /* 0x000000183400780c */ /* 0x000fe40006764270 */
[----:B------:R-:W-:-:S02]  /*2d40*/  P2R R68, PR, RZ, 0x10 ;  /* 0x00000010ff447803 */ /* 0x000fc40000000000 */
[----:B------:R-:W-:Y:S02]  /*2d50*/  ISETP.LT.OR P3, PT, R48, 0x19, P3 ;  /* 0x000000193000780c */ /* 0x000fe40001f61670 */
[----:B------:R-:W-:Y:S02]  /*2d60*/  ISETP.GE.AND P4, PT, R61, 0x1a, PT ;  /* 0x0000001a3d00780c */ /* 0x000fe40003f86270 */
[----:B------:R-:W-:Y:S02]  /*2d70*/  FSEL R122, R36, -INF , !P3 ;  /* 0xff800000247a7808 */ /* 0x000fe40005800000 */
[----:B------:R-:W-:Y:S02]  /*2d80*/  ISETP.GT.AND P3, PT, R52, 0x19, !P4 ;  /* 0x000000193400780c */ /* 0x000fe40006764270 */
[----:B------:R-:W-:Y:S02]  /*2d90*/  P2R R70, PR, RZ, 0x10 ;  /* 0x00000010ff467803 */ /* 0x000fe40000000000 */
[----:B------:R-:W-:-:S02]  /*2da0*/  ISETP.LT.OR P3, PT, R48, 0x1a, P3 ;  /* 0x0000001a3000780c */ /* 0x000fc40001f61670 */
[C---:B------:R-:W-:Y:S02]  /*2db0*/  ISETP.GE.AND P4, PT, R61.reuse, 0x21, PT ;  /* 0x000000213d00780c */ /* 0x040fe40003f86270 */
[----:B------:R-:W-:Y:S02]  /*2dc0*/  FSEL R120, R120, -INF , !P3 ;  /* 0xff80000078787808 */ /* 0x000fe40005800000 */
[----:B------:R-:W-:Y:S02]  /*2dd0*/  ISETP.GT.AND P3, PT, R52, 0x20, !P4 ;  /* 0x000000203400780c */ /* 0x000fe40006764270 */
[----:B------:R-:W-:Y:S02]  /*2de0*/  P2R R71, PR, RZ, 0x10 ;  /* 0x00000010ff477803 */ /* 0x000fe40000000000 */
[----:B------:R-:W-:Y:S02]  /*2df0*/  ISETP.LT.OR P3, PT, R48, 0x21, P3 ;  /* 0x000000213000780c */ /* 0x000fe40001f61670 */
[----:B------:R-:W-:-:S02]  /*2e00*/  ISETP.GE.AND P4, PT, R61, 0x22, PT ;  /* 0x000000223d00780c */ /* 0x000fc40003f86270 */
[----:B------:R-:W-:Y:S02]  /*2e10*/  FSEL R118, R40, -INF , !P3 ;  /* 0xff80000028767808 */ /* 0x000fe40005800000 */
[----:B------:R-:W-:Y:S02]  /*2e20*/  ISETP.GT.AND P3, PT, R52, 0x21, !P4 ;  /* 0x000000213400780c */ /* 0x000fe40006764270 */
[----:B------:R-:W-:Y:S02]  /*2e30*/  P2R R72, PR, RZ, 0x10 ;  /* 0x00000010ff487803 */ /* 0x000fe40000000000 */
[----:B------:R-:W-:Y:S02]  /*2e40*/  ISETP.LT.OR P3, PT, R48, 0x22, P3 ;  /* 0x000000223000780c */ /* 0x000fe40001f61670 */
[----:B------:R-:W-:Y:S02]  /*2e50*/  ISETP.GE.AND P4, PT, R61, 0x29, PT ;  /* 0x000000293d00780c */ /* 0x000fe40003f86270 */
[----:B------:R-:W-:-:S02]  /*2e60*/  FSEL R102, R102, -INF , !P3 ;  /* 0xff80000066667808 */ /* 0x000fc40005800000 */
[----:B------:R-:W-:Y:S02]  /*2e70*/  ISETP.GT.AND P3, PT, R52, 0x28, !P4 ;  /* 0x000000283400780c */ /* 0x000fe40006764270 */
[----:B------:R-:W-:Y:S02]  /*2e80*/  P2R R73, PR, RZ, 0x10 ;  /* 0x00000010ff497803 */ /* 0x000fe40000000000 */
[----:B------:R-:W-:Y:S02]  /*2e90*/  ISETP.LT.OR P3, PT, R48, 0x29, P3 ;  /* 0x000000293000780c */ /* 0x000fe40001f61670 */
[----:B------:R-:W-:Y:S02]  /*2ea0*/  ISETP.GE.AND P4, PT, R61, 0x2a, PT ;  /* 0x0000002a3d00780c */ /* 0x000fe40003f86270 */
[----:B------:R-:W-:Y:S02]  /*2eb0*/  FSEL R116, R116, -INF , !P3 ;  /* 0xff80000074747808 */ /* 0x000fe40005800000 */
[----:B------:R-:W-:-:S02]  /*2ec0*/  ISETP.GT.AND P3, PT, R52, 0x29, !P4 ;  /* 0x000000293400780c */ /* 0x000fc40006764270 */
[----:B------:R-:W-:Y:S02]  /*2ed0*/  P2R R74, PR, RZ, 0x10 ;  /* 0x00000010ff4a7803 */ /* 0x000fe40000000000 */
        /* <DEDUP_REMOVED lines=81> */
[----:B------:R-:W-:Y:S02]  /*33f0*/  P2R R67, PR, RZ, 0x20 ;  /* 0x00000020ff437803 */ /* 0x000fe40000000000 */
[----:B------:R-:W-:-:S02]  /*3400*/  FSEL R28, R77, -INF , !P3 ;  /* 0xff8000004d1c7808 */ /* 0x000fc40005800000 */
[----:B------:R-:W-:Y:S02]  /*3410*/  ISETP.GE.AND P3, PT, R61, 0x71, PT ;  /* 0x000000713d00780c */ /* 0x000fe40003f66270 */
[----:B------:R-:W-:Y:S02]  /*3420*/  P2R R64, PR, RZ, 0x40 ;  /* 0x00000040ff407803 */ /* 0x000fe40000000000 */
[----:B------:R-:W-:-:S04]  /*3430*/  ISETP.GT.AND P4, PT, R52, 0x70, !P3 ;  /* 0x000000703400780c */ /* 0x000fc80005f84270 */
[----:B------:R-:W-:-:S04]  /*3440*/  ISETP.LT.OR P4, PT, R48, 0x71, P4 ;  /* 0x000000713000780c */ /* 0x000fc80002781670 */
[----:B------:R-:W-:Y:S02]  /*3450*/  FSEL R26, R80, -INF , !P4 ;  /* 0xff800000501a7808 */ /* 0x000fe40006000000 */
[----:B------:R-:W-:-:S04]  /*3460*/  ISETP.GE.AND P4, PT, R61, 0x72, PT ;  /* 0x000000723d00780c */ /* 0x000fc80003f86270 */
        /* <DEDUP_REMOVED lines=8> */
[----:B------:R-:W-:Y:S02]  /*34f0*/  P2R R65, PR, RZ, 0x40 ;  /* 0x00000040ff417803 */ /* 0x000fe40000000000 */
[----:B------:R-:W-:-:S04]  /*3500*/  ISETP.GT.AND P6, PT, R52, RZ, !P6 ;  /* 0x000000ff3400720c */ /* 0x000fc800077c4270 */
[----:B------:R-:W-:-:S04]  /*3510*/  ISETP.LT.OR P6, PT, R48, 0x1, P6 ;  /* 0x000000013000780c */ /* 0x000fc800037c1670 */
[----:B------:R-:W-:Y:S02]  /*3520*/  FSEL R130, R4, -INF , !P6 ;  /* 0xff80000004827808 */ /* 0x000fe40007000000 */
[----:B------:R-:W-:Y:S02]  /*3530*/  ISETP.GE.AND P6, PT, R61, 0x7a, PT ;  /* 0x0000007a3d00780c */ /* 0x000fe40003fc6270 */
[----:B------:R-:W0:Y:S02]  /*3540*/  SHFL.IDX PT, R61, R44, 0x1, 0x1c1f ;  /* 0x003c1f002c3d7f89 */ /* 0x000e2400000e0000 */
[----:B------:R-:W-:Y:S02]  /*3550*/  P2R R77, PR, RZ, 0x40 ;  /* 0x00000040ff4d7803 */ /* 0x000fe40000000000 */
[----:B------:R-:W-:-:S04]  /*3560*/  ISETP.GT.AND P6, PT, R52, 0x79, !P6 ;  /* 0x000000793400780c */ /* 0x000fc800077c4270 */
[----:B------:R-:W-:-:S04]  /*3570*/  ISETP.LT.OR P6, PT, R48, 0x7a, P6 ;  /* 0x0000007a3000780c */ /* 0x000fc800037c1670 */
[----:B------:R-:W-:Y:S02]  /*3580*/  FSEL R20, R85, -INF , !P6 ;  /* 0xff80000055147808 */ /* 0x000fe40007000000 */
[----:B------:R-:W-:Y:S02]  /*3590*/  PLOP3.LUT P6, PT, PT, PT, UP0, 0x40, 0x0 ;  /* 0x000000000000781c */ /* 0x000fe40003fce808 */
[----:B0-----:R-:W-:Y:S01]  /*35a0*/  VIADDMNMX R25, R61, R63, R58, PT ;  /* 0x0000003f3d197246 */ /* 0x001fe2000380013a */
[----:B------:R-:W-:-:S10]  /*35b0*/  IMAD.IADD R59, R62, 0x1, R61 ;  /* 0x000000013e3b7824 */ /* 0x000fd400078e023d */
[----:B------:R-:W-:Y:S05]  /*35c0*/  @P6 BRA `(.L_x_1007) ;  /* 0x0000000000646947 */ /* 0x000fea0003800000 */
        /* <DEDUP_REMOVED lines=9> */
[----:B------:R-:W0:Y:S02]  /*3660*/  @P6 LDC.64 R62, c[0x0][0x9e8] ;  /* 0x00027a00ff3e6b82 */ /* 0x000e240000000a00 */
[----:B0-----:R-:W-:-:S05]  /*3670*/  @P6 IMAD.HI.U32 R62, R61, R62, RZ ;  /* 0x0000003e3d3e6227 */ /* 0x001fca00078e00ff */
[----:B------:R-:W-:-:S04]  /*3680*/  @P6 SHF.R.U32.HI R61, RZ, R63, R62 ;  /* 0x0000003fff3d6219 */ /* 0x000fc8000001163e */
[----:B------:R-:W-:Y:S01]  /*3690*/  LOP3.LUT R61, RZ, R61, RZ, 0x33, !PT ;  /* 0x0000003dff3d7212 */ /* 0x000fe200078e33ff */
[----:B------:R-:W-:Y:S06]  /*36a0*/  BRA `(.L_x_1010) ;  /* 0x0000000000187947 */ /* 0x000fec0003800000 */
.L_x_1009:
[----:B------:R-:W-:Y:S02]  /*36b0*/  ULDC UR6, c[0x0][0x9e4] ;  /* 0x0002790000067ab9 */ /* 0x000fe40000000800 */
[----:B------:R-:W-:-:S05]  /*36c0*/  IMAD.U32 R44, RZ, RZ, UR6 ;  /* 0x00000006ff2c7e24 */ /* 0x000fca000f8e00ff */
[----:B------:R-:W-:-:S13]  /*36d0*/  ISETP.NE.AND P6, PT, R44, 0x1, PT ;  /* 0x000000012c00780c */ /* 0x000fda0003fc5270 */
[----:B------:R-:W0:Y:S02]  /*36e0*/  @P6 LDC.64 R62, c[0x0][0x9e8] ;  /* 0x00027a00ff3e6b82 */ /* 0x000e240000000a00 */
[----:B0-----:R-:W-:-:S05]  /*36f0*/  @P6 IMAD.HI.U32 R62, R61, R62, RZ ;  /* 0x0000003e3d3e6227 */ /* 0x001fca00078e00ff */
[----:B------:R-:W-:-:S07]  /*3700*/  @P6 SHF.R.U32.HI R61, RZ, R63, R62 ;  /* 0x0000003fff3d6219 */ /* 0x000fce000001163e */
.L_x_1010:
[----:B------:R-:W-:Y:S05]  /*3710*/  BSYNC B0 ;  /* 0x0000000000007941 */ /* 0x000fea0003800000 */
.L_x_1008:
[----:B------:R-:W-:-:S04]  /*3720*/  IMAD R61, R61, R44, -R54 ;  /* 0x0000002c3d3d7224 */ /* 0x000fc800078e0a36 */
[----:B------:R-:W-:-:S05]  /*3730*/  IMAD R4, R16, -0x2, R61 ;  /* 0xfffffffe10047824 */ /* 0x000fca00078e023d */
[----:B------:R-:W-:Y:S02]  /*3740*/  VIADDMNMX R25, R4, R44, R25, PT ;  /* 0x0000002c04197246 */ /* 0x000fe40003800119 */
[----:B------:R-:W-:-:S07]  /*3750*/  VIMNMX R59, R59, R4, !PT ;  /* 0x000000043b3b7248 */ /* 0x000fce0007fe0100 */
.L_x_1007:
[----:B------:R-:W-:Y:S01]  /*3760*/  ISETP.GT.AND P1, PT, R59, 0x1, !P1 ;  /* 0x000000013b00780c */ /* 0x000fe20004f24270 */
[----:B------:R-:W-:Y:S01]  /*3770*/  ULDC UR6, c[0x0][0x988] ;  /* 0x0002620000067ab9 */ /* 0x000fe20000000800 */
[----:B------:R-:W-:Y:S01]  /*3780*/  ISETP.NE.AND P6, PT, R64, RZ, PT ;  /* 0x000000ff4000720c */ /* 0x000fe20003fc5270 */
[----:B------:R-:W-:Y:S01]  /*3790*/  UISETP.NE.AND UP1, UPT, UR46, URZ, UPT ;  /* 0x0000003f2e00728c */ /* 0x000fe2000bf25270 */
[----:B------:R-:W-:Y:S01]  /*37a0*/  ISETP.LT.OR P1, PT, R25, 0x2, P1 ;  /* 0x000000021900780c */ /* 0x000fe20000f21670 */
[----:B------:R-:W-:Y:S01]  /*37b0*/  UISETP.NE.AND UP0, UPT, UR45, URZ, UPT ;  /* 0x0000003f2d00728c */ /* 0x000fe2000bf05270 */
[----:B------:R-:W-:Y:S01]  /*37c0*/  ISETP.GT.AND P2, PT, R59, 0x8, !P2 ;  /* 0x000000083b00780c */ /* 0x000fe20005744270 */
[----:B------:R-:W-:Y:S01]  /*37d0*/  UMOV UR10, UR42 ;  /* 0x0000002a000a7c82 */ /* 0x000fe20008000000 */
[----:B------:R-:W-:Y:S02]  /*37e0*/  FSEL R44, R3, -INF , !P1 ;  /* 0xff800000032c7808 */ /* 0x000fe40004800000 */
[----:B------:R-:W-:-:S02]  /*37f0*/  ISETP.GT.AND P1, PT, R59, 0x9, !P6 ;  /* 0x000000093b00780c */ /* 0x000fc40007724270 */
[----:B------:R-:W-:Y:S02]  /*3800*/  FMNMX.FTZ R3, R130, R128, !PT ;  /* 0x0000008082037209 */ /* 0x000fe40007810000 */
[----:B------:R-:W-:Y:S01]  /*3810*/  ISETP.LT.OR P1, PT, R25, 0xa, P1 ;  /* 0x0000000a1900780c */ /* 0x000fe20000f21670 */
[----:B------:R-:W-:Y:S01]  /*3820*/  @UP1 ULDC UR14, c[0x0][0x450] ;  /* 0x00011400000e1ab9 */ /* 0x000fe20000000800 */
[----:B------:R-:W-:Y:S02]  /*3830*/  FMNMX.FTZ R3, R126, R3, !PT ;  /* 0x000000037e037209 */ /* 0x000fe40007810000 */
[----:B------:R-:W-:Y:S02]  /*3840*/  FSEL R8, R8, -INF , !P1 ;  /* 0xff80000008087808 */ /* 0x000fe40004800000 */
[----:B------:R-:W-:Y:S02]  /*3850*/  ISETP.NE.AND P1, PT, R66, RZ, PT ;  /* 0x000000ff4200720c */ /* 0x000fe40003f25270 */
[----:B------:R-:W-:-:S02]  /*3860*/  FMNMX.FTZ R3, R98, R3, !PT ;  /* 0x0000000362037209 */ /* 0x000fc40007810000 */
[----:B------:R-:W-:Y:S02]  /*3870*/  ISETP.GT.AND P1, PT, R59, 0x10, !P1 ;  /* 0x000000103b00780c */ /* 0x000fe40004f24270 */
[----:B------:R-:W-:Y:S02]  /*3880*/  FMNMX.FTZ R3, R124, R3, !PT ;  /* 0x000000037c037209 */ /* 0x000fe40007810000 */
[----:B------:R-:W-:Y:S02]  /*3890*/  ISETP.LT.OR P1, PT, R25, 0x11, P1 ;  /* 0x000000111900780c */ /* 0x000fe40000f21670 */
[----:B------:R-:W-:Y:S02]  /*38a0*/  FMNMX.FTZ R3, R100, R3, !PT ;  /* 0x0000000364037209 */ /* 0x000fe40007810000 */
[----:B------:R-:W-:Y:S02]  /*38b0*/  FSEL R52, R9, -INF , !P1 ;  /* 0xff80000009347808 */ /* 0x000fe40004800000 */
[----:B------:R-:W-:-:S02]  /*38c0*/  ISETP.NE.AND P1, PT, R67, RZ, PT ;  /* 0x000000ff4300720c */ /* 0x000fc40003f25270 */
[----:B------:R-:W-:Y:S02]  /*38d0*/  FMNMX.FTZ R3, R122, R3, !PT ;  /* 0x000000037a037209 */ /* 0x000fe40007810000 */
[----:B------:R-:W-:Y:S02]  /*38e0*/  ISETP.GT.AND P1, PT, R59, 0x11, !P1 ;  /* 0x000000113b00780c */ /* 0x000fe40004f24270 */
[C---:B------:R-:W-:Y:S02]  /*38f0*/  ISETP.LT.OR P2, PT, R25.reuse, 0x9, P2 ;  /* 0x000000091900780c */ /* 0x040fe40001741670 */
[----:B------:R-:W-:Y:S02]  /*3900*/  ISETP.LT.OR P1, PT, R25, 0x12, P1 ;  /* 0x000000121900780c */ /* 0x000fe40000f21670 */
[----:B------:R-:W-:Y:S02]  /*3910*/  FMNMX.FTZ R3, R120, R3, !PT ;  /* 0x0000000378037209 */ /* 0x000fe40007810000 */
[----:B------:R-:W-:-:S02]  /*3920*/  FSEL R54, R27, -INF , !P1 ;  /* 0xff8000001b367808 */ /* 0x000fc40004800000 */
[----:B------:R-:W-:Y:S02]  /*3930*/  ISETP.NE.AND P1, PT, R68, RZ, PT ;  /* 0x000000ff4400720c */ /* 0x000fe40003f25270 */
[----:B------:R-:W-:Y:S01]  /*3940*/  FSEL R48, R5, -INF , !P2 ;  /* 0xff80000005307808 */ /* 0x000fe20005000000 */
[----:B------:R-:W-:Y:S01]  /*3950*/  IMAD.U32 R5, RZ, RZ, UR6 ;  /* 0x00000006ff057e24 */ /* 0x000fe2000f8e00ff */
[----:B------:R-:W-:Y:S01]  /*3960*/  ISETP.GT.AND P1, PT, R59, 0x18, !P1 ;  /* 0x000000183b00780c */ /* 0x000fe20004f24270 */
[----:B------:R-:W-:Y:S01]  /*3970*/  @UP1 ULDC UR6, c[0x0][0x44c] ;  /* 0x0001130000061ab9 */ /* 0x000fe20000000800 */
[----:B------:R-:W-:Y:S01]  /*3980*/  ISETP.NE.AND P2, PT, R78, RZ, PT ;  /* 0x000000ff4e00720c */ /* 0x000fe20003f45270 */
[----:B------:R-:W-:Y:S01]  /*3990*/  UIMAD.WIDE.U32 UR6, UR42, UR6, URZ ;  /* 0x000000062a0672a5 */ /* 0x000fe2000f8e003f */
[----:B------:R-:W-:Y:S02]  /*39a0*/  ISETP.LT.OR P1, PT, R25, 0x19, P1 ;  /* 0x000000191900780c */ /* 0x000fe40000f21670 */
[----:B------:R-:W-:Y:S01]  /*39b0*/  FMNMX.FTZ R3, R118, R3, !PT ;  /* 0x0000000376037209 */ /* 0x000fe20007810000 */
[----:B------:R-:W-:Y:S01]  /*39c0*/  @UP1 USHF.R.U32.HI UR10, URZ, UR14, UR7 ;  /* 0x0000000e3f0a1299 */ /* 0x000fe20008011607 */
[----:B------:R-:W-:-:S02]  /*39d0*/  FSEL R56, R29, -INF , !P1 ;  /* 0xff8000001d387808 */ /* 0x000fc40004800000 */
[----:B------:R-:W-:Y:S01]  /*39e0*/  ISETP.NE.AND P1, PT, R70, RZ, PT ;  /* 0x000000ff4600720c */ /* 0x000fe20003f25270 */
[----:B------:R-:W-:Y:S01]  /*39f0*/  UIADD3 UR47, UR47, UR10, URZ ;  /* 0x0000000a2f2f7290 */ /* 0x000fe2000fffe03f */
[----:B------:R-:W-:Y:S02]  /*3a00*/  FMNMX.FTZ R3, R102, R3, !PT ;  /* 0x0000000366037209 */ /* 0x000fe40007810000 */
[----:B------:R-:W-:Y:S01]  /*3a10*/  ISETP.GT.AND P1, PT, R59, 0x19, !P1 ;  /* 0x000000193b00780c */ /* 0x000fe20004f24270 */
[----:B------:R-:W-:Y:S01]  /*3a20*/  UIADD3 UR6, UR47, UR11, URZ ;  /* 0x0000000b2f067290 */ /* 0x000fe2000fffe03f */
[----:B------:R-:W-:Y:S02]  /*3a30*/  ISETP.NE.AND P6, PT, R79, RZ, PT ;  /* 0x000000ff4f00720c */ /* 0x000fe40003fc5270 */
[----:B------:R-:W-:Y:S02]  /*3a40*/  ISETP.LT.OR P1, PT, R25, 0x1a, P1 ;  /* 0x0000001a1900780c */ /* 0x000fe40000f21670 */
[----:B------:R-:W-:-:S02]  /*3a50*/  FMNMX.FTZ R3, R116, R3, !PT ;  /* 0x0000000374037209 */ /* 0x000fc40007810000 */
[----:B------:R-:W-:Y:S02]  /*3a60*/  FSEL R58, R31, -INF , !P1 ;  /* 0xff8000001f3a7808 */ /* 0x000fe40004800000 */
[----:B------:R-:W-:Y:S02]  /*3a70*/  ISETP.NE.AND P1, PT, R71, RZ, PT ;  /* 0x000000ff4700720c */ /* 0x000fe40003f25270 */
[----:B------:R-:W-:Y:S02]  /*3a80*/  FMNMX.FTZ R3, R114, R3, !PT ;  /* 0x0000000372037209 */ /* 0x000fe40007810000 */
[----:B------:R-:W-:Y:S02]  /*3a90*/  ISETP.GT.AND P1, PT, R59, 0x20, !P1 ;  /* 0x000000203b00780c */ /* 0x000fe40004f24270 */
[----:B------:R-:W-:Y:S02]  /*3aa0*/  FMNMX.FTZ R3, R112, R3, !PT ;  /* 0x0000000370037209 */ /* 0x000fe40007810000 */
[----:B------:R-:W-:-:S02]  /*3ab0*/  ISETP.LT.OR P1, PT, R25, 0x21, P1 ;  /* 0x000000211900780c */ /* 0x000fc40000f21670 */
[----:B------:R-:W-:Y:S02]  /*3ac0*/  FMNMX.FTZ R3, R110, R3, !PT ;  /* 0x000000036e037209 */ /* 0x000fe40007810000 */
[----:B------:R-:W-:Y:S02]  /*3ad0*/  FSEL R62, R33, -INF , !P1 ;  /* 0xff800000213e7808 */ /* 0x000fe40004800000 */
[----:B------:R-:W-:Y:S02]  /*3ae0*/  ISETP.NE.AND P1, PT, R72, RZ, PT ;  /* 0x000000ff4800720c */ /* 0x000fe40003f25270 */
[----:B------:R-:W-:Y:S02]  /*3af0*/  FMNMX.FTZ R3, R106, R3, !PT ;  /* 0x000000036a037209 */ /* 0x000fe40007810000 */
[----:B------:R-:W-:Y:S02]  /*3b00*/  ISETP.GT.AND P1, PT, R59, 0x21, !P1 ;  /* 0x000000213b00780c */ /* 0x000fe40004f24270 */
[----:B------:R-:W-:-:S02]  /*3b10*/  FMNMX.FTZ R3, R104, R3, !PT ;  /* 0x0000000368037209 */ /* 0x000fc40007810000 */
[----:B------:R-:W-:Y:S02]  /*3b20*/  ISETP.LT.OR P1, PT, R25, 0x22, P1 ;  /* 0x000000221900780c */ /* 0x000fe40000f21670 */
[----:B------:R-:W-:Y:S02]  /*3b30*/  FMNMX.FTZ R3, R108, R3, !PT ;  /* 0x000000036c037209 */ /* 0x000fe40007810000 */
[----:B------:R-:W-:Y:S02]  /*3b40*/  FSEL R64, R35, -INF , !P1 ;  /* 0xff80000023407808 */ /* 0x000fe40004800000 */
[----:B------:R-:W-:Y:S02]  /*3b50*/  ISETP.NE.AND P1, PT, R73, RZ, PT ;  /* 0x000000ff4900720c */ /* 0x000fe40003f25270 */
[----:B------:R-:W-:Y:S02]  /*3b60*/  FMNMX.FTZ R3, R60, R3, !PT ;  /* 0x000000033c037209 */ /* 0x000fe40007810000 */
[----:B------:R-:W-:-:S02]  /*3b70*/  ISETP.GT.AND P1, PT, R59, 0x28, !P1 ;  /* 0x000000283b00780c */ /* 0x000fc40004f24270 */
[----:B------:R-:W-:Y:S02]  /*3b80*/  FMNMX.FTZ R3, R50, R3, !PT ;  /* 0x0000000332037209 */ /* 0x000fe40007810000 */
[----:B------:R-:W-:Y:S02]  /*3b90*/  ISETP.LT.OR P1, PT, R25, 0x29, P1 ;  /* 0x000000291900780c */ /* 0x000fe40000f21670 */
        /* <DEDUP_REMOVED lines=12> */
[----:B------:R-:W-:Y:S02]  /*3c60*/  FMNMX.FTZ R3, R34, R3, !PT ;  /* 0x0000000322037209 */ /* 0x000fe40007810000 */
[----:B------:R-:W-:Y:S02]  /*3c70*/  ISETP.LT.OR P1, PT, R25, 0x31, P1 ;  /* 0x000000311900780c */ /* 0x000fe40000f21670 */
[----:B------:R-:W-:Y:S02]  /*3c80*/  FMNMX.FTZ R3, R32, R3, !PT ;  /* 0x0000000320037209 */ /* 0x000fe40007810000 */
[----:B------:R-:W-:-:S02]  /*3c90*/  FSEL R70, R41, -INF , !P1 ;  /* 0xff80000029467808 */ /* 0x000fc40004800000 */
[----:B------:R-:W-:Y:S02]  /*3ca0*/  ISETP.GT.AND P1, PT, R59, 0x31, !P2 ;  /* 0x000000313b00780c */ /* 0x000fe40005724270 */
[----:B------:R-:W-:Y:S02]  /*3cb0*/  FMNMX.FTZ R3, R30, R3, !PT ;  /* 0x000000031e037209 */ /* 0x000fe40007810000 */
[----:B------:R-:W-:Y:S02]  /*3cc0*/  ISETP.LT.OR P1, PT, R25, 0x32, P1 ;  /* 0x000000321900780c */ /* 0x000fe40000f21670 */
[----:B------:R-:W-:Y:S02]  /*3cd0*/  FMNMX.FTZ R3, R28, R3, !PT ;  /* 0x000000031c037209 */ /* 0x000fe40007810000 */
[----:B------:R-:W-:Y:S02]  /*3ce0*/  FSEL R72, R43, -INF , !P1 ;  /* 0xff8000002b487808 */ /* 0x000fe40004800000 */
        /* <DEDUP_REMOVED lines=10> */
[----:B------:R-:W-:Y:S01]  /*3d90*/  ISETP.NE.AND P2, PT, R69, RZ, PT ;  /* 0x000000ff4500720c */ /* 0x000fe20003f45270 */
[----:B------:R-:W0:Y:S01]  /*3da0*/  SHFL.BFLY PT, R4, R3, 0x2, 0x1f ;  /* 0x0c401f0003047f89 */ /* 0x000e2200000e0000 */
[----:B------:R-:W-:Y:S02]  /*3db0*/  FSEL R76, R47, -INF , !P1 ;  /* 0xff8000002f4c7808 */ /* 0x000fe40004800000 */
[----:B------:R-:W-:-:S02]  /*3dc0*/  ISETP.NE.AND P1, PT, R83, RZ, PT ;  /* 0x000000ff5300720c */ /* 0x000fc40003f25270 */
[----:B------:R-:W-:Y:S02]  /*3dd0*/  ISETP.NE.AND P6, PT, R101, RZ, PT ;  /* 0x000000ff6500720c */ /* 0x000fe40003fc5270 */
[C---:B------:R-:W-:Y:S02]  /*3de0*/  ISETP.GT.AND P1, PT, R59.reuse, 0x40, !P1 ;  /* 0x000000403b00780c */ /* 0x040fe40004f24270 */
[----:B------:R-:W-:Y:S02]  /*3df0*/  ISETP.GT.AND P3, PT, R59, 0x70, !P3 ;  /* 0x000000703b00780c */ /* 0x000fe40005f64270 */
[----:B------:R-:W-:Y:S02]  /*3e00*/  ISETP.LT.OR P1, PT, R25, 0x41, P1 ;  /* 0x000000411900780c */ /* 0x000fe40000f21670 */
[----:B------:R-:W-:Y:S02]  /*3e10*/  ISETP.GT.AND P4, PT, R59, 0x71, !P4 ;  /* 0x000000713b00780c */ /* 0x000fe40006784270 */
[----:B------:R-:W-:-:S02]  /*3e20*/  FSEL R78, R49, -INF , !P1 ;  /* 0xff800000314e7808 */ /* 0x000fc40004800000 */
[----:B------:R-:W-:Y:S02]  /*3e30*/  ISETP.NE.AND P1, PT, R86, RZ, PT ;  /* 0x000000ff5600720c */ /* 0x000fe40003f25270 */
[----:B------:R-:W-:Y:S02]  /*3e40*/  ISETP.LT.OR P3, PT, R25, 0x71, P3 ;  /* 0x000000711900780c */ /* 0x000fe40001f61670 */
[C---:B------:R-:W-:Y:S02]  /*3e50*/  ISETP.GT.AND P1, PT, R59.reuse, 0x41, !P1 ;  /* 0x000000413b00780c */ /* 0x040fe40004f24270 */
[----:B------:R-:W-:Y:S02]  /*3e60*/  ISETP.GT.AND P5, PT, R59, 0x78, !P5 ;  /* 0x000000783b00780c */ /* 0x000fe40006fa4270 */
[----:B------:R-:W-:Y:S02]  /*3e70*/  ISETP.LT.OR P1, PT, R25, 0x42, P1 ;  /* 0x000000421900780c */ /* 0x000fe40000f21670 */
[----:B0-----:R-:W-:-:S02]  /*3e80*/  FMNMX.FTZ R9, R3, R4, !PT ;  /* 0x0000000403097209 */ /* 0x001fc40007810000 */
[----:B------:R-:W-:Y:S02]  /*3e90*/  FSEL R80, R51, -INF , !P1 ;  /* 0xff80000033507808 */ /* 0x000fe40004800000 */
[----:B------:R-:W-:Y:S01]  /*3ea0*/  ISETP.NE.AND P1, PT, R87, RZ, PT ;  /* 0x000000ff5700720c */ /* 0x000fe20003f25270 */
[----:B------:R-:W0:Y:S01]  /*3eb0*/  SHFL.BFLY PT, R4, R9, 0x1, 0x1f ;  /* 0x0c201f0009047f89 */ /* 0x000e2200000e0000 */
[----:B------:R-:W-:Y:S02]  /*3ec0*/  ISETP.LT.OR P4, PT, R25, 0x72, P4 ;  /* 0x000000721900780c */ /* 0x000fe40002781670 */
[----:B------:R-:W-:Y:S02]  /*3ed0*/  ISETP.GT.AND P1, PT, R59, 0x48, !P1 ;  /* 0x000000483b00780c */ /* 0x000fe40004f24270 */
[C---:B------:R-:W-:Y:S02]  /*3ee0*/  ISETP.LT.OR P5, PT, R25.reuse, 0x79, P5 ;  /* 0x000000791900780c */ /* 0x040fe40002fa1670 */
[----:B------:R-:W-:-:S04]  /*3ef0*/  ISETP.LT.OR P1, PT, R25, 0x49, P1 ;  /* 0x000000491900780c */ /* 0x000fc80000f21670 */
[----:B------:R-:W-:Y:S02]  /*3f00*/  FSEL R82, R53, -INF , !P1 ;  /* 0xff80000035527808 */ /* 0x000fe40004800000 */
[----:B------:R-:W-:-:S04]  /*3f10*/  ISETP.NE.AND P1, PT, R91, RZ, PT ;  /* 0x000000ff5b00720c */ /* 0x000fc80003f25270 */
[----:B------:R-:W-:-:S04]  /*3f20*/  ISETP.GT.AND P1, PT, R59, 0x49, !P1 ;  /* 0x000000493b00780c */ /* 0x000fc80004f24270 */
[----:B------:R-:W-:Y:S02]  /*3f30*/  ISETP.LT.OR P1, PT, R25, 0x4a, P1 ;  /* 0x0000004a1900780c */ /* 0x000fe40000f21670 */
[----:B0-----:R-:W-:Y:S02]  /*3f40*/  FMNMX.FTZ R4, R9, R4, !PT ;  /* 0x0000000409047209 */ /* 0x001fe40007810000 */
[----:B------:R-:W-:Y:S02]  /*3f50*/  FSEL R84, R55, -INF , !P1 ;  /* 0xff80000037547808 */ /* 0x000fe40004800000 */
[----:B------:R-:W-:Y:S01]  /*3f60*/  ISETP.NE.AND P1, PT, R93, RZ, PT ;  /* 0x000000ff5d00720c */ /* 0x000fe20003f25270 */
[----:B------:R-:W-:-:S03]  /*3f70*/  FFMA.FTZ R27, R4, R5, -8 ;  /* 0xc1000000041b7423 */ /* 0x000fc60000010005 */
[----:B------:R-:W-:-:S04]  /*3f80*/  ISETP.GT.AND P1, PT, R59, 0x50, !P1 ;  /* 0x000000503b00780c */ /* 0x000fc80004f24270 */
[----:B------:R-:W-:-:S04]  /*3f90*/  ISETP.LT.OR P1, PT, R25, 0x51, P1 ;  /* 0x000000511900780c */ /* 0x000fc80000f21670 */
[----:B------:R-:W-:Y:S02]  /*3fa0*/  FSEL R86, R57, -INF , !P1 ;  /* 0xff80000039567808 */ /* 0x000fe40004800000 */
[----:B------:R-:W-:-:S04]  /*3fb0*/  ISETP.NE.AND P1, PT, R95, RZ, PT ;  /* 0x000000ff5f00720c */ /* 0x000fc80003f25270 */
        /* <DEDUP_REMOVED lines=11> */
[----:B------:R-:W-:Y:S02]  /*4070*/  ISETP.GT.AND P1, PT, R59, 0x60, !P2 ;  /* 0x000000603b00780c */ /* 0x000fe40005724270 */
[----:B------:R-:W-:Y:S02]  /*4080*/  ISETP.NE.AND P2, PT, R105, RZ, PT ;  /* 0x000000ff6900720c */ /* 0x000fe40003f45270 */
[----:B------:R-:W-:Y:S02]  /*4090*/  ISETP.LT.OR P1, PT, R25, 0x61, P1 ;  /* 0x000000611900780c */ /* 0x000fe40000f21670 */
[----:B------:R-:W-:Y:S02]  /*40a0*/  ISETP.GT.AND P2, PT, R59, 0x69, !P2 ;  /* 0x000000693b00780c */ /* 0x000fe40005744270 */
[----:B------:R-:W-:-:S02]  /*40b0*/  FSEL R94, R94, -INF , !P1 ;  /* 0xff8000005e5e7808 */ /* 0x000fc40004800000 */
[----:B------:R-:W-:Y:S02]  /*40c0*/  ISETP.GT.AND P1, PT, R59, 0x61, !P6 ;  /* 0x000000613b00780c */ /* 0x000fe40007724270 */
[----:B------:R-:W-:Y:S02]  /*40d0*/  ISETP.NE.AND P6, PT, R65, RZ, PT ;  /* 0x000000ff4100720c */ /* 0x000fe40003fc5270 */
[C---:B------:R-:W-:Y:S02]  /*40e0*/  ISETP.LT.OR P1, PT, R25.reuse, 0x62, P1 ;  /* 0x000000621900780c */ /* 0x040fe40000f21670 */
[----:B------:R-:W-:Y:S02]  /*40f0*/  ISETP.LT.OR P2, PT, R25, 0x6a, P2 ;  /* 0x0000006a1900780c */ /* 0x000fe40001741670 */
[----:B------:R-:W-:Y:S02]  /*4100*/  FSEL R96, R96, -INF , !P1 ;  /* 0xff80000060607808 */ /* 0x000fe40004800000 */
[----:B------:R-:W-:-:S04]  /*4110*/  FSETP.NEU.FTZ.AND P1, PT, R4, -INF , PT ;  /* 0xff8000000400780b */ /* 0x000fc80003f3d000 */
[----:B------:R-:W-:Y:S02]  /*4120*/  FSEL R39, R27, RZ, P1 ;  /* 0x000000ff1b277208 */ /* 0x000fe40000800000 */
[----:B------:R-:W-:Y:S02]  /*4130*/  ISETP.GT.AND P1, PT, R59, RZ, !P6 ;  /* 0x000000ff3b00720c */ /* 0x000fe40007724270 */
[----:B------:R-:W-:Y:S01]  /*4140*/  ISETP.NE.AND P6, PT, R77, RZ, PT ;  /* 0x000000ff4d00720c */ /* 0x000fe20003fc5270 */
[----:B------:R-:W-:-:S01]  /*4150*/  FFMA.FTZ R106, R106, R5, -R39 ;  /* 0x000000056a6a7223 */ /* 0x000fc20000010827 */
[----:B------:R-:W-:Y:S01]  /*4160*/  ISETP.LT.OR P1, PT, R25, 0x1, P1 ;  /* 0x000000011900780c */ /* 0x000fe20000f21670 */
[----:B------:R-:W-:-:S01]  /*4170*/  FFMA.FTZ R45, R104, R5, -R39 ;  /* 0x00000005682d7223 */ /* 0x000fc20000010827 */
[-CC-:B------:R-:W-:Y:S01]  /*4180*/  FFMA.FTZ R118, R118, R5.reuse, -R39.reuse ;  /* 0x0000000576767223 */ /* 0x180fe20000010827 */
[----:B------:R0:W-:Y:S01]  /*4190*/  MUFU.EX2 R43, R106 ;  /* 0x0000006a002b7308 */ /* 0x0001e20000000800 */
[----:B------:R-:W-:Y:S01]  /*41a0*/  FSEL R37, R2, -INF , !P1 ;  /* 0xff80000002257808 */ /* 0x000fe20004800000 */
[-CC-:B------:R-:W-:Y:S01]  /*41b0*/  FFMA.FTZ R110, R110, R5.reuse, -R39.reuse ;  /* 0x000000056e6e7223 */ /* 0x180fe20000010827 */
[----:B------:R-:W-:Y:S01]  /*41c0*/  ISETP.NE.AND P1, PT, R103, RZ, PT ;  /* 0x000000ff6700720c */ /* 0x000fe20003f25270 */
[-CC-:B------:R-:W-:Y:S01]  /*41d0*/  FFMA.FTZ R112, R112, R5.reuse, -R39.reuse ;  /* 0x0000000570707223 */ /* 0x180fe20000010827 */
[----:B------:R-:W-:Y:S01]  /*41e0*/  FMNMX.FTZ R27, R37, R44, !PT ;  /* 0x0000002c251b7209 */ /* 0x000fe20007810000 */
[-CC-:B------:R-:W-:Y:S01]  /*41f0*/  FFMA.FTZ R122, R122, R5.reuse, -R39.reuse ;  /* 0x000000057a7a7223 */ /* 0x180fe20000010827 */
[----:B------:R-:W-:Y:S01]  /*4200*/  ISETP.GT.AND P1, PT, R59, 0x68, !P1 ;  /* 0x000000683b00780c */ /* 0x000fe20004f24270 */
[--C-:B------:R-:W-:Y:S01]  /*4210*/  FFMA.FTZ R2, R130, R5, -R39.reuse ;  /* 0x0000000582027223 */ /* 0x100fe20000010827 */
[----:B------:R-:W-:Y:S01]  /*4220*/  FMNMX.FTZ R29, R48, R27, !PT ;  /* 0x0000001b301d7209 */ /* 0x000fe20007810000 */
[-CC-:B------:R-:W-:Y:S01]  /*4230*/  FFMA.FTZ R3, R128, R5.reuse, -R39.reuse ;  /* 0x0000000580037223 */ /* 0x180fe20000010827 */
[----:B------:R-:W-:Y:S01]  /*4240*/  ISETP.LT.OR P1, PT, R25, 0x69, P1 ;  /* 0x000000691900780c */ /* 0x000fe20000f21670 */
[--C-:B------:R-:W-:Y:S01]  /*4250*/  FFMA.FTZ R9, R126, R5, -R39.reuse ;  /* 0x000000057e097223 */ /* 0x100fe20000010827 */
[----:B------:R-:W-:Y:S01]  /*4260*/  FMNMX.FTZ R29, R8, R29, !PT ;  /* 0x0000001d081d7209 */ /* 0x000fe20007810000 */
[----:B------:R-:W-:Y:S01]  /*4270*/  MUFU.EX2 R2, R2 ;  /* 0x0000000200027308 */ /* 0x000fe20000000800 */
[----:B------:R-:W-:Y:S01]  /*4280*/  FSEL R104, R11, -INF , !P1 ;  /* 0xff8000000b687808 */ /* 0x000fe20004800000 */
[--C-:B------:R-:W-:Y:S01]  /*4290*/  FFMA.FTZ R98, R98, R5, -R39.reuse ;  /* 0x0000000562627223 */ /* 0x100fe20000010827 */
[----:B------:R-:W-:Y:S01]  /*42a0*/  FMNMX.FTZ R29, R52, R29, !PT ;  /* 0x0000001d341d7209 */ /* 0x000fe20007810000 */
[-CC-:B------:R-:W-:Y:S01]  /*42b0*/  FFMA.FTZ R124, R124, R5.reuse, -R39.reuse ;  /* 0x000000057c7c7223 */ /* 0x180fe20000010827 */
[----:B0-----:R-:W-:Y:S01]  /*42c0*/  FSEL R106, R10, -INF , !P2 ;  /* 0xff8000000a6a7808 */ /* 0x001fe20005000000 */
[--C-:B------:R-:W-:Y:S01]  /*42d0*/  FFMA.FTZ R10, R108, R5, -R39.reuse ;  /* 0x000000056c0a7223 */ /* 0x100fe20000010827 */
[----:B------:R-:W-:Y:S01]  /*42e0*/  FMNMX.FTZ R29, R54, R29, !PT ;  /* 0x0000001d361d7209 */ /* 0x000fe20007810000 */
[----:B------:R-:W0:Y:S01]  /*42f0*/  MUFU.EX2 R3, R3 ;  /* 0x0000000300037308 */ /* 0x000e220000000800 */
[----:B------:R-:W-:Y:S01]  /*4300*/  FSEL R108, R13, -INF , !P3 ;  /* 0xff8000000d6c7808 */ /* 0x000fe20005800000 */
[--C-:B------:R-:W-:Y:S01]  /*4310*/  FFMA.FTZ R100, R100, R5, -R39.reuse ;  /* 0x0000000564647223 */ /* 0x100fe20000010827 */
[----:B------:R-:W-:Y:S01]  /*4320*/  FMNMX.FTZ R31, R56, R29, !PT ;  /* 0x0000001d381f7209 */ /* 0x000fe20007810000 */
[-CC-:B------:R-:W-:Y:S01]  /*4330*/  FFMA.FTZ R120, R120, R5.reuse, -R39.reuse ;  /* 0x0000000578787223 */ /* 0x180fe20000010827 */
[----:B------:R-:W-:Y:S01]  /*4340*/  ISETP.GT.AND P6, PT, R59, 0x79, !P6 ;  /* 0x000000793b00780c */ /* 0x000fe200077c4270 */
[--C-:B------:R-:W-:Y:S01]  /*4350*/  FFMA.FTZ R102, R102, R5, -R39.reuse ;  /* 0x0000000566667223 */ /* 0x100fe20000010827 */
[----:B------:R-:W-:Y:S01]  /*4360*/  FMNMX.FTZ R31, R58, R31, !PT ;  /* 0x0000001f3a1f7209 */ /* 0x000fe20007810000 */
[----:B------:R-:W-:Y:S01]  /*4370*/  MUFU.EX2 R47, R10 ;  /* 0x0000000a002f7308 */ /* 0x000fe20000000800 */
[----:B------:R-:W-:Y:S01]  /*4380*/  ISETP.LT.OR P6, PT, R25, 0x7a, P6 ;  /* 0x0000007a1900780c */ /* 0x000fe200037c1670 */
[--C-:B------:R-:W-:Y:S01]  /*4390*/  FFMA.FTZ R116, R116, R5, -R39.reuse ;  /* 0x0000000574747223 */ /* 0x100fe20000010827 */
[----:B------:R-:W-:Y:S01]  /*43a0*/  FMNMX.FTZ R31, R62, R31, !PT ;  /* 0x0000001f3e1f7209 */ /* 0x000fe20007810000 */
[-CC-:B------:R-:W-:Y:S01]  /*43b0*/  FFMA.FTZ R114, R114, R5.reuse, -R39.reuse ;  /* 0x0000000572727223 */ /* 0x180fe20000010827 */
[----:B------:R-:W-:-:S01]  /*43c0*/  FFMA.FTZ R50, R50, R5, -R39 ;  /* 0x0000000532327223 */ /* 0x000fc20000010827 */
        /* <DEDUP_REMOVED lines=12> */
[----:B------:R-:W-:Y:S01]  /*4490*/  FFMA.FTZ R14, R14, R5, -R39 ;  /* 0x000000050e0e7223 */ /* 0x000fe20000010827 */
[----:B------:R-:W-:-:S04]  /*44a0*/  FMNMX.FTZ R33, R70, R33, !PT ;  /* 0x0000002146217209 */ /* 0x000fc80007810000 */
[----:B------:R-:W-:Y:S01]  /*44b0*/  FMNMX.FTZ R33, R72, R33, !PT ;  /* 0x0000002148217209 */ /* 0x000fe20007810000 */
[----:B------:R1:W-:Y:S03]  /*44c0*/  MUFU.EX2 R118, R110 ;  /* 0x0000006e00767308 */ /* 0x0003e60000000800 */
[----:B------:R-:W-:-:S04]  /*44d0*/  FMNMX.FTZ R33, R74, R33, !PT ;  /* 0x000000214a217209 */ /* 0x000fc80007810000 */
[----:B------:R-:W-:Y:S01]  /*44e0*/  FMNMX.FTZ R33, R76, R33, !PT ;  /* 0x000000214c217209 */ /* 0x000fe20007810000 */
[----:B------:R-:W2:Y:S01]  /*44f0*/  MUFU.EX2 R9, R9 ;  /* 0x0000000900097308 */ /* 0x000ea20000000800 */
[----:B-1----:R-:W-:Y:S01]  /*4500*/  FSEL R110, R12, -INF , !P4 ;  /* 0xff8000000c6e7808 */ /* 0x002fe20006000000 */
[----:B------:R-:W-:Y:S01]  /*4510*/  FFMA.FTZ R12, R60, R5, -R39 ;  /* 0x000000053c0c7223 */ /* 0x000fe20000010827 */
[----:B------:R-:W-:Y:S02]  /*4520*/  FMNMX.FTZ R33, R78, R33, !PT ;  /* 0x000000214e217209 */ /* 0x000fe40007810000 */
[----:B------:R-:W-:Y:S02]  /*4530*/  FSEL R60, R15, -INF , !P5 ;  /* 0xff8000000f3c7808 */ /* 0x000fe40006800000 */
[----:B------:R-:W-:Y:S01]  /*4540*/  FMNMX.FTZ R33, R80, R33, !PT ;  /* 0x0000002150217209 */ /* 0x000fe20007810000 */
[----:B------:R-:W-:Y:S03]  /*4550*/  MUFU.EX2 R122, R12 ;  /* 0x0000000c007a7308 */ /* 0x000fe60000000800 */
[----:B------:R-:W-:-:S04]  /*4560*/  FMNMX.FTZ R35, R82, R33, !PT ;  /* 0x0000002152237209 */ /* 0x000fc80007810000 */
[----:B------:R-:W-:Y:S01]  /*4570*/  FMNMX.FTZ R35, R84, R35, !PT ;  /* 0x0000002354237209 */ /* 0x000fe20007810000 */
[----:B------:R1:W-:Y:S03]  /*4580*/  MUFU.EX2 R33, R112 ;  /* 0x0000007000217308 */ /* 0x0003e60000000800 */
[----:B------:R-:W-:-:S04]  /*4590*/  FMNMX.FTZ R35, R86, R35, !PT ;  /* 0x0000002356237209 */ /* 0x000fc80007810000 */
[----:B------:R-:W-:Y:S01]  /*45a0*/  FMNMX.FTZ R35, R88, R35, !PT ;  /* 0x0000002358237209 */ /* 0x000fe20007810000 */
[----:B------:R-:W3:Y:S01]  /*45b0*/  MUFU.EX2 R98, R98 ;  /* 0x0000006200627308 */ /* 0x000ee20000000800 */
[----:B-1----:R-:W-:Y:S01]  /*45c0*/  FSEL R112, R21, -INF , !P6 ;  /* 0xff80000015707808 */ /* 0x002fe20007000000 */
[----:B------:R-:W-:Y:S01]  /*45d0*/  FFMA.FTZ R21, R32, R5, -R39 ;  /* 0x0000000520157223 */ /* 0x000fe20000010827 */
[----:B------:R-:W-:-:S04]  /*45e0*/  FMNMX.FTZ R35, R90, R35, !PT ;  /* 0x000000235a237209 */ /* 0x000fc80007810000 */
[----:B------:R-:W-:Y:S01]  /*45f0*/  FMNMX.FTZ R35, R92, R35, !PT ;  /* 0x000000235c237209 */ /* 0x000fe20007810000 */
[----:B------:R-:W1:Y:S03]  /*4600*/  MUFU.EX2 R27, R124 ;  /* 0x0000007c001b7308 */ /* 0x000e660000000800 */
[----:B------:R-:W-:-:S04]  /*4610*/  FMNMX.FTZ R35, R94, R35, !PT ;  /* 0x000000235e237209 */ /* 0x000fc80007810000 */
[----:B------:R-:W-:Y:S01]  /*4620*/  FMNMX.FTZ R35, R96, R35, !PT ;  /* 0x0000002360237209 */ /* 0x000fe20007810000 */
[----:B------:R-:W4:Y:S03]  /*4630*/  MUFU.EX2 R100, R100 ;  /* 0x0000006400647308 */ /* 0x000f260000000800 */
        /* <DEDUP_REMOVED lines=8> */
[----:B------:R-:W-:-:S01]  /*46c0*/  FFMA.FTZ R35, R40, R5, -R39 ;  /* 0x0000000528237223 */ /* 0x000fc20000010827 */
[----:B------:R-:W-:Y:S03]  /*46d0*/  MUFU.EX2 R116, R116 ;  /* 0x0000007400747308 */ /* 0x000fe60000000800 */
[----:B------:R-:W5:Y:S05]  /*46e0*/  SHFL.BFLY PT, R11, R10, 0x2, 0x1f ;  /* 0x0c401f000a0b7f89 */ /* 0x000f6a00000e0000 */
[----:B------:R-:W-:Y:S08]  /*46f0*/  MUFU.EX2 R41, R114 ;  /* 0x0000007200297308 */ /* 0x000ff00000000800 */
[----:B------:R-:W-:Y:S08]  /*4700*/  MUFU.EX2 R114, R45 ;  /* 0x0000002d00727308 */ /* 0x000ff00000000800 */
[----:B------:R-:W-:Y:S01]  /*4710*/  MUFU.EX2 R50, R50 ;  /* 0x0000003200327308 */ /* 0x000fe20000000800 */
[----:B-----5:R-:W-:Y:S01]  /*4720*/  FMNMX.FTZ R15, R10, R11, !PT ;  /* 0x0000000b0a0f7209 */ /* 0x020fe20007810000 */
[-CC-:B------:R-:W-:Y:S01]  /*4730*/  FFMA.FTZ R10, R24, R5.reuse, -R39.reuse ;  /* 0x00000005180a7223 */ /* 0x180fe20000010827 */
[----:B------:R-:W-:-:S03]  /*4740*/  FFMA.FTZ R11, R28, R5, -R39 ;  /* 0x000000051c0b7223 */ /* 0x000fc60000010827 */
[----:B------:R-:W5:Y:S02]  /*4750*/  SHFL.BFLY PT, R12, R15, 0x1, 0x1f ;  /* 0x0c201f000f0c7f89 */ /* 0x000f6400000e0000 */
[----:B------:R-:W-:Y:S08]  /*4760*/  MUFU.EX2 R45, R46 ;  /* 0x0000002e002d7308 */ /* 0x000ff00000000800 */
[----:B------:R-:W-:Y:S08]  /*4770*/  MUFU.EX2 R38, R38 ;  /* 0x0000002600267308 */ /* 0x000ff00000000800 */
[----:B------:R-:W-:Y:S01]  /*4780*/  MUFU.EX2 R25, R25 ;  /* 0x0000001900197308 */ /* 0x000fe20000000800 */
[----:B-----5:R-:W-:Y:S01]  /*4790*/  FMNMX.FTZ R12, R15, R12, !PT ;  /* 0x0000000c0f0c7209 */ /* 0x020fe20007810000 */
[----:B------:R-:W-:-:S06]  /*47a0*/  FFMA.FTZ R15, R20, R5, -R39 ;  /* 0x00000005140f7223 */ /* 0x000fcc0000010827 */
[----:B------:R-:W-:Y:S01]  /*47b0*/  MUFU.EX2 R42, R42 ;  /* 0x0000002a002a7308 */ /* 0x000fe20000000800 */
[C---:B------:R-:W-:Y:S01]  /*47c0*/  FSETP.NEU.FTZ.AND P1, PT, R12.reuse, -INF , PT ;  /* 0xff8000000c00780b */ /* 0x040fe20003f3d000 */
[----:B------:R-:W-:-:S05]  /*47d0*/  FFMA.FTZ R24, R12, R5, -8 ;  /* 0xc10000000c187423 */ /* 0x000fca0000010005 */
[----:B------:R-:W-:Y:S01]  /*47e0*/  FSEL R39, R24, RZ, P1 ;  /* 0x000000ff18277208 */ /* 0x000fe20000800000 */
[----:B------:R-:W-:Y:S01]  /*47f0*/  MUFU.EX2 R35, R35 ;  /* 0x0000002300237308 */ /* 0x000fe20000000800 */
[----:B------:R-:W-:-:S03]  /*4800*/  PLOP3.LUT P1, PT, PT, PT, UP0, 0x40, 0x0 ;  /* 0x000000000000781c */ /* 0x000fc60003f2e808 */
[-CC-:B------:R-:W-:Y:S01]  /*4810*/  FFMA.FTZ R37, R37, R5.reuse, -R39.reuse ;  /* 0x0000000525257223 */ /* 0x180fe20000010827 */
[----:B------:R-:W-:-:S01]  /*4820*/  FFMA.FTZ R44, R44, R5, -R39 ;  /* 0x000000052c2c7223 */ /* 0x000fc20000010827 */
[-CC-:B------:R-:W-:Y:S01]  /*4830*/  FFMA.FTZ R8, R8, R5.reuse, -R39.reuse ;  /* 0x0000000508087223 */ /* 0x180fe20000010827 */
[----:B------:R-:W-:-:S01]  /*4840*/  FFMA.FTZ R48, R48, R5, -R39 ;  /* 0x0000000530307223 */ /* 0x000fc20000010827 */
[-CC-:B------:R-:W-:Y:S01]  /*4850*/  FFMA.FTZ R52, R52, R5.reuse, -R39.reuse ;  /* 0x0000000534347223 */ /* 0x180fe20000010827 */
[----:B------:R-:W-:-:S01]  /*4860*/  FFMA.FTZ R54, R54, R5, -R39 ;  /* 0x0000000536367223 */ /* 0x000fc20000010827 */
[----:B------:R0:W-:Y:S01]  /*4870*/  MUFU.EX2 R49, R8 ;  /* 0x0000000800317308 */ /* 0x0001e20000000800 */
[----:B------:R-:W-:-:S01]  /*4880*/  FFMA.FTZ R56, R56, R5, -R39 ;  /* 0x0000000538387223 */ /* 0x000fc20000010827 */
[-CC-:B------:R-:W-:Y:S01]  /*4890*/  FFMA.FTZ R58, R58, R5.reuse, -R39.reuse ;  /* 0x000000053a3a7223 */ /* 0x180fe20000010827 */
[----:B------:R-:W-:-:S01]  /*48a0*/  FFMA.FTZ R62, R62, R5, -R39 ;  /* 0x000000053e3e7223 */ /* 0x000fc20000010827 */
[-CC-:B------:R-:W-:Y:S01]  /*48b0*/  FFMA.FTZ R64, R64, R5.reuse, -R39.reuse ;  /* 0x0000000540407223 */ /* 0x180fe20000010827 */
[----:B------:R-:W-:-:S01]  /*48c0*/  FFMA.FTZ R66, R66, R5, -R39 ;  /* 0x0000000542427223 */ /* 0x000fc20000010827 */
[-CC-:B------:R-:W-:Y:S01]  /*48d0*/  FFMA.FTZ R68, R68, R5.reuse, -R39.reuse ;  /* 0x0000000544447223 */ /* 0x180fe20000010827 */
[----:B------:R-:W-:-:S01]  /*48e0*/  FFMA.FTZ R70, R70, R5, -R39 ;  /* 0x0000000546467223 */ /* 0x000fc20000010827 */
[----:B------:R-:W-:Y:S01]  /*48f0*/  MUFU.EX2 R37, R37 ;  /* 0x0000002500257308 */ /* 0x000fe20000000800 */
[----:B0-----:R-:W-:-:S01]  /*4900*/  FADD.FTZ R8, R2, R3 ;  /* 0x0000000302087221 */ /* 0x001fc20000010000 */
[-CC-:B------:R-:W-:Y:S01]  /*4910*/  FFMA.FTZ R72, R72, R5.reuse, -R39.reuse ;  /* 0x0000000548487223 */ /* 0x180fe20000010827 */
[----:B------:R-:W-:-:S01]  /*4920*/  FFMA.FTZ R74, R74, R5, -R39 ;  /* 0x000000054a4a7223 */ /* 0x000fc20000010827 */
[----:B------:R-:W-:Y:S01]  /*4930*/  FFMA.FTZ R76, R76, R5, -R39 ;  /* 0x000000054c4c7223 */ /* 0x000fe20000010827 */
[----:B--2---:R-:W-:-:S01]  /*4940*/  FADD.FTZ R65, R9, R8 ;  /* 0x0000000809417221 */ /* 0x004fc20000010000 */
[-CC-:B------:R-:W-:Y:S01]  /*4950*/  FFMA.FTZ R78, R78, R5.reuse, -R39.reuse ;  /* 0x000000054e4e7223 */ /* 0x180fe20000010827 */
[----:B------:R-:W-:-:S01]  /*4960*/  FFMA.FTZ R80, R80, R5, -R39 ;  /* 0x0000000550507223 */ /* 0x000fc20000010827 */
[----:B------:R-:W0:Y:S01]  /*4970*/  MUFU.EX2 R44, R44 ;  /* 0x0000002c002c7308 */ /* 0x000e220000000800 */
[----:B---3--:R-:W-:-:S01]  /*4980*/  FADD.FTZ R8, R98, R65 ;  /* 0x0000004162087221 */ /* 0x008fc20000010000 */
[----:B------:R-:W-:Y:S01]  /*4990*/  F2FP.SATFINITE.E4M3.F32.PACK_AB_MERGE_C R98, R98, R9, RZ ;  /* 0x000000096262723e */ /* 0x000fe200048070ff */
[----:B------:R-:W-:-:S01]  /*49a0*/  FFMA.FTZ R82, R82, R5, -R39 ;  /* 0x0000000552527223 */ /* 0x000fc20000010827 */
[----:B------:R-:W-:Y:S01]  /*49b0*/  FFMA.FTZ R84, R84, R5, -R39 ;  /* 0x0000000554547223 */ /* 0x000fe20000010827 */
[----:B-1----:R-:W-:-:S01]  /*49c0*/  FADD.FTZ R65, R27, R8 ;  /* 0x000000081b417221 */ /* 0x002fc20000010000 */
[----:B------:R-:W-:Y:S01]  /*49d0*/  F2FP.SATFINITE.E4M3.F32.PACK_AB_MERGE_C R164, R3, R2, R98 ;  /* 0x0000000203a4723e */ /* 0x000fe20004807062 */
[----:B------:R-:W-:-:S01]  /*49e0*/  FFMA.FTZ R86, R86, R5, -R39 ;  /* 0x0000000556567223 */ /* 0x000fc20000010827 */
[----:B------:R-:W1:Y:S01]  /*49f0*/  MUFU.EX2 R48, R48 ;  /* 0x0000003000307308 */ /* 0x000e620000000800 */
[----:B----4-:R-:W-:-:S01]  /*4a00*/  FADD.FTZ R8, R100, R65 ;  /* 0x0000004164087221 */ /* 0x010fc20000010000 */
[-CC-:B------:R-:W-:Y:S01]  /*4a10*/  FFMA.FTZ R88, R88, R5.reuse, -R39.reuse ;  /* 0x0000000558587223 */ /* 0x180fe20000010827 */
[----:B------:R-:W-:-:S01]  /*4a20*/  FFMA.FTZ R90, R90, R5, -R39 ;  /* 0x000000055a5a7223 */ /* 0x000fc20000010827 */
[----:B------:R-:W-:Y:S01]  /*4a30*/  FFMA.FTZ R92, R92, R5, -R39 ;  /* 0x000000055c5c7223 */ /* 0x000fe20000010827 */
[----:B------:R-:W-:-:S01]  /*4a40*/  FADD.FTZ R69, R29, R8 ;  /* 0x000000081d457221 */ /* 0x000fc20000010000 */
[-CC-:B------:R-:W-:Y:S01]  /*4a50*/  FFMA.FTZ R94, R94, R5.reuse, -R39.reuse ;  /* 0x000000055e5e7223 */ /* 0x180fe20000010827 */
[----:B------:R-:W-:-:S01]  /*4a60*/  FFMA.FTZ R96, R96, R5, -R39 ;  /* 0x0000000560607223 */ /* 0x000fc20000010827 */
[----:B------:R-:W2:Y:S01]  /*4a70*/  MUFU.EX2 R52, R52 ;  /* 0x0000003400347308 */ /* 0x000ea20000000800 */
[----:B0-----:R-:W-:-:S01]  /*4a80*/  FADD.FTZ R67, R37, R44 ;  /* 0x0000002c25437221 */ /* 0x001fc20000010000 */
[C---:B------:R-:W-:Y:S01]  /*4a90*/  FADD.FTZ R20, R120.reuse, R69 ;  /* 0x0000004578147221 */ /* 0x040fe20000010000 */
[----:B------:R-:W-:Y:S01]  /*4aa0*/  F2FP.SATFINITE.E4M3.F32.PACK_AB_MERGE_C R120, R120, R29, RZ ;  /* 0x0000001d7878723e */ /* 0x000fe200048070ff */
[-CC-:B------:R-:W-:Y:S01]  /*4ab0*/  FFMA.FTZ R104, R104, R5.reuse, -R39.reuse ;  /* 0x0000000568687223 */ /* 0x180fe20000010827 */
[----:B------:R-:W-:-:S01]  /*4ac0*/  FFMA.FTZ R106, R106, R5, -R39 ;  /* 0x000000056a6a7223 */ /* 0x000fc20000010827 */
[----:B------:R-:W-:Y:S01]  /*4ad0*/  FADD.FTZ R29, R31, R20 ;  /* 0x000000141f1d7221 */ /* 0x000fe20000010000 */
[----:B------:R-:W-:Y:S01]  /*4ae0*/  F2FP.SATFINITE.E4M3.F32.PACK_AB_MERGE_C R166, R100, R27, R120 ;  /* 0x0000001b64a6723e */ /* 0x000fe20004807078 */
[----:B------:R-:W0:Y:S01]  /*4af0*/  MUFU.EX2 R51, R54 ;  /* 0x0000003600337308 */ /* 0x000e220000000800 */
[----:B-1----:R-:W-:-:S01]  /*4b00*/  FADD.FTZ R8, R48, R67 ;  /* 0x0000004330087221 */ /* 0x002fc20000010000 */
[----:B------:R-:W-:Y:S01]  /*4b10*/  FADD.FTZ R29, R102, R29 ;  /* 0x0000001d661d7221 */ /* 0x000fe20000010000 */
[----:B------:R-:W-:Y:S01]  /*4b20*/  F2FP.SATFINITE.E4M3.F32.PACK_AB_MERGE_C R20, R114, R43, RZ ;  /* 0x0000002b7214723e */ /* 0x000fe200048070ff */
[----:B------:R-:W-:Y:S01]  /*4b30*/  FFMA.FTZ R108, R108, R5, -R39 ;  /* 0x000000056c6c7223 */ /* 0x000fe20000010827 */
[----:B------:R-:W-:-:S01]  /*4b40*/  FADD.FTZ R9, R49, R8 ;  /* 0x0000000831097221 */ /* 0x000fc20000010000 */
[----:B------:R-:W-:Y:S01]  /*4b50*/  FADD.FTZ R8, R116, R29 ;  /* 0x0000001d74087221 */ /* 0x000fe20000010000 */
[----:B------:R-:W-:Y:S01]  /*4b60*/  F2FP.SATFINITE.E4M3.F32.PACK_AB_MERGE_C R116, R41, R116, RZ ;  /* 0x000000742974723e */ /* 0x000fe200048070ff */
[----:B------:R-:W1:Y:S01]  /*4b70*/  MUFU.EX2 R56, R56 ;  /* 0x0000003800387308 */ /* 0x000e620000000800 */
[----:B--2---:R-:W-:-:S01]  /*4b80*/  FADD.FTZ R2, R52, R9 ;  /* 0x0000000934027221 */ /* 0x004fc20000010000 */
[----:B------:R-:W-:Y:S01]  /*4b90*/  FADD.FTZ R8, R41, R8 ;  /* 0x0000000829087221 */ /* 0x000fe20000010000 */
[----:B------:R-:W-:Y:S01]  /*4ba0*/  F2FP.SATFINITE.E4M3.F32.PACK_AB_MERGE_C R160, R102, R31, R116 ;  /* 0x0000001f66a0723e */ /* 0x000fe20004807074 */
[--C-:B------:R-:W-:Y:S01]  /*4bb0*/  FFMA.FTZ R110, R110, R5, -R39.reuse ;  /* 0x000000056e6e7223 */ /* 0x100fe20000010827 */
[----:B------:R-:W-:Y:S01]  /*4bc0*/  F2FP.SATFINITE.E4M3.F32.PACK_AB_MERGE_C R162, R118, R33, R20 ;  /* 0x0000002176a2723e */ /* 0x000fe20004807014 */
[----:B------:R-:W-:Y:S01]  /*4bd0*/  FADD.FTZ R27, R33, R8 ;  /* 0x00000008211b7221 */ /* 0x000fe20000010000 */
[----:B------:R-:W-:-:S01]  /*4be0*/  FFMA.FTZ R60, R60, R5, -R39 ;  /* 0x000000053c3c7223 */ /* 0x000fc20000010827 */
[----:B------:R-:W2:Y:S01]  /*4bf0*/  MUFU.EX2 R53, R58 ;  /* 0x0000003a00357308 */ /* 0x000ea20000000800 */
[----:B0-----:R-:W-:-:S01]  /*4c00*/  FADD.FTZ R9, R51, R2 ;  /* 0x0000000233097221 */ /* 0x001fc20000010000 */
[----:B------:R-:W-:Y:S01]  /*4c10*/  FADD.FTZ R8, R118, R27 ;  /* 0x0000001b76087221 */ /* 0x000fe20000010000 */
[----:B------:R-:W-:-:S01]  /*4c20*/  FFMA.FTZ R39, R112, R5, -R39 ;  /* 0x0000000570277223 */ /* 0x000fc20000010827 */
[----:B------:R-:W-:-:S02]  /*4c30*/  F2FP.SATFINITE.E4M3.F32.PACK_AB_MERGE_C R48, R49, R48, RZ ;  /* 0x000000303130723e */ /* 0x000fc400048070ff */
[----:B------:R-:W-:-:S01]  /*4c40*/  FADD.FTZ R43, R43, R8 ;  /* 0x000000082b2b7221 */ /* 0x000fc20000010000 */
[----:B------:R-:W-:Y:S01]  /*4c50*/  F2FP.SATFINITE.E4M3.F32.PACK_AB_MERGE_C R8, R45, R50, RZ ;  /* 0x000000322d08723e */ /* 0x000fe200048070ff */
[----:B------:R-:W0:Y:S01]  /*4c60*/  MUFU.EX2 R62, R62 ;  /* 0x0000003e003e7308 */ /* 0x000e220000000800 */
[----:B-1----:R-:W-:-:S01]  /*4c70*/  FADD.FTZ R2, R56, R9 ;  /* 0x0000000938027221 */ /* 0x002fc20000010000 */
[----:B------:R-:W-:Y:S01]  /*4c80*/  FADD.FTZ R114, R114, R43 ;  /* 0x0000002b72727221 */ /* 0x000fe20000010000 */
[----:B------:R-:W-:Y:S02]  /*4c90*/  F2FP.SATFINITE.E4M3.F32.PACK_AB_MERGE_C R156, R122, R47, R8 ;  /* 0x0000002f7a9c723e */ /* 0x000fe40004807008 */
[----:B------:R-:W-:Y:S01]  /*4ca0*/  F2FP.SATFINITE.E4M3.F32.PACK_AB_MERGE_C R8, R25, R38, RZ ;  /* 0x000000261908723e */ /* 0x000fe200048070ff */
[----:B------:R-:W-:-:S01]  /*4cb0*/  FADD.FTZ R47, R47, R114 ;  /* 0x000000722f2f7221 */ /* 0x000fc20000010000 */
[----:B------:R-:W-:Y:S01]  /*4cc0*/  F2FP.SATFINITE.E4M3.F32.PACK_AB_MERGE_C R165, R44, R37, R48 ;  /* 0x000000252ca5723e */ /* 0x000fe20004807030 */
[----:B------:R-:W1:Y:S01]  /*4cd0*/  MUFU.EX2 R55, R64 ;  /* 0x0000004000377308 */ /* 0x000e620000000800 */
[----:B--2---:R-:W-:-:S01]  /*4ce0*/  FADD.FTZ R9, R53, R2 ;  /* 0x0000000235097221 */ /* 0x004fc20000010000 */
[----:B------:R-:W-:Y:S01]  /*4cf0*/  FADD.FTZ R47, R122, R47 ;  /* 0x0000002f7a2f7221 */ /* 0x000fe20000010000 */
[----:B------:R-:W-:-:S02]  /*4d00*/  F2FP.SATFINITE.E4M3.F32.PACK_AB_MERGE_C R158, R35, R42, R8 ;  /* 0x0000002a239e723e */ /* 0x000fc40004807008 */
[----:B------:R-:W-:Y:S01]  /*4d10*/  F2FP.SATFINITE.E4M3.F32.PACK_AB_MERGE_C R53, R53, R56, RZ ;  /* 0x000000383535723e */ /* 0x000fe200048070ff */
[----:B------:R-:W-:-:S02]  /*4d20*/  FADD.FTZ R50, R50, R47 ;  /* 0x0000002f32327221 */ /* 0x000fc40000010000 */
[----:B------:R-:W2:Y:S01]  /*4d30*/  MUFU.EX2 R66, R66 ;  /* 0x0000004200427308 */ /* 0x000ea20000000800 */
[----:B0-----:R-:W-:-:S01]  /*4d40*/  FADD.FTZ R2, R62, R9 ;  /* 0x000000093e027221 */ /* 0x001fc20000010000 */
[----:B------:R-:W-:Y:S01]  /*4d50*/  FADD.FTZ R45, R45, R50 ;  /* 0x000000322d2d7221 */ /* 0x000fe20000010000 */
[----:B------:R-:W-:-:S03]  /*4d60*/  F2FP.SATFINITE.E4M3.F32.PACK_AB_MERGE_C R167, R51, R52, R53 ;  /* 0x0000003433a7723e */ /* 0x000fc60004807035 */
[----:B------:R-:W-:Y:S02]  /*4d70*/  FADD.FTZ R42, R42, R45 ;  /* 0x0000002d2a2a7221 */ /* 0x000fe40000010000 */
[----:B------:R-:W0:Y:S01]  /*4d80*/  MUFU.EX2 R57, R68 ;  /* 0x0000004400397308 */ /* 0x000e220000000800 */
[----:B-1----:R-:W-:-:S01]  /*4d90*/  FADD.FTZ R27, R55, R2 ;  /* 0x00000002371b7221 */ /* 0x002fc20000010000 */
[----:B------:R-:W-:-:S04]  /*4da0*/  FADD.FTZ R35, R35, R42 ;  /* 0x0000002a23237221 */ /* 0x000fc80000010000 */
[----:B------:R-:W-:Y:S02]  /*4db0*/  FADD.FTZ R38, R38, R35 ;  /* 0x0000002326267221 */ /* 0x000fe40000010000 */
[----:B------:R-:W1:Y:S01]  /*4dc0*/  MUFU.EX2 R70, R70 ;  /* 0x0000004600467308 */ /* 0x000e620000000800 */
[----:B--2---:R-:W-:-:S01]  /*4dd0*/  FADD.FTZ R2, R66, R27 ;  /* 0x0000001b42027221 */ /* 0x004fc20000010000 */
[----:B------:R-:W-:-:S06]  /*4de0*/  FADD.FTZ R33, R25, R38 ;  /* 0x0000002619217221 */ /* 0x000fcc0000010000 */
[----:B------:R-:W2:Y:S01]  /*4df0*/  MUFU.EX2 R59, R72 ;  /* 0x00000048003b7308 */ /* 0x000ea20000000800 */
[----:B0-----:R-:W-:-:S01]  /*4e00*/  FADD.FTZ R27, R57, R2 ;  /* 0x00000002391b7221 */ /* 0x001fc20000010000 */
[----:B------:R-:W-:-:S04]  /*4e10*/  F2FP.SATFINITE.E4M3.F32.PACK_AB_MERGE_C R57, R57, R66, RZ ;  /* 0x000000423939723e */ /* 0x000fc800048070ff */
[----:B------:R-:W-:Y:S02]  /*4e20*/  F2FP.SATFINITE.E4M3.F32.PACK_AB_MERGE_C R161, R55, R62, R57 ;  /* 0x0000003e37a1723e */ /* 0x000fe40004807039 */
        /* <DEDUP_REMOVED lines=8> */
[----:B------:R-:W-:-:S04]  /*4eb0*/  F2FP.SATFINITE.E4M3.F32.PACK_AB_MERGE_C R61, R61, R74, RZ ;  /* 0x0000004a3d3d723e */ /* 0x000fc800048070ff */
[----:B------:R-:W-:Y:S02]  /*4ec0*/  F2FP.SATFINITE.E4M3.F32.PACK_AB_MERGE_C R163, R59, R70, R61 ;  /* 0x000000463ba3723e */ /* 0x000fe4000480703d */
[----:B------:R-:W1:Y:S01]  /*4ed0*/  MUFU.EX2 R82, R82 ;  /* 0x0000005200527308 */ /* 0x000e620000000800 */
[----:B--2---:R-:W-:-:S07]  /*4ee0*/  FADD.FTZ R2, R78, R29 ;  /* 0x0000001d4e027221 */ /* 0x004fce0000010000 */
[----:B------:R-:W2:Y:S01]  /*4ef0*/  MUFU.EX2 R65, R84 ;  /* 0x0000005400417308 */ /* 0x000ea20000000800 */
[----:B0-----:R-:W-:-:S07]  /*4f00*/  FADD.FTZ R31, R63, R2 ;  /* 0x000000023f1f7221 */ /* 0x001fce0000010000 */
[----:B------:R-:W0:Y:S01]  /*4f10*/  MUFU.EX2 R86, R86 ;  /* 0x0000005600567308 */ /* 0x000e220000000800 */
[----:B-1----:R-:W-:-:S07]  /*4f20*/  FADD.FTZ R2, R82, R31 ;  /* 0x0000001f52027221 */ /* 0x002fce0000010000 */
[----:B------:R-:W1:Y:S01]  /*4f30*/  MUFU.EX2 R3, R88 ;  /* 0x0000005800037308 */ /* 0x000e620000000800 */
[C---:B--2---:R-:W-:Y:S01]  /*4f40*/  F2FP.SATFINITE.E4M3.F32.PACK_AB_MERGE_C R82, R65.reuse, R82, RZ ;  /* 0x000000524152723e */ /* 0x044fe200048070ff */
[----:B------:R-:W-:-:S03]  /*4f50*/  FADD.FTZ R65, R65, R2 ;  /* 0x0000000241417221 */ /* 0x000fc60000010000 */
[----:B------:R-:W-:-:S03]  /*4f60*/  F2FP.SATFINITE.E4M3.F32.PACK_AB_MERGE_C R157, R63, R78, R82 ;  /* 0x0000004e3f9d723e */ /* 0x000fc60004807052 */
[----:B------:R-:W2:Y:S01]  /*4f70*/  MUFU.EX2 R90, R90 ;  /* 0x0000005a005a7308 */ /* 0x000ea20000000800 */
[----:B0-----:R-:W-:-:S07]  /*4f80*/  FADD.FTZ R2, R86, R65 ;  /* 0x0000004156027221 */ /* 0x001fce0000010000 */
[----:B------:R-:W-:Y:S01]  /*4f90*/  MUFU.EX2 R30, R30 ;  /* 0x0000001e001e7308 */ /* 0x000fe20000000800 */
[----:B-1----:R-:W-:-:S07]  /*4fa0*/  FADD.FTZ R31, R3, R2 ;  /* 0x00000002031f7221 */ /* 0x002fce0000010000 */
[----:B------:R-:W0:Y:S01]  /*4fb0*/  MUFU.EX2 R11, R11 ;  /* 0x0000000b000b7308 */ /* 0x000e220000000800 */
[----:B--2---:R-:W-:-:S07]  /*4fc0*/  FADD.FTZ R2, R90, R31 ;  /* 0x0000001f5a027221 */ /* 0x004fce0000010000 */
[----:B------:R-:W1:Y:S08]  /*4fd0*/  MUFU.EX2 R9, R92 ;  /* 0x0000005c00097308 */ /* 0x000e700000000800 */
[----:B------:R-:W-:Y:S01]  /*4fe0*/  MUFU.EX2 R34, R34 ;  /* 0x0000002200227308 */ /* 0x000fe20000000800 */
[----:B0-----:R-:W-:-:S07]  /*4ff0*/  F2FP.SATFINITE.E4M3.F32.PACK_AB_MERGE_C R8, R11, R30, RZ ;  /* 0x0000001e0b08723e */ /* 0x001fce00048070ff */
[----:B------:R-:W0:Y:S01]  /*5000*/  MUFU.EX2 R21, R21 ;  /* 0x0000001500157308 */ /* 0x000e220000000800 */
[C---:B-1----:R-:W-:Y:S01]  /*5010*/  F2FP.SATFINITE.E4M3.F32.PACK_AB_MERGE_C R90, R9.reuse, R90, RZ ;  /* 0x0000005a095a723e */ /* 0x042fe200048070ff */
[----:B------:R-:W-:-:S03]  /*5020*/  FADD.FTZ R9, R9, R2 ;  /* 0x0000000209097221 */ /* 0x000fc60000010000 */
[----:B------:R-:W-:-:S03]  /*5030*/  F2FP.SATFINITE.E4M3.F32.PACK_AB_MERGE_C R159, R3, R86, R90 ;  /* 0x00000056039f723e */ /* 0x000fc6000480705a */
[----:B------:R-:W1:Y:S08]  /*5040*/  MUFU.EX2 R94, R94 ;  /* 0x0000005e005e7308 */ /* 0x000e700000000800 */
[----:B------:R-:W2:Y:S01]  /*5050*/  MUFU.EX2 R27, R96 ;  /* 0x00000060001b7308 */ /* 0x000ea20000000800 */
[----:B0-----:R-:W-:Y:S01]  /*5060*/  F2FP.SATFINITE.E4M3.F32.PACK_AB_MERGE_C R152, R21, R34, R8 ;  /* 0x000000221598723e */ /* 0x001fe20004807008 */
[----:B------:R-:W-:-:S04]  /*5070*/  FADD.FTZ R34, R34, R33 ;  /* 0x0000002122227221 */ /* 0x000fc80000010000 */
[----:B------:R-:W-:Y:S02]  /*5080*/  FADD.FTZ R21, R21, R34 ;  /* 0x0000002215157221 */ /* 0x000fe40000010000 */
[----:B------:R-:W0:Y:S01]  /*5090*/  MUFU.EX2 R104, R104 ;  /* 0x0000006800687308 */ /* 0x000e220000000800 */
[----:B-1----:R-:W-:-:S01]  /*50a0*/  FADD.FTZ R2, R94, R9 ;  /* 0x000000095e027221 */ /* 0x002fc20000010000 */
[----:B------:R-:W-:-:S04]  /*50b0*/  FADD.FTZ R30, R30, R21 ;  /* 0x000000151e1e7221 */ /* 0x000fc80000010000 */
[----:B------:R-:W-:Y:S01]  /*50c0*/  FADD.FTZ R30, R11, R30 ;  /* 0x0000001e0b1e7221 */ /* 0x000fe20000010000 */
[----:B------:R-:W-:Y:S01]  /*50d0*/  VIADD R11, R89, 0xfffffffe ;  /* 0xfffffffe590b7836 */ /* 0x000fe20000000000 */
[----:B------:R-:W-:Y:S01]  /*50e0*/  MUFU.EX2 R14, R14 ;  /* 0x0000000e000e7308 */ /* 0x000fe20000000800 */
[----:B--2---:R-:W-:-:S07]  /*50f0*/  FADD.FTZ R3, R27, R2 ;  /* 0x000000021b037221 */ /* 0x004fce0000010000 */
[----:B------:R-:W1:Y:S01]  /*5100*/  MUFU.EX2 R15, R15 ;  /* 0x0000000f000f7308 */ /* 0x000e620000000800 */
[----:B0-----:R-:W-:-:S07]  /*5110*/  FADD.FTZ R2, R104, R3 ;  /* 0x0000000368027221 */ /* 0x001fce0000010000 */
[----:B------:R-:W0:Y:S08]  /*5120*/  MUFU.EX2 R29, R106 ;  /* 0x0000006a001d7308 */ /* 0x000e300000000800 */
[----:B------:R-:W-:Y:S01]  /*5130*/  MUFU.EX2 R13, R13 ;  /* 0x0000000d000d7308 */ /* 0x000fe20000000800 */
[----:B-1----:R-:W-:-:S07]  /*5140*/  F2FP.SATFINITE.E4M3.F32.PACK_AB_MERGE_C R8, R15, R14, RZ ;  /* 0x0000000e0f08723e */ /* 0x002fce00048070ff */
[----:B------:R-:W1:Y:S01]  /*5150*/  MUFU.EX2 R10, R10 ;  /* 0x0000000a000a7308 */ /* 0x000e620000000800 */
[C---:B0-----:R-:W-:Y:S01]  /*5160*/  F2FP.SATFINITE.E4M3.F32.PACK_AB_MERGE_C R104, R29.reuse, R104, RZ ;  /* 0x000000681d68723e */ /* 0x041fe200048070ff */
[----:B------:R-:W-:-:S03]  /*5170*/  FADD.FTZ R29, R29, R2 ;  /* 0x000000021d1d7221 */ /* 0x000fc60000010000 */
[----:B------:R-:W-:-:S03]  /*5180*/  F2FP.SATFINITE.E4M3.F32.PACK_AB_MERGE_C R153, R27, R94, R104 ;  /* 0x0000005e1b99723e */ /* 0x000fc60004807068 */
[----:B------:R-:W0:Y:S08]  /*5190*/  MUFU.EX2 R108, R108 ;  /* 0x0000006c006c7308 */ /* 0x000e300000000800 */
[----:B------:R-:W2:Y:S01]  /*51a0*/  MUFU.EX2 R25, R110 ;  /* 0x0000006e00197308 */ /* 0x000ea20000000800 */
[----:B-1----:R-:W-:Y:S01]  /*51b0*/  F2FP.SATFINITE.E4M3.F32.PACK_AB_MERGE_C R154, R10, R13, R8 ;  /* 0x0000000d0a9a723e */ /* 0x002fe20004807008 */
[----:B------:R-:W-:-:S04]  /*51c0*/  FADD.FTZ R13, R13, R30 ;  /* 0x0000001e0d0d7221 */ /* 0x000fc80000010000 */
[----:B------:R-:W-:Y:S02]  /*51d0*/  FADD.FTZ R13, R10, R13 ;  /* 0x0000000d0a0d7221 */ /* 0x000fe40000010000 */
[----:B------:R-:W1:Y:S01]  /*51e0*/  MUFU.EX2 R60, R60 ;  /* 0x0000003c003c7308 */ /* 0x000e620000000800 */
[----:B0-----:R-:W-:-:S01]  /*51f0*/  FADD.FTZ R2, R108, R29 ;  /* 0x0000001d6c027221 */ /* 0x001fc20000010000 */
[----:B------:R-:W-:-:S06]  /*5200*/  FADD.FTZ R14, R14, R13 ;  /* 0x0000000d0e0e7221 */ /* 0x000fcc0000010000 */
[----:B------:R-:W0:Y:S01]  /*5210*/  MUFU.EX2 R39, R39 ;  /* 0x0000002700277308 */ /* 0x000e220000000800 */
[----:B--2---:R-:W-:-:S04]  /*5220*/  FADD.FTZ R3, R25, R2 ;  /* 0x0000000219037221 */ /* 0x004fc80000010000 */
[----:B-1----:R-:W-:Y:S01]  /*5230*/  FADD.FTZ R2, R60, R3 ;  /* 0x000000033c027221 */ /* 0x002fe20000010000 */
[----:B------:R-:W-:-:S01]  /*5240*/  FADD.FTZ R3, R15, R14 ;  /* 0x0000000e0f037221 */ /* 0x000fc20000010000 */
[C---:B0-----:R-:W-:Y:S02]  /*5250*/  F2FP.SATFINITE.E4M3.F32.PACK_AB_MERGE_C R8, R39.reuse, R60, RZ ;  /* 0x0000003c2708723e */ /* 0x041fe400048070ff */
[----:B------:R-:W-:-:S02]  /*5260*/  FADD.FTZ R2, R39, R2 ;  /* 0x0000000227027221 */ /* 0x000fc40000010000 */
[----:B------:R-:W-:Y:S01]  /*5270*/  F2FP.SATFINITE.E4M3.F32.PACK_AB_MERGE_C R155, R25, R108, R8 ;  /* 0x0000006c199b723e */ /* 0x000fe20004807008 */
[----:B------:R-:W-:Y:S01]  /*5280*/  IMAD.U32 R8, RZ, RZ, UR6 ;  /* 0x00000006ff087e24 */ /* 0x000fe2000f8e00ff */
[----:B------:R-:W-:Y:S06]  /*5290*/  @P1 BRA `(.L_x_1011) ;  /* 0x00000000004c1947 */ /* 0x000fec0003800000 */
[----:B------:R-:W-:Y:S01]  /*52a0*/  ISETP.LT.AND P1, PT, RZ, UR47, PT ;  /* 0x0000002fff007c0c */ /* 0x000fe2000bf21270 */
[----:B------:R-:W-:-:S06]  /*52b0*/  UIADD3 UR6, UR47, -0x1, URZ ;  /* 0xffffffff2f067890 */ /* 0x000fcc000fffe03f */
[----:B------:R-:W-:-:S06]  /*52c0*/  IMAD.U32 R9, RZ, RZ, UR6 ;  /* 0x00000006ff097e24 */ /* 0x000fcc000f8e00ff */
[----:B------:R-:W-:Y:S05]  /*52d0*/  @P1 BRA `(.L_x_1012) ;  /* 0x0000000000201947 */ /* 0x000fea0003800000 */
[----:B------:R-:W0:Y:S01]  /*52e0*/  LDC R14, c[0x0][0x9e4] ;  /* 0x00027900ff0e7b82 */ /* 0x000e220000000800 */
[----:B------:R-:W-:Y:S01]  /*52f0*/  IMAD R9, RZ, RZ, -UR47 ;  /* 0x8000002fff097e24 */ /* 0x000fe2000f8e02ff */
[----:B0-----:R-:W-:-:S13]  /*5300*/  ISETP.NE.AND P1, PT, R14, 0x1, PT ;  /* 0x000000010e00780c */ /* 0x001fda0003f25270 */
[----:B------:R-:W0:Y:S02]  /*5310*/  @P1 LDC.64 R20, c[0x0][0x9e8] ;  /* 0x00027a00ff141b82 */ /* 0x000e240000000a00 */
[----:B0-----:R-:W-:-:S05]  /*5320*/  @P1 IMAD.HI.U32 R10, R9, R20, RZ ;  /* 0x00000014090a1227 */ /* 0x001fca00078e00ff */
[----:B------:R-:W-:-:S04]  /*5330*/  @P1 SHF.R.U32.HI R9, RZ, R21, R10 ;  /* 0x00000015ff091219 */ /* 0x000fc8000001160a */
[----:B------:R-:W-:Y:S01]  /*5340*/  LOP3.LUT R9, RZ, R9, RZ, 0x33, !PT ;  /* 0x00000009ff097212 */ /* 0x000fe200078e33ff */
[----:B------:R-:W-:Y:S06]  /*5350*/  BRA `(.L_x_1013) ;  /* 0x0000000000147947 */ /* 0x000fec0003800000 */
.L_x_1012:
[----:B------:R-:W0:Y:S02]  /*5360*/  LDC R14, c[0x0][0x9e4] ;  /* 0x00027900ff0e7b82 */ /* 0x000e240000000800 */
[----:B0-----:R-:W-:-:S13]  /*5370*/  ISETP.NE.AND P1, PT, R14, 0x1, PT ;  /* 0x000000010e00780c */ /* 0x001fda0003f25270 */
[----:B------:R-:W0:Y:S02]  /*5380*/  @P1 LDC.64 R20, c[0x0][0x9e8] ;  /* 0x00027a00ff141b82 */ /* 0x000e240000000a00 */
[----:B0-----:R-:W-:-:S05]  /*5390*/  @P1 IMAD.HI.U32 R10, R9, R20, RZ ;  /* 0x00000014090a1227 */ /* 0x001fca00078e00ff */
[----:B------:R-:W-:-:S07]  /*53a0*/  @P1 SHF.R.U32.HI R9, RZ, R21, R10 ;  /* 0x00000015ff091219 */ /* 0x000fce000001160a */
.L_x_1013:
[----:B------:R-:W-:-:S05]  /*53b0*/  IMAD R9, R9, R14, R14 ;  /* 0x0000000e09097224 */ /* 0x000fca00078e020e */
[----:B------:R-:W-:-:S07]  /*53c0*/  VIMNMX R8, R8, R9, PT ;  /* 0x0000000908087248 */ /* 0x000fce0003fe0100 */
.L_x_1011:
[----:B------:R-:W-:Y:S02]  /*53d0*/  SHF.R.S32.HI R9, RZ, 0x1f, R8 ;  /* 0x0000001fff097819 */ /* 0x000fe40000011408 */
[----:B------:R-:W-:Y:S02]  /*53e0*/  CS2R R150, SRZ ;  /* 0x0000000000967805 */ /* 0x000fe4000001ff00 */
[----:B------:R-:W-:Y:S02]  /*53f0*/  CS2R R148, SRZ ;  /* 0x0000000000947805 */ /* 0x000fe4000001ff00 */
[----:B------:R-:W-:Y:S02]  /*5400*/  CS2R R146, SRZ ;  /* 0x0000000000927805 */ /* 0x000fe4000001ff00 */
[----:B------:R-:W-:Y:S02]  /*5410*/  LEA.HI R9, R9, R8, RZ, 0x7 ;  /* 0x0000000809097211 */ /* 0x000fe400078f38ff */
[----:B------:R-:W-:-:S02]  /*5420*/  CS2R R144, SRZ ;  /* 0x0000000000907805 */ /* 0x000fc4000001ff00 */
[----:B------:R-:W-:Y:S02]  /*5430*/  CS2R R142, SRZ ;  /* 0x00000000008e7805 */ /* 0x000fe4000001ff00 */
[----:B------:R-:W-:Y:S02]  /*5440*/  CS2R R140, SRZ ;  /* 0x00000000008c7805 */ /* 0x000fe4000001ff00 */
[----:B------:R-:W-:Y:S02]  /*5450*/  SHF.R.S32.HI R9, RZ, 0x7, R9 ;  /* 0x00000007ff097819 */ /* 0x000fe40000011409 */
[----:B------:R-:W-:Y:S02]  /*5460*/  CS2R R138, SRZ ;  /* 0x00000000008a7805 */ /* 0x000fe4000001ff00 */
[----:B------:R-:W-:Y:S02]  /*5470*/  CS2R R136, SRZ ;  /* 0x0000000000887805 */ /* 0x000fe4000001ff00 */
[----:B------:R-:W-:-:S02]  /*5480*/  CS2R R134, SRZ ;  /* 0x0000000000867805 */ /* 0x000fc4000001ff00 */
[----:B------:R-:W-:Y:S02]  /*5490*/  VIMNMX R10, R22, R9, !PT ;  /* 0x00000009160a7248 */ /* 0x000fe40007fe0100 */
        /* <DEDUP_REMOVED lines=23> */
[----:B------:R-:W-:Y:S01]  /*5610*/  CS2R R88, SRZ ;  /* 0x0000000000587805 */ /* 0x000fe2000001ff00 */
[----:B------:R-:W-:Y:S06]  /*5620*/  @!P1 BRA `(.L_x_1014) ;  /* 0x0000003800009947 */ /* 0x000fec0003800000 */
[----:B------:R-:W-:Y:S01]  /*5630*/  IMAD.MOV.U32 R9, RZ, RZ, R12 ;  /* 0x000000ffff097224 */ /* 0x000fe200078e000c */
[----:B------:R-:W-:Y:S01]  /*5640*/  UMOV UR33, UR37 ;  /* 0x0000002500217c82 */ /* 0x000fe20008000000 */
[----:B------:R-:W-:Y:S01]  /*5650*/  IMAD.MOV.U32 R8, RZ, RZ, R4 ;  /* 0x000000ffff087224 */ /* 0x000fe200078e0004 */
[----:B------:R-:W-:Y:S01]  /*5660*/  UMOV UR32, UR36 ;  /* 0x0000002400207c82 */ /* 0x000fe20008000000 */
[----:B------:R-:W-:Y:S01]  /*5670*/  IMAD.MOV.U32 R151, RZ, RZ, RZ ;  /* 0x000000ffff977224 */ /* 0x000fe200078e00ff */
[----:B------:R-:W-:Y:S01]  /*5680*/  ULDC UR29, c[0x0][0x9e4] ;  /* 0x00027900001d7ab9 */ /* 0x000fe20000000800 */
[----:B------:R-:W-:Y:S01]  /*5690*/  ULDC UR30, c[0x0][0x9dc] ;  /* 0x00027700001e7ab9 */ /* 0x000fe20000000800 */
[----:B------:R-:W-:-:S05]  /*56a0*/  ULDC UR31, c[0x0][0x9e0] ;  /* 0x00027800001f7ab9 */ /* 0x000fca0000000800 */
.L_x_1033:
[----:B------:R-:W-:Y:S01]  /*56b0*/  ISETP.NE.AND P2, PT, RZ, UR39, PT ;  /* 0x00000027ff007c0c */ /* 0x000fe2000bf45270 */
[----:B------:R-:W-:-:S04]  /*56c0*/  UISETP.NE.AND UP0, UPT, UR32, 0x1, UPT ;  /* 0x000000012000788c */ /* 0x000fc8000bf05270 */
[----:B------:R-:W-:-:S04]  /*56d0*/  USEL UR37, URZ, 0x1, UP0 ;  /* 0x000000013f257887 */ /* 0x000fc80008000000 */
[----:B------:R-:W-:-:S04]  /*56e0*/  ULOP3.LUT UR37, UR33, UR37, URZ, 0x3c, !UPT ;  /* 0x0000002521257292 */ /* 0x000fc8000f8e3c3f */
[----:B------:R-:W-:Y:S08]  /*56f0*/  @P2 BRA `(.L_x_1015) ;  /* 0x0000000000382947 */ /* 0x000ff00003800000 */
[----:B------:R-:W-:Y:S05]  /*5700*/  @!P0 BRA `(.L_x_1016) ;  /* 0x0000000000048947 */ /* 0x000fea0003800000 */
[----:B------:R-:W-:Y:S01]  /*5710*/  BPT.TRAP 0x1 ;  /* 0x000000040000795c */ /* 0x000fe20000300000 */
.L_x_1016:
        /* <DEDUP_REMOVED lines=9> */
.L_x_1017:
[----:B-1----:R-:W-:Y:S05]  /*57b0*/  @P1 BRA `(.L_x_1015) ;  /* 0x0000000000081947 */ /* 0x002fea0003800000 */
[----:B------:R-:W1:Y:S02]  /*57c0*/  SYNCS.PHASECHK.TRANS64.TRYWAIT P1, [UR6+0x22830], R4 ;  /* 0x02283004ff0075a7 */ /* 0x000e640008020146 */
[----:B-1----:R-:W-:Y:S05]  /*57d0*/  @!P1 BRA `(.L_x_1018) ;  /* 0x00000110004c9947 */ /* 0x002fea0003800000 */
.L_x_1015:
[----:B-1----:R-:W1:Y:S01]  /*57e0*/  S2R R5, SR_TID.X ;  /* 0x0000000000057919 */ /* 0x002e620000002100 */
[----:B------:R-:W-:Y:S01]  /*57f0*/  UIADD3 UR36, UR32, 0x1, URZ ;  /* 0x0000000120247890 */ /* 0x000fe2000fffe03f */
[----:B------:R-:W-:Y:S01]  /*5800*/  UMOV UR27, 0x80000020 ;  /* 0x80000020001b7882 */ /* 0x000fe20000000000 */
[----:B------:R-:W-:Y:S02]  /*5810*/  UMOV UR7, 0x80000020 ;  /* 0x8000002000077882 */ /* 0x000fe40000000000 */
[----:B------:R-:W-:Y:S01]  /*5820*/  UISETP.NE.AND UP0, UPT, UR36, 0x2, UPT ;  /* 0x000000022400788c */ /* 0x000fe2000bf05270 */
[----:B------:R-:W-:Y:S01]  /*5830*/  UMOV UR11, 0x80000020 ;  /* 0x80000020000b7882 */ /* 0x000fe20000000000 */
[----:B------:R-:W-:Y:S02]  /*5840*/  UMOV UR15, 0x80000020 ;  /* 0x80000020000f7882 */ /* 0x000fe40000000000 */
[----:B------:R-:W-:Y:S01]  /*5850*/  USEL UR36, UR36, URZ, UP0 ;  /* 0x0000003f24247287 */ /* 0x000fe20008000000 */
[----:B------:R-:W-:Y:S01]  /*5860*/  UMOV UR19, 0x80000020 ;  /* 0x8000002000137882 */ /* 0x000fe20000000000 */
[----:B------:R-:W-:-:S02]  /*5870*/  UMOV UR23, 0x80000020 ;  /* 0x8000002000177882 */ /* 0x000fc40000000000 */
[----:B------:R-:W-:-:S04]  /*5880*/  UIMAD UR26, UR36, 0x600, UR28 ;  /* 0x00000600241a78a4 */ /* 0x000fc8000f8e021c */
[----:B------:R-:W-:Y:S02]  /*5890*/  UIADD3 UR6, UR26, 0x2, URZ ;  /* 0x000000021a067890 */ /* 0x000fe4000fffe03f */
[----:B------:R-:W-:Y:S02]  /*58a0*/  UIADD3 UR10, UR26, 0x200, URZ ;  /* 0x000002001a0a7890 */ /* 0x000fe4000fffe03f */
[----:B------:R-:W-:Y:S02]  /*58b0*/  UIADD3 UR14, UR26, 0x202, URZ ;  /* 0x000002021a0e7890 */ /* 0x000fe4000fffe03f */
[----:B------:R-:W-:Y:S02]  /*58c0*/  UIADD3 UR18, UR26, 0x400, URZ ;  /* 0x000004001a127890 */ /* 0x000fe4000fffe03f */
[----:B------:R-:W-:Y:S01]  /*58d0*/  UIADD3 UR22, UR26, 0x402, URZ ;  /* 0x000004021a167890 */ /* 0x000fe2000fffe03f */
[----:B-1----:R-:W-:-:S05]  /*58e0*/  SHF.R.U32.HI R5, RZ, 0x7, R5 ;  /* 0x00000007ff057819 */ /* 0x002fca0000011605 */
[----:B0-----:R-:W-:-:S05]  /*58f0*/  VIADD R4, R5, 0x8 ;  /* 0x0000000805047836 */ /* 0x001fca0000000000 */
[----:B------:R0:W-:Y:S06]  /*5900*/  BAR.SYNC.DEFER_BLOCKING R4, 0x100 ;  /* 0x000400040000751d */ /* 0x0001ec0000010000 */
[----:B------:R-:W-:-:S06]  /*5910*/  WARPGROUP.ARRIVE ;  /* 0x00000000000079c5 */ /* 0x000fcc0000000000 */
[----:B------:R-:W-:Y:S03]  /*5920*/  QGMMA.64x128x32.F32.E4M3.E4M3 R24, gdesc[UR24], RZ, !UPT, gsb0 ;  /* 0x01e00000181879f3 */ /* 0x000fe6000c0008ff */
        /* <DEDUP_REMOVED lines=16> */
[----:B0-----:R-:W-:Y:S05]  /*5a30*/  @P2 BRA `(.L_x_1019) ;  /* 0x00000000002c2947 */ /* 0x001fea0003800000 */
[----:B------:R-:W-:Y:S05]  /*5a40*/  @!P0 BRA `(.L_x_1020) ;  /* 0x0000000000048947 */ /* 0x000fea0003800000 */
[----:B------:R-:W-:Y:S01]  /*5a50*/  BPT.TRAP 0x1 ;  /* 0x000000040000795c */ /* 0x000fe20000300000 */
.L_x_1020:
[----:B------:R-:W-:Y:S01]  /*5a60*/  ULEA UR6, UR32, UR38, 0x3 ;  /* 0x0000002620067291 */ /* 0x000fe2000f8e183f */
[----:B------:R-:W-:-:S05]  /*5a70*/  IMAD.U32 R4, RZ, RZ, UR33 ;  /* 0x00000021ff047e24 */ /* 0x000fca000f8e00ff */
[----:B------:R-:W-:-:S04]  /*5a80*/  SHF.L.U32 R4, R4, 0x1f, RZ ;  /* 0x0000001f04047819 */ /* 0x000fc800000006ff */
[----:B------:R0:W1:Y:S01]  /*5a90*/  SYNCS.PHASECHK.TRANS64.TRYWAIT P1, [UR6+0x22850], R4 ;  /* 0x02285004ff0075a7 */ /* 0x0000620008020146 */
[----:B------:R-:W-:Y:S05]  /*5aa0*/  @!P0 BRA `(.L_x_1021) ;  /* 0x0000000000048947 */ /* 0x000fea0003800000 */
[----:B------:R-:W-:Y:S01]  /*5ab0*/  BPT.TRAP 0x1 ;  /* 0x000000040000795c */ /* 0x000fe20000300000 */
.L_x_1021:
[----:B-1----:R-:W-:Y:S05]  /*5ac0*/  @P1 BRA `(.L_x_1019) ;  /* 0x0000000000081947 */ /* 0x002fea0003800000 */
[----:B------:R-:W1:Y:S02]  /*5ad0*/  SYNCS.PHASECHK.TRANS64.TRYWAIT P1, [UR6+0x22850], R4 ;  /* 0x02285004ff0075a7 */ /* 0x000e640008020146 */
[----:B-1----:R-:W-:Y:S05]  /*5ae0*/  @!P1 BRA `(.L_x_1022) ;  /* 0x0000010c00a09947 */ /* 0x002fea0003800000 */
.L_x_1019:
[----:B------:R-:W-:Y:S01]  /*5af0*/  UIADD3 UR6, UR38, 0x400, URZ ;  /* 0x0000040026067890 */ /* 0x000fe2000fffe03f */
[----:B------:R-:W-:Y:S01]  /*5b00*/  WARPGROUP.ARRIVE ;  /* 0x00000000000079c5 */ /* 0x000fe20000000000 */
[----:B------:R-:W-:-:S05]  /*5b10*/  UMOV UR7, 0x40000040 ;  /* 0x4000004000077882 */ /* 0x000fca0000000000 */
[----:B-1----:R-:W1:Y:S01]  /*5b20*/  S2R R5, SR_TID.X ;  /* 0x0000000000057919 */ /* 0x002e620000002100 */
[----:B------:R-:W-:-:S04]  /*5b30*/  USHF.R.U32.HI UR6, URZ, 0x4, UR6 ;  /* 0x000000043f067899 */ /* 0x000fc80008011606 */
[----:B------:R-:W-:-:S04]  /*5b40*/  ULOP3.LUT UR6, UR6, 0x3fff, URZ, 0xc0, !UPT ;  /* 0x00003fff06067892 */ /* 0x000fc8000f8ec03f */
[----:B------:R-:W-:-:S04]  /*5b50*/  ULOP3.LUT UR6, UR6, 0x10000, URZ, 0xfc, !UPT ;  /* 0x0001000006067892 */ /* 0x000fc8000f8efc3f */
[----:B------:R-:W-:-:S07]  /*5b60*/  ULEA UR10, UR32, UR6, 0xa ;  /* 0x00000006200a7291 */ /* 0x000fce000f8e503f */
[----:B------:R-:W-:Y:S02]  /*5b70*/  UMOV UR6, UR10 ;  /* 0x0000000a00067c82 */ /* 0x000fe40008000000 */
[----:B------:R-:W-:Y:S01]  /*5b80*/  QGMMA.64x128x32.F32.E4M3.E4M3 R88, R164, gdesc[UR4], R88, gsb0 ;  /* 0x01e00004a4587df3 */ /* 0x000fe20008000858 */
[----:B------:R-:W-:Y:S01]  /*5b90*/  UIADD3 UR6, UR10, 0x2, URZ ;  /* 0x000000020a067890 */ /* 0x000fe2000fffe03f */
[----:B------:R-:W-:Y:S01]  /*5ba0*/  UMOV UR7, 0x40000040 ;  /* 0x4000004000077882 */ /* 0x000fe20000000000 */
[----:B-1----:R-:W-:-:S04]  /*5bb0*/  SHF.R.U32.HI R5, RZ, 0x7, R5 ;  /* 0x00000007ff057819 */ /* 0x002fc80000011605 */
[----:B0-----:R-:W-:Y:S01]  /*5bc0*/  IADD3 R4, -R5, 0xb, RZ ;  /* 0x0000000b05047810 */ /* 0x001fe20007ffe1ff */
[----:B------:R-:W-:Y:S02]  /*5bd0*/  WARPGROUP.DEPBAR.LE gsb0, 0x0 ;  /* 0x00008000000079c5 */ /* 0x000fe40000010000 */
[----:B------:R-:W-:-:S06]  /*5be0*/  WARPGROUP.ARRIVE ;  /* 0x00000000000079c5 */ /* 0x000fcc0000000000 */
        /* <DEDUP_REMOVED lines=15> */
.L_x_1023:
[----:B------:R-:W-:Y:S01]  /*5ce0*/  UISETP.NE.AND UP1, UPT, UR46, URZ, UPT ;  /* 0x0000003f2e00728c */ /* 0x000fe2000bf25270 */
[C---:B------:R-:W-:Y:S01]  /*5cf0*/  FMUL.FTZ R20, R0.reuse, R35 ;  /* 0x0000002300147220 */ /* 0x040fe20000410000 */
[C---:B------:R-:W-:Y:S01]  /*5d00*/  FMUL.FTZ R35, R0.reuse, R59 ;  /* 0x0000003b00237220 */ /* 0x040fe20000410000 */
[----:B------:R-:W-:Y:S01]  /*5d10*/  VIADD R59, R17, UR42 ;  /* 0x0000002a113b7c36 */ /* 0x000fe20008000000 */
[----:B------:R-:W1:Y:S01]  /*5d20*/  LDC R6, c[0x0][0x2f0] ;  /* 0x0000bc00ff067b82 */ /* 0x000e620000000800 */
[C---:B------:R-:W-:Y:S01]  /*5d30*/  FMUL.FTZ R155, R0.reuse, R29 ;  /* 0x0000001d009b7220 */ /* 0x040fe20000410000 */
[----:B------:R-:W-:Y:S01]  /*5d40*/  PLOP3.LUT P1, PT, PT, PT, UP1, 0x80, 0x0 ;  /* 0x000000000000781c */ /* 0x000fe20003f2f018 */
[C---:B------:R-:W-:Y:S01]  /*5d50*/  FMUL.FTZ R29, R0.reuse, R46 ;  /* 0x0000002e001d7220 */ /* 0x040fe20000410000 */
[----:B------:R-:W-:Y:S01]  /*5d60*/  PLOP3.LUT P2, PT, PT, PT, UP1, 0x80, 0x0 ;  /* 0x000000000000781c */ /* 0x000fe20003f4f018 */
[----:B------:R-:W-:Y:S01]  /*5d70*/  ULEA UR6, UR36, UR38, 0x3 ;  /* 0x0000002624067291 */ /* 0x000fe2000f8e183f */
[C---:B------:R-:W-:Y:S01]  /*5d80*/  FMUL.FTZ R157, R0.reuse, R33 ;  /* 0x00000021009d7220 */ /* 0x040fe20000410000 */
[----:B------:R-:W-:Y:S01]  /*5d90*/  @UP1 ULDC UR7, c[0x0][0x44c] ;  /* 0x0001130000071ab9 */ /* 0x000fe20000000800 */
[----:B------:R-:W2:Y:S01]  /*5da0*/  LDC R7, c[0x0][0x288] ;  /* 0x0000a200ff077b82 */ /* 0x000ea20000000800 */
[C---:B------:R-:W-:Y:S01]  /*5db0*/  FMUL.FTZ R46, R0.reuse, R82 ;  /* 0x00000052002e7220 */ /* 0x040fe20000410000 */
[----:B------:R-:W-:Y:S01]  /*5dc0*/  FMUL.FTZ R33, R0, R54 ;  /* 0x0000003600217220 */ /* 0x000fe20000410000 */
[----:B------:R-:W-:-:S02]  /*5dd0*/  IMAD.SHL.U32 R82, R11, 0x80, RZ ;  /* 0x000000800b527824 */ /* 0x000fc400078e00ff */
[C---:B------:R-:W-:Y:S01]  /*5de0*/  FMUL.FTZ R54, R0.reuse, R60 ;  /* 0x0000003c00367220 */ /* 0x040fe20000410000 */
[----:B------:R-:W-:Y:S01]  /*5df0*/  UIADD3 UR6, UR6, 0x22840, URZ ;  /* 0x0002284006067890 */ /* 0x000fe2000fffe03f */
[----:B------:R-:W-:Y:S01]  /*5e00*/  FMUL.FTZ R14, R0, R30 ;  /* 0x0000001e000e7220 */ /* 0x000fe20000410000 */
[----:B0-----:R-:W-:Y:S01]  /*5e10*/  @P1 IMAD.HI.U32 R4, R59, UR7, RZ ;  /* 0x000000073b041c27 */ /* 0x001fe2000f8e00ff */
[----:B------:R-:W-:-:S03]  /*5e20*/  @UP1 ULDC UR7, c[0x0][0x450] ;  /* 0x0001140000071ab9 */ /* 0x000fc60000000800 */
[C---:B------:R-:W-:Y:S01]  /*5e30*/  FMUL.FTZ R15, R0.reuse, R31 ;  /* 0x0000001f000f7220 */ /* 0x040fe20000410000 */
[C---:B------:R-:W-:Y:S01]  /*5e40*/  FMUL.FTZ R30, R0.reuse, R50 ;  /* 0x00000032001e7220 */ /* 0x040fe20000410000 */
[----:B------:R-:W-:Y:S01]  /*5e50*/  UISETP.NE.AND UP0, UPT, UR45, URZ, UPT ;  /* 0x0000003f2d00728c */ /* 0x000fe2000bf05270 */
[----:B------:R-:W-:Y:S01]  /*5e60*/  @P2 SHF.R.U32.HI R59, RZ, UR7, R4 ;  /* 0x00000007ff3b2c19 */ /* 0x000fe20008011604 */
[C---:B------:R-:W-:Y:S01]  /*5e70*/  FMUL.FTZ R152, R0.reuse, R24 ;  /* 0x0000001800987220 */ /* 0x040fe20000410000 */
[C---:B------:R-:W-:Y:S01]  /*5e80*/  FMUL.FTZ R21, R0.reuse, R34 ;  /* 0x0000002200157220 */ /* 0x040fe20000410000 */
[C---:B------:R-:W-:Y:S01]  /*5e90*/  FMUL.FTZ R31, R0.reuse, R51 ;  /* 0x00000033001f7220 */ /* 0x040fe20000410000 */
[----:B------:R-:W-:Y:S01]  /*5ea0*/  FMUL.FTZ R50, R0, R52 ;  /* 0x0000003400327220 */ /* 0x000fe20000410000 */
[----:B------:R-:W0:Y:S01]  /*5eb0*/  SHFL.IDX PT, R60, R59, RZ, 0x1c1f ;  /* 0x001c1fff3b3c7589 */ /* 0x000e2200000e0000 */
[----:B------:R-:W-:Y:S01]  /*5ec0*/  IADD3 R5, -R82, 0x1, RZ ;  /* 0x0000000152057810 */ /* 0x000fe20007ffe1ff */
        /* <DEDUP_REMOVED lines=10> */
[----:B------:R-:W-:Y:S01]  /*5f70*/  UPRMT UR6, UR40, 0x654, UR6 ;  /* 0x0000065428067896 */ /* 0x000fe20008000006 */
        /* <DEDUP_REMOVED lines=38> */
[----:B------:R-:W-:Y:S01]  /*61e0*/  FMUL.FTZ R80, R0, R80 ;  /* 0x0000005000507220 */ /* 0x000fe20000410000 */
[----:B------:R-:W-:Y:S01]  /*61f0*/  IMAD R5, R16, -0x2, R5 ;  /* 0xfffffffe10057824 */ /* 0x000fe200078e0205 */
[----:B------:R-:W-:Y:S01]  /*6200*/  PLOP3.LUT P1, PT, PT, PT, UP0, 0x40, 0x0 ;  /* 0x000000000000781c */ /* 0x000fe20003f2e808 */
[----:B------:R-:W3:Y:S01]  /*6210*/  MUFU.TANH R152, R152 ;  /* 0x0000009800987308 */ /* 0x000ee20000002400 */
[----:B------:R-:W-:Y:S01]  /*6220*/  SYNCS.ARRIVE.TRANS64.RED.A1T0 RZ, [UR6], RZ ;  /* 0x000000ffffff79a7 */ /* 0x000fe20008100406 */
[----:B-1----:R-:W-:Y:S01]  /*6230*/  IMAD R4, R6, UR41, R5 ;  /* 0x0000002906047c24 */ /* 0x002fe2000f8e0205 */
[----:B------:R-:W-:-:S03]  /*6240*/  ULOP3.LUT UR6, URZ, UR30, URZ, 0x33, !UPT ;  /* 0x0000001e3f067292 */ /* 0x000fc6000f8e333f */
[----:B--2---:R-:W-:Y:S02]  /*6250*/  IMAD.IADD R4, R4, 0x1, -R7 ;  /* 0x0000000104047824 */ /* 0x004fe400078e0a07 */
[----:B------:R-:W1:Y:S02]  /*6260*/  MUFU.TANH R153, R153 ;  /* 0x0000009900997308 */ /* 0x000e640000002400 */
[C---:B------:R-:W-:Y:S02]  /*6270*/  VIADD R67, R4.reuse, UR31 ;  /* 0x0000001f04437c36 */ /* 0x040fe40008000000 */
[----:B------:R-:W-:Y:S02]  /*6280*/  VIADD R69, R4, UR6 ;  /* 0x0000000604457c36 */ /* 0x000fe40008000000 */
[--C-:B0-----:R-:W-:Y:S02]  /*6290*/  IMAD.IADD R61, R67, 0x1, R60.reuse ;  /* 0x00000001433d7824 */ /* 0x101fe400078e023c */
[----:B------:R-:W0:Y:S01]  /*62a0*/  MUFU.TANH R12, R12 ;  /* 0x0000000c000c7308 */ /* 0x000e220000002400 */
[----:B------:R-:W-:-:S07]  /*62b0*/  IMAD.IADD R63, R69, 0x1, R60 ;  /* 0x00000001453f7824 */ /* 0x000fce00078e023c */
        /* <DEDUP_REMOVED lines=51> */
[----:B------:R-:W0:Y:S08]  /*65f0*/  MUFU.TANH R44, R44 ;  /* 0x0000002c002c7308 */ /* 0x000e300000002400 */
[----:B------:R-:W0:Y:S08]  /*6600*/  MUFU.TANH R45, R45 ;  /* 0x0000002d002d7308 */ /* 0x000e300000002400 */
[----:B------:R0:W0:Y:S08]  /*6610*/  MUFU.TANH R72, R80 ;  /* 0x0000005000487308 */ /* 0x0000300000002400 */
[----:B------:R-:W0:Y:S08]  /*6620*/  MUFU.TANH R81, R81 ;  /* 0x0000005100517308 */ /* 0x000e300000002400 */
[----:B------:R-:W0:Y:S08]  /*6630*/  MUFU.TANH R46, R46 ;  /* 0x0000002e002e7308 */ /* 0x000e300000002400 */
[----:B------:R-:W0:Y:S08]  /*6640*/  MUFU.TANH R47, R47 ;  /* 0x0000002f002f7308 */ /* 0x000e300000002400 */
[----:B------:R-:W0:Y:S08]  /*6650*/  MUFU.TANH R84, R84 ;  /* 0x0000005400547308 */ /* 0x000e300000002400 */
[----:B------:R-:W0:Y:S08]  /*6660*/  MUFU.TANH R85, R85 ;  /* 0x0000005500557308 */ /* 0x000e300000002400 */
[----:B------:R-:W0:Y:S08]  /*6670*/  MUFU.TANH R48, R48 ;  /* 0x0000003000307308 */ /* 0x000e300000002400 */
[----:B------:R-:W0:Y:S01]  /*6680*/  MUFU.TANH R49, R49 ;  /* 0x0000003100317308 */ /* 0x000e220000002400 */
[----:B-1234-:R-:W-:Y:S05]  /*6690*/  @P1 BRA `(.L_x_1024) ;  /* 0x00000000005c1947 */ /* 0x01efea0003800000 */
[----:B------:R-:W-:Y:S01]  /*66a0*/  IMAD R4, R6, UR41, R60 ;  /* 0x0000002906047c24 */ /* 0x000fe2000f8e023c */
[----:B------:R-:W-:Y:S03]  /*66b0*/  BSSY B0, `(.L_x_1025) ;  /* 0x0000011000007945 */ /* 0x000fe60003800000 */
[----:B------:R-:W-:-:S05]  /*66c0*/  IMAD.IADD R65, R4, 0x1, -R7 ;  /* 0x0000000104417824 */ /* 0x000fca00078e0a07 */
[----:B------:R-:W-:-:S13]  /*66d0*/  ISETP.GT.AND P1, PT, R65, -0x1, PT ;  /* 0xffffffff4100780c */ /* 0x000fda0003f24270 */
[----:B------:R-:W-:Y:S05]  /*66e0*/  @P1 BRA `(.L_x_1026) ;  /* 0x0000000000201947 */ /* 0x000fea0003800000 */
[----:B------:R-:W-:Y:S01]  /*66f0*/  IMAD.U32 R60, RZ, RZ, UR29 ;  /* 0x0000001dff3c7e24 */ /* 0x000fe2000f8e00ff */
[----:B------:R-:W-:-:S04]  /*6700*/  LOP3.LUT R65, RZ, R65, RZ, 0x33, !PT ;  /* 0x00000041ff417212 */ /* 0x000fc800078e33ff */
[----:B------:R-:W-:-:S13]  /*6710*/  ISETP.NE.AND P1, PT, R60, 0x1, PT ;  /* 0x000000013c00780c */ /* 0x000fda0003f25270 */
[----:B------:R-:W1:Y:S02]  /*6720*/  @P1 LDC.64 R4, c[0x0][0x9e8] ;  /* 0x00027a00ff041b82 */ /* 0x000e640000000a00 */
[----:B-1----:R-:W-:-:S05]  /*6730*/  @P1 IMAD.HI.U32 R4, R65, R4, RZ ;  /* 0x0000000441041227 */ /* 0x002fca00078e00ff */
[----:B------:R-:W-:-:S04]  /*6740*/  @P1 SHF.R.U32.HI R65, RZ, R5, R4 ;  /* 0x00000005ff411219 */ /* 0x000fc80000011604 */
[----:B------:R-:W-:Y:S01]  /*6750*/  LOP3.LUT R65, RZ, R65, RZ, 0x33, !PT ;  /* 0x00000041ff417212 */ /* 0x000fe200078e33ff */
[----:B------:R-:W-:Y:S06]  /*6760*/  BRA `(.L_x_1027) ;  /* 0x0000000000147947 */ /* 0x000fec0003800000 */
.L_x_1026:
[----:B------:R-:W-:-:S05]  /*6770*/  IMAD.U32 R60, RZ, RZ, UR29 ;  /* 0x0000001dff3c7e24 */ /* 0x000fca000f8e00ff */
[----:B------:R-:W-:-:S13]  /*6780*/  ISETP.NE.AND P1, PT, R60, 0x1, PT ;  /* 0x000000013c00780c */ /* 0x000fda0003f25270 */
[----:B------:R-:W1:Y:S02]  /*6790*/  @P1 LDC.64 R4, c[0x0][0x9e8] ;  /* 0x00027a00ff041b82 */ /* 0x000e640000000a00 */
[----:B-1----:R-:W-:-:S05]  /*67a0*/  @P1 IMAD.HI.U32 R4, R65, R4, RZ ;  /* 0x0000000441041227 */ /* 0x002fca00078e00ff */
[----:B------:R-:W-:-:S07]  /*67b0*/  @P1 SHF.R.U32.HI R65, RZ, R5, R4 ;  /* 0x00000005ff411219 */ /* 0x000fce0000011604 */
.L_x_1027:
[----:B------:R-:W-:Y:S05]  /*67c0*/  BSYNC B0 ;  /* 0x0000000000007941 */ /* 0x000fea0003800000 */
.L_x_1025:
[----:B------:R-:W-:-:S04]  /*67d0*/  IMAD R65, R65, R60, -R82 ;  /* 0x0000003c41417224 */ /* 0x000fc800078e0a52 */
[----:B------:R-:W-:-:S05]  /*67e0*/  IMAD R4, R16, -0x2, R65 ;  /* 0xfffffffe10047824 */ /* 0x000fca00078e0241 */
[----:B------:R-:W-:Y:S02]  /*67f0*/  VIADDMNMX R61, R4, R60, R61, PT ;  /* 0x0000003c043d7246 */ /* 0x000fe4000380013d */
[----:B------:R-:W-:-:S07]  /*6800*/  VIMNMX R63, R63, R4, !PT ;  /* 0x000000043f3f7248 */ /* 0x000fce0007fe0100 */
.L_x_1024:
[----:B------:R-:W-:Y:S01]  /*6810*/  ISETP.GT.AND P1, PT, R11, -0x1, PT ;  /* 0xffffffff0b00780c */ /* 0x000fe20003f24270 */
[----:B------:R-:W1:Y:S01]  /*6820*/  SHFL.IDX PT, R4, R59, 0x1, 0x1c1f ;  /* 0x003c1f003b047f89 */ /* 0x000e6200000e0000 */
[----:B------:R-:W-:Y:S02]  /*6830*/  UISETP.NE.AND UP0, UPT, UR45, URZ, UPT ;  /* 0x0000003f2d00728c */ /* 0x000fe4000bf05270 */
[C---:B------:R-:W-:Y:S02]  /*6840*/  ISETP.GT.AND P3, PT, R63.reuse, 0x8, P1 ;  /* 0x000000083f00780c */ /* 0x040fe40000f64270 */
[----:B------:R-:W-:Y:S02]  /*6850*/  ISETP.GT.AND P6, PT, R63, RZ, P1 ;  /* 0x000000ff3f00720c */ /* 0x000fe40000fc4270 */
[----:B------:R-:W-:Y:S02]  /*6860*/  ISETP.LT.OR P3, PT, R61, 0x9, P3 ;  /* 0x000000093d00780c */ /* 0x000fe40001f61670 */
[----:B------:R-:W-:-:S02]  /*6870*/  ISETP.GT.AND P2, PT, R63, 0x1, P1 ;  /* 0x000000013f00780c */ /* 0x000fc40000f44270 */
[----:B------:R-:W-:Y:S02]  /*6880*/  FSEL R184, R154, -INF , !P3 ;  /* 0xff8000009ab87808 */ /* 0x000fe40005800000 */
[----:B------:R-:W-:Y:S02]  /*6890*/  ISETP.GT.AND P3, PT, R63, 0x19, P1 ;  /* 0x000000193f00780c */ /* 0x000fe40000f64270 */
[C---:B------:R-:W-:Y:S02]  /*68a0*/  ISETP.LT.OR P6, PT, R61.reuse, 0x1, P6 ;  /* 0x000000013d00780c */ /* 0x040fe400037c1670 */
[C---:B------:R-:W-:Y:S02]  /*68b0*/  ISETP.LT.OR P2, PT, R61.reuse, 0x2, P2 ;  /* 0x000000023d00780c */ /* 0x040fe40001741670 */
[----:B------:R-:W-:Y:S02]  /*68c0*/  ISETP.LT.OR P3, PT, R61, 0x1a, P3 ;  /* 0x0000001a3d00780c */ /* 0x000fe40001f61670 */
[----:B------:R-:W-:-:S02]  /*68d0*/  FSEL R186, R152, -INF , !P6 ;  /* 0xff80000098ba7808 */ /* 0x000fc40007000000 */
[----:B------:R-:W-:Y:S02]  /*68e0*/  FSEL R166, R153, -INF , !P2 ;  /* 0xff80000099a67808 */ /* 0x000fe40005000000 */
[C---:B------:R-:W-:Y:S02]  /*68f0*/  ISETP.GT.AND P5, PT, R63.reuse, 0x9, P1 ;  /* 0x000000093f00780c */ /* 0x040fe40000fa4270 */
[C---:B------:R-:W-:Y:S02]  /*6900*/  ISETP.GT.AND P4, PT, R63.reuse, 0x10, P1 ;  /* 0x000000103f00780c */ /* 0x040fe40000f84270 */
[C---:B------:R-:W-:Y:S02]  /*6910*/  ISETP.GT.AND P6, PT, R63.reuse, 0x11, P1 ;  /* 0x000000113f00780c */ /* 0x040fe40000fc4270 */
[----:B------:R-:W-:Y:S02]  /*6920*/  ISETP.GT.AND P2, PT, R63, 0x18, P1 ;  /* 0x000000183f00780c */ /* 0x000fe40000f44270 */
[----:B0-----:R-:W-:-:S02]  /*6930*/  FSEL R194, R159, -INF , !P3 ;  /* 0xff8000009fc27808 */ /* 0x001fc40005800000 */
[----:B------:R-:W-:Y:S02]  /*6940*/  ISETP.GT.AND P3, PT, R63, 0x30, P1 ;  /* 0x000000303f00780c */ /* 0x000fe40000f64270 */
[C---:B------:R-:W-:Y:S02]  /*6950*/  ISETP.LT.OR P5, PT, R61.reuse, 0xa, P5 ;  /* 0x0000000a3d00780c */ /* 0x040fe40002fa1670 */
[C---:B------:R-:W-:Y:S02]  /*6960*/  ISETP.LT.OR P4, PT, R61.reuse, 0x11, P4 ;  /* 0x000000113d00780c */ /* 0x040fe40002781670 */
[C---:B------:R-:W-:Y:S02]  /*6970*/  ISETP.LT.OR P6, PT, R61.reuse, 0x12, P6 ;  /* 0x000000123d00780c */ /* 0x040fe400037c1670 */
[C---:B------:R-:W-:Y:S02]  /*6980*/  ISETP.LT.OR P2, PT, R61.reuse, 0x19, P2 ;  /* 0x000000193d00780c */ /* 0x040fe40001741670 */
[----:B------:R-:W-:-:S02]  /*6990*/  ISETP.LT.OR P3, PT, R61, 0x31, P3 ;  /* 0x000000313d00780c */ /* 0x000fc40001f61670 */
[----:B------:R-:W-:Y:S02]  /*69a0*/  FSEL R200, R155, -INF , !P5 ;  /* 0xff8000009bc87808 */ /* 0x000fe40006800000 */
[----:B------:R-:W-:Y:S02]  /*69b0*/  FSEL R202, R156, -INF , !P4 ;  /* 0xff8000009cca7808 */ /* 0x000fe40006000000 */
[----:B------:R-:W-:Y:S02]  /*69c0*/  FSEL R198, R157, -INF , !P6 ;  /* 0xff8000009dc67808 */ /* 0x000fe40007000000 */
[----:B------:R-:W-:Y:S02]  /*69d0*/  FSEL R196, R158, -INF , !P2 ;  /* 0xff8000009ec47808 */ /* 0x000fe40005000000 */
[C---:B------:R-:W-:Y:S02]  /*69e0*/  ISETP.GT.AND P5, PT, R63.reuse, 0x20, P1 ;  /* 0x000000203f00780c */ /* 0x040fe40000fa4270 */
[----:B------:R-:W-:-:S02]  /*69f0*/  ISETP.GT.AND P4, PT, R63, 0x21, P1 ;  /* 0x000000213f00780c */ /* 0x000fc40000f84270 */
[C---:B------:R-:W-:Y:S02]  /*6a00*/  ISETP.GT.AND P6, PT, R63.reuse, 0x28, P1 ;  /* 0x000000283f00780c */ /* 0x040fe40000fc4270 */
[C---:B------:R-:W-:Y:S02]  /*6a10*/  ISETP.GT.AND P2, PT, R63.reuse, 0x29, P1 ;  /* 0x000000293f00780c */ /* 0x040fe40000f44270 */
[----:B------:R-:W-:Y:S02]  /*6a20*/  FSEL R180, R164, -INF , !P3 ;  /* 0xff800000a4b47808 */ /* 0x000fe40005800000 */
[----:B------:R-:W-:Y:S02]  /*6a30*/  ISETP.GT.AND P3, PT, R63, 0x41, P1 ;  /* 0x000000413f00780c */ /* 0x000fe40000f64270 */
[C---:B------:R-:W-:Y:S02]  /*6a40*/  ISETP.LT.OR P5, PT, R61.reuse, 0x21, P5 ;  /* 0x000000213d00780c */ /* 0x040fe40002fa1670 */
[----:B------:R-:W-:-:S02]  /*6a50*/  ISETP.LT.OR P4, PT, R61, 0x22, P4 ;  /* 0x000000223d00780c */ /* 0x000fc40002781670 */
[C---:B------:R-:W-:Y:S02]  /*6a60*/  ISETP.LT.OR P6, PT, R61.reuse, 0x29, P6 ;  /* 0x000000293d00780c */ /* 0x040fe400037c1670 */
[C---:B------:R-:W-:Y:S02]  /*6a70*/  ISETP.LT.OR P2, PT, R61.reuse, 0x2a, P2 ;  /* 0x0000002a3d00780c */ /* 0x040fe40001741670 */
[----:B------:R-:W-:Y:S02]  /*6a80*/  ISETP.LT.OR P3, PT, R61, 0x42, P3 ;  /* 0x000000423d00780c */ /* 0x000fe40001f61670 */
[----:B------:R-:W-:Y:S02]  /*6a90*/  FSEL R192, R160, -INF , !P5 ;  /* 0xff800000a0c07808 */ /* 0x000fe40006800000 */
[----:B------:R-:W-:Y:S02]  /*6aa0*/  FSEL R190, R161, -INF , !P4 ;  /* 0xff800000a1be7808 */ /* 0x000fe40006000000 */
[----:B------:R-:W-:-:S02]  /*6ab0*/  FSEL R188, R162, -INF , !P6 ;  /* 0xff800000a2bc7808 */ /* 0x000fc40007000000 */
[----:B------:R-:W-:Y:S02]  /*6ac0*/  FSEL R182, R163, -INF , !P2 ;  /* 0xff800000a3b67808 */ /* 0x000fe40005000000 */
[C---:B------:R-:W-:Y:S02]  /*6ad0*/  ISETP.GT.AND P5, PT, R63.reuse, 0x31, P1 ;  /* 0x000000313f00780c */ /* 0x040fe40000fa4270 */
[C---:B------:R-:W-:Y:S02]  /*6ae0*/  ISETP.GT.AND P4, PT, R63.reuse, 0x38, P1 ;  /* 0x000000383f00780c */ /* 0x040fe40000f84270 */
[C---:B------:R-:W-:Y:S02]  /*6af0*/  ISETP.GT.AND P6, PT, R63.reuse, 0x39, P1 ;  /* 0x000000393f00780c */ /* 0x040fe40000fc4270 */
[----:B------:R-:W-:Y:S02]  /*6b00*/  ISETP.GT.AND P2, PT, R63, 0x40, P1 ;  /* 0x000000403f00780c */ /* 0x000fe40000f44270 */
[----:B------:R-:W-:-:S02]  /*6b10*/  FSEL R78, R53, -INF , !P3 ;  /* 0xff800000354e7808 */ /* 0x000fc40005800000 */
        /* <DEDUP_REMOVED lines=8> */
[----:B------:R-:W-:Y:S01]  /*6ba0*/  FSEL R154, R51, -INF , !P6 ;  /* 0xff800000339a7808 */ /* 0x000fe20007000000 */
[----:B-1----:R-:W-:Y:S01]  /*6bb0*/  IMAD.IADD R51, R67, 0x1, R4 ;  /* 0x0000000143337824 */ /* 0x002fe200078e0204 */
        /* <DEDUP_REMOVED lines=13> */
[----:B------:R-:W-:Y:S01]  /*6c90*/  FSEL R60, R55, -INF , !P4 ;  /* 0xff800000373c7808 */ /* 0x000fe20006000000 */
[----:B------:R-:W-:Y:S01]  /*6ca0*/  IMAD.IADD R55, R69, 0x1, R4 ;  /* 0x0000000145377824 */ /* 0x000fe200078e0204 */
[----:B------:R-:W-:-:S02]  /*6cb0*/  FSEL R56, R56, -INF , !P6 ;  /* 0xff80000038387808 */ /* 0x000fc40007000000 */
[----:B------:R-:W-:Y:S02]  /*6cc0*/  FSEL R62, R57, -INF , !P2 ;  /* 0xff800000393e7808 */ /* 0x000fe40005000000 */
[C---:B------:R-:W-:Y:S02]  /*6cd0*/  ISETP.GT.AND P5, PT, R63.reuse, 0x59, P1 ;  /* 0x000000593f00780c */ /* 0x040fe40000fa4270 */
[C---:B------:R-:W-:Y:S02]  /*6ce0*/  ISETP.GT.AND P4, PT, R63.reuse, 0x60, P1 ;  /* 0x000000603f00780c */ /* 0x040fe40000f84270 */
[C---:B------:R-:W-:Y:S02]  /*6cf0*/  ISETP.GT.AND P6, PT, R63.reuse, 0x61, P1 ;  /* 0x000000613f00780c */ /* 0x040fe40000fc4270 */
[----:B------:R-:W-:Y:S02]  /*6d00*/  ISETP.GT.AND P2, PT, R63, 0x68, P1 ;  /* 0x000000683f00780c */ /* 0x000fe40000f44270 */
[----:B------:R-:W-:-:S02]  /*6d10*/  FSEL R76, R76, -INF , !P3 ;  /* 0xff8000004c4c7808 */ /* 0x000fc40005800000 */
[----:B------:R-:W-:Y:S02]  /*6d20*/  PLOP3.LUT P3, PT, PT, PT, UP0, 0x40, 0x0 ;  /* 0x000000000000781c */ /* 0x000fe40003f6e808 */
[C---:B------:R-:W-:Y:S02]  /*6d30*/  ISETP.LT.OR P5, PT, R61.reuse, 0x5a, P5 ;  /* 0x0000005a3d00780c */ /* 0x040fe40002fa1670 */
[C---:B------:R-:W-:Y:S02]  /*6d40*/  ISETP.LT.OR P4, PT, R61.reuse, 0x61, P4 ;  /* 0x000000613d00780c */ /* 0x040fe40002781670 */
[C---:B------:R-:W-:Y:S02]  /*6d50*/  ISETP.LT.OR P6, PT, R61.reuse, 0x62, P6 ;  /* 0x000000623d00780c */ /* 0x040fe400037c1670 */
[----:B------:R-:W-:Y:S02]  /*6d60*/  ISETP.LT.OR P2, PT, R61, 0x69, P2 ;  /* 0x000000693d00780c */ /* 0x000fe40001741670 */
[----:B------:R-:W-:-:S02]  /*6d70*/  FSEL R64, R64, -INF , !P5 ;  /* 0xff80000040407808 */ /* 0x000fc40006800000 */
[----:B------:R-:W-:Y:S02]  /*6d80*/  FSEL R66, R66, -INF , !P4 ;  /* 0xff80000042427808 */ /* 0x000fe40006000000 */
[----:B------:R-:W-:Y:S02]  /*6d90*/  FSEL R68, R68, -INF , !P6 ;  /* 0xff80000044447808 */ /* 0x000fe40007000000 */
[----:B------:R-:W-:Y:S02]  /*6da0*/  FSEL R70, R70, -INF , !P2 ;  /* 0xff80000046467808 */ /* 0x000fe40005000000 */
[C---:B------:R-:W-:Y:S02]  /*6db0*/  ISETP.GT.AND P5, PT, R63.reuse, 0x70, P1 ;  /* 0x000000703f00780c */ /* 0x040fe40000fa4270 */
[C---:B------:R-:W-:Y:S02]  /*6dc0*/  ISETP.GT.AND P4, PT, R63.reuse, 0x71, P1 ;  /* 0x000000713f00780c */ /* 0x040fe40000f84270 */
[----:B------:R-:W-:-:S02]  /*6dd0*/  ISETP.GT.AND P6, PT, R63, 0x78, P1 ;  /* 0x000000783f00780c */ /* 0x000fc40000fc4270 */
[----:B------:R-:W-:Y:S02]  /*6de0*/  ISETP.GT.AND P2, PT, R63, 0x79, P1 ;  /* 0x000000793f00780c */ /* 0x000fe40000f44270 */
[C---:B------:R-:W-:Y:S02]  /*6df0*/  ISETP.LT.OR P5, PT, R61.reuse, 0x71, P5 ;  /* 0x000000713d00780c */ /* 0x040fe40002fa1670 */
[C---:B------:R-:W-:Y:S02]  /*6e00*/  ISETP.LT.OR P4, PT, R61.reuse, 0x72, P4 ;  /* 0x000000723d00780c */ /* 0x040fe40002781670 */
[C---:B------:R-:W-:Y:S02]  /*6e10*/  ISETP.LT.OR P6, PT, R61.reuse, 0x79, P6 ;  /* 0x000000793d00780c */ /* 0x040fe400037c1670 */
[----:B------:R-:W-:Y:S02]  /*6e20*/  ISETP.LT.OR P2, PT, R61, 0x7a, P2 ;  /* 0x0000007a3d00780c */ /* 0x000fe40001741670 */
[----:B------:R-:W-:-:S02]  /*6e30*/  FSEL R72, R72, -INF , !P5 ;  /* 0xff80000048487808 */ /* 0x000fc40006800000 */
[----:B------:R-:W-:Y:S02]  /*6e40*/  FSEL R54, R81, -INF , !P4 ;  /* 0xff80000051367808 */ /* 0x000fe40006000000 */
[----:B------:R-:W-:Y:S02]  /*6e50*/  FSEL R52, R84, -INF , !P6 ;  /* 0xff80000054347808 */ /* 0x000fe40007000000 */
[----:B------:R-:W-:Y:S01]  /*6e60*/  FSEL R50, R85, -INF , !P2 ;  /* 0xff80000055327808 */ /* 0x000fe20005000000 */
[----:B------:R-:W-:Y:S06]  /*6e70*/  @P3 BRA `(.L_x_1028) ;  /* 0x00000000005c3947 */ /* 0x000fec0003800000 */
        /* <DEDUP_REMOVED lines=8> */
[----:B------:R-:W0:Y:S02]  /*6f00*/  @P2 LDC.64 R4, c[0x0][0x9e8] ;  /* 0x00027a00ff042b82 */ /* 0x000e240000000a00 */
[----:B0-----:R-:W-:-:S05]  /*6f10*/  @P2 IMAD.HI.U32 R4, R53, R4, RZ ;  /* 0x0000000435042227 */ /* 0x001fca00078e00ff */
[----:B------:R-:W-:-:S04]  /*6f20*/  @P2 SHF.R.U32.HI R53, RZ, R5, R4 ;  /* 0x00000005ff352219 */ /* 0x000fc80000011604 */
[----:B------:R-:W-:Y:S01]  /*6f30*/  LOP3.LUT R53, RZ, R53, RZ, 0x33, !PT ;  /* 0x00000035ff357212 */ /* 0x000fe200078e33ff */
[----:B------:R-:W-:Y:S06]  /*6f40*/  BRA `(.L_x_1031) ;  /* 0x0000000000147947 */ /* 0x000fec0003800000 */
.L_x_1030:
[----:B------:R-:W-:-:S05]  /*6f50*/  IMAD.U32 R57, RZ, RZ, UR29 ;  /* 0x0000001dff397e24 */ /* 0x000fca000f8e00ff */
[----:B------:R-:W-:-:S13]  /*6f60*/  ISETP.NE.AND P2, PT, R57, 0x1, PT ;  /* 0x000000013900780c */ /* 0x000fda0003f45270 */
[----:B------:R-:W0:Y:S02]  /*6f70*/  @P2 LDC.64 R4, c[0x0][0x9e8] ;  /* 0x00027a00ff042b82 */ /* 0x000e240000000a00 */
[----:B0-----:R-:W-:-:S05]  /*6f80*/  @P2 IMAD.HI.U32 R4, R53, R4, RZ ;  /* 0x0000000435042227 */ /* 0x001fca00078e00ff */
[----:B------:R-:W-:-:S07]  /*6f90*/  @P2 SHF.R.U32.HI R53, RZ, R5, R4 ;  /* 0x00000005ff352219 */ /* 0x000fce0000011604 */
.L_x_1031:
[----:B------:R-:W-:Y:S05]  /*6fa0*/  BSYNC B0 ;  /* 0x0000000000007941 */ /* 0x000fea0003800000 */
.L_x_1029:
[----:B------:R-:W-:-:S04]  /*6fb0*/  IMAD R53, R53, R57, -R82 ;  /* 0x0000003935357224 */ /* 0x000fc800078e0a52 */
[----:B------:R-:W-:-:S05]  /*6fc0*/  IMAD R4, R16, -0x2, R53 ;  /* 0xfffffffe10047824 */ /* 0x000fca00078e0235 */
[----:B------:R-:W-:Y:S02]  /*6fd0*/  VIADDMNMX R51, R4, R57, R51, PT ;  /* 0x0000003904337246 */ /* 0x000fe40003800133 */
[----:B------:R-:W-:-:S07]  /*6fe0*/  VIMNMX R55, R55, R4, !PT ;  /* 0x0000000437377248 */ /* 0x000fce0007fe0100 */
.L_x_1028:
[----:B------:R-:W-:Y:S02]  /*6ff0*/  FMNMX.FTZ R5, R186, R8, !PT ;  /* 0x00000008ba057209 */ /* 0x000fe40007810000 */
[C---:B------:R-:W-:Y:S02]  /*7000*/  ISETP.GT.AND P6, PT, R55.reuse, 0x1, P1 ;  /* 0x000000013700780c */ /* 0x040fe40000fc4270 */
[----:B------:R-:W-:Y:S02]  /*7010*/  FMNMX.FTZ R5, R166, R5, !PT ;  /* 0x00000005a6057209 */ /* 0x000fe40007810000 */
[----:B------:R-:W-:Y:S02]  /*7020*/  ISETP.GT.AND P5, PT, R55, 0x10, P1 ;  /* 0x000000103700780c */ /* 0x000fe40000fa4270 */
[----:B------:R-:W-:Y:S02]  /*7030*/  FMNMX.FTZ R5, R184, R5, !PT ;  /* 0x00000005b8057209 */ /* 0x000fe40007810000 */
[----:B------:R-:W-:-:S02]  /*7040*/  ISETP.LT.OR P6, PT, R51, 0x2, P6 ;  /* 0x000000023300780c */ /* 0x000fc400037c1670 */
[----:B------:R-:W-:Y:S02]  /*7050*/  FMNMX.FTZ R5, R200, R5, !PT ;  /* 0x00000005c8057209 */ /* 0x000fe40007810000 */
[----:B------:R-:W-:Y:S02]  /*7060*/  ISETP.LT.OR P5, PT, R51, 0x11, P5 ;  /* 0x000000113300780c */ /* 0x000fe40002fa1670 */
[----:B------:R-:W-:Y:S02]  /*7070*/  FMNMX.FTZ R5, R202, R5, !PT ;  /* 0x00000005ca057209 */ /* 0x000fe40007810000 */
[----:B------:R-:W-:Y:S02]  /*7080*/  FSEL R82, R13, -INF , !P6 ;  /* 0xff8000000d527808 */ /* 0x000fe40007000000 */
[----:B------:R-:W-:Y:S02]  /*7090*/  FMNMX.FTZ R5, R198, R5, !PT ;  /* 0x00000005c6057209 */ /* 0x000fe40007810000 */
[----:B------:R-:W-:-:S02]  /*70a0*/  FSEL R152, R21, -INF , !P5 ;  /* 0xff80000015987808 */ /* 0x000fc40006800000 */
[----:B------:R-:W-:Y:S02]  /*70b0*/  FMNMX.FTZ R5, R196, R5, !PT ;  /* 0x00000005c4057209 */ /* 0x000fe40007810000 */
[----:B------:R-:W-:Y:S02]  /*70c0*/  ISETP.GT.AND P5, PT, R55, 0x20, P1 ;  /* 0x000000203700780c */ /* 0x000fe40000fa4270 */
[----:B------:R-:W-:Y:S02]  /*70d0*/  FMNMX.FTZ R5, R194, R5, !PT ;  /* 0x00000005c2057209 */ /* 0x000fe40007810000 */
[----:B------:R-:W-:Y:S02]  /*70e0*/  ISETP.LT.OR P5, PT, R51, 0x21, P5 ;  /* 0x000000213300780c */ /* 0x000fe40002fa1670 */
[----:B------:R-:W-:Y:S02]  /*70f0*/  FMNMX.FTZ R5, R192, R5, !PT ;  /* 0x00000005c0057209 */ /* 0x000fe40007810000 */
[----:B------:R-:W-:-:S02]  /*7100*/  ISETP.GT.AND P4, PT, R55, 0x9, P1 ;  /* 0x000000093700780c */ /* 0x000fc40000f84270 */
[----:B------:R-:W-:Y:S02]  /*7110*/  FMNMX.FTZ R5, R190, R5, !PT ;  /* 0x00000005be057209 */ /* 0x000fe40007810000 */
[----:B------:R-:W-:Y:S02]  /*7120*/  ISETP.GT.AND P2, PT, R55, 0x11, P1 ;  /* 0x000000113700780c */ /* 0x000fe40000f44270 */
[----:B------:R-:W-:Y:S02]  /*7130*/  FMNMX.FTZ R5, R188, R5, !PT ;  /* 0x00000005bc057209 */ /* 0x000fe40007810000 */
[C---:B------:R-:W-:Y:S02]  /*7140*/  ISETP.LT.OR P4, PT, R51.reuse, 0xa, P4 ;  /* 0x0000000a3300780c */ /* 0x040fe40002781670 */
[----:B------:R-:W-:Y:S02]  /*7150*/  FMNMX.FTZ R5, R182, R5, !PT ;  /* 0x00000005b6057209 */ /* 0x000fe40007810000 */
[----:B------:R-:W-:-:S02]  /*7160*/  ISETP.LT.OR P2, PT, R51, 0x12, P2 ;  /* 0x000000123300780c */ /* 0x000fc40001741670 */
[----:B------:R-:W-:Y:S02]  /*7170*/  FMNMX.FTZ R5, R180, R5, !PT ;  /* 0x00000005b4057209 */ /* 0x000fe40007810000 */
[----:B------:R-:W-:Y:S02]  /*7180*/  FSEL R86, R15, -INF , !P4 ;  /* 0xff8000000f567808 */ /* 0x000fe40006000000 */
[----:B------:R-:W-:Y:S02]  /*7190*/  FMNMX.FTZ R5, R162, R5, !PT ;  /* 0x00000005a2057209 */ /* 0x000fe40007810000 */
[----:B------:R-:W-:Y:S02]  /*71a0*/  FSEL R158, R20, -INF , !P2 ;  /* 0xff800000149e7808 */ /* 0x000fe40005000000 */
        /* <DEDUP_REMOVED lines=23> */
[----:B------:R-:W-:Y:S02]  /*7320*/  ISETP.GT.AND P3, PT, R55, 0x28, P1 ;  /* 0x000000283700780c */ /* 0x000fe40000f64270 */
[----:B------:R-:W-:Y:S02]  /*7330*/  FMNMX.FTZ R5, R70, R5, !PT ;  /* 0x0000000546057209 */ /* 0x000fe40007810000 */
[----:B------:R-:W-:-:S02]  /*7340*/  ISETP.LT.OR P3, PT, R51, 0x29, P3 ;  /* 0x000000293300780c */ /* 0x000fc40001f61670 */
[----:B------:R-:W-:Y:S02]  /*7350*/  FMNMX.FTZ R5, R76, R5, !PT ;  /* 0x000000054c057209 */ /* 0x000fe40007810000 */
[----:B------:R-:W-:Y:S02]  /*7360*/  ISETP.GT.AND P4, PT, R55, 0x29, P1 ;  /* 0x000000293700780c */ /* 0x000fe40000f84270 */
[----:B------:R-:W-:Y:S02]  /*7370*/  FMNMX.FTZ R5, R72, R5, !PT ;  /* 0x0000000548057209 */ /* 0x000fe40007810000 */
[----:B------:R-:W-:Y:S02]  /*7380*/  ISETP.LT.OR P4, PT, R51, 0x2a, P4 ;  /* 0x0000002a3300780c */ /* 0x000fe40002781670 */
[----:B------:R-:W-:Y:S02]  /*7390*/  FMNMX.FTZ R5, R54, R5, !PT ;  /* 0x0000000536057209 */ /* 0x000fe40007810000 */
[----:B------:R-:W-:-:S02]  /*73a0*/  FSEL R28, R28, -INF , !P4 ;  /* 0xff8000001c1c7808 */ /* 0x000fc40006000000 */
[----:B------:R-:W-:Y:S02]  /*73b0*/  FMNMX.FTZ R5, R52, R5, !PT ;  /* 0x0000000534057209 */ /* 0x000fe40007810000 */
[----:B------:R-:W-:Y:S02]  /*73c0*/  ISETP.GT.AND P4, PT, R55, 0x39, P1 ;  /* 0x000000393700780c */ /* 0x000fe40000f84270 */
[----:B------:R-:W-:Y:S02]  /*73d0*/  FMNMX.FTZ R53, R50, R5, !PT ;  /* 0x0000000532357209 */ /* 0x000fe40007810000 */
[----:B------:R-:W0:Y:S01]  /*73e0*/  LDC R5, c[0x0][0x988] ;  /* 0x00026200ff057b82 */ /* 0x000e220000000800 */
[----:B------:R-:W-:Y:S02]  /*73f0*/  ISETP.LT.OR P4, PT, R51, 0x3a, P4 ;  /* 0x0000003a3300780c */ /* 0x000fe40002781670 */
[----:B------:R-:W1:Y:S02]  /*7400*/  SHFL.BFLY PT, R4, R53, 0x2, 0x1f ;  /* 0x0c401f0035047f89 */ /* 0x000e6400000e0000 */
[----:B-1----:R-:W-:-:S05]  /*7410*/  FMNMX.FTZ R57, R53, R4, !PT ;  /* 0x0000000435397209 */ /* 0x002fca0007810000 */
[----:B------:R-:W1:Y:S02]  /*7420*/  SHFL.BFLY PT, R4, R57, 0x1, 0x1f ;  /* 0x0c201f0039047f89 */ /* 0x000e6400000e0000 */
[----:B-1----:R-:W-:-:S04]  /*7430*/  FMNMX.FTZ R4, R57, R4, !PT ;  /* 0x0000000439047209 */ /* 0x002fc80007810000 */
[C---:B------:R-:W-:Y:S01]  /*7440*/  FSETP.NEU.FTZ.AND P6, PT, R4.reuse, -INF , PT ;  /* 0xff8000000400780b */ /* 0x040fe20003fdd000 */
[----:B0-----:R-:W-:-:S05]  /*7450*/  FFMA.FTZ R53, R4, R5, -8 ;  /* 0xc100000004357423 */ /* 0x001fca0000010005 */
[----:B------:R-:W-:-:S05]  /*7460*/  FSEL R53, R53, RZ, P6 ;  /* 0x000000ff35357208 */ /* 0x000fca0003000000 */
[-CC-:B------:R-:W-:Y:S01]  /*7470*/  FFMA.FTZ R13, R166, R5.reuse, -R53.reuse ;  /* 0x00000005a60d7223 */ /* 0x180fe20000010835 */
[----:B------:R-:W-:Y:S01]  /*7480*/  FSEL R166, R26, -INF , !P5 ;  /* 0xff8000001aa67808 */ /* 0x000fe20006800000 */
[-CC-:B------:R-:W-:Y:S01]  /*7490*/  FFMA.FTZ R20, R200, R5.reuse, -R53.reuse ;  /* 0x00000005c8147223 */ /* 0x180fe20000010835 */
[----:B------:R-:W-:Y:S01]  /*74a0*/  ISETP.GT.AND P5, PT, R55, RZ, P1 ;  /* 0x000000ff3700720c */ /* 0x000fe20000fa4270 */
[-CC-:B------:R-:W-:Y:S01]  /*74b0*/  FFMA.FTZ R15, R184, R5.reuse, -R53.reuse ;  /* 0x00000005b80f7223 */ /* 0x180fe20000010835 */
[----:B------:R-:W-:Y:S01]  /*74c0*/  FSEL R184, R27, -INF , !P2 ;  /* 0xff8000001bb87808 */ /* 0x000fe20005000000 */
[-CC-:B------:R-:W-:Y:S01]  /*74d0*/  FFMA.FTZ R14, R186, R5.reuse, -R53.reuse ;  /* 0x00000005ba0e7223 */ /* 0x180fe20000010835 */
[----:B------:R-:W-:Y:S01]  /*74e0*/  ISETP.LT.OR P5, PT, R51, 0x1, P5 ;  /* 0x000000013300780c */ /* 0x000fe20002fa1670 */
[-CC-:B------:R-:W-:Y:S01]  /*74f0*/  FFMA.FTZ R24, R198, R5.reuse, -R53.reuse ;  /* 0x00000005c6187223 */ /* 0x180fe20000010835 */
[----:B------:R-:W-:Y:S01]  /*7500*/  FSEL R186, R29, -INF , !P3 ;  /* 0xff8000001dba7808 */ /* 0x000fe20005800000 */
[-CC-:B------:R-:W-:Y:S01]  /*7510*/  FFMA.FTZ R26, R194, R5.reuse, -R53.reuse ;  /* 0x00000005c21a7223 */ /* 0x180fe20000010835 */
[----:B------:R-:W-:Y:S01]  /*7520*/  FSEL R200, R12, -INF , !P5 ;  /* 0xff8000000cc87808 */ /* 0x000fe20006800000 */
[-CC-:B------:R-:W-:Y:S01]  /*7530*/  FFMA.FTZ R12, R196, R5.reuse, -R53.reuse ;  /* 0x00000005c40c7223 */ /* 0x180fe20000010835 */
[C---:B------:R-:W-:Y:S01]  /*7540*/  ISETP.GT.AND P2, PT, R55.reuse, 0x30, P1 ;  /* 0x000000303700780c */ /* 0x040fe20000f44270 */
[--C-:B------:R-:W-:Y:S01]  /*7550*/  FFMA.FTZ R202, R202, R5, -R53.reuse ;  /* 0x00000005caca7223 */ /* 0x100fe20000010835 */
[----:B------:R-:W-:Y:S01]  /*7560*/  FMNMX.FTZ R21, R200, R9, !PT ;  /* 0x00000009c8157209 */ /* 0x000fe20007810000 */
[-CC-:B------:R-:W-:Y:S01]  /*7570*/  FFMA.FTZ R57, R52, R5.reuse, -R53.reuse ;  /* 0x0000000534397223 */ /* 0x180fe20000010835 */
[----:B------:R-:W-:Y:S01]  /*7580*/  ISETP.GT.AND P3, PT, R55, 0x31, P1 ;  /* 0x000000313700780c */ /* 0x000fe20000f64270 */
[--C-:B------:R-:W-:Y:S01]  /*7590*/  FFMA.FTZ R162, R162, R5, -R53.reuse ;  /* 0x00000005a2a27223 */ /* 0x100fe20000010835 */
[----:B------:R-:W-:Y:S01]  /*75a0*/  FMNMX.FTZ R25, R82, R21, !PT ;  /* 0x0000001552197209 */ /* 0x000fe20007810000 */
[--C-:B------:R-:W-:Y:S01]  /*75b0*/  FFMA.FTZ R154, R154, R5, -R53.reuse ;  /* 0x000000059a9a7223 */ /* 0x100fe20000010835 */
[----:B------:R-:W-:Y:S01]  /*75c0*/  ISETP.LT.OR P2, PT, R51, 0x31, P2 ;  /* 0x000000313300780c */ /* 0x000fe20001741670 */
[----:B------:R0:W-:Y:S01]  /*75d0*/  MUFU.EX2 R21, R202 ;  /* 0x000000ca00157308 */ /* 0x0001e20000000800 */
[----:B------:R-:W-:Y:S01]  /*75e0*/  FMNMX.FTZ R25, R84, R25, !PT ;  /* 0x0000001954197209 */ /* 0x000fe20007810000 */
[-CC-:B------:R-:W-:Y:S01]  /*75f0*/  FFMA.FTZ R60, R60, R5.reuse, -R53.reuse ;  /* 0x000000053c3c7223 */ /* 0x180fe20000010835 */
[----:B------:R-:W-:Y:S01]  /*7600*/  ISETP.GT.AND P5, PT, R55, 0x38, P1 ;  /* 0x000000383700780c */ /* 0x000fe20000fa4270 */
[----:B------:R-:W-:Y:S01]  /*7610*/  FFMA.FTZ R54, R54, R5, -R53 ;  /* 0x0000000536367223 */ /* 0x000fe20000010835 */
[----:B------:R-:W-:-:S02]  /*7620*/  FMNMX.FTZ R25, R86, R25, !PT ;  /* 0x0000001956197209 */ /* 0x000fc40007810000 */
[----:B------:R-:W-:Y:S01]  /*7630*/  FSEL R30, R30, -INF , !P2 ;  /* 0xff8000001e1e7808 */ /* 0x000fe20005000000 */
[----:B------:R-:W-:Y:S01]  /*7640*/  MUFU.EX2 R14, R14 ;  /* 0x0000000e000e7308 */ /* 0x000fe20000000800 */
[----:B------:R-:W-:Y:S01]  /*7650*/  FMNMX.FTZ R25, R152, R25, !PT ;  /* 0x0000001998197209 */ /* 0x000fe20007810000 */
[----:B0-----:R-:W-:Y:S01]  /*7660*/  FFMA.FTZ R202, R78, R5, -R53 ;  /* 0x000000054eca7223 */ /* 0x001fe20000010835 */
[C---:B------:R-:W-:Y:S02]  /*7670*/  ISETP.LT.OR P3, PT, R51.reuse, 0x32, P3 ;  /* 0x000000323300780c */ /* 0x040fe40001f61670 */
[----:B------:R-:W-:Y:S02]  /*7680*/  FMNMX.FTZ R27, R158, R25, !PT ;  /* 0x000000199e1b7209 */ /* 0x000fe40007810000 */
[----:B------:R-:W-:Y:S01]  /*7690*/  ISETP.LT.OR P5, PT, R51, 0x39, P5 ;  /* 0x000000393300780c */ /* 0x000fe20002fa1670 */
[----:B------:R0:W-:Y:S01]  /*76a0*/  MUFU.EX2 R25, R12 ;  /* 0x0000000c00197308 */ /* 0x0001e20000000800 */
[----:B------:R-:W-:-:S02]  /*76b0*/  FMNMX.FTZ R27, R160, R27, !PT ;  /* 0x0000001ba01b7209 */ /* 0x000fc40007810000 */
[----:B------:R-:W-:Y:S02]  /*76c0*/  FSEL R198, R31, -INF , !P3 ;  /* 0xff8000001fc67808 */ /* 0x000fe40005800000 */
[----:B------:R-:W-:Y:S02]  /*76d0*/  FMNMX.FTZ R27, R164, R27, !PT ;  /* 0x0000001ba41b7209 */ /* 0x000fe40007810000 */
[----:B------:R-:W-:Y:S01]  /*76e0*/  ISETP.GT.AND P2, PT, R55, 0x40, P1 ;  /* 0x000000403700780c */ /* 0x000fe20000f44270 */
[----:B------:R-:W-:Y:S01]  /*76f0*/  MUFU.EX2 R13, R13 ;  /* 0x0000000d000d7308 */ /* 0x000fe20000000800 */
[----:B------:R-:W-:Y:S01]  /*7700*/  FMNMX.FTZ R27, R166, R27, !PT ;  /* 0x0000001ba61b7209 */ /* 0x000fe20007810000 */
[----:B0-----:R-:W-:Y:S01]  /*7710*/  FFMA.FTZ R12, R192, R5, -R53 ;  /* 0x00000005c00c7223 */ /* 0x001fe20000010835 */
[----:B------:R-:W-:Y:S02]  /*7720*/  FSEL R196, R33, -INF , !P5 ;  /* 0xff80000021c47808 */ /* 0x000fe40006800000 */
[----:B------:R-:W-:-:S02]  /*7730*/  FMNMX.FTZ R29, R184, R27, !PT ;  /* 0x0000001bb81d7209 */ /* 0x000fc40007810000 */
[----:B------:R-:W-:Y:S01]  /*7740*/  ISETP.GT.AND P3, PT, R55, 0x41, P1 ;  /* 0x000000413700780c */ /* 0x000fe20000f64270 */
[----:B------:R0:W-:Y:S01]  /*7750*/  MUFU.EX2 R27, R12 ;  /* 0x0000000c001b7308 */ /* 0x0001e20000000800 */
[----:B------:R-:W-:Y:S02]  /*7760*/  FMNMX.FTZ R29, R186, R29, !PT ;  /* 0x0000001dba1d7209 */ /* 0x000fe40007810000 */
[----:B------:R-:W-:Y:S02]  /*7770*/  ISETP.LT.OR P2, PT, R51, 0x41, P2 ;  /* 0x000000413300780c */ /* 0x000fe40001741670 */
[----:B------:R-:W-:Y:S02]  /*7780*/  FMNMX.FTZ R29, R28, R29, !PT ;  /* 0x0000001d1c1d7209 */ /* 0x000fe40007810000 */
[----:B------:R-:W-:Y:S01]  /*7790*/  FSEL R194, R32, -INF , !P4 ;  /* 0xff80000020c27808 */ /* 0x000fe20006000000 */
[----:B------:R-:W-:-:S01]  /*77a0*/  FFMA.FTZ R32, R190, R5, -R53 ;  /* 0x00000005be207223 */ /* 0x000fc20000010835 */
[----:B------:R-:W-:Y:S01]  /*77b0*/  FMNMX.FTZ R29, R30, R29, !PT ;  /* 0x0000001d1e1d7209 */ /* 0x000fe20007810000 */
[----:B0-----:R-:W-:-:S01]  /*77c0*/  FFMA.FTZ R12, R188, R5, -R53 ;  /* 0x00000005bc0c7223 */ /* 0x001fc20000010835 */
[----:B------:R-:W-:Y:S01]  /*77d0*/  ISETP.GT.AND P5, PT, R55, 0x48, P1 ;  /* 0x000000483700780c */ /* 0x000fe20000fa4270 */
[----:B------:R-:W-:Y:S01]  /*77e0*/  MUFU.EX2 R15, R15 ;  /* 0x0000000f000f7308 */ /* 0x000fe20000000800 */
[----:B------:R-:W-:-:S02]  /*77f0*/  FMNMX.FTZ R31, R198, R29, !PT ;  /* 0x0000001dc61f7209 */ /* 0x000fc40007810000 */
[----:B------:R-:W-:Y:S02]  /*7800*/  FSEL R34, R34, -INF , !P2 ;  /* 0xff80000022227808 */ /* 0x000fe40005000000 */
[----:B------:R-:W-:Y:S02]  /*7810*/  FMNMX.FTZ R31, R196, R31, !PT ;  /* 0x0000001fc41f7209 */ /* 0x000fe40007810000 */
[----:B------:R-:W-:Y:S01]  /*7820*/  ISETP.LT.OR P3, PT, R51, 0x42, P3 ;  /* 0x000000423300780c */ /* 0x000fe20001f61670 */
[----:B------:R0:W-:Y:S01]  /*7830*/  MUFU.EX2 R29, R12 ;  /* 0x0000000c001d7308 */ /* 0x0001e20000000800 */
[----:B------:R-:W-:Y:S02]  /*7840*/  FMNMX.FTZ R31, R194, R31, !PT ;  /* 0x0000001fc21f7209 */ /* 0x000fe40007810000 */
[----:B------:R-:W-:Y:S02]  /*7850*/  ISETP.GT.AND P4, PT, R55, 0x49, P1 ;  /* 0x000000493700780c */ /* 0x000fe40000f84270 */
[----:B------:R-:W-:-:S02]  /*7860*/  ISETP.LT.OR P5, PT, R51, 0x49, P5 ;  /* 0x000000493300780c */ /* 0x000fc40002fa1670 */
[----:B------:R-:W-:Y:S01]  /*7870*/  FSEL R192, R35, -INF , !P3 ;  /* 0xff80000023c07808 */ /* 0x000fe20005800000 */
[----:B------:R-:W-:Y:S01]  /*7880*/  MUFU.EX2 R20, R20 ;  /* 0x0000001400147308 */ /* 0x000fe20000000800 */
[----:B------:R-:W-:Y:S01]  /*7890*/  FMNMX.FTZ R31, R34, R31, !PT ;  /* 0x0000001f221f7209 */ /* 0x000fe20007810000 */
[----:B0-----:R-:W-:Y:S01]  /*78a0*/  FFMA.FTZ R12, R180, R5, -R53 ;  /* 0x00000005b40c7223 */ /* 0x001fe20000010835 */
[----:B------:R-:W-:Y:S02]  /*78b0*/  ISETP.GT.AND P2, PT, R55, 0x50, P1 ;  /* 0x000000503700780c */ /* 0x000fe40000f44270 */
[----:B------:R-:W-:Y:S02]  /*78c0*/  FSEL R36, R36, -INF , !P5 ;  /* 0xff80000024247808 */ /* 0x000fe40006800000 */
[----:B------:R-:W-:Y:S01]  /*78d0*/  ISETP.LT.OR P4, PT, R51, 0x4a, P4 ;  /* 0x0000004a3300780c */ /* 0x000fe20002781670 */
[----:B------:R-:W-:Y:S01]  /*78e0*/  MUFU.EX2 R24, R24 ;  /* 0x0000001800187308 */ /* 0x000fe20000000800 */
[----:B------:R-:W-:-:S02]  /*78f0*/  FMNMX.FTZ R33, R192, R31, !PT ;  /* 0x0000001fc0217209 */ /* 0x000fc40007810000 */
[----:B------:R-:W-:Y:S02]  /*7900*/  ISETP.GT.AND P3, PT, R55, 0x51, P1 ;  /* 0x000000513700780c */ /* 0x000fe40000f64270 */
[----:B------:R-:W-:Y:S02]  /*7910*/  ISETP.LT.OR P2, PT, R51, 0x51, P2 ;  /* 0x000000513300780c */ /* 0x000fe40001741670 */
[----:B------:R-:W-:Y:S01]  /*7920*/  FSEL R188, R37, -INF , !P4 ;  /* 0xff80000025bc7808 */ /* 0x000fe20006000000 */
[----:B------:R0:W-:Y:S01]  /*7930*/  MUFU.EX2 R31, R12 ;  /* 0x0000000c001f7308 */ /* 0x0001e20000000800 */
[----:B------:R-:W-:Y:S02]  /*7940*/  FMNMX.FTZ R33, R36, R33, !PT ;  /* 0x0000002124217209 */ /* 0x000fe40007810000 */
[----:B------:R-:W-:Y:S02]  /*7950*/  ISETP.GT.AND P5, PT, R55, 0x58, P1 ;  /* 0x000000583700780c */ /* 0x000fe40000fa4270 */
[----:B------:R-:W-:Y:S01]  /*7960*/  FSEL R190, R38, -INF , !P2 ;  /* 0xff80000026be7808 */ /* 0x000fe20005000000 */
[--C-:B------:R-:W-:Y:S01]  /*7970*/  FFMA.FTZ R38, R182, R5, -R53.reuse ;  /* 0x00000005b6267223 */ /* 0x100fe20000010835 */
[----:B------:R-:W-:Y:S01]  /*7980*/  ISETP.LT.OR P3, PT, R51, 0x52, P3 ;  /* 0x000000523300780c */ /* 0x000fe20001f61670 */
[----:B------:R-:W-:Y:S01]  /*7990*/  MUFU.EX2 R26, R26 ;  /* 0x0000001a001a7308 */ /* 0x000fe20000000800 */
[----:B------:R-:W-:Y:S01]  /*79a0*/  FMNMX.FTZ R33, R188, R33, !PT ;  /* 0x00000021bc217209 */ /* 0x000fe20007810000 */
[----:B0-----:R-:W-:Y:S01]  /*79b0*/  FFMA.FTZ R12, R156, R5, -R53 ;  /* 0x000000059c0c7223 */ /* 0x001fe20000010835 */
[----:B------:R-:W-:-:S02]  /*79c0*/  ISETP.GT.AND P4, PT, R55, 0x59, P1 ;  /* 0x000000593700780c */ /* 0x000fc40000f84270 */
[----:B------:R-:W-:Y:S02]  /*79d0*/  ISETP.LT.OR P5, PT, R51, 0x59, P5 ;  /* 0x000000593300780c */ /* 0x000fe40002fa1670 */
[----:B------:R-:W-:Y:S01]  /*79e0*/  FSEL R182, R39, -INF , !P3 ;  /* 0xff80000027b67808 */ /* 0x000fe20005800000 */
[----:B------:R-:W-:Y:S01]  /*79f0*/  MUFU.EX2 R32, R32 ;  /* 0x0000002000207308 */ /* 0x000fe20000000800 */
[----:B------:R-:W-:Y:S02]  /*7a00*/  FMNMX.FTZ R33, R190, R33, !PT ;  /* 0x00000021be217209 */ /* 0x000fe40007810000 */
        /* <DEDUP_REMOVED lines=9> */
[----:B------:R-:W-:Y:S01]  /*7aa0*/  FMNMX.FTZ R35, R40, R35, !PT ;  /* 0x0000002328237209 */ /* 0x000fe20007810000 */
[----:B------:R-:W-:Y:S01]  /*7ab0*/  FFMA.FTZ R41, R74, R5, -R53 ;  /* 0x000000054a297223 */ /* 0x000fe20000010835 */
[----:B------:R-:W-:Y:S02]  /*7ac0*/  ISETP.GT.AND P5, PT, R55, 0x68, P1 ;  /* 0x000000683700780c */ /* 0x000fe40000fa4270 */
[----:B------:R-:W-:-:S02]  /*7ad0*/  FSEL R42, R42, -INF , !P2 ;  /* 0xff8000002a2a7808 */ /* 0x000fc40005000000 */
[----:B------:R-:W-:Y:S01]  /*7ae0*/  ISETP.LT.OR P3, PT, R51, 0x62, P3 ;  /* 0x000000623300780c */ /* 0x000fe20001f61670 */
[----:B------:R-:W-:Y:S01]  /*7af0*/  MUFU.EX2 R162, R162 ;  /* 0x000000a200a27308 */ /* 0x000fe20000000800 */
[----:B------:R-:W-:Y:S01]  /*7b00*/  FMNMX.FTZ R35, R180, R35, !PT ;  /* 0x00000023b4237209 */ /* 0x000fe20007810000 */
[-CC-:B0-----:R-:W-:Y:S01]  /*7b10*/  FFMA.FTZ R12, R80, R5.reuse, -R53.reuse ;  /* 0x00000005500c7223 */ /* 0x181fe20000010835 */
[----:B------:R-:W-:Y:S02]  /*7b20*/  ISETP.GT.AND P4, PT, R55, 0x69, P1 ;  /* 0x000000693700780c */ /* 0x000fe40000f84270 */
[----:B------:R-:W-:Y:S02]  /*7b30*/  ISETP.LT.OR P5, PT, R51, 0x69, P5 ;  /* 0x000000693300780c */ /* 0x000fe40002fa1670 */
[----:B------:R-:W-:Y:S01]  /*7b40*/  FSEL R156, R43, -INF , !P3 ;  /* 0xff8000002b9c7808 */ /* 0x000fe20005800000 */
[----:B------:R-:W-:Y:S01]  /*7b50*/  FFMA.FTZ R43, R66, R5, -R53 ;  /* 0x00000005422b7223 */ /* 0x000fe20000010835 */
[----:B------:R-:W-:Y:S01]  /*7b60*/  FMNMX.FTZ R35, R42, R35, !PT ;  /* 0x000000232a237209 */ /* 0x000fe20007810000 */
[----:B------:R-:W-:Y:S01]  /*7b70*/  MUFU.EX2 R154, R154 ;  /* 0x0000009a009a7308 */ /* 0x000fe20000000800 */
[----:B------:R-:W-:-:S02]  /*7b80*/  ISETP.GT.AND P2, PT, R55, 0x70, P1 ;  /* 0x000000703700780c */ /* 0x000fc40000f44270 */
[----:B------:R-:W-:Y:S02]  /*7b90*/  FSEL R44, R44, -INF , !P5 ;  /* 0xff8000002c2c7808 */ /* 0x000fe40006800000 */
[----:B------:R-:W-:Y:S02]  /*7ba0*/  ISETP.LT.OR P4, PT, R51, 0x6a, P4 ;  /* 0x0000006a3300780c */ /* 0x000fe40002781670 */
[----:B------:R-:W-:Y:S01]  /*7bb0*/  FMNMX.FTZ R37, R156, R35, !PT ;  /* 0x000000239c257209 */ /* 0x000fe20007810000 */
[----:B------:R-:W-:Y:S01]  /*7bc0*/  MUFU.EX2 R202, R202 ;  /* 0x000000ca00ca7308 */ /* 0x000fe20000000800 */
[----:B------:R-:W-:Y:S02]  /*7bd0*/  ISETP.GT.AND P3, PT, R55, 0x71, P1 ;  /* 0x000000713700780c */ /* 0x000fe40000f64270 */
[----:B------:R-:W-:Y:S02]  /*7be0*/  ISETP.LT.OR P2, PT, R51, 0x71, P2 ;  /* 0x000000713300780c */ /* 0x000fe40001741670 */
[----:B------:R-:W-:-:S02]  /*7bf0*/  FSEL R80, R45, -INF , !P4 ;  /* 0xff8000002d507808 */ /* 0x000fc40006000000 */
[----:B------:R-:W-:Y:S01]  /*7c00*/  FMNMX.FTZ R37, R44, R37, !PT ;  /* 0x000000252c257209 */ /* 0x000fe20007810000 */
[----:B------:R0:W-:Y:S01]  /*7c10*/  MUFU.EX2 R35, R12 ;  /* 0x0000000c00237308 */ /* 0x0001e20000000800 */
[----:B------:R-:W-:Y:S02]  /*7c20*/  ISETP.GT.AND P5, PT, R55, 0x78, P1 ;  /* 0x000000783700780c */ /* 0x000fe40000fa4270 */
[----:B------:R-:W-:Y:S02]  /*7c30*/  ISETP.LT.OR P3, PT, R51, 0x72, P3 ;  /* 0x000000723300780c */ /* 0x000fe40001f61670 */
[----:B------:R-:W-:Y:S02]  /*7c40*/  FSEL R46, R46, -INF , !P2 ;  /* 0xff8000002e2e7808 */ /* 0x000fe40005000000 */
[----:B------:R-:W-:Y:S01]  /*7c50*/  FMNMX.FTZ R37, R80, R37, !PT ;  /* 0x0000002550257209 */ /* 0x000fe20007810000 */
[----:B------:R-:W-:Y:S01]  /*7c60*/  MUFU.EX2 R60, R60 ;  /* 0x0000003c003c7308 */ /* 0x000fe20000000800 */
[----:B------:R-:W-:-:S02]  /*7c70*/  ISETP.GT.AND P1, PT, R55, 0x79, P1 ;  /* 0x000000793700780c */ /* 0x000fc40000f24270 */
[----:B------:R-:W-:Y:S02]  /*7c80*/  ISETP.LT.OR P5, PT, R51, 0x79, P5 ;  /* 0x000000793300780c */ /* 0x000fe40002fa1670 */
[----:B------:R-:W-:Y:S01]  /*7c90*/  FSEL R78, R47, -INF , !P3 ;  /* 0xff8000002f4e7808 */ /* 0x000fe20005800000 */
[--C-:B------:R-:W-:Y:S01]  /*7ca0*/  FFMA.FTZ R47, R58, R5, -R53.reuse ;  /* 0x000000053a2f7223 */ /* 0x100fe20000010835 */
[----:B------:R-:W-:Y:S01]  /*7cb0*/  FMNMX.FTZ R37, R46, R37, !PT ;  /* 0x000000252e257209 */ /* 0x000fe20007810000 */
[-CC-:B------:R-:W-:Y:S01]  /*7cc0*/  FFMA.FTZ R58, R64, R5.reuse, -R53.reuse ;  /* 0x00000005403a7223 */ /* 0x180fe20000010835 */
[----:B------:R-:W-:Y:S01]  /*7cd0*/  ISETP.LT.OR P1, PT, R51, 0x7a, P1 ;  /* 0x0000007a3300780c */ /* 0x000fe20000f21670 */
[----:B------:R-:W-:Y:S01]  /*7ce0*/  FFMA.FTZ R64, R76, R5, -R53 ;  /* 0x000000054c407223 */ /* 0x000fe20000010835 */
[----:B------:R-:W-:Y:S01]  /*7cf0*/  FSEL R48, R48, -INF , !P5 ;  /* 0xff80000030307808 */ /* 0x000fe20006800000 */
[----:B------:R-:W-:Y:S01]  /*7d00*/  MUFU.EX2 R43, R43 ;  /* 0x0000002b002b7308 */ /* 0x000fe20000000800 */
[----:B------:R-:W-:-:S02]  /*7d10*/  FMNMX.FTZ R39, R78, R37, !PT ;  /* 0x000000254e277209 */ /* 0x000fc40007810000 */
[----:B------:R-:W-:Y:S02]  /*7d20*/  FSEL R74, R49, -INF , !P1 ;  /* 0xff800000314a7808 */ /* 0x000fe40004800000 */
[----:B------:R-:W-:Y:S02]  /*7d30*/  FMNMX.FTZ R39, R48, R39, !PT ;  /* 0x0000002730277209 */ /* 0x000fe40007810000 */
[----:B------:R-:W-:Y:S01]  /*7d40*/  FSEL R51, R4, RZ, P6 ;  /* 0x000000ff04337208 */ /* 0x000fe20003000000 */
[----:B------:R-:W-:Y:S01]  /*7d50*/  MUFU.EX2 R37, R41 ;  /* 0x0000002900257308 */ /* 0x000fe20000000800 */
[----:B0-----:R-:W-:Y:S01]  /*7d60*/  FMNMX.FTZ R12, R74, R39, !PT ;  /* 0x000000274a0c7209 */ /* 0x001fe20007810000 */
[-CC-:B------:R-:W-:Y:S01]  /*7d70*/  FFMA.FTZ R39, R56, R5.reuse, -R53.reuse ;  /* 0x0000000538277223 */ /* 0x180fe20000010835 */
[----:B------:R-:W-:-:S01]  /*7d80*/  FFMA.FTZ R56, R62, R5, -R53 ;  /* 0x000000053e387223 */ /* 0x000fc20000010835 */
[----:B------:R-:W-:Y:S01]  /*7d90*/  FADD.FTZ R52, -R51, R8 ;  /* 0x0000000833347221 */ /* 0x000fe20000010100 */
[----:B------:R-:W-:-:S01]  /*7da0*/  FFMA.FTZ R62, R68, R5, -R53 ;  /* 0x00000005443e7223 */ /* 0x000fc20000010835 */
[----:B------:R-:W0:Y:S01]  /*7db0*/  SHFL.BFLY PT, R45, R12, 0x2, 0x1f ;  /* 0x0c401f000c2d7f89 */ /* 0x000e2200000e0000 */
[----:B------:R-:W-:-:S01]  /*7dc0*/  FFMA.FTZ R8, R50, R5, -R53 ;  /* 0x0000000532087223 */ /* 0x000fc20000010835 */
[----:B------:R1:W-:Y:S08]  /*7dd0*/  MUFU.EX2 R41, R47 ;  /* 0x0000002f00297308 */ /* 0x0003f00000000800 */
[----:B------:R-:W-:Y:S01]  /*7de0*/  MUFU.EX2 R39, R39 ;  /* 0x0000002700277308 */ /* 0x000fe20000000800 */
[----:B-1----:R-:W-:-:S07]  /*7df0*/  FFMA.FTZ R47, R72, R5, -R53 ;  /* 0x00000005482f7223 */ /* 0x002fce0000010835 */
[----:B------:R-:W-:Y:S01]  /*7e00*/  MUFU.EX2 R56, R56 ;  /* 0x0000003800387308 */ /* 0x000fe20000000800 */
[----:B0-----:R-:W-:Y:S01]  /*7e10*/  FMNMX.FTZ R49, R12, R45, !PT ;  /* 0x0000002d0c317209 */ /* 0x001fe20007810000 */
[-C--:B------:R-:W-:Y:S01]  /*7e20*/  FFMA.FTZ R45, R70, R5.reuse, -R53 ;  /* 0x00000005462d7223 */ /* 0x080fe20000010835 */
[----:B------:R-:W-:-:S05]  /*7e30*/  FMUL.FTZ R53, R52, R5 ;  /* 0x0000000534357220 */ /* 0x000fca0000410000 */
[----:B------:R-:W-:Y:S01]  /*7e40*/  MUFU.EX2 R58, R58 ;  /* 0x0000003a003a7308 */ /* 0x000fe20000000800 */
[----:B------:R-:W0:Y:S07]  /*7e50*/  SHFL.BFLY PT, R12, R49, 0x1, 0x1f ;  /* 0x0c201f00310c7f89 */ /* 0x000e2e00000e0000 */
[----:B------:R-:W1:Y:S08]  /*7e60*/  MUFU.EX2 R53, R53 ;  /* 0x0000003500357308 */ /* 0x000e700000000800 */
[----:B------:R-:W-:Y:S08]  /*7e70*/  MUFU.EX2 R62, R62 ;  /* 0x0000003e003e7308 */ /* 0x000ff00000000800 */
[----:B------:R-:W-:Y:S01]  /*7e80*/  MUFU.EX2 R45, R45 ;  /* 0x0000002d002d7308 */ /* 0x000fe20000000800 */
[----:B0-----:R-:W-:-:S04]  /*7e90*/  FMNMX.FTZ R12, R49, R12, !PT ;  /* 0x0000000c310c7209 */ /* 0x001fc80007810000 */
[C---:B------:R-:W-:Y:S01]  /*7ea0*/  FSETP.NEU.FTZ.AND P1, PT, R12.reuse, -INF , PT ;  /* 0xff8000000c00780b */ /* 0x040fe20003f3d000 */
[----:B------:R-:W-:-:S02]  /*7eb0*/  FFMA.FTZ R51, R12, R5, -8 ;  /* 0xc10000000c337423 */ /* 0x000fc40000010005 */
[----:B------:R0:W-:Y:S01]  /*7ec0*/  MUFU.EX2 R49, R57 ;  /* 0x0000003900317308 */ /* 0x0001e20000000800 */
[----:B------:R-:W-:Y:S02]  /*7ed0*/  FSEL R72, R12, RZ, P1 ;  /* 0x000000ff0c487208 */ /* 0x000fe40000800000 */
[----:B------:R-:W-:-:S03]  /*7ee0*/  FSEL R51, R51, RZ, P1 ;  /* 0x000000ff33337208 */ /* 0x000fc60000800000 */
[----:B------:R-:W-:Y:S02]  /*7ef0*/  FADD.FTZ R72, -R72, R9 ;  /* 0x0000000948487221 */ /* 0x000fe40000010100 */
[----:B------:R-:W-:Y:S01]  /*7f00*/  MUFU.EX2 R64, R64 ;  /* 0x0000004000407308 */ /* 0x000fe20000000800 */
[----:B------:R-:W-:-:S01]  /*7f10*/  FFMA.FTZ R55, R200, R5, -R51 ;  /* 0x00000005c8377223 */ /* 0x000fc20000010833 */
[-CC-:B------:R-:W-:Y:S01]  /*7f20*/  FFMA.FTZ R50, R82, R5.reuse, -R51.reuse ;  /* 0x0000000552327223 */ /* 0x180fe20000010833 */
[-C--:B------:R-:W-:Y:S01]  /*7f30*/  FMUL.FTZ R72, R72, R5.reuse ;  /* 0x0000000548487220 */ /* 0x080fe20000410000 */
[-CC-:B------:R-:W-:Y:S01]  /*7f40*/  FFMA.FTZ R52, R84, R5.reuse, -R51.reuse ;  /* 0x0000000554347223 */ /* 0x180fe20000010833 */
[----:B0-----:R-:W-:-:S01]  /*7f50*/  FFMA.FTZ R57, R86, R5, -R51 ;  /* 0x0000000556397223 */ /* 0x001fc20000010833 */
[-CC-:B------:R-:W-:Y:S01]  /*7f60*/  FFMA.FTZ R59, R152, R5.reuse, -R51.reuse ;  /* 0x00000005983b7223 */ /* 0x180fe20000010833 */
[----:B------:R-:W-:-:S01]  /*7f70*/  FFMA.FTZ R66, R158, R5, -R51 ;  /* 0x000000059e427223 */ /* 0x000fc20000010833 */
[----:B------:R-:W-:Y:S01]  /*7f80*/  MUFU.EX2 R55, R55 ;  /* 0x0000003700377308 */ /* 0x000fe20000000800 */
[----:B-1----:R-:W-:-:S01]  /*7f90*/  FFMA.FTZ R82, R53, R3, R14 ;  /* 0x0000000335527223 */ /* 0x002fc2000001000e */
[-CC-:B------:R-:W-:Y:S01]  /*7fa0*/  FFMA.FTZ R61, R160, R5.reuse, -R51.reuse ;  /* 0x00000005a03d7223 */ /* 0x180fe20000010833 */
[----:B------:R-:W-:-:S01]  /*7fb0*/  FFMA.FTZ R68, R164, R5, -R51 ;  /* 0x00000005a4447223 */ /* 0x000fc20000010833 */
[----:B------:R-:W-:Y:S01]  /*7fc0*/  FFMA.FTZ R63, R166, R5, -R51 ;  /* 0x00000005a63f7223 */ /* 0x000fe20000010833 */
[----:B------:R-:W-:-:S01]  /*7fd0*/  FADD.FTZ R82, R13, R82 ;  /* 0x000000520d527221 */ /* 0x000fc20000010000 */
[-CC-:B------:R-:W-:Y:S01]  /*7fe0*/  FFMA.FTZ R70, R184, R5.reuse, -R51.reuse ;  /* 0x00000005b8467223 */ /* 0x180fe20000010833 */
[----:B------:R-:W-:-:S01]  /*7ff0*/  FFMA.FTZ R65, R186, R5, -R51 ;  /* 0x00000005ba417223 */ /* 0x000fc20000010833 */
[----:B------:R-:W0:Y:S01]  /*8000*/  MUFU.EX2 R72, R72 ;  /* 0x0000004800487308 */ /* 0x000e220000000800 */
[----:B------:R-:W-:-:S01]  /*8010*/  FADD.FTZ R73, R15, R82 ;  /* 0x000000520f497221 */ /* 0x000fc20000010000 */
[-CC-:B------:R-:W-:Y:S01]  /*8020*/  FFMA.FTZ R28, R28, R5.reuse, -R51.reuse ;  /* 0x000000051c1c7223 */ /* 0x180fe20000010833 */
[----:B------:R-:W-:-:S01]  /*8030*/  FFMA.FTZ R30, R30, R5, -R51 ;  /* 0x000000051e1e7223 */ /* 0x000fc20000010833 */
[----:B------:R-:W-:Y:S01]  /*8040*/  FFMA.FTZ R67, R198, R5, -R51 ;  /* 0x00000005c6437223 */ /* 0x000fe20000010833 */
[----:B------:R-:W-:-:S01]  /*8050*/  FADD.FTZ R82, R20, R73 ;  /* 0x0000004914527221 */ /* 0x000fc20000010000 */
        /* <DEDUP_REMOVED lines=16> */
[----:B------:R-:W-:-:S02]  /*8160*/  FFMA.FTZ R48, R48, R5, -R51 ;  /* 0x0000000530307223 */ /* 0x000fc40000010833 */
[----:B------:R-:W0:Y:S01]  /*8170*/  MUFU.EX2 R57, R57 ;  /* 0x0000003900397308 */ /* 0x000e220000000800 */
[----:B-1----:R-:W-:-:S07]  /*8180*/  FADD.FTZ R3, R50, R3 ;  /* 0x0000000332037221 */ /* 0x002fce0000010000 */
[----:B------:R-:W1:Y:S01]  /*8190*/  MUFU.EX2 R59, R59 ;  /* 0x0000003b003b7308 */ /* 0x000e620000000800 */
[----:B--2---:R-:W-:-:S01]  /*81a0*/  FADD.FTZ R2, R52, R3 ;  /* 0x0000000334027221 */ /* 0x004fc20000010000 */
[----:B------:R-:W-:Y:S01]  /*81b0*/  FADD.FTZ R3, R21, R82 ;  /* 0x0000005215037221 */ /* 0x000fe20000010000 */
[----:B------:R-:W-:-:S05]  /*81c0*/  FFMA.FTZ R82, R182, R5, -R51 ;  /* 0x00000005b6527223 */ /* 0x000fca0000010833 */
[----:B------:R-:W2:Y:S01]  /*81d0*/  MUFU.EX2 R66, R66 ;  /* 0x0000004200427308 */ /* 0x000ea20000000800 */
[----:B0-----:R-:W-:-:S07]  /*81e0*/  FADD.FTZ R2, R57, R2 ;  /* 0x0000000239027221 */ /* 0x001fce0000010000 */
[----:B------:R-:W0:Y:S01]  /*81f0*/  MUFU.EX2 R61, R61 ;  /* 0x0000003d003d7308 */ /* 0x000e220000000800 */
[----:B-1----:R-:W-:-:S01]  /*8200*/  FADD.FTZ R75, R59, R2 ;  /* 0x000000023b4b7221 */ /* 0x002fc20000010000 */
[----:B------:R-:W-:-:S04]  /*8210*/  FADD.FTZ R2, R24, R3 ;  /* 0x0000000318027221 */ /* 0x000fc80000010000 */
[----:B------:R-:W-:Y:S02]  /*8220*/  FADD.FTZ R3, R25, R2 ;  /* 0x0000000219037221 */ /* 0x000fe40000010000 */
[----:B------:R-:W1:Y:S01]  /*8230*/  MUFU.EX2 R68, R68 ;  /* 0x0000004400447308 */ /* 0x000e620000000800 */
[----:B--2---:R-:W-:-:S01]  /*8240*/  FADD.FTZ R84, R66, R75 ;  /* 0x0000004b42547221 */ /* 0x004fc20000010000 */
[----:B------:R-:W-:-:S04]  /*8250*/  FADD.FTZ R2, R26, R3 ;  /* 0x000000031a027221 */ /* 0x000fc80000010000 */
[----:B------:R-:W-:Y:S02]  /*8260*/  FADD.FTZ R3, R27, R2 ;  /* 0x000000021b037221 */ /* 0x000fe40000010000 */
[----:B------:R-:W2:Y:S01]  /*8270*/  MUFU.EX2 R63, R63 ;  /* 0x0000003f003f7308 */ /* 0x000ea20000000800 */
[----:B0-----:R-:W-:-:S01]  /*8280*/  FADD.FTZ R75, R61, R84 ;  /* 0x000000543d4b7221 */ /* 0x001fc20000010000 */
[----:B------:R-:W-:-:S04]  /*8290*/  FADD.FTZ R2, R32, R3 ;  /* 0x0000000320027221 */ /* 0x000fc80000010000 */
[----:B------:R-:W-:Y:S02]  /*82a0*/  FADD.FTZ R3, R29, R2 ;  /* 0x000000021d037221 */ /* 0x000fe40000010000 */
[----:B------:R-:W0:Y:S01]  /*82b0*/  MUFU.EX2 R70, R70 ;  /* 0x0000004600467308 */ /* 0x000e220000000800 */
[----:B-1----:R-:W-:-:S01]  /*82c0*/  FADD.FTZ R84, R68, R75 ;  /* 0x0000004b44547221 */ /* 0x002fc20000010000 */
[----:B------:R-:W-:-:S04]  /*82d0*/  FADD.FTZ R2, R38, R3 ;  /* 0x0000000326027221 */ /* 0x000fc80000010000 */
[----:B------:R-:W-:Y:S02]  /*82e0*/  FADD.FTZ R3, R31, R2 ;  /* 0x000000021f037221 */ /* 0x000fe40000010000 */
[----:B------:R-:W1:Y:S01]  /*82f0*/  MUFU.EX2 R65, R65 ;  /* 0x0000004100417308 */ /* 0x000e620000000800 */
[----:B--2---:R-:W-:-:S07]  /*8300*/  FADD.FTZ R75, R63, R84 ;  /* 0x000000543f4b7221 */ /* 0x004fce0000010000 */
[----:B------:R-:W2:Y:S01]  /*8310*/  MUFU.EX2 R28, R28 ;  /* 0x0000001c001c7308 */ /* 0x000ea20000000800 */
[----:B0-----:R-:W-:-:S07]  /*8320*/  FADD.FTZ R40, R70, R75 ;  /* 0x0000004b46287221 */ /* 0x001fce0000010000 */
[----:B------:R-:W0:Y:S01]  /*8330*/  MUFU.EX2 R30, R30 ;  /* 0x0000001e001e7308 */ /* 0x000e220000000800 */
[----:B-1----:R-:W-:-:S01]  /*8340*/  FADD.FTZ R75, R65, R40 ;  /* 0x00000028414b7221 */ /* 0x002fc20000010000 */
[----:B------:R-:W-:Y:S01]  /*8350*/  FFMA.FTZ R40, R42, R5, -R51 ;  /* 0x000000052a287223 */ /* 0x000fe20000010833 */
[----:B------:R-:W-:-:S04]  /*8360*/  FADD.FTZ R42, R162, R3 ;  /* 0x00000003a22a7221 */ /* 0x000fc80000010000 */
[----:B------:R-:W-:Y:S01]  /*8370*/  FADD.FTZ R3, R33, R42 ;  /* 0x0000002a21037221 */ /* 0x000fe20000010000 */
[----:B------:R-:W1:Y:S01]  /*8380*/  MUFU.EX2 R67, R67 ;  /* 0x0000004300437308 */ /* 0x000e620000000800 */
[----:B--2---:R-:W-:-:S07]  /*8390*/  FADD.FTZ R75, R28, R75 ;  /* 0x0000004b1c4b7221 */ /* 0x004fce0000010000 */
[----:B------:R-:W2:Y:S01]  /*83a0*/  MUFU.EX2 R9, R196 ;  /* 0x000000c400097308 */ /* 0x000ea20000000800 */
[----:B0-----:R-:W-:-:S01]  /*83b0*/  FADD.FTZ R2, R30, R75 ;  /* 0x0000004b1e027221 */ /* 0x001fc20000010000 */
[-CC-:B------:R-:W-:Y:S01]  /*83c0*/  FFMA.FTZ R75, R156, R5.reuse, -R51.reuse ;  /* 0x000000059c4b7223 */ /* 0x180fe20000010833 */
[----:B------:R-:W-:-:S05]  /*83d0*/  FFMA.FTZ R51, R74, R5, -R51 ;  /* 0x000000054a337223 */ /* 0x000fca0000010833 */
[----:B------:R-:W0:Y:S01]  /*83e0*/  MUFU.EX2 R76, R76 ;  /* 0x0000004c004c7308 */ /* 0x000e220000000800 */
[----:B-1----:R-:W-:-:S07]  /*83f0*/  FADD.FTZ R2, R67, R2 ;  /* 0x0000000243027221 */ /* 0x002fce0000010000 */
[----:B------:R-:W1:Y:S01]  /*8400*/  MUFU.EX2 R34, R34 ;  /* 0x0000002200227308 */ /* 0x000e620000000800 */
[----:B--2---:R-:W-:-:S01]  /*8410*/  FADD.FTZ R79, R9, R2 ;  /* 0x00000002094f7221 */ /* 0x004fc20000010000 */
[----:B------:R-:W-:-:S04]  /*8420*/  FADD.FTZ R2, R154, R3 ;  /* 0x000000039a027221 */ /* 0x000fc80000010000 */
[----:B------:R-:W-:Y:S02]  /*8430*/  FADD.FTZ R3, R35, R2 ;  /* 0x0000000223037221 */ /* 0x000fe40000010000 */
[----:B------:R-:W2:Y:S01]  /*8440*/  MUFU.EX2 R69, R69 ;  /* 0x0000004500457308 */ /* 0x000ea20000000800 */
[----:B0-----:R-:W-:-:S01]  /*8450*/  FADD.FTZ R79, R76, R79 ;  /* 0x0000004f4c4f7221 */ /* 0x001fc20000010000 */
[----:B------:R-:W-:-:S06]  /*8460*/  FADD.FTZ R42, R202, R3 ;  /* 0x00000003ca2a7221 */ /* 0x000fcc0000010000 */
[----:B------:R-:W0:Y:S01]  /*8470*/  MUFU.EX2 R36, R36 ;  /* 0x0000002400247308 */ /* 0x000e220000000800 */
[----:B-1----:R-:W-:-:S01]  /*8480*/  FADD.FTZ R2, R34, R79 ;  /* 0x0000004f22027221 */ /* 0x002fc20000010000 */
[----:B------:R-:W-:-:S04]  /*8490*/  FADD.FTZ R79, R37, R42 ;  /* 0x0000002a254f7221 */ /* 0x000fc80000010000 */
[----:B------:R-:W-:Y:S02]  /*84a0*/  FADD.FTZ R42, R60, R79 ;  /* 0x0000004f3c2a7221 */ /* 0x000fe40000010000 */
[----:B------:R-:W1:Y:S01]  /*84b0*/  MUFU.EX2 R71, R71 ;  /* 0x0000004700477308 */ /* 0x000e620000000800 */
[----:B--2---:R-:W-:-:S07]  /*84c0*/  FADD.FTZ R3, R69, R2 ;  /* 0x0000000245037221 */ /* 0x004fce0000010000 */
[----:B------:R-:W2:Y:S01]  /*84d0*/  MUFU.EX2 R73, R73 ;  /* 0x0000004900497308 */ /* 0x000ea20000000800 */
[----:B0-----:R-:W-:-:S01]  /*84e0*/  FADD.FTZ R2, R36, R3 ;  /* 0x0000000324027221 */ /* 0x001fc20000010000 */
[----:B------:R-:W-:-:S06]  /*84f0*/  FADD.FTZ R3, R39, R42 ;  /* 0x0000002a27037221 */ /* 0x000fcc0000010000 */
        /* <DEDUP_REMOVED lines=11> */
[----:B-1----:R-:W-:-:S07]  /*85b0*/  FADD.FTZ R42, R77, R42 ;  /* 0x0000002a4d2a7221 */ /* 0x002fce0000010000 */
[----:B------:R-:W1:Y:S01]  /*85c0*/  MUFU.EX2 R75, R75 ;  /* 0x0000004b004b7308 */ /* 0x000e620000000800 */
[----:B--2---:R-:W-:-:S01]  /*85d0*/  FADD.FTZ R3, R180, R42 ;  /* 0x0000002ab4037221 */ /* 0x004fc20000010000 */
[----:B------:R-:W-:-:S06]  /*85e0*/  FADD.FTZ R42, R62, R79 ;  /* 0x0000004f3e2a7221 */ /* 0x000fcc0000010000 */
[----:B------:R-:W2:Y:S01]  /*85f0*/  MUFU.EX2 R81, R44 ;  /* 0x0000002c00517308 */ /* 0x000ea20000000800 */
[----:B0-----:R-:W-:-:S01]  /*8600*/  FADD.FTZ R2, R40, R3 ;  /* 0x0000000328027221 */ /* 0x001fc20000010000 */
[----:B------:R-:W-:-:S04]  /*8610*/  FADD.FTZ R3, R45, R42 ;  /* 0x0000002a2d037221 */ /* 0x000fc80000010000 */
[----:B------:R-:W-:Y:S02]  /*8620*/  FADD.FTZ R42, R64, R3 ;  /* 0x00000003402a7221 */ /* 0x000fe40000010000 */
        /* <DEDUP_REMOVED lines=11> */
[----:B0-----:R-:W-:-:S04]  /*86e0*/  FADD.FTZ R42, R54, R3 ;  /* 0x00000003362a7221 */ /* 0x001fc80000010000 */
[----:B------:R-:W-:-:S03]  /*86f0*/  FADD.FTZ R3, R49, R42 ;  /* 0x0000002a31037221 */ /* 0x000fc60000010000 */
[----:B------:R-:W0:Y:S01]  /*8700*/  MUFU.EX2 R8, R8 ;  /* 0x0000000800087308 */ /* 0x000e220000000800 */
[----:B-1----:R-:W-:-:S07]  /*8710*/  FADD.FTZ R2, R83, R2 ;  /* 0x0000000253027221 */ /* 0x002fce0000010000 */
[----:B------:R-:W1:Y:S01]  /*8720*/  MUFU.EX2 R51, R51 ;  /* 0x0000003300337308 */ /* 0x000e620000000800 */
[----:B--2---:R-:W-:-:S01]  /*8730*/  FADD.FTZ R2, R85, R2 ;  /* 0x0000000255027221 */ /* 0x004fc20000010000 */
[----:B0-----:R-:W-:-:S03]  /*8740*/  FADD.FTZ R3, R8, R3 ;  /* 0x0000000308037221 */ /* 0x001fc60000010000 */
[----:B-1----:R-:W-:Y:S01]  /*8750*/  FADD.FTZ R2, R51, R2 ;  /* 0x0000000233027221 */ /* 0x002fe20000010000 */
[----:B------:R-:W-:Y:S06]  /*8760*/  @!P0 BRA `(.L_x_1032) ;  /* 0x0000000000048947 */ /* 0x000fec0003800000 */
[----:B------:R-:W-:Y:S01]  /*8770*/  BPT.TRAP 0x1 ;  /* 0x000000040000795c */ /* 0x000fe20000300000 */
.L_x_1032:
[----:B------:R-:W-:Y:S01]  /*8780*/  ULEA UR6, UR32, UR38, 0x3 ;  /* 0x0000002620067291 */ /* 0x000fe2000f8e183f */
[----:B------:R-:W-:Y:S01]  /*8790*/  ISETP.GT.AND P1, PT, R11, R10, PT ;  /* 0x0000000a0b00720c */ /* 0x000fe20003f24270 */
[----:B------:R-:W-:Y:S01]  /*87a0*/  UMOV UR33, UR37 ;  /* 0x0000002500217c82 */ /* 0x000fe20008000000 */
[----:B------:R-:W-:Y:S01]  /*87b0*/  F2FP.SATFINITE.E4M3.F32.PACK_AB_MERGE_C R15, R20, R15, RZ ;  /* 0x0000000f140f723e */ /* 0x000fe200048070ff */
[----:B------:R-:W-:Y:S01]  /*87c0*/  UIADD3 UR6, UR6, 0x22860, URZ ;  /* 0x0002286006067890 */ /* 0x000fe2000fffe03f */
[----:B------:R-:W-:Y:S01]  /*87d0*/  F2FP.SATFINITE.E4M3.F32.PACK_AB_MERGE_C R25, R26, R25, RZ ;  /* 0x000000191a19723e */ /* 0x000fe200048070ff */
[----:B------:R-:W-:Y:S01]  /*87e0*/  UMOV UR32, UR36 ;  /* 0x0000002400207c82 */ /* 0x000fe20008000000 */
[----:B------:R-:W-:Y:S01]  /*87f0*/  F2FP.SATFINITE.E4M3.F32.PACK_AB_MERGE_C R9, R76, R9, RZ ;  /* 0x000000094c09723e */ /* 0x000fe200048070ff */
[----:B------:R-:W-:Y:S01]  /*8800*/  UPRMT UR6, UR40, 0x654, UR6 ;  /* 0x0000065428067896 */ /* 0x000fe20008000006 */
[----:B------:R-:W-:Y:S01]  /*8810*/  F2FP.SATFINITE.E4M3.F32.PACK_AB_MERGE_C R8, R8, R49, RZ ;  /* 0x000000310808723e */ /* 0x000fe200048070ff */
[-C--:B------:R-:W-:Y:S01]  /*8820*/  FMUL.FTZ R88, R88, R53.reuse ;  /* 0x0000003558587220 */ /* 0x080fe20000410000 */
[----:B------:R-:W-:Y:S01]  /*8830*/  F2FP.SATFINITE.E4M3.F32.PACK_AB_MERGE_C R52, R57, R52, RZ ;  /* 0x000000343934723e */ /* 0x000fe200048070ff */
[----:B------:R-:W-:Y:S01]  /*8840*/  FMUL.FTZ R89, R89, R53 ;  /* 0x0000003559597220 */ /* 0x000fe20000410000 */
[----:B------:R-:W-:Y:S01]  /*8850*/  F2FP.SATFINITE.E4M3.F32.PACK_AB_MERGE_C R61, R68, R61, RZ ;  /* 0x0000003d443d723e */ /* 0x000fe200048070ff */
[----:B------:R-:W-:Y:S01]  /*8860*/  FMUL.FTZ R92, R92, R53 ;  /* 0x000000355c5c7220 */ /* 0x000fe20000410000 */
[----:B------:R-:W-:Y:S01]  /*8870*/  F2FP.SATFINITE.E4M3.F32.PACK_AB_MERGE_C R29, R38, R29, RZ ;  /* 0x0000001d261d723e */ /* 0x000fe200048070ff */
[----:B------:R-:W-:Y:S01]  /*8880*/  FMUL.FTZ R93, R93, R53 ;  /* 0x000000355d5d7220 */ /* 0x000fe20000410000 */
[----:B------:R-:W-:Y:S01]  /*8890*/  F2FP.SATFINITE.E4M3.F32.PACK_AB_MERGE_C R28, R28, R65, RZ ;  /* 0x000000411c1c723e */ /* 0x000fe200048070ff */
[----:B------:R-:W-:Y:S01]  /*88a0*/  SYNCS.ARRIVE.TRANS64.RED.A1T0 RZ, [UR6], RZ ;  /* 0x000000ffffff79a7 */ /* 0x000fe20008100406 */
[----:B------:R-:W-:Y:S01]  /*88b0*/  F2FP.SATFINITE.E4M3.F32.PACK_AB_MERGE_C R33, R154, R33, RZ ;  /* 0x000000219a21723e */ /* 0x000fe200048070ff */
[----:B------:R-:W-:Y:S01]  /*88c0*/  FMUL.FTZ R96, R96, R53 ;  /* 0x0000003560607220 */ /* 0x000fe20000410000 */
        /* <DEDUP_REMOVED lines=14> */
[----:B------:R-:W-:Y:S01]  /*89b0*/  F2FP.SATFINITE.E4M3.F32.PACK_AB_MERGE_C R163, R67, R30, R9 ;  /* 0x0000001e43a3723e */ /* 0x000fe20004807009 */
[----:B------:R-:W-:Y:S01]  /*89c0*/  FMUL.FTZ R112, R112, R53 ;  /* 0x0000003570707220 */ /* 0x000fe20000410000 */
[----:B------:R-:W-:Y:S01]  /*89d0*/  F2FP.SATFINITE.E4M3.F32.PACK_AB_MERGE_C R154, R54, R47, R8 ;  /* 0x0000002f369a723e */ /* 0x000fe20004807008 */
[-C--:B------:R-:W-:Y:S01]  /*89e0*/  FMUL.FTZ R113, R113, R53.reuse ;  /* 0x0000003571717220 */ /* 0x080fe20000410000 */
[----:B------:R-:W-:Y:S01]  /*89f0*/  F2FP.SATFINITE.E4M3.F32.PACK_AB_MERGE_C R164, R13, R14, R15 ;  /* 0x0000000e0da4723e */ /* 0x000fe2000480700f */
[----:B------:R-:W-:Y:S01]  /*8a00*/  FMUL.FTZ R116, R116, R53 ;  /* 0x0000003574747220 */ /* 0x000fe20000410000 */
        /* <DEDUP_REMOVED lines=62> */
[----:B------:R-:W-:-:S02]  /*8df0*/  VIADD R11, R11, 0xffffffff ;  /* 0xffffffff0b0b7836 */ /* 0x000fc40000000000 */
[----:B------:R-:W-:Y:S02]  /*8e00*/  IMAD.MOV.U32 R9, RZ, RZ, R12 ;  /* 0x000000ffff097224 */ /* 0x000fe400078e000c */
[----:B------:R-:W-:Y:S01]  /*8e10*/  IMAD.MOV.U32 R8, RZ, RZ, R4 ;  /* 0x000000ffff087224 */ /* 0x000fe200078e0004 */
[----:B------:R-:W-:Y:S06]  /*8e20*/  @P1 BRA `(.L_x_1033) ;  /* 0xffffffc800201947 */ /* 0x000fec000383ffff */
.L_x_1014:
[----:B------:R-:W-:Y:S01]  /*8e30*/  UISETP.NE.AND UP1, UPT, UR46, URZ, UPT ;  /* 0x0000003f2e00728c */ /* 0x000fe2000bf25270 */
[----:B------:R-:W-:Y:S01]  /*8e40*/  IADD3 R7, -R7, 0x1, RZ ;  /* 0x0000000107077810 */ /* 0x000fe20007ffe1ff */
[----:B------:R-:W-:Y:S02]  /*8e50*/  UISETP.NE.AND UP0, UPT, UR45, URZ, UPT ;  /* 0x0000003f2d00728c */ /* 0x000fe4000bf05270 */
[----:B------:R-:W-:Y:S02]  /*8e60*/  UIADD3 UR10, UR42, 0x7f, URZ ;  /* 0x0000007f2a0a7890 */ /* 0x000fe4000fffe03f */
[----:B------:R-:W-:Y:S02]  /*8e70*/  IMAD R6, R6, UR41, R7 ;  /* 0x0000002906067c24 */ /* 0x000fe4000f8e0207 */
[----:B------:R-:W-:-:S03]  /*8e80*/  PLOP3.LUT P1, PT, PT, PT, UP0, 0x40, 0x0 ;  /* 0x000000000000781c */ /* 0x000fc60003f2e808 */
[----:B------:R-:W-:Y:S01]  /*8e90*/  @UP1 ULDC UR6, c[0x0][0x44c] ;  /* 0x0001130000061ab9 */ /* 0x000fe20000000800 */
[----:B------:R-:W-:Y:S01]  /*8ea0*/  @UP1 ULDC UR11, c[0x0][0x450] ;  /* 0x00011400000b1ab9 */ /* 0x000fe20000000800 */
[----:B------:R-:W-:-:S04]  /*8eb0*/  UIMAD.WIDE.U32 UR6, UR10, UR6, URZ ;  /* 0x000000060a0672a5 */ /* 0x000fc8000f8e003f */
[----:B------:R-:W-:-:S06]  /*8ec0*/  @UP1 USHF.R.U32.HI UR10, URZ, UR11, UR7 ;  /* 0x0000000b3f0a1299 */ /* 0x000fcc0008011607 */
[----:B------:R-:W-:-:S04]  /*8ed0*/  VIADD R6, R6, UR10 ;  /* 0x0000000a06067c36 */ /* 0x000fc80008000000 */
[----:B------:R-:W-:Y:S01]  /*8ee0*/  VIADD R7, R6, -UR30 ;  /* 0x8000001e06077c36 */ /* 0x000fe20008000000 */
[----:B------:R-:W-:Y:S06]  /*8ef0*/  @P1 BRA `(.L_x_1034) ;  /* 0x0000000000441947 */ /* 0x000fec0003800000 */
[----:B------:R-:W-:-:S13]  /*8f00*/  ISETP.GT.AND P1, PT, R6, -0x1, PT ;  /* 0xffffffff0600780c */ /* 0x000fda0003f24270 */
[----:B------:R-:W-:Y:S05]  /*8f10*/  @P1 BRA `(.L_x_1035) ;  /* 0x0000000000201947 */ /* 0x000fea0003800000 */
[----:B------:R-:W0:Y:S01]  /*8f20*/  LDC R13, c[0x0][0x9e4] ;  /* 0x00027900ff0d7b82 */ /* 0x000e220000000800 */
[----:B------:R-:W-:Y:S02]  /*8f30*/  LOP3.LUT R9, RZ, R6, RZ, 0x33, !PT ;  /* 0x00000006ff097212 */ /* 0x000fe400078e33ff */
[----:B0-----:R-:W-:-:S13]  /*8f40*/  ISETP.NE.AND P1, PT, R13, 0x1, PT ;  /* 0x000000010d00780c */ /* 0x001fda0003f25270 */
[----:B------:R-:W0:Y:S02]  /*8f50*/  @P1 LDC.64 R14, c[0x0][0x9e8] ;  /* 0x00027a00ff0e1b82 */ /* 0x000e240000000a00 */
[----:B0-----:R-:W-:-:S05]  /*8f60*/  @P1 IMAD.HI.U32 R6, R9, R14, RZ ;  /* 0x0000000e09061227 */ /* 0x001fca00078e00ff */
[----:B------:R-:W-:-:S04]  /*8f70*/  @P1 SHF.R.U32.HI R9, RZ, R15, R6 ;  /* 0x0000000fff091219 */ /* 0x000fc80000011606 */
[----:B------:R-:W-:Y:S01]  /*8f80*/  LOP3.LUT R6, RZ, R9, RZ, 0x33, !PT ;  /* 0x00000009ff067212 */ /* 0x000fe200078e33ff */
[----:B------:R-:W-:Y:S06]  /*8f90*/  BRA `(.L_x_1036) ;  /* 0x0000000000147947 */ /* 0x000fec0003800000 */
.L_x_1035:
[----:B------:R-:W0:Y:S02]  /*8fa0*/  LDC R13, c[0x0][0x9e4] ;  /* 0x00027900ff0d7b82 */ /* 0x000e240000000800 */
[----:B0-----:R-:W-:-:S13]  /*8fb0*/  ISETP.NE.AND P1, PT, R13, 0x1, PT ;  /* 0x000000010d00780c */ /* 0x001fda0003f25270 */
[----:B------:R-:W0:Y:S02]  /*8fc0*/  @P1 LDC.64 R8, c[0x0][0x9e8] ;  /* 0x00027a00ff081b82 */ /* 0x000e240000000a00 */
[----:B0-----:R-:W-:-:S05]  /*8fd0*/  @P1 IMAD.HI.U32 R8, R6, R8, RZ ;  /* 0x0000000806081227 */ /* 0x001fca00078e00ff */
[----:B------:R-:W-:-:S07]  /*8fe0*/  @P1 SHF.R.U32.HI R6, RZ, R9, R8 ;  /* 0x00000009ff061219 */ /* 0x000fce0000011608 */
.L_x_1036:
[----:B------:R-:W-:-:S05]  /*8ff0*/  IMAD R6, R6, R13, RZ ;  /* 0x0000000d06067224 */ /* 0x000fca00078e02ff */
[----:B------:R-:W-:-:S07]  /*9000*/  VIMNMX R7, R7, R6, !PT ;  /* 0x0000000607077248 */ /* 0x000fce0007fe0100 */
.L_x_1034:
[----:B------:R-:W-:-:S05]  /*9010*/  VIADD R7, R7, 0x7f ;  /* 0x0000007f07077836 */ /* 0x000fca0000000000 */
[----:B------:R-:W-:-:S04]  /*9020*/  SHF.R.S32.HI R6, RZ, 0x1f, R7 ;  /* 0x0000001fff067819 */ /* 0x000fc80000011407 */
[----:B------:R-:W-:-:S04]  /*9030*/  LEA.HI R6, R6, R7, RZ, 0x7 ;  /* 0x0000000706067211 */ /* 0x000fc800078f38ff */
[----:B------:R-:W-:-:S04]  /*9040*/  SHF.R.S32.HI R7, RZ, 0x7, R6 ;  /* 0x00000007ff077819 */ /* 0x000fc80000011406 */
[----:B------:R-:W-:-:S04]  /*9050*/  VIMNMX R6, R22, R7, !PT ;  /* 0x0000000716067248 */ /* 0x000fc80007fe0100 */
[----:B------:R-:W-:-:S13]  /*9060*/  ISETP.GE.AND P1, PT, R11, R6, PT ;  /* 0x000000060b00720c */ /* 0x000fda0003f26270 */
[----:B------:R-:W-:Y:S05]  /*9070*/  @!P1 BRA `(.L_x_1037) ;  /* 0x0000002400a89947 */ /* 0x000fea0003800000 */
[----:B------:R-:W-:Y:S01]  /*9080*/  IMAD.MOV.U32 R9, RZ, RZ, R12 ;  /* 0x000000ffff097224 */ /* 0x000fe200078e000c */
[----:B------:R-:W-:Y:S01]  /*9090*/  UMOV UR30, UR37 ;  /* 0x00000025001e7c82 */ /* 0x000fe20008000000 */
[----:B------:R-:W-:Y:S01]  /*90a0*/  IMAD.MOV.U32 R7, RZ, RZ, R4 ;  /* 0x000000ffff077224 */ /* 0x000fe200078e0004 */
[----:B------:R-:W-:-:S06]  /*90b0*/  UMOV UR29, UR36 ;  /* 0x00000024001d7c82 */ /* 0x000fcc0008000000 */
.L_x_1048:
[----:B------:R-:W-:Y:S01]  /*90c0*/  ISETP.NE.AND P2, PT, RZ, UR39, PT ;  /* 0x00000027ff007c0c */ /* 0x000fe2000bf45270 */
[----:B------:R-:W-:-:S04]  /*90d0*/  UISETP.NE.AND UP0, UPT, UR29, 0x1, UPT ;  /* 0x000000011d00788c */ /* 0x000fc8000bf05270 */
[----:B------:R-:W-:-:S04]  /*90e0*/  USEL UR37, URZ, 0x1, UP0 ;  /* 0x000000013f257887 */ /* 0x000fc80008000000 */
[----:B------:R-:W-:-:S04]  /*90f0*/  ULOP3.LUT UR37, UR30, UR37, URZ, 0x3c, !UPT ;  /* 0x000000251e257292 */ /* 0x000fc8000f8e3c3f */
[----:B------:R-:W-:Y:S08]  /*9100*/  @P2 BRA `(.L_x_1038) ;  /* 0x0000000000382947 */ /* 0x000ff00003800000 */
[----:B------:R-:W-:Y:S05]  /*9110*/  @!P0 BRA `(.L_x_1039) ;  /* 0x0000000000048947 */ /* 0x000fea0003800000 */
[----:B------:R-:W-:Y:S01]  /*9120*/  BPT.TRAP 0x1 ;  /* 0x000000040000795c */ /* 0x000fe20000300000 */
.L_x_1039:
        /* <DEDUP_REMOVED lines=9> */
.L_x_1040:
[----:B-1----:R-:W-:Y:S05]  /*91c0*/  @P1 BRA `(.L_x_1038) ;  /* 0x0000000000081947 */ /* 0x002fea0003800000 */
[----:B------:R-:W1:Y:S02]  /*91d0*/  SYNCS.PHASECHK.TRANS64.TRYWAIT P1, [UR6+0x22830], R4 ;  /* 0x02283004ff0075a7 */ /* 0x000e640008020146 */
[----:B-1----:R-:W-:Y:S05]  /*91e0*/  @!P1 BRA `(.L_x_1041) ;  /* 0x000000d400f89947 */ /* 0x002fea0003800000 */
.L_x_1038:
        /* <DEDUP_REMOVED lines=40> */
.L_x_1043:
[----:B------:R-:W-:Y:S01]  /*9470*/  ULEA UR6, UR29, UR38, 0x3 ;  /* 0x000000261d067291 */ /* 0x000fe2000f8e183f */
[----:B------:R-:W-:-:S05]  /*9480*/  IMAD.U32 R4, RZ, RZ, UR30 ;  /* 0x0000001eff047e24 */ /* 0x000fca000f8e00ff */
[----:B------:R-:W-:-:S04]  /*9490*/  SHF.L.U32 R4, R4, 0x1f, RZ ;  /* 0x0000001f04047819 */ /* 0x000fc800000006ff */
[----:B------:R0:W1:Y:S01]  /*94a0*/  SYNCS.PHASECHK.TRANS64.TRYWAIT P1, [UR6+0x22850], R4 ;  /* 0x02285004ff0075a7 */ /* 0x0000620008020146 */
[----:B------:R-:W-:Y:S05]  /*94b0*/  @!P0 BRA `(.L_x_1044) ;  /* 0x0000000000048947 */ /* 0x000fea0003800000 */
[----:B------:R-:W-:Y:S01]  /*94c0*/  BPT.TRAP 0x1 ;  /* 0x000000040000795c */ /* 0x000fe20000300000 */
.L_x_1044:
[----:B-1----:R-:W-:Y:S05]  /*94d0*/  @P1 BRA `(.L_x_1042) ;  /* 0x0000000000081947 */ /* 0x002fea0003800000 */
[----:B------:R-:W1:Y:S02]  /*94e0*/  SYNCS.PHASECHK.TRANS64.TRYWAIT P1, [UR6+0x22850], R4 ;  /* 0x02285004ff0075a7 */ /* 0x000e640008020146 */
[----:B-1----:R-:W-:Y:S05]  /*94f0*/  @!P1 BRA `(.L_x_1045) ;  /* 0x000000d4004c9947 */ /* 0x002fea0003800000 */
.L_x_1042:
        /* <DEDUP_REMOVED lines=31> */
.L_x_1046:
        /* <DEDUP_REMOVED lines=39> */
[----:B---3--:R-:W-:Y:S01]  /*9960*/  FMNMX.FTZ R5, R154, R5, !PT ;  /* 0x000000059a057209 */ /* 0x008fe20007810000 */
        /* <DEDUP_REMOVED lines=41> */
[----:B------:R-:W-:Y:S01]  /*9c00*/  FMUL.FTZ R84, R0, R87 ;  /* 0x0000005700547220 */ /* 0x000fe20000410000 */
[----:B------:R-:W-:-:S04]  /*9c10*/  ULEA UR6, UR36, UR38, 0x3 ;  /* 0x0000002624067291 */ /* 0x000fc8000f8e183f */
[----:B------:R-:W2:Y:S01]  /*9c20*/  MUFU.TANH R162, R162 ;  /* 0x000000a200a27308 */ /* 0x000ea20000002400 */
[----:B---3--:R-:W-:Y:S01]  /*9c30*/  FMNMX.FTZ R5, R160, R5, !PT ;  /* 0x00000005a0057209 */ /* 0x008fe20007810000 */
[----:B------:R-:W-:-:S04]  /*9c40*/  UIADD3 UR6, UR6, 0x22840, URZ ;  /* 0x0002284006067890 */ /* 0x000fc8000fffe03f */
[----:B------:R-:W-:Y:S02]  /*9c50*/  UPRMT UR6, UR40, 0x654, UR6 ;  /* 0x0000065428067896 */ /* 0x000fe40008000006 */
[----:B------:R-:W3:Y:S01]  /*9c60*/  MUFU.TANH R26, R26 ;  /* 0x0000001a001a7308 */ /* 0x000ee20000002400 */
[----:B-1----:R-:W-:-:S06]  /*9c70*/  FMNMX.FTZ R13, R24, R13, !PT ;  /* 0x0000000d180d7209 */ /* 0x002fcc0007810000 */
[----:B------:R-:W-:Y:S01]  /*9c80*/  SYNCS.ARRIVE.TRANS64.RED.A1T0 RZ, [UR6], RZ ;  /* 0x000000ffffff79a7 */ /* 0x000fe20008100406 */
[----:B------:R-:W1:Y:S01]  /*9c90*/  MUFU.TANH R164, R164 ;  /* 0x000000a400a47308 */ /* 0x000e620000002400 */
[----:B--2---:R-:W-:-:S07]  /*9ca0*/  FMNMX.FTZ R5, R162, R5, !PT ;  /* 0x00000005a2057209 */ /* 0x004fce0007810000 */
[----:B------:R-:W2:Y:S01]  /*9cb0*/  MUFU.TANH R28, R28 ;  /* 0x0000001c001c7308 */ /* 0x000ea20000002400 */
[----:B---3--:R-:W-:-:S07]  /*9cc0*/  FMNMX.FTZ R13, R26, R13, !PT ;  /* 0x0000000d1a0d7209 */ /* 0x008fce0007810000 */
[----:B------:R-:W3:Y:S01]  /*9cd0*/  MUFU.TANH R166, R166 ;  /* 0x000000a600a67308 */ /* 0x000ee20000002400 */
[----:B-1----:R-:W-:-:S07]  /*9ce0*/  FMNMX.FTZ R5, R164, R5, !PT ;  /* 0x00000005a4057209 */ /* 0x002fce0007810000 */
        /* <DEDUP_REMOVED lines=97> */
[----:B--2---:R-:W-:Y:S02]  /*a300*/  FMNMX.FTZ R13, R82, R13, !PT ;  /* 0x0000000d520d7209 */ /* 0x004fe40007810000 */
[----:B---3--:R-:W-:Y:S02]  /*a310*/  FMNMX.FTZ R15, R220, R5, !PT ;  /* 0x00000005dc0f7209 */ /* 0x008fe40007810000 */
[----:B------:R-:W2:Y:S03]  /*a320*/  LDC R5, c[0x0][0x988] ;  /* 0x00026200ff057b82 */ /* 0x000ea60000000800 */
[----:B0-----:R-:W0:Y:S01]  /*a330*/  SHFL.BFLY PT, R4, R15, 0x2, 0x1f ;  /* 0x0c401f000f047f89 */ /* 0x001e2200000e0000 */
[----:B-1----:R-:W-:-:S05]  /*a340*/  FMNMX.FTZ R13, R84, R13, !PT ;  /* 0x0000000d540d7209 */ /* 0x002fca0007810000 */
[----:B------:R-:W1:Y:S01]  /*a350*/  SHFL.BFLY PT, R12, R13, 0x2, 0x1f ;  /* 0x0c401f000d0c7f89 */ /* 0x000e6200000e0000 */
[----:B0-----:R-:W-:-:S05]  /*a360*/  FMNMX.FTZ R21, R15, R4, !PT ;  /* 0x000000040f157209 */ /* 0x001fca0007810000 */
[----:B------:R-:W0:Y:S01]  /*a370*/  SHFL.BFLY PT, R4, R21, 0x1, 0x1f ;  /* 0x0c201f0015047f89 */ /* 0x000e2200000e0000 */
[----:B-1----:R-:W-:-:S05]  /*a380*/  FMNMX.FTZ R25, R13, R12, !PT ;  /* 0x0000000c0d197209 */ /* 0x002fca0007810000 */
[----:B------:R-:W1:Y:S01]  /*a390*/  SHFL.BFLY PT, R12, R25, 0x1, 0x1f ;  /* 0x0c201f00190c7f89 */ /* 0x000e6200000e0000 */
[----:B0-----:R-:W-:-:S05]  /*a3a0*/  FMNMX.FTZ R4, R21, R4, !PT ;  /* 0x0000000415047209 */ /* 0x001fca0007810000 */
[C---:B--2---:R-:W-:Y:S01]  /*a3b0*/  FFMA.FTZ R49, R4.reuse, R5, -8 ;  /* 0xc100000004317423 */ /* 0x044fe20000010005 */
[----:B------:R-:W-:-:S01]  /*a3c0*/  FADD.FTZ R86, -R4, R7 ;  /* 0x0000000704567221 */ /* 0x000fc20000010100 */
[----:B-1----:R-:W-:Y:S02]  /*a3d0*/  FMNMX.FTZ R12, R25, R12, !PT ;  /* 0x0000000c190c7209 */ /* 0x002fe40007810000 */
[----:B------:R-:W-:-:S01]  /*a3e0*/  FFMA.FTZ R13, R156, R5, -R49 ;  /* 0x000000059c0d7223 */ /* 0x000fc20000010831 */
[-CC-:B------:R-:W-:Y:S01]  /*a3f0*/  FFMA.FTZ R15, R160, R5.reuse, -R49.reuse ;  /* 0x00000005a00f7223 */ /* 0x180fe20000010831 */
[----:B------:R-:W-:-:S01]  /*a400*/  FFMA.FTZ R156, R162, R5, -R49 ;  /* 0x00000005a29c7223 */ /* 0x000fc20000010831 */
[----:B------:R-:W-:Y:S01]  /*a410*/  FFMA.FTZ R21, R164, R5, -R49 ;  /* 0x00000005a4157223 */ /* 0x000fe20000010831 */
[----:B------:R-:W-:-:S01]  /*a420*/  FADD.FTZ R222, -R12, R9 ;  /* 0x000000090cde7221 */ /* 0x000fc20000010100 */
[-CC-:B------:R-:W-:Y:S01]  /*a430*/  FFMA.FTZ R9, R152, R5.reuse, -R49.reuse ;  /* 0x0000000598097223 */ /* 0x180fe20000010831 */
[----:B------:R-:W-:-:S01]  /*a440*/  FFMA.FTZ R152, R154, R5, -R49 ;  /* 0x000000059a987223 */ /* 0x000fc20000010831 */
        /* <DEDUP_REMOVED lines=26> */
[-C--:B------:R-:W-:Y:S01]  /*a5f0*/  FFMA.FTZ R49, R12, R5.reuse, -8 ;  /* 0xc10000000c317423 */ /* 0x080fe20000010005 */
[-C--:B------:R-:W-:Y:S01]  /*a600*/  FMUL.FTZ R86, R86, R5.reuse ;  /* 0x0000000556567220 */ /* 0x080fe20000410000 */
[-C--:B------:R-:W-:Y:S01]  /*a610*/  FMUL.FTZ R7, R222, R5.reuse ;  /* 0x00000005de077220 */ /* 0x080fe20000410000 */
[----:B------:R-:W-:Y:S01]  /*a620*/  MUFU.EX2 R9, R9 ;  /* 0x0000000900097308 */ /* 0x000fe20000000800 */
[----:B------:R-:W-:-:S01]  /*a630*/  FFMA.FTZ R8, R8, R5, -R49 ;  /* 0x0000000508087223 */ /* 0x000fc20000010831 */
[-CC-:B------:R-:W-:Y:S01]  /*a640*/  FFMA.FTZ R51, R10, R5.reuse, -R49.reuse ;  /* 0x000000050a337223 */ /* 0x180fe20000010831 */
[----:B------:R-:W-:-:S01]  /*a650*/  FFMA.FTZ R10, R14, R5, -R49 ;  /* 0x000000050e0a7223 */ /* 0x000fc20000010831 */
[-CC-:B------:R-:W-:Y:S01]  /*a660*/  FFMA.FTZ R53, R20, R5.reuse, -R49.reuse ;  /* 0x0000000514357223 */ /* 0x180fe20000010831 */
[----:B------:R-:W-:-:S01]  /*a670*/  FFMA.FTZ R14, R24, R5, -R49 ;  /* 0x00000005180e7223 */ /* 0x000fc20000010831 */
[-CC-:B------:R-:W-:Y:S01]  /*a680*/  FFMA.FTZ R55, R26, R5.reuse, -R49.reuse ;  /* 0x000000051a377223 */ /* 0x180fe20000010831 */
[----:B------:R-:W-:-:S01]  /*a690*/  FFMA.FTZ R20, R28, R5, -R49 ;  /* 0x000000051c147223 */ /* 0x000fc20000010831 */
        /* <DEDUP_REMOVED lines=16> */
[----:B------:R-:W1:Y:S01]  /*a7a0*/  MUFU.EX2 R8, R8 ;  /* 0x0000000800087308 */ /* 0x000e620000000800 */
[----:B0-----:R-:W-:-:S01]  /*a7b0*/  FFMA.FTZ R3, R86, R3, R9 ;  /* 0x0000000356037223 */ /* 0x001fc20000010009 */
[-CC-:B------:R-:W-:Y:S01]  /*a7c0*/  FFMA.FTZ R62, R62, R5.reuse, -R49.reuse ;  /* 0x000000053e3e7223 */ /* 0x180fe20000010831 */
[----:B------:R-:W-:-:S01]  /*a7d0*/  FFMA.FTZ R68, R68, R5, -R49 ;  /* 0x0000000544447223 */ /* 0x000fc20000010831 */
[-CC-:B------:R-:W-:Y:S01]  /*a7e0*/  FFMA.FTZ R70, R70, R5.reuse, -R49.reuse ;  /* 0x0000000546467223 */ /* 0x180fe20000010831 */
[----:B------:R-:W-:-:S01]  /*a7f0*/  FFMA.FTZ R76, R76, R5, -R49 ;  /* 0x000000054c4c7223 */ /* 0x000fc20000010831 */
[-CC-:B------:R-:W-:Y:S01]  /*a800*/  FFMA.FTZ R78, R78, R5.reuse, -R49.reuse ;  /* 0x000000054e4e7223 */ /* 0x180fe20000010831 */
[----:B------:R-:W-:-:S01]  /*a810*/  FFMA.FTZ R82, R82, R5, -R49 ;  /* 0x0000000552527223 */ /* 0x000fc20000010831 */
[----:B------:R-:W0:Y:S08]  /*a820*/  MUFU.EX2 R152, R152 ;  /* 0x0000009800987308 */ /* 0x000e300000000800 */
[----:B------:R-:W2:Y:S01]  /*a830*/  MUFU.EX2 R51, R51 ;  /* 0x0000003300337308 */ /* 0x000ea20000000800 */
[----:B-1----:R-:W-:-:S07]  /*a840*/  FFMA.FTZ R2, R7, R2, R8 ;  /* 0x0000000207027223 */ /* 0x002fce0000010008 */
[----:B------:R-:W1:Y:S01]  /*a850*/  MUFU.EX2 R13, R13 ;  /* 0x0000000d000d7308 */ /* 0x000e620000000800 */
[----:B0-----:R-:W-:-:S07]  /*a860*/  FADD.FTZ R36, R152, R3 ;  /* 0x0000000398247221 */ /* 0x001fce0000010000 */
[----:B------:R-:W0:Y:S01]  /*a870*/  MUFU.EX2 R10, R10 ;  /* 0x0000000a000a7308 */ /* 0x000e220000000800 */
[----:B--2---:R-:W-:-:S07]  /*a880*/  FADD.FTZ R3, R51, R2 ;  /* 0x0000000233037221 */ /* 0x004fce0000010000 */
[----:B------:R-:W2:Y:S01]  /*a890*/  MUFU.EX2 R154, R154 ;  /* 0x0000009a009a7308 */ /* 0x000ea20000000800 */
[----:B-1----:R-:W-:-:S01]  /*a8a0*/  FADD.FTZ R71, R13, R36 ;  /* 0x000000240d477221 */ /* 0x002fc20000010000 */
[----:B------:R-:W-:-:S06]  /*a8b0*/  FFMA.FTZ R36, R56, R5, -R49 ;  /* 0x0000000538247223 */ /* 0x000fcc0000010831 */
        /* <DEDUP_REMOVED lines=33> */
[----:B------:R-:W-:-:S06]  /*aad0*/  FFMA.FTZ R38, R64, R5, -R49 ;  /* 0x0000000540267223 */ /* 0x000fcc0000010831 */
        /* <DEDUP_REMOVED lines=12> */
[-CC-:B------:R-:W-:Y:S01]  /*aba0*/  FFMA.FTZ R73, R66, R5.reuse, -R49.reuse ;  /* 0x0000000542497223 */ /* 0x180fe20000010831 */
[----:B------:R-:W-:-:S05]  /*abb0*/  FFMA.FTZ R49, R84, R5, -R49 ;  /* 0x0000000554317223 */ /* 0x000fca0000010831 */
        /* <DEDUP_REMOVED lines=70> */
[----:B0-----:R-:W-:-:S03]  /*b020*/  FADD.FTZ R3, R188, R3 ;  /* 0x00000003bc037221 */ /* 0x001fc60000010000 */
[----:B--2---:R-:W-:Y:S01]  /*b030*/  FADD.FTZ R2, R49, R2 ;  /* 0x0000000231027221 */ /* 0x004fe20000010000 */
[----:B------:R-:W-:Y:S06]  /*b040*/  @!P0 BRA `(.L_x_1047) ;  /* 0x0000000000048947 */ /* 0x000fec0003800000 */
[----:B------:R-:W-:Y:S01]  /*b050*/  BPT.TRAP 0x1 ;  /* 0x000000040000795c */ /* 0x000fe20000300000 */
.L_x_1047:
        /* <DEDUP_REMOVED lines=9> */
[----:B------:R-:W-:Y:S01]  /*b0f0*/  F2FP.SATFINITE.E4M3.F32.PACK_AB_MERGE_C R13, R152, R9, R13 ;  /* 0x00000009980d723e */ /* 0x000fe2000480700d */
        /* <DEDUP_REMOVED lines=71> */
[-C--:B------:R-:W-:Y:S01]  /*b570*/  FMUL.FTZ R109, R109, R86.reuse ;  /* 0x000000566d6d7220 */ /* 0x080fe20000410000 */
        /* <DEDUP_REMOVED lines=23> */
[----:B------:R-:W-:Y:S02]  /*b6f0*/  IMAD.MOV.U32 R7, RZ, RZ, R4 ;  /* 0x000000ffff077224 */ /* 0x000fe400078e0004 */
[----:B------:R-:W-:Y:S01]  /*b700*/  IMAD.MOV.U32 R164, RZ, RZ, R13 ;  /* 0x000000ffffa47224 */ /* 0x000fe200078e000d */
[----:B------:R-:W-:Y:S06]  /*b710*/  @P1 BRA `(.L_x_1048) ;  /* 0xffffffd800681947 */ /* 0x000fec000383ffff */
.L_x_1037:
[----:B------:R-:W-:-:S13]  /*b720*/  ISETP.GE.AND P1, PT, R11, R22, PT ;  /* 0x000000160b00720c */ /* 0x000fda0003f26270 */
[----:B------:R-:W-:Y:S05]  /*b730*/  @!P1 BRA `(.L_x_1049) ;  /* 0x0000003400ec9947 */ /* 0x000fea0003800000 */
[----:B------:R-:W-:Y:S01]  /*b740*/  IMAD.MOV.U32 R7, RZ, RZ, R12 ;  /* 0x000000ffff077224 */ /* 0x000fe200078e000c */
[----:B------:R-:W-:Y:S01]  /*b750*/  UMOV UR34, UR37 ;  /* 0x0000002500227c82 */ /* 0x000fe20008000000 */
[----:B------:R-:W-:Y:S01]  /*b760*/  IMAD.MOV.U32 R6, RZ, RZ, R4 ;  /* 0x000000ffff067224 */ /* 0x000fe200078e0004 */
[----:B------:R-:W-:Y:S01]  /*b770*/  UMOV UR33, UR36 ;  /* 0x0000002400217c82 */ /* 0x000fe20008000000 */
[----:B------:R-:W-:Y:S01]  /*b780*/  ULDC UR29, c[0x0][0x9e4] ;  /* 0x00027900001d7ab9 */ /* 0x000fe20000000800 */
[----:B------:R-:W-:Y:S01]  /*b790*/  ULDC UR32, c[0x0][0x9dc] ;  /* 0x0002770000207ab9 */ /* 0x000fe20000000800 */
[----:B------:R-:W-:Y:S01]  /*b7a0*/  ULDC UR31, c[0x0][0x288] ;  /* 0x0000a200001f7ab9 */ /* 0x000fe20000000800 */
[----:B------:R-:W-:-:S05]  /*b7b0*/  ULDC UR30, c[0x0][0x9e0] ;  /* 0x00027800001e7ab9 */ /* 0x000fca0000000800 */
.L_x_1068:
[----:B------:R-:W-:Y:S01]  /*b7c0*/  UIADD3 UR36, UR33, 0x1, URZ ;  /* 0x0000000121247890 */ /* 0x000fe2000fffe03f */
[----:B------:R-:W-:-:S03]  /*b7d0*/  ISETP.NE.AND P2, PT, RZ, UR39, PT ;  /* 0x00000027ff007c0c */ /* 0x000fc6000bf45270 */
[----:B------:R-:W-:-:S04]  /*b7e0*/  UISETP.NE.AND UP0, UPT, UR36, 0x2, UPT ;  /* 0x000000022400788c */ /* 0x000fc8000bf05270 */
[----:B------:R-:W-:Y:S02]  /*b7f0*/  USEL UR37, URZ, 0x1, UP0 ;  /* 0x000000013f257887 */ /* 0x000fe40008000000 */
[----:B------:R-:W-:Y:S02]  /*b800*/  USEL UR36, UR36, URZ, UP0 ;  /* 0x0000003f24247287 */ /* 0x000fe40008000000 */
[----:B------:R-:W-:Y:S02]  /*b810*/  ULOP3.LUT UR37, UR34, UR37, URZ, 0x3c, !UPT ;  /* 0x0000002522257292 */ /* 0x000fe4000f8e3c3f */
[----:B------:R-:W-:Y:S10]  /*b820*/  @P2 BRA `(.L_x_1050) ;  /* 0x00000000002c2947 */ /* 0x000ff40003800000 */
[----:B------:R-:W-:Y:S05]  /*b830*/  @!P0 BRA `(.L_x_1051) ;  /* 0x0000000000048947 */ /* 0x000fea0003800000 */
[----:B------:R-:W-:Y:S01]  /*b840*/  BPT.TRAP 0x1 ;  /* 0x000000040000795c */ /* 0x000fe20000300000 */
.L_x_1051:
[----:B------:R-:W-:Y:S01]  /*b850*/  ULEA UR6, UR36, UR38, 0x3 ;  /* 0x0000002624067291 */ /* 0x000fe2000f8e183f */
[----:B------:R-:W-:-:S05]  /*b860*/  IMAD.U32 R4, RZ, RZ, UR37 ;  /* 0x00000025ff047e24 */ /* 0x000fca000f8e00ff */
[----:B------:R-:W-:-:S04]  /*b870*/  SHF.L.U32 R4, R4, 0x1f, RZ ;  /* 0x0000001f04047819 */ /* 0x000fc800000006ff */
[----:B------:R0:W1:Y:S01]  /*b880*/  SYNCS.PHASECHK.TRANS64.TRYWAIT P1, [UR6+0x22830], R4 ;  /* 0x02283004ff0075a7 */ /* 0x0000620008020146 */
[----:B------:R-:W-:Y:S05]  /*b890*/  @!P0 BRA `(.L_x_1052) ;  /* 0x0000000000048947 */ /* 0x000fea0003800000 */
[----:B------:R-:W-:Y:S01]  /*b8a0*/  BPT.TRAP 0x1 ;  /* 0x000000040000795c */ /* 0x000fe20000300000 */
.L_x_1052:
[----:B-1----:R-:W-:Y:S05]  /*b8b0*/  @P1 BRA `(.L_x_1050) ;  /* 0x0000000000081947 */ /* 0x002fea0003800000 */
[----:B------:R-:W1:Y:S02]  /*b8c0*/  SYNCS.PHASECHK.TRANS64.TRYWAIT P1, [UR6+0x22830], R4 ;  /* 0x02283004ff0075a7 */ /* 0x000e640008020146 */
[----:B-1----:R-:W-:Y:S05]  /*b8d0*/  @!P1 BRA `(.L_x_1053) ;  /* 0x000000b0006c9947 */ /* 0x002fea0003800000 */
.L_x_1050:
[----:B-1----:R-:W1:Y:S01]  /*b8e0*/  S2R R5, SR_TID.X ;  /* 0x0000000000057919 */ /* 0x002e620000002100 */
[----:B------:R-:W-:Y:S01]  /*b8f0*/  UIMAD UR26, UR36, 0x600, UR28 ;  /* 0x00000600241a78a4 */ /* 0x000fe2000f8e021c */
[----:B------:R-:W-:Y:S01]  /*b900*/  UMOV UR27, 0x80000020 ;  /* 0x80000020001b7882 */ /* 0x000fe20000000000 */
[----:B------:R-:W-:Y:S02]  /*b910*/  UMOV UR7, 0x80000020 ;  /* 0x8000002000077882 */ /* 0x000fe40000000000 */
[----:B------:R-:W-:Y:S02]  /*b920*/  UIADD3 UR6, UR26, 0x2, URZ ;  /* 0x000000021a067890 */ /* 0x000fe4000fffe03f */
[----:B------:R-:W-:Y:S01]  /*b930*/  UIADD3 UR10, UR26, 0x200, URZ ;  /* 0x000002001a0a7890 */ /* 0x000fe2000fffe03f */
[----:B------:R-:W-:Y:S01]  /*b940*/  UMOV UR11, 0x80000020 ;  /* 0x80000020000b7882 */ /* 0x000fe20000000000 */
[----:B------:R-:W-:Y:S01]  /*b950*/  UIADD3 UR14, UR26, 0x202, URZ ;  /* 0x000002021a0e7890 */ /* 0x000fe2000fffe03f */
[----:B------:R-:W-:Y:S01]  /*b960*/  UMOV UR15, 0x80000020 ;  /* 0x80000020000f7882 */ /* 0x000fe20000000000 */
[----:B------:R-:W-:Y:S01]  /*b970*/  UIADD3 UR18, UR26, 0x400, URZ ;  /* 0x000004001a127890 */ /* 0x000fe2000fffe03f */
[----:B------:R-:W-:Y:S01]  /*b980*/  UMOV UR19, 0x80000020 ;  /* 0x8000002000137882 */ /* 0x000fe20000000000 */
[----:B------:R-:W-:Y:S01]  /*b990*/  UIADD3 UR22, UR26, 0x402, URZ ;  /* 0x000004021a167890 */ /* 0x000fe2000fffe03f */
[----:B------:R-:W-:Y:S01]  /*b9a0*/  UMOV UR23, 0x80000020 ;  /* 0x8000002000177882 */ /* 0x000fe20000000000 */
        /* <DEDUP_REMOVED lines=24> */
.L_x_1055:
[----:B------:R-:W-:Y:S01]  /*bb30*/  ULEA UR6, UR33, UR38, 0x3 ;  /* 0x0000002621067291 */ /* 0x000fe2000f8e183f */
[----:B------:R-:W-:-:S05]  /*bb40*/  IMAD.U32 R4, RZ, RZ, UR34 ;  /* 0x00000022ff047e24 */ /* 0x000fca000f8e00ff */
[----:B------:R-:W-:-:S04]  /*bb50*/  SHF.L.U32 R4, R4, 0x1f, RZ ;  /* 0x0000001f04047819 */ /* 0x000fc800000006ff */
[----:B------:R0:W1:Y:S01]  /*bb60*/  SYNCS.PHASECHK.TRANS64.TRYWAIT P1, [UR6+0x22850], R4 ;  /* 0x02285004ff0075a7 */ /* 0x0000620008020146 */
[----:B------:R-:W-:Y:S05]  /*bb70*/  @!P0 BRA `(.L_x_1056) ;  /* 0x0000000000048947 */ /* 0x000fea0003800000 */
[----:B------:R-:W-:Y:S01]  /*bb80*/  BPT.TRAP 0x1 ;  /* 0x000000040000795c */ /* 0x000fe20000300000 */
.L_x_1056:
[----:B-1----:R-:W-:Y:S05]  /*bb90*/  @P1 BRA `(.L_x_1054) ;  /* 0x0000000000081947 */ /* 0x002fea0003800000 */
[----:B------:R-:W1:Y:S02]  /*bba0*/  SYNCS.PHASECHK.TRANS64.TRYWAIT P1, [UR6+0x22850], R4 ;  /* 0x02285004ff0075a7 */ /* 0x000e640008020146 */
[----:B-1----:R-:W-:Y:S05]  /*bbb0*/  @!P1 BRA `(.L_x_1057) ;  /* 0x000000ac00cc9947 */ /* 0x002fea0003800000 */
.L_x_1054:
        /* <DEDUP_REMOVED lines=31> */
.L_x_1058:
[----:B------:R-:W-:Y:S01]  /*bdb0*/  UISETP.NE.AND UP1, UPT, UR46, URZ, UPT ;  /* 0x0000003f2e00728c */ /* 0x000fe2000bf25270 */
[C---:B------:R-:W-:Y:S01]  /*bdc0*/  FMUL.FTZ R153, R0.reuse, R25 ;  /* 0x0000001900997220 */ /* 0x040fe20000410000 */
[C---:B------:R-:W-:Y:S01]  /*bdd0*/  FMUL.FTZ R25, R0.reuse, R47 ;  /* 0x0000002f00197220 */ /* 0x040fe20000410000 */
[C---:B------:R-:W-:Y:S01]  /*bde0*/  FMUL.FTZ R47, R0.reuse, R48 ;  /* 0x00000030002f7220 */ /* 0x040fe20000410000 */
[C---:B------:R-:W-:Y:S01]  /*bdf0*/  FMUL.FTZ R48, R0.reuse, R49 ;  /* 0x0000003100307220 */ /* 0x040fe20000410000 */
[C---:B------:R-:W-:Y:S01]  /*be00*/  FMUL.FTZ R13, R0.reuse, R35 ;  /* 0x00000023000d7220 */ /* 0x040fe20000410000 */
[----:B------:R-:W-:Y:S01]  /*be10*/  PLOP3.LUT P1, PT, PT, PT, UP1, 0x80, 0x0 ;  /* 0x000000000000781c */ /* 0x000fe20003f2f018 */
[C---:B------:R-:W-:Y:S01]  /*be20*/  FMUL.FTZ R49, R0.reuse, R52 ;  /* 0x0000003400317220 */ /* 0x040fe20000410000 */
[----:B------:R-:W-:Y:S01]  /*be30*/  PLOP3.LUT P2, PT, PT, PT, UP1, 0x80, 0x0 ;  /* 0x000000000000781c */ /* 0x000fe20003f4f018 */
[C---:B------:R-:W-:Y:S01]  /*be40*/  FMUL.FTZ R52, R0.reuse, R57 ;  /* 0x0000003900347220 */ /* 0x040fe20000410000 */
[C---:B------:R-:W-:Y:S01]  /*be50*/  FMUL.FTZ R35, R0.reuse, R66 ;  /* 0x0000004200237220 */ /* 0x040fe20000410000 */
[----:B------:R-:W-:Y:S01]  /*be60*/  FMUL.FTZ R66, R0, R72 ;  /* 0x0000004800427220 */ /* 0x000fe20000410000 */
[----:B------:R-:W-:-:S02]  /*be70*/  VIADD R57, R17, UR42 ;  /* 0x0000002a11397c36 */ /* 0x000fc40008000000 */
[C---:B------:R-:W-:Y:S01]  /*be80*/  FMUL.FTZ R72, R0.reuse, R73 ;  /* 0x0000004900487220 */ /* 0x040fe20000410000 */
[----:B------:R-:W-:Y:S01]  /*be90*/  @UP1 ULDC UR7, c[0x0][0x44c] ;  /* 0x0001130000071ab9 */ /* 0x000fe20000000800 */
[----:B------:R-:W1:Y:S01]  /*bea0*/  LDC R73, c[0x0][0x2f0] ;  /* 0x0000bc00ff497b82 */ /* 0x000e620000000800 */
[----:B------:R-:W-:Y:S01]  /*beb0*/  ULEA UR6, UR36, UR38, 0x3 ;  /* 0x0000002624067291 */ /* 0x000fe2000f8e183f */
[----:B------:R-:W-:Y:S01]  /*bec0*/  IMAD.SHL.U32 R200, R11, 0x80, RZ ;  /* 0x000000800bc87824 */ /* 0x000fe200078e00ff */
[----:B------:R-:W-:Y:S01]  /*bed0*/  UISETP.NE.AND UP0, UPT, UR45, URZ, UPT ;  /* 0x0000003f2d00728c */ /* 0x000fe2000bf05270 */
[----:B0-----:R-:W-:Y:S01]  /*bee0*/  @P1 IMAD.HI.U32 R4, R57, UR7, RZ ;  /* 0x0000000739041c27 */ /* 0x001fe2000f8e00ff */
[----:B------:R-:W-:Y:S01]  /*bef0*/  @UP1 ULDC UR7, c[0x0][0x450] ;  /* 0x0001140000071ab9 */ /* 0x000fe20000000800 */
[----:B------:R-:W-:Y:S02]  /*bf00*/  UIADD3 UR6, UR6, 0x22840, URZ ;  /* 0x0002284006067890 */ /* 0x000fe4000fffe03f */
[C---:B------:R-:W-:Y:S01]  /*bf10*/  FMUL.FTZ R9, R0.reuse, R27 ;  /* 0x0000001b00097220 */ /* 0x040fe20000410000 */
[C---:B------:R-:W-:Y:S01]  /*bf20*/  FMUL.FTZ R154, R0.reuse, R28 ;  /* 0x0000001c009a7220 */ /* 0x040fe20000410000 */
[----:B------:R-:W-:Y:S01]  /*bf30*/  @P2 SHF.R.U32.HI R57, RZ, UR7, R4 ;  /* 0x00000007ff392c19 */ /* 0x000fe20008011604 */
[----:B------:R-:W-:Y:S01]  /*bf40*/  FMUL.FTZ R155, R0, R29 ;  /* 0x0000001d009b7220 */ /* 0x000fe20000410000 */
[----:B------:R-:W-:Y:S01]  /*bf50*/  IADD3 R5, -R200, 0x1, RZ ;  /* 0x00000001c8057810 */ /* 0x000fe20007ffe1ff */
[C---:B------:R-:W-:Y:S01]  /*bf60*/  FMUL.FTZ R152, R0.reuse, R24 ;  /* 0x0000001800987220 */ /* 0x040fe20000410000 */
[C---:B------:R-:W-:Y:S01]  /*bf70*/  FMUL.FTZ R8, R0.reuse, R26 ;  /* 0x0000001a00087220 */ /* 0x040fe20000410000 */
[----:B------:R-:W0:Y:S01]  /*bf80*/  SHFL.IDX PT, R4, R57, RZ, 0x1c1f ;  /* 0x001c1fff39047589 */ /* 0x000e2200000e0000 */
        /* <DEDUP_REMOVED lines=52> */
[----:B------:R-:W2:Y:S01]  /*c2d0*/  MUFU.TANH R152, R152 ;  /* 0x0000009800987308 */ /* 0x000ea20000002400 */
[----:B------:R-:W-:Y:S01]  /*c2e0*/  SYNCS.ARRIVE.TRANS64.RED.A1T0 RZ, [UR6], RZ ;  /* 0x000000ffffff79a7 */ /* 0x000fe20008100406 */
[----:B-1----:R-:W-:Y:S01]  /*c2f0*/  IMAD R5, R73, UR41, R5 ;  /* 0x0000002949057c24 */ /* 0x002fe2000f8e0205 */
[----:B------:R-:W-:-:S03]  /*c300*/  ULOP3.LUT UR6, URZ, UR32, URZ, 0x33, !UPT ;  /* 0x000000203f067292 */ /* 0x000fc6000f8e333f */
[----:B------:R-:W-:Y:S02]  /*c310*/  VIADD R5, R5, -UR31 ;  /* 0x8000001f05057c36 */ /* 0x000fe40008000000 */
[----:B------:R-:W1:Y:S02]  /*c320*/  MUFU.TANH R153, R153 ;  /* 0x0000009900997308 */ /* 0x000e640000002400 */
[C---:B------:R-:W-:Y:S02]  /*c330*/  VIADD R69, R5.reuse, UR30 ;  /* 0x0000001e05457c36 */ /* 0x040fe40008000000 */
[----:B------:R-:W-:Y:S02]  /*c340*/  VIADD R71, R5, UR6 ;  /* 0x0000000605477c36 */ /* 0x000fe40008000000 */
[--C-:B0-----:R-:W-:Y:S02]  /*c350*/  IMAD.IADD R59, R69, 0x1, R4.reuse ;  /* 0x00000001453b7824 */ /* 0x101fe400078e0204 */
[----:B------:R-:W0:Y:S01]  /*c360*/  MUFU.TANH R8, R8 ;  /* 0x0000000800087308 */ /* 0x000e220000002400 */
[----:B------:R-:W-:-:S07]  /*c370*/  IMAD.IADD R61, R71, 0x1, R4 ;  /* 0x00000001473d7824 */ /* 0x000fce00078e0204 */
[----:B------:R-:W3:Y:S08]  /*c380*/  MUFU.TANH R9, R9 ;  /* 0x0000000900097308 */ /* 0x000ef00000002400 */
        /* <DEDUP_REMOVED lines=63> */
[----:B------:R-:W-:-:S05]  /*c780*/  VIADD R63, R4, -UR31 ;  /* 0x8000001f043f7c36 */ /* 0x000fca0008000000 */
        /* <DEDUP_REMOVED lines=10> */
.L_x_1061:
[----:B------:R-:W-:-:S05]  /*c830*/  IMAD.U32 R58, RZ, RZ, UR29 ;  /* 0x0000001dff3a7e24 */ /* 0x000fca000f8e00ff */
[----:B------:R-:W-:-:S13]  /*c840*/  ISETP.NE.AND P1, PT, R58, 0x1, PT ;  /* 0x000000013a00780c */ /* 0x000fda0003f25270 */
[----:B------:R-:W1:Y:S02]  /*c850*/  @P1 LDC.64 R4, c[0x0][0x9e8] ;  /* 0x00027a00ff041b82 */ /* 0x000e640000000a00 */
[----:B-1----:R-:W-:-:S05]  /*c860*/  @P1 IMAD.HI.U32 R4, R63, R4, RZ ;  /* 0x000000043f041227 */ /* 0x002fca00078e00ff */
[----:B------:R-:W-:-:S07]  /*c870*/  @P1 SHF.R.U32.HI R63, RZ, R5, R4 ;  /* 0x00000005ff3f1219 */ /* 0x000fce0000011604 */
.L_x_1062:
[----:B------:R-:W-:Y:S05]  /*c880*/  BSYNC B0 ;  /* 0x0000000000007941 */ /* 0x000fea0003800000 */
.L_x_1060:
[----:B------:R-:W-:-:S04]  /*c890*/  IMAD R63, R63, R58, -R200 ;  /* 0x0000003a3f3f7224 */ /* 0x000fc800078e0ac8 */
[----:B------:R-:W-:-:S05]  /*c8a0*/  IMAD R4, R16, -0x2, R63 ;  /* 0xfffffffe10047824 */ /* 0x000fca00078e023f */
[----:B------:R-:W-:Y:S02]  /*c8b0*/  VIADDMNMX R59, R4, R58, R59, PT ;  /* 0x0000003a043b7246 */ /* 0x000fe4000380013b */
[----:B------:R-:W-:-:S07]  /*c8c0*/  VIMNMX R61, R61, R4, !PT ;  /* 0x000000043d3d7248 */ /* 0x000fce0007fe0100 */
.L_x_1059:
[----:B------:R-:W-:Y:S01]  /*c8d0*/  ISETP.GT.AND P1, PT, R11, -0x1, PT ;  /* 0xffffffff0b00780c */ /* 0x000fe20003f24270 */
[----:B------:R-:W1:Y:S01]  /*c8e0*/  SHFL.IDX PT, R4, R57, 0x1, 0x1c1f ;  /* 0x003c1f0039047f89 */ /* 0x000e6200000e0000 */
[----:B------:R-:W-:Y:S02]  /*c8f0*/  UISETP.NE.AND UP0, UPT, UR45, URZ, UPT ;  /* 0x0000003f2d00728c */ /* 0x000fe4000bf05270 */
[C---:B------:R-:W-:Y:S02]  /*c900*/  ISETP.GT.AND P6, PT, R61.reuse, RZ, P1 ;  /* 0x000000ff3d00720c */ /* 0x040fe40000fc4270 */
[----:B------:R-:W-:Y:S02]  /*c910*/  ISETP.GT.AND P3, PT, R61, 0x8, P1 ;  /* 0x000000083d00780c */ /* 0x000fe40000f64270 */
[C---:B------:R-:W-:Y:S02]  /*c920*/  ISETP.LT.OR P6, PT, R59.reuse, 0x1, P6 ;  /* 0x000000013b00780c */ /* 0x040fe400037c1670 */
[----:B------:R-:W-:-:S02]  /*c930*/  ISETP.LT.OR P3, PT, R59, 0x9, P3 ;  /* 0x000000093b00780c */ /* 0x000fc40001f61670 */
[C---:B------:R-:W-:Y:S02]  /*c940*/  ISETP.GT.AND P2, PT, R61.reuse, 0x1, P1 ;  /* 0x000000013d00780c */ /* 0x040fe40000f44270 */
[----:B------:R-:W-:Y:S02]  /*c950*/  FSEL R198, R152, -INF , !P6 ;  /* 0xff80000098c67808 */ /* 0x000fe40007000000 */
[C---:B------:R-:W-:Y:S02]  /*c960*/  ISETP.GT.AND P6, PT, R61.reuse, 0x11, P1 ;  /* 0x000000113d00780c */ /* 0x040fe40000fc4270 */
[----:B------:R-:W-:Y:S02]  /*c970*/  FSEL R182, R154, -INF , !P3 ;  /* 0xff8000009ab67808 */ /* 0x000fe40005800000 */
[----:B------:R-:W-:Y:S02]  /*c980*/  ISETP.GT.AND P3, PT, R61, 0x19, P1 ;  /* 0x000000193d00780c */ /* 0x000fe40000f64270 */
[----:B------:R-:W-:-:S02]  /*c990*/  ISETP.LT.OR P2, PT, R59, 0x2, P2 ;  /* 0x000000023b00780c */ /* 0x000fc40001741670 */
[C---:B------:R-:W-:Y:S02]  /*c9a0*/  ISETP.LT.OR P6, PT, R59.reuse, 0x12, P6 ;  /* 0x000000123b00780c */ /* 0x040fe400037c1670 */
[----:B------:R-:W-:Y:S02]  /*c9b0*/  ISETP.LT.OR P3, PT, R59, 0x1a, P3 ;  /* 0x0000001a3b00780c */ /* 0x000fe40001f61670 */
[----:B------:R-:W-:Y:S02]  /*c9c0*/  FSEL R166, R153, -INF , !P2 ;  /* 0xff80000099a67808 */ /* 0x000fe40005000000 */
[C---:B------:R-:W-:Y:S02]  /*c9d0*/  ISETP.GT.AND P5, PT, R61.reuse, 0x9, P1 ;  /* 0x000000093d00780c */ /* 0x040fe40000fa4270 */
[C---:B------:R-:W-:Y:S02]  /*c9e0*/  ISETP.GT.AND P4, PT, R61.reuse, 0x10, P1 ;  /* 0x000000103d00780c */ /* 0x040fe40000f84270 */
[----:B------:R-:W-:-:S02]  /*c9f0*/  ISETP.GT.AND P2, PT, R61, 0x18, P1 ;  /* 0x000000183d00780c */ /* 0x000fc40000f44270 */
[----:B0-----:R-:W-:Y:S02]  /*ca00*/  FSEL R194, R157, -INF , !P6 ;  /* 0xff8000009dc27808 */ /* 0x001fe40007000000 */
[----:B------:R-:W-:Y:S02]  /*ca10*/  ISETP.GT.AND P6, PT, R61, 0x28, P1 ;  /* 0x000000283d00780c */ /* 0x000fe40000fc4270 */
        /* <DEDUP_REMOVED lines=10> */
[C---:B------:R-:W-:Y:S02]  /*cac0*/  ISETP.GT.AND P5, PT, R61.reuse, 0x20, P1 ;  /* 0x000000203d00780c */ /* 0x040fe40000fa4270 */
[C---:B------:R-:W-:Y:S02]  /*cad0*/  ISETP.GT.AND P4, PT, R61.reuse, 0x21, P1 ;  /* 0x000000213d00780c */ /* 0x040fe40000f84270 */
[----:B------:R-:W-:Y:S02]  /*cae0*/  ISETP.GT.AND P2, PT, R61, 0x29, P1 ;  /* 0x000000293d00780c */ /* 0x000fe40000f44270 */
[----:B------:R-:W-:Y:S02]  /*caf0*/  FSEL R180, R162, -INF , !P6 ;  /* 0xff800000a2b47808 */ /* 0x000fe40007000000 */
[----:B------:R-:W-:Y:S01]  /*cb00*/  FSEL R162, R47, -INF , !P3 ;  /* 0xff8000002fa27808 */ /* 0x000fe20005800000 */
[----:B-1----:R-:W-:Y:S01]  /*cb10*/  IMAD.IADD R47, R69, 0x1, R4 ;  /* 0x00000001452f7824 */ /* 0x002fe200078e0204 */
[----:B------:R-:W-:-:S02]  /*cb20*/  ISETP.GT.AND P3, PT, R61, 0x41, P1 ;  /* 0x000000413d00780c */ /* 0x000fc40000f64270 */
[C---:B------:R-:W-:Y:S02]  /*cb30*/  ISETP.LT.OR P5, PT, R59.reuse, 0x21, P5 ;  /* 0x000000213b00780c */ /* 0x040fe40002fa1670 */
[C---:B------:R-:W-:Y:S02]  /*cb40*/  ISETP.LT.OR P4, PT, R59.reuse, 0x22, P4 ;  /* 0x000000223b00780c */ /* 0x040fe40002781670 */
[C---:B------:R-:W-:Y:S02]  /*cb50*/  ISETP.LT.OR P2, PT, R59.reuse, 0x2a, P2 ;  /* 0x0000002a3b00780c */ /* 0x040fe40001741670 */
[----:B------:R-:W-:Y:S02]  /*cb60*/  ISETP.LT.OR P3, PT, R59, 0x42, P3 ;  /* 0x000000423b00780c */ /* 0x000fe40001f61670 */
        /* <DEDUP_REMOVED lines=15> */
[----:B------:R-:W-:Y:S01]  /*cc60*/  FSEL R82, R49, -INF , !P4 ;  /* 0xff80000031527808 */ /* 0x000fe20006000000 */
[----:B------:R-:W-:Y:S01]  /*cc70*/  IMAD.IADD R49, R71, 0x1, R4 ;  /* 0x0000000147317824 */ /* 0x000fe200078e0204 */
        /* <DEDUP_REMOVED lines=57> */
.L_x_1065:
[----:B------:R-:W-:-:S05]  /*d010*/  IMAD.U32 R53, RZ, RZ, UR29 ;  /* 0x0000001dff357e24 */ /* 0x000fca000f8e00ff */
[----:B------:R-:W-:-:S13]  /*d020*/  ISETP.NE.AND P2, PT, R53, 0x1, PT ;  /* 0x000000013500780c */ /* 0x000fda0003f45270 */
[----:B------:R-:W0:Y:S02]  /*d030*/  @P2 LDC.64 R4, c[0x0][0x9e8] ;  /* 0x00027a00ff042b82 */ /* 0x000e240000000a00 */
[----:B0-----:R-:W-:-:S05]  /*d040*/  @P2 IMAD.HI.U32 R4, R51, R4, RZ ;  /* 0x0000000433042227 */ /* 0x001fca00078e00ff */
[----:B------:R-:W-:-:S07]  /*d050*/  @P2 SHF.R.U32.HI R51, RZ, R5, R4 ;  /* 0x00000005ff332219 */ /* 0x000fce0000011604 */
.L_x_1066:
[----:B------:R-:W-:Y:S05]  /*d060*/  BSYNC B0 ;  /* 0x0000000000007941 */ /* 0x000fea0003800000 */
.L_x_1064:
[----:B------:R-:W-:-:S04]  /*d070*/  IMAD R51, R51, R53, -R200 ;  /* 0x0000003533337224 */ /* 0x000fc800078e0ac8 */
[----:B------:R-:W-:-:S05]  /*d080*/  IMAD R4, R16, -0x2, R51 ;  /* 0xfffffffe10047824 */ /* 0x000fca00078e0233 */
[----:B------:R-:W-:Y:S02]  /*d090*/  VIADDMNMX R47, R4, R53, R47, PT ;  /* 0x00000035042f7246 */ /* 0x000fe4000380012f */
[----:B------:R-:W-:-:S07]  /*d0a0*/  VIMNMX R49, R49, R4, !PT ;  /* 0x0000000431317248 */ /* 0x000fce0007fe0100 */
.L_x_1063:
[----:B------:R-:W-:Y:S02]  /*d0b0*/  FMNMX.FTZ R5, R198, R6, !PT ;  /* 0x00000006c6057209 */ /* 0x000fe40007810000 */
[----:B------:R-:W-:Y:S02]  /*d0c0*/  ISETP.GT.AND P5, PT, R49, 0x10, P1 ;  /* 0x000000103100780c */ /* 0x000fe40000fa4270 */
[----:B------:R-:W-:Y:S02]  /*d0d0*/  FMNMX.FTZ R5, R166, R5, !PT ;  /* 0x00000005a6057209 */ /* 0x000fe40007810000 */
[----:B------:R-:W-:Y:S02]  /*d0e0*/  ISETP.LT.OR P5, PT, R47, 0x11, P5 ;  /* 0x000000112f00780c */ /* 0x000fe40002fa1670 */
[----:B------:R-:W-:Y:S02]  /*d0f0*/  FMNMX.FTZ R5, R182, R5, !PT ;  /* 0x00000005b6057209 */ /* 0x000fe40007810000 */
[----:B------:R-:W-:-:S02]  /*d100*/  ISETP.GT.AND P6, PT, R49, 0x1, P1 ;  /* 0x000000013100780c */ /* 0x000fc40000fc4270 */
        /* <DEDUP_REMOVED lines=15> */
[----:B------:R-:W-:Y:S02]  /*d200*/  ISETP.LT.OR P4, PT, R47, 0xa, P4 ;  /* 0x0000000a2f00780c */ /* 0x000fe40002781670 */
[----:B------:R-:W-:Y:S02]  /*d210*/  FMNMX.FTZ R5, R164, R5, !PT ;  /* 0x00000005a4057209 */ /* 0x000fe40007810000 */
[----:B------:R-:W-:-:S02]  /*d220*/  FSEL R24, R24, -INF , !P5 ;  /* 0xff80000018187808 */ /* 0x000fc40006800000 */
[----:B------:R-:W-:Y:S02]  /*d230*/  FMNMX.FTZ R5, R162, R5, !PT ;  /* 0x00000005a2057209 */ /* 0x000fe40007810000 */
[----:B------:R-:W-:Y:S02]  /*d240*/  ISETP.GT.AND P5, PT, R49, RZ, P1 ;  /* 0x000000ff3100720c */ /* 0x000fe40000fa4270 */
        /* <DEDUP_REMOVED lines=49> */
[----:B------:R-:W-:Y:S01]  /*d560*/  FSEL R166, R15, -INF , !P4 ;  /* 0xff8000000fa67808 */ /* 0x000fe20006000000 */
[--C-:B------:R-:W-:Y:S01]  /*d570*/  FFMA.FTZ R13, R182, R5, -R51.reuse ;  /* 0x00000005b60d7223 */ /* 0x100fe20000010833 */
[----:B------:R-:W-:Y:S01]  /*d580*/  FMNMX.FTZ R15, R196, R7, !PT ;  /* 0x00000007c40f7209 */ /* 0x000fe20007810000 */
[--C-:B------:R-:W-:Y:S01]  /*d590*/  FFMA.FTZ R14, R190, R5, -R51.reuse ;  /* 0x00000005be0e7223 */ /* 0x100fe20000010833 */
[----:B------:R-:W-:Y:S01]  /*d5a0*/  FSEL R182, R21, -INF , !P2 ;  /* 0xff80000015b67808 */ /* 0x000fe20005000000 */
[----:B------:R0:W-:Y:S01]  /*d5b0*/  MUFU.EX2 R8, R12 ;  /* 0x0000000c00087308 */ /* 0x0001e20000000800 */
[----:B------:R-:W-:Y:S01]  /*d5c0*/  FMNMX.FTZ R15, R84, R15, !PT ;  /* 0x0000000f540f7209 */ /* 0x000fe20007810000 */
[-CC-:B------:R-:W-:Y:S01]  /*d5d0*/  FFMA.FTZ R20, R192, R5.reuse, -R51.reuse ;  /* 0x00000005c0147223 */ /* 0x180fe20000010833 */
[----:B------:R-:W-:Y:S01]  /*d5e0*/  ISETP.GT.AND P4, PT, R49, 0x29, P1 ;  /* 0x000000293100780c */ /* 0x000fe20000f84270 */
[--C-:B------:R-:W-:Y:S01]  /*d5f0*/  FFMA.FTZ R10, R198, R5, -R51.reuse ;  /* 0x00000005c60a7223 */ /* 0x100fe20000010833 */
[----:B------:R-:W-:Y:S01]  /*d600*/  FMNMX.FTZ R15, R86, R15, !PT ;  /* 0x0000000f560f7209 */ /* 0x000fe20007810000 */
[-CC-:B------:R-:W-:Y:S01]  /*d610*/  FFMA.FTZ R55, R50, R5.reuse, -R51.reuse ;  /* 0x0000000532377223 */ /* 0x180fe20000010833 */
[----:B------:R-:W-:Y:S01]  /*d620*/  ISETP.LT.OR P4, PT, R47, 0x2a, P4 ;  /* 0x0000002a2f00780c */ /* 0x000fe20002781670 */
[--C-:B------:R-:W-:Y:S01]  /*d630*/  FFMA.FTZ R76, R76, R5, -R51.reuse ;  /* 0x000000054c4c7223 */ /* 0x100fe20000010833 */
[----:B------:R-:W-:Y:S01]  /*d640*/  FMNMX.FTZ R21, R152, R15, !PT ;  /* 0x0000000f98157209 */ /* 0x000fe20007810000 */
[-CC-:B0-----:R-:W-:Y:S01]  /*d650*/  FFMA.FTZ R12, R194, R5.reuse, -R51.reuse ;  /* 0x00000005c20c7223 */ /* 0x181fe20000010833 */
[----:B------:R-:W-:Y:S01]  /*d660*/  FSEL R190, R25, -INF , !P4 ;  /* 0xff80000019be7808 */ /* 0x000fe20006000000 */
[--C-:B------:R-:W-:Y:S01]  /*d670*/  FFMA.FTZ R74, R74, R5, -R51.reuse ;  /* 0x000000054a4a7223 */ /* 0x100fe20000010833 */
[----:B------:R-:W-:Y:S01]  /*d680*/  FMNMX.FTZ R21, R154, R21, !PT ;  /* 0x000000159a157209 */ /* 0x000fe20007810000 */
[----:B------:R0:W-:Y:S01]  /*d690*/  MUFU.EX2 R15, R12 ;  /* 0x0000000c000f7308 */ /* 0x0001e20000000800 */
[----:B------:R-:W-:Y:S01]  /*d6a0*/  FSEL R194, R27, -INF , !P3 ;  /* 0xff8000001bc27808 */ /* 0x000fe20005800000 */
[--C-:B------:R-:W-:Y:S01]  /*d6b0*/  FFMA.FTZ R68, R68, R5, -R51.reuse ;  /* 0x0000000544447223 */ /* 0x100fe20000010833 */
[----:B------:R-:W-:Y:S01]  /*d6c0*/  FMNMX.FTZ R21, R158, R21, !PT ;  /* 0x000000159e157209 */ /* 0x000fe20007810000 */
[----:B------:R-:W-:Y:S01]  /*d6d0*/  FFMA.FTZ R52, R52, R5, -R51 ;  /* 0x0000000534347223 */ /* 0x000fe20000010833 */
[----:B------:R-:W-:-:S02]  /*d6e0*/  ISETP.GT.AND P2, PT, R49, 0x30, P1 ;  /* 0x000000303100780c */ /* 0x000fc40000f44270 */
[----:B------:R-:W-:Y:S01]  /*d6f0*/  FMNMX.FTZ R21, R160, R21, !PT ;  /* 0x00000015a0157209 */ /* 0x000fe20007810000 */
[----:B------:R-:W-:Y:S01]  /*d700*/  MUFU.EX2 R10, R10 ;  /* 0x0000000a000a7308 */ /* 0x000fe20000000800 */
[----:B------:R-:W-:Y:S01]  /*d710*/  ISETP.GT.AND P4, PT, R49, 0x39, P1 ;  /* 0x000000393100780c */ /* 0x000fe20000f84270 */
[----:B0-----:R-:W-:Y:S01]  /*d720*/  FFMA.FTZ R12, R188, R5, -R51 ;  /* 0x00000005bc0c7223 */ /* 0x001fe20000010833 */
[----:B------:R-:W-:Y:S02]  /*d730*/  FMNMX.FTZ R25, R166, R21, !PT ;  /* 0x00000015a6197209 */ /* 0x000fe40007810000 */
[C---:B------:R-:W-:Y:S02]  /*d740*/  ISETP.LT.OR P2, PT, R47.reuse, 0x31, P2 ;  /* 0x000000312f00780c */ /* 0x040fe40001741670 */
[----:B------:R-:W-:Y:S01]  /*d750*/  FMNMX.FTZ R25, R24, R25, !PT ;  /* 0x0000001918197209 */ /* 0x000fe20007810000 */
[----:B------:R0:W-:Y:S01]  /*d760*/  MUFU.EX2 R21, R12 ;  /* 0x0000000c00157308 */ /* 0x0001e20000000800 */
[----:B------:R-:W-:-:S02]  /*d770*/  ISETP.LT.OR P4, PT, R47, 0x3a, P4 ;  /* 0x0000003a2f00780c */ /* 0x000fc40002781670 */
[----:B------:R-:W-:Y:S02]  /*d780*/  FMNMX.FTZ R27, R182, R25, !PT ;  /* 0x00000019b61b7209 */ /* 0x000fe40007810000 */
[----:B------:R-:W-:Y:S02]  /*d790*/  ISETP.GT.AND P5, PT, R49, 0x38, P1 ;  /* 0x000000383100780c */ /* 0x000fe40000fa4270 */
[----:B------:R-:W-:Y:S01]  /*d7a0*/  FMNMX.FTZ R27, R26, R27, !PT ;  /* 0x0000001b1a1b7209 */ /* 0x000fe20007810000 */
[----:B------:R-:W-:Y:S01]  /*d7b0*/  MUFU.EX2 R9, R9 ;  /* 0x0000000900097308 */ /* 0x000fe20000000800 */
[----:B------:R-:W-:Y:S01]  /*d7c0*/  FSEL R28, R28, -INF , !P2 ;  /* 0xff8000001c1c7808 */ /* 0x000fe20005000000 */
[--C-:B0-----:R-:W-:Y:S01]  /*d7d0*/  FFMA.FTZ R12, R180, R5, -R51.reuse ;  /* 0x00000005b40c7223 */ /* 0x101fe20000010833 */
[----:B------:R-:W-:Y:S02]  /*d7e0*/  FMNMX.FTZ R27, R190, R27, !PT ;  /* 0x0000001bbe1b7209 */ /* 0x000fe40007810000 */
[----:B------:R-:W-:Y:S01]  /*d7f0*/  FSEL R188, R29, -INF , !P4 ;  /* 0xff8000001dbc7808 */ /* 0x000fe20006000000 */
[----:B------:R-:W-:-:S01]  /*d800*/  FFMA.FTZ R29, R186, R5, -R51 ;  /* 0x00000005ba1d7223 */ /* 0x000fc20000010833 */
[----:B------:R-:W-:Y:S01]  /*d810*/  ISETP.LT.OR P5, PT, R47, 0x39, P5 ;  /* 0x000000392f00780c */ /* 0x000fe20002fa1670 */
[----:B------:R-:W-:Y:S01]  /*d820*/  MUFU.EX2 R13, R13 ;  /* 0x0000000d000d7308 */ /* 0x000fe20000000800 */
[----:B------:R-:W-:-:S02]  /*d830*/  FMNMX.FTZ R27, R28, R27, !PT ;  /* 0x0000001b1c1b7209 */ /* 0x000fc40007810000 */
[C---:B------:R-:W-:Y:S02]  /*d840*/  ISETP.GT.AND P2, PT, R49.reuse, 0x40, P1 ;  /* 0x000000403100780c */ /* 0x040fe40000f44270 */
[----:B------:R-:W-:Y:S02]  /*d850*/  FSEL R30, R30, -INF , !P5 ;  /* 0xff8000001e1e7808 */ /* 0x000fe40006800000 */
[----:B------:R-:W-:Y:S01]  /*d860*/  ISETP.GT.AND P3, PT, R49, 0x41, P1 ;  /* 0x000000413100780c */ /* 0x000fe20000f64270 */
[----:B------:R0:W-:Y:S01]  /*d870*/  MUFU.EX2 R25, R29 ;  /* 0x0000001d00197308 */ /* 0x0001e20000000800 */
[----:B------:R-:W-:Y:S02]  /*d880*/  ISETP.LT.OR P2, PT, R47, 0x41, P2 ;  /* 0x000000412f00780c */ /* 0x000fe40001741670 */
[----:B------:R-:W-:Y:S02]  /*d890*/  ISETP.GT.AND P5, PT, R49, 0x48, P1 ;  /* 0x000000483100780c */ /* 0x000fe40000fa4270 */
[----:B------:R-:W-:-:S02]  /*d8a0*/  FSEL R192, R31, -INF , !P2 ;  /* 0xff8000001fc07808 */ /* 0x000fc40005000000 */
[----:B------:R-:W-:Y:S01]  /*d8b0*/  ISETP.LT.OR P3, PT, R47, 0x42, P3 ;  /* 0x000000422f00780c */ /* 0x000fe20001f61670 */
[----:B------:R-:W-:Y:S01]  /*d8c0*/  MUFU.EX2 R14, R14 ;  /* 0x0000000e000e7308 */ /* 0x000fe20000000800 */
[----:B0-----:R-:W-:Y:S02]  /*d8d0*/  FMNMX.FTZ R29, R194, R27, !PT ;  /* 0x0000001bc21d7209 */ /* 0x001fe40007810000 */
[----:B------:R-:W-:Y:S02]  /*d8e0*/  ISETP.GT.AND P4, PT, R49, 0x49, P1 ;  /* 0x000000493100780c */ /* 0x000fe40000f84270 */
[----:B------:R-:W-:Y:S02]  /*d8f0*/  FMNMX.FTZ R29, R30, R29, !PT ;  /* 0x0000001d1e1d7209 */ /* 0x000fe40007810000 */
[----:B------:R-:W-:Y:S01]  /*d900*/  ISETP.LT.OR P5, PT, R47, 0x49, P5 ;  /* 0x000000492f00780c */ /* 0x000fe20002fa1670 */
[----:B------:R0:W-:Y:S01]  /*d910*/  MUFU.EX2 R27, R12 ;  /* 0x0000000c001b7308 */ /* 0x0001e20000000800 */
[----:B------:R-:W-:-:S02]  /*d920*/  FMNMX.FTZ R29, R188, R29, !PT ;  /* 0x0000001dbc1d7209 */ /* 0x000fc40007810000 */
[----:B------:R-:W-:Y:S01]  /*d930*/  FSEL R186, R32, -INF , !P3 ;  /* 0xff80000020ba7808 */ /* 0x000fe20005800000 */
[----:B------:R-:W-:-:S01]  /*d940*/  FFMA.FTZ R32, R184, R5, -R51 ;  /* 0x00000005b8207223 */ /* 0x000fc20000010833 */
[----:B------:R-:W-:Y:S02]  /*d950*/  FMNMX.FTZ R29, R192, R29, !PT ;  /* 0x0000001dc01d7209 */ /* 0x000fe40007810000 */
[----:B------:R-:W-:Y:S01]  /*d960*/  ISETP.GT.AND P2, PT, R49, 0x50, P1 ;  /* 0x000000503100780c */ /* 0x000fe20000f44270 */
[----:B------:R-:W-:Y:S01]  /*d970*/  MUFU.EX2 R20, R20 ;  /* 0x0000001400147308 */ /* 0x000fe20000000800 */
[----:B------:R-:W-:Y:S01]  /*d980*/  FSEL R184, R33, -INF , !P5 ;  /* 0xff80000021b87808 */ /* 0x000fe20006800000 */
[----:B0-----:R-:W-:Y:S01]  /*d990*/  FFMA.FTZ R12, R162, R5, -R51 ;  /* 0x00000005a20c7223 */ /* 0x001fe20000010833 */
[----:B------:R-:W-:Y:S02]  /*d9a0*/  ISETP.LT.OR P4, PT, R47, 0x4a, P4 ;  /* 0x0000004a2f00780c */ /* 0x000fe40002781670 */
[----:B------:R-:W-:-:S02]  /*d9b0*/  FMNMX.FTZ R31, R186, R29, !PT ;  /* 0x0000001dba1f7209 */ /* 0x000fc40007810000 */
[----:B------:R-:W-:Y:S01]  /*d9c0*/  ISETP.GT.AND P3, PT, R49, 0x51, P1 ;  /* 0x000000513100780c */ /* 0x000fe20000f64270 */
[----:B------:R0:W-:Y:S01]  /*d9d0*/  MUFU.EX2 R29, R12 ;  /* 0x0000000c001d7308 */ /* 0x0001e20000000800 */
[----:B------:R-:W-:Y:S02]  /*d9e0*/  ISETP.LT.OR P2, PT, R47, 0x51, P2 ;  /* 0x000000512f00780c */ /* 0x000fe40001741670 */
[----:B------:R-:W-:Y:S01]  /*d9f0*/  FSEL R180, R34, -INF , !P4 ;  /* 0xff80000022b47808 */ /* 0x000fe20006000000 */
[----:B------:R-:W-:-:S01]  /*da00*/  FFMA.FTZ R34, R164, R5, -R51 ;  /* 0x00000005a4227223 */ /* 0x000fc20000010833 */
[----:B------:R-:W-:Y:S02]  /*da10*/  FMNMX.FTZ R31, R184, R31, !PT ;  /* 0x0000001fb81f7209 */ /* 0x000fe40007810000 */
[----:B------:R-:W-:Y:S01]  /*da20*/  ISETP.GT.AND P5, PT, R49, 0x58, P1 ;  /* 0x000000583100780c */ /* 0x000fe20000fa4270 */
[----:B------:R-:W-:Y:S01]  /*da30*/  MUFU.EX2 R32, R32 ;  /* 0x0000002000207308 */ /* 0x000fe20000000800 */
[----:B------:R-:W-:Y:S01]  /*da40*/  FSEL R198, R35, -INF , !P2 ;  /* 0xff80000023c67808 */ /* 0x000fe20005000000 */
[-CC-:B------:R-:W-:Y:S01]  /*da50*/  FFMA.FTZ R35, R156, R5.reuse, -R51.reuse ;  /* 0x000000059c237223 */ /* 0x180fe20000010833 */
[----:B------:R-:W-:Y:S01]  /*da60*/  ISETP.LT.OR P3, PT, R47, 0x52, P3 ;  /* 0x000000522f00780c */ /* 0x000fe20001f61670 */
[--C-:B0-----:R-:W-:Y:S01]  /*da70*/  FFMA.FTZ R12, R82, R5, -R51.reuse ;  /* 0x00000005520c7223 */ /* 0x101fe20000010833 */
[----:B------:R-:W-:Y:S01]  /*da80*/  FMNMX.FTZ R31, R180, R31, !PT ;  /* 0x0000001fb41f7209 */ /* 0x000fe20007810000 */
[----:B------:R-:W-:Y:S01]  /*da90*/  FFMA.FTZ R82, R80, R5, -R51 ;  /* 0x0000000550527223 */ /* 0x000fe20000010833 */
[----:B------:R-:W-:Y:S01]  /*daa0*/  ISETP.GT.AND P4, PT, R49, 0x59, P1 ;  /* 0x000000593100780c */ /* 0x000fe20000f84270 */
[----:B------:R-:W-:Y:S01]  /*dab0*/  MUFU.EX2 R34, R34 ;  /* 0x0000002200227308 */ /* 0x000fe20000000800 */
[----:B------:R-:W-:-:S02]  /*dac0*/  ISETP.LT.OR P5, PT, R47, 0x59, P5 ;  /* 0x000000592f00780c */ /* 0x000fc40002fa1670 */
[----:B------:R-:W-:Y:S02]  /*dad0*/  FSEL R36, R36, -INF , !P3 ;  /* 0xff80000024247808 */ /* 0x000fe40005800000 */
[----:B------:R-:W-:Y:S02]  /*dae0*/  FMNMX.FTZ R31, R198, R31, !PT ;  /* 0x0000001fc61f7209 */ /* 0x000fe40007810000 */
[----:B------:R-:W-:Y:S01]  /*daf0*/  ISETP.GT.AND P2, PT, R49, 0x60, P1 ;  /* 0x000000603100780c */ /* 0x000fe20000f44270 */
[----:B------:R-:W-:Y:S01]  /*db00*/  MUFU.EX2 R82, R82 ;  /* 0x0000005200527308 */ /* 0x000fe20000000800 */
[----:B------:R-:W-:Y:S02]  /*db10*/  FSEL R162, R37, -INF , !P5 ;  /* 0xff80000025a27808 */ /* 0x000fe40006800000 */
[----:B------:R-:W-:Y:S02]  /*db20*/  ISETP.LT.OR P4, PT, R47, 0x5a, P4 ;  /* 0x0000005a2f00780c */ /* 0x000fe40002781670 */
[----:B------:R-:W-:-:S02]  /*db30*/  FMNMX.FTZ R33, R36, R31, !PT ;  /* 0x0000001f24217209 */ /* 0x000fc40007810000 */
[----:B------:R-:W-:Y:S01]  /*db40*/  ISETP.GT.AND P3, PT, R49, 0x61, P1 ;  /* 0x000000613100780c */ /* 0x000fe20000f64270 */
[----:B------:R0:W-:Y:S01]  /*db50*/  MUFU.EX2 R31, R12 ;  /* 0x0000000c001f7308 */ /* 0x0001e20000000800 */
[----:B------:R-:W-:Y:S02]  /*db60*/  ISETP.LT.OR P2, PT, R47, 0x61, P2 ;  /* 0x000000612f00780c */ /* 0x000fe40001741670 */
[----:B------:R-:W-:Y:S02]  /*db70*/  FSEL R156, R38, -INF , !P4 ;  /* 0xff800000269c7808 */ /* 0x000fe40006000000 */
[----:B------:R-:W-:Y:S02]  /*db80*/  FMNMX.FTZ R33, R162, R33, !PT ;  /* 0x00000021a2217209 */ /* 0x000fe40007810000 */
[----:B------:R-:W-:Y:S01]  /*db90*/  ISETP.GT.AND P5, PT, R49, 0x68, P1 ;  /* 0x000000683100780c */ /* 0x000fe20000fa4270 */
[----:B------:R1:W-:Y:S01]  /*dba0*/  MUFU.EX2 R38, R35 ;  /* 0x0000002300267308 */ /* 0x0003e20000000800 */
[----:B------:R-:W-:Y:S01]  /*dbb0*/  FSEL R164, R39, -INF , !P2 ;  /* 0xff80000027a47808 */ /* 0x000fe20005000000 */
[-CC-:B0-----:R-:W-:Y:S01]  /*dbc0*/  FFMA.FTZ R12, R78, R5.reuse, -R51.reuse ;  /* 0x000000054e0c7223 */ /* 0x181fe20000010833 */
[----:B------:R-:W-:Y:S01]  /*dbd0*/  ISETP.LT.OR P3, PT, R47, 0x62, P3 ;  /* 0x000000622f00780c */ /* 0x000fe20001f61670 */
[--C-:B------:R-:W-:Y:S01]  /*dbe0*/  FFMA.FTZ R39, R62, R5, -R51.reuse ;  /* 0x000000053e277223 */ /* 0x100fe20000010833 */
        /* <DEDUP_REMOVED lines=9> */
[----:B------:R-:W-:Y:S01]  /*dc80*/  FSEL R80, R41, -INF , !P5 ;  /* 0xff80000029507808 */ /* 0x000fe20006800000 */
[----:B------:R-:W-:Y:S01]  /*dc90*/  FFMA.FTZ R41, R66, R5, -R51 ;  /* 0x0000000542297223 */ /* 0x000fe20000010833 */
[----:B------:R-:W-:Y:S02]  /*dca0*/  ISETP.LT.OR P4, PT, R47, 0x6a, P4 ;  /* 0x0000006a2f00780c */ /* 0x000fe40002781670 */
[----:B-1----:R-:W-:-:S02]  /*dcb0*/  FMNMX.FTZ R35, R40, R33, !PT ;  /* 0x0000002128237209 */ /* 0x002fc40007810000 */
[----:B------:R-:W-:Y:S01]  /*dcc0*/  ISETP.GT.AND P3, PT, R49, 0x71, P1 ;  /* 0x000000713100780c */ /* 0x000fe20000f64270 */
[----:B------:R0:W-:Y:S01]  /*dcd0*/  MUFU.EX2 R33, R12 ;  /* 0x0000000c00217308 */ /* 0x0001e20000000800 */
[----:B------:R-:W-:Y:S02]  /*dce0*/  ISETP.LT.OR P2, PT, R47, 0x71, P2 ;  /* 0x000000712f00780c */ /* 0x000fe40001741670 */
[----:B------:R-:W-:Y:S02]  /*dcf0*/  FSEL R42, R42, -INF , !P4 ;  /* 0xff8000002a2a7808 */ /* 0x000fe40006000000 */
[----:B------:R-:W-:Y:S02]  /*dd00*/  FMNMX.FTZ R35, R80, R35, !PT ;  /* 0x0000002350237209 */ /* 0x000fe40007810000 */
[----:B------:R-:W-:Y:S01]  /*dd10*/  ISETP.GT.AND P5, PT, R49, 0x78, P1 ;  /* 0x000000783100780c */ /* 0x000fe20000fa4270 */
[----:B------:R-:W-:Y:S01]  /*dd20*/  MUFU.EX2 R39, R39 ;  /* 0x0000002700277308 */ /* 0x000fe20000000800 */
[----:B------:R-:W-:-:S02]  /*dd30*/  ISETP.LT.OR P3, PT, R47, 0x72, P3 ;  /* 0x000000722f00780c */ /* 0x000fc40001f61670 */
[----:B------:R-:W-:Y:S02]  /*dd40*/  FSEL R78, R43, -INF , !P2 ;  /* 0xff8000002b4e7808 */ /* 0x000fe40005000000 */
[----:B------:R-:W-:Y:S02]  /*dd50*/  FMNMX.FTZ R35, R42, R35, !PT ;  /* 0x000000232a237209 */ /* 0x000fe40007810000 */
[----:B------:R-:W-:Y:S01]  /*dd60*/  ISETP.GT.AND P1, PT, R49, 0x79, P1 ;  /* 0x000000793100780c */ /* 0x000fe20000f24270 */
[----:B------:R-:W-:Y:S01]  /*dd70*/  MUFU.EX2 R41, R41 ;  /* 0x0000002900297308 */ /* 0x000fe20000000800 */
[----:B------:R-:W-:Y:S02]  /*dd80*/  ISETP.LT.OR P5, PT, R47, 0x79, P5 ;  /* 0x000000792f00780c */ /* 0x000fe40002fa1670 */
[----:B------:R-:W-:Y:S02]  /*dd90*/  FSEL R44, R44, -INF , !P3 ;  /* 0xff8000002c2c7808 */ /* 0x000fe40005800000 */
[----:B------:R-:W-:-:S02]  /*dda0*/  FMNMX.FTZ R35, R78, R35, !PT ;  /* 0x000000234e237209 */ /* 0x000fc40007810000 */
[----:B------:R-:W-:Y:S01]  /*ddb0*/  ISETP.LT.OR P1, PT, R47, 0x7a, P1 ;  /* 0x0000007a2f00780c */ /* 0x000fe20000f21670 */
[----:B------:R-:W-:Y:S01]  /*ddc0*/  MUFU.EX2 R62, R62 ;  /* 0x0000003e003e7308 */ /* 0x000fe20000000800 */
[----:B------:R-:W-:Y:S01]  /*ddd0*/  FSEL R200, R45, -INF , !P5 ;  /* 0xff8000002dc87808 */ /* 0x000fe20006800000 */
[----:B------:R-:W-:Y:S01]  /*dde0*/  FFMA.FTZ R45, R56, R5, -R51 ;  /* 0x00000005382d7223 */ /* 0x000fe20000010833 */
[----:B------:R-:W-:Y:S02]  /*ddf0*/  FMNMX.FTZ R37, R44, R35, !PT ;  /* 0x000000232c257209 */ /* 0x000fe40007810000 */
[----:B------:R-:W-:Y:S02]  /*de00*/  FSEL R46, R46, -INF , !P1 ;  /* 0xff8000002e2e7808 */ /* 0x000fe40004800000 */
[----:B------:R-:W-:Y:S01]  /*de10*/  FMNMX.FTZ R37, R200, R37, !PT ;  /* 0x00000025c8257209 */ /* 0x000fe20007810000 */
[----:B------:R-:W-:Y:S01]  /*de20*/  MUFU.EX2 R35, R74 ;  /* 0x0000004a00237308 */ /* 0x000fe20000000800 */
[----:B------:R-:W-:-:S02]  /*de30*/  FSEL R49, R4, RZ, P6 ;  /* 0x000000ff04317208 */ /* 0x000fc40003000000 */
[----:B0-----:R-:W-:Y:S01]  /*de40*/  FMNMX.FTZ R12, R46, R37, !PT ;  /* 0x000000252e0c7209 */ /* 0x001fe20007810000 */
[----:B------:R-:W-:-:S01]  /*de50*/  FFMA.FTZ R37, R58, R5, -R51 ;  /* 0x000000053a257223 */ /* 0x000fc20000010833 */
[----:B------:R-:W-:Y:S01]  /*de60*/  FFMA.FTZ R58, R60, R5, -R51 ;  /* 0x000000053c3a7223 */ /* 0x000fe20000010833 */
[----:B------:R-:W-:-:S01]  /*de70*/  FADD.FTZ R50, -R49, R6 ;  /* 0x0000000631327221 */ /* 0x000fc20000010100 */
[-CC-:B------:R-:W-:Y:S01]  /*de80*/  FFMA.FTZ R60, R64, R5.reuse, -R51.reuse ;  /* 0x00000005403c7223 */ /* 0x180fe20000010833 */
[----:B------:R-:W0:Y:S01]  /*de90*/  SHFL.BFLY PT, R43, R12, 0x2, 0x1f ;  /* 0x0c401f000c2b7f89 */ /* 0x000e2200000e0000 */
[----:B------:R-:W-:-:S01]  /*dea0*/  FFMA.FTZ R6, R48, R5, -R51 ;  /* 0x0000000530067223 */ /* 0x000fc20000010833 */
[----:B------:R-:W-:Y:S08]  /*deb0*/  MUFU.EX2 R37, R37 ;  /* 0x0000002500257308 */ /* 0x000ff00000000800 */
[----:B------:R-:W-:Y:S08]  /*dec0*/  MUFU.EX2 R58, R58 ;  /* 0x0000003a003a7308 */ /* 0x000ff00000000800 */
[----:B------:R-:W-:Y:S01]  /*ded0*/  MUFU.EX2 R60, R60 ;  /* 0x0000003c003c7308 */ /* 0x000fe20000000800 */
[----:B0-----:R-:W-:Y:S01]  /*dee0*/  FMNMX.FTZ R47, R12, R43, !PT ;  /* 0x0000002b0c2f7209 */ /* 0x001fe20007810000 */
[-CC-:B------:R-:W-:Y:S01]  /*def0*/  FFMA.FTZ R43, R54, R5.reuse, -R51.reuse ;  /* 0x00000005362b7223 */ /* 0x180fe20000010833 */
[----:B------:R-:W-:-:S01]  /*df00*/  FFMA.FTZ R54, R70, R5, -R51 ;  /* 0x0000000546367223 */ /* 0x000fc20000010833 */
[----:B------:R-:W-:-:S04]  /*df10*/  FMUL.FTZ R51, R50, R5 ;  /* 0x0000000532337220 */ /* 0x000fc80000410000 */
[----:B------:R-:W-:Y:S01]  /*df20*/  MUFU.EX2 R45, R45 ;  /* 0x0000002d002d7308 */ /* 0x000fe20000000800 */
[----:B------:R-:W0:Y:S07]  /*df30*/  SHFL.BFLY PT, R12, R47, 0x1, 0x1f ;  /* 0x0c201f002f0c7f89 */ /* 0x000e2e00000e0000 */
[----:B------:R-:W1:Y:S08]  /*df40*/  MUFU.EX2 R51, R51 ;  /* 0x0000003300337308 */ /* 0x000e700000000800 */
[----:B------:R-:W-:Y:S08]  /*df50*/  MUFU.EX2 R43, R43 ;  /* 0x0000002b002b7308 */ /* 0x000ff00000000800 */
[----:B------:R-:W-:Y:S01]  /*df60*/  MUFU.EX2 R54, R54 ;  /* 0x0000003600367308 */ /* 0x000fe20000000800 */
[----:B0-----:R-:W-:Y:S01]  /*df70*/  FMNMX.FTZ R12, R47, R12, !PT ;  /* 0x0000000c2f0c7209 */ /* 0x001fe20007810000 */
[----:B-1----:R-:W-:-:S03]  /*df80*/  FFMA.FTZ R72, R51, R3, R10 ;  /* 0x0000000333487223 */ /* 0x002fc6000001000a */
[C---:B------:R-:W-:Y:S01]  /*df90*/  FSETP.NEU.FTZ.AND P1, PT, R12.reuse, -INF , PT ;  /* 0xff8000000c00780b */ /* 0x040fe20003f3d000 */
[----:B------:R-:W-:-:S02]  /*dfa0*/  FFMA.FTZ R49, R12, R5, -8 ;  /* 0xc10000000c317423 */ /* 0x000fc40000010005 */
[----:B------:R0:W-:Y:S01]  /*dfb0*/  MUFU.EX2 R47, R55 ;  /* 0x00000037002f7308 */ /* 0x0001e20000000800 */
[----:B------:R-:W-:Y:S02]  /*dfc0*/  FSEL R66, R12, RZ, P1 ;  /* 0x000000ff0c427208 */ /* 0x000fe40000800000 */
[----:B------:R-:W-:-:S03]  /*dfd0*/  FSEL R49, R49, RZ, P1 ;  /* 0x000000ff31317208 */ /* 0x000fc60000800000 */
[----:B------:R-:W-:Y:S02]  /*dfe0*/  FADD.FTZ R66, -R66, R7 ;  /* 0x0000000742427221 */ /* 0x000fe40000010100 */
[----:B------:R-:W-:-:S01]  /*dff0*/  FFMA.FTZ R69, R30, R5, -R49 ;  /* 0x000000051e457223 */ /* 0x000fc20000010831 */
[-CC-:B------:R-:W-:Y:S01]  /*e000*/  FFMA.FTZ R53, R196, R5.reuse, -R49.reuse ;  /* 0x00000005c4357223 */ /* 0x180fe20000010831 */
[-C--:B------:R-:W-:Y:S01]  /*e010*/  FMUL.FTZ R30, R66, R5.reuse ;  /* 0x00000005421e7220 */ /* 0x080fe20000410000 */
[-CC-:B------:R-:W-:Y:S01]  /*e020*/  FFMA.FTZ R48, R84, R5.reuse, -R49.reuse ;  /* 0x0000000554307223 */ /* 0x180fe20000010831 */
[----:B------:R-:W-:-:S01]  /*e030*/  FFMA.FTZ R50, R86, R5, -R49 ;  /* 0x0000000556327223 */ /* 0x000fc20000010831 */
[-CC-:B0-----:R-:W-:Y:S01]  /*e040*/  FFMA.FTZ R55, R152, R5.reuse, -R49.reuse ;  /* 0x0000000598377223 */ /* 0x181fe20000010831 */
        /* <DEDUP_REMOVED lines=27> */
[----:B------:R-:W-:Y:S01]  /*e200*/  FADD.FTZ R2, R9, R72 ;  /* 0x0000004809027221 */ /* 0x000fe20000010000 */
[----:B------:R-:W-:-:S01]  /*e210*/  FFMA.FTZ R72, R180, R5, -R49 ;  /* 0x00000005b4487223 */ /* 0x000fc20000010831 */
[----:B------:R-:W-:-:S02]  /*e220*/  FFMA.FTZ R46, R46, R5, -R49 ;  /* 0x000000052e2e7223 */ /* 0x000fc40000010831 */
[----:B------:R-:W-:-:S02]  /*e230*/  FADD.FTZ R71, R13, R2 ;  /* 0x000000020d477221 */ /* 0x000fc40000010000 */
[----:B------:R-:W0:Y:S01]  /*e240*/  MUFU.EX2 R55, R55 ;  /* 0x0000003700377308 */ /* 0x000e220000000800 */
[----:B-1----:R-:W-:-:S07]  /*e250*/  FADD.FTZ R3, R48, R3 ;  /* 0x0000000330037221 */ /* 0x002fce0000010000 */
[----:B------:R-:W1:Y:S01]  /*e260*/  MUFU.EX2 R56, R56 ;  /* 0x0000003800387308 */ /* 0x000e620000000800 */
[----:B--2---:R-:W-:-:S01]  /*e270*/  FADD.FTZ R2, R50, R3 ;  /* 0x0000000332027221 */ /* 0x004fc20000010000 */
[----:B------:R-:W-:Y:S01]  /*e280*/  FADD.FTZ R3, R8, R71 ;  /* 0x0000004708037221 */ /* 0x000fe20000010000 */
[----:B------:R-:W-:-:S05]  /*e290*/  FFMA.FTZ R71, R198, R5, -R49 ;  /* 0x00000005c6477223 */ /* 0x000fca0000010831 */
        /* <DEDUP_REMOVED lines=14> */
[----:B------:R-:W-:Y:S01]  /*e380*/  FADD.FTZ R73, R27, R84 ;  /* 0x000000541b497221 */ /* 0x000fe20000010000 */
[----:B------:R-:W-:-:S03]  /*e390*/  FFMA.FTZ R74, R162, R5, -R49 ;  /* 0x00000005a24a7223 */ /* 0x000fc60000010831 */
[----:B------:R-:W-:Y:S01]  /*e3a0*/  FADD.FTZ R84, R34, R73 ;  /* 0x0000004922547221 */ /* 0x000fe20000010000 */
[----:B------:R-:W-:-:S01]  /*e3b0*/  FFMA.FTZ R73, R164, R5, -R49 ;  /* 0x00000005a4497223 */ /* 0x000fc20000010831 */
        /* <DEDUP_REMOVED lines=46> */
[----:B0-----:R-:W-:-:S07]  /*e6a0*/  FADD.FTZ R75, R36, R75 ;  /* 0x0000004b244b7221 */ /* 0x001fce0000010000 */
[----:B------:R-:W0:Y:S01]  /*e6b0*/  MUFU.EX2 R73, R73 ;  /* 0x0000004900497308 */ /* 0x000e220000000800 */
[----:B-1----:R-:W-:-:S07]  /*e6c0*/  FADD.FTZ R75, R74, R75 ;  /* 0x0000004b4a4b7221 */ /* 0x002fce0000010000 */
[----:B------:R-:W1:Y:S08]  /*e6d0*/  MUFU.EX2 R40, R40 ;  /* 0x0000002800287308 */ /* 0x000e700000000800 */
[----:B------:R-:W3:Y:S08]  /*e6e0*/  MUFU.EX2 R80, R80 ;  /* 0x0000005000507308 */ /* 0x000ef00000000800 */
[----:B------:R2:W4:Y:S08]  /*e6f0*/  MUFU.EX2 R77, R42 ;  /* 0x0000002a004d7308 */ /* 0x0005300000000800 */
[----:B------:R-:W5:Y:S01]  /*e700*/  MUFU.EX2 R78, R78 ;  /* 0x0000004e004e7308 */ /* 0x000f620000000800 */
[----:B--2---:R-:W-:-:S04]  /*e710*/  FADD.FTZ R42, R156, R75 ;  /* 0x0000004b9c2a7221 */ /* 0x004fc80000010000 */
[----:B0-----:R-:W-:-:S03]  /*e720*/  FADD.FTZ R75, R73, R42 ;  /* 0x0000002a494b7221 */ /* 0x001fc60000010000 */
[----:B------:R-:W0:Y:S01]  /*e730*/  MUFU.EX2 R52, R52 ;  /* 0x0000003400347308 */ /* 0x000e220000000800 */
[----:B-1----:R-:W-:-:S04]  /*e740*/  FADD.FTZ R75, R40, R75 ;  /* 0x0000004b284b7221 */ /* 0x002fc80000010000 */
[----:B---3--:R-:W-:-:S03]  /*e750*/  FADD.FTZ R75, R80, R75 ;  /* 0x0000004b504b7221 */ /* 0x008fc60000010000 */
[----:B------:R-:W1:Y:S01]  /*e760*/  MUFU.EX2 R44, R44 ;  /* 0x0000002c002c7308 */ /* 0x000e620000000800 */
[----:B----4-:R-:W-:-:S04]  /*e770*/  FADD.FTZ R75, R77, R75 ;  /* 0x0000004b4d4b7221 */ /* 0x010fc80000010000 */
[----:B-----5:R-:W-:-:S03]  /*e780*/  FADD.FTZ R75, R78, R75 ;  /* 0x0000004b4e4b7221 */ /* 0x020fc60000010000 */
        /* <DEDUP_REMOVED lines=11> */
.L_x_1067:
        /* <DEDUP_REMOVED lines=107> */
.L_x_1049:
[----:B------:R-:W-:Y:S06]  /*eef0*/  BAR.ARV 0x8, 0x180 ;  /* 0x0206000000007b1d */ /* 0x000fec0000002000 */
[----:B------:R-:W-:Y:S05]  /*ef00*/  @!P0 BRA `(.L_x_1069) ;  /* 0x0000000000048947 */ /* 0x000fea0003800000 */
[----:B------:R-:W-:Y:S01]  /*ef10*/  BPT.TRAP 0x1 ;  /* 0x000000040000795c */ /* 0x000fe20000300000 */
.L_x_1069:
[----:B------:R-:W-:Y:S01]  /*ef20*/  ULEA UR5, UR36, UR38, 0x3 ;  /* 0x0000002624057291 */ /* 0x000fe2000f8e183f */
[----:B------:R-:W-:-:S05]  /*ef30*/  IMAD.U32 R0, RZ, RZ, UR37 ;  /* 0x00000025ff007e24 */ /* 0x000fca000f8e00ff */
[----:B------:R-:W-:-:S04]  /*ef40*/  SHF.L.U32 R0, R0, 0x1f, RZ ;  /* 0x0000001f00007819 */ /* 0x000fc800000006ff */
[----:B------:R0:W1:Y:S01]  /*ef50*/  SYNCS.PHASECHK.TRANS64.TRYWAIT P1, [UR5+0x22850], R0 ;  /* 0x02285000ff0075a7 */ /* 0x0000620008020145 */
[----:B------:R-:W-:Y:S05]  /*ef60*/  @!P0 BRA `(.L_x_1070) ;  /* 0x0000000000048947 */ /* 0x000fea0003800000 */
[----:B------:R-:W-:Y:S01]  /*ef70*/  BPT.TRAP 0x1 ;  /* 0x000000040000795c */ /* 0x000fe20000300000 */
.L_x_1070:
[----:B-1----:R-:W-:Y:S05]  /*ef80*/  @P1 BRA `(.L_x_1071) ;  /* 0x0000000000081947 */ /* 0x002fea0003800000 */
[----:B------:R-:W1:Y:S02]  /*ef90*/  SYNCS.PHASECHK.TRANS64.TRYWAIT P1, [UR5+0x22850], R0 ;  /* 0x02285000ff0075a7 */ /* 0x000e640008020145 */
[----:B-1----:R-:W-:Y:S05]  /*efa0*/  @!P1 BRA `(.L_x_1072) ;  /* 0x0000007800e89947 */ /* 0x002fea0003800000 */
.L_x_1071:
[----:B------:R-:W-:Y:S01]  /*efb0*/  UIADD3 UR38, UR38, 0x400, URZ ;  /* 0x0000040026267890 */ /* 0x000fe2000fffe03f */
[----:B------:R-:W-:Y:S01]  /*efc0*/  WARPGROUP.ARRIVE ;  /* 0x00000000000079c5 */ /* 0x000fe20000000000 */
[----:B------:R-:W-:Y:S01]  /*efd0*/  UMOV UR7, 0x40000040 ;  /* 0x4000004000077882 */ /* 0x000fe20000000000 */
[----:B------:R-:W2:Y:S01]  /*efe0*/  LDC.64 R10, c[0x0][0x9a0] ;  /* 0x00026800ff0a7b82 */ /* 0x000ea20000000a00 */
[----:B------:R-:W-:-:S04]  /*eff0*/  USHF.R.U32.HI UR38, URZ, 0x4, UR38 ;  /* 0x000000043f267899 */ /* 0x000fc80008011626 */
[----:B------:R-:W-:-:S04]  /*f000*/  ULOP3.LUT UR38, UR38, 0x3fff, URZ, 0xc0, !UPT ;  /* 0x00003fff26267892 */ /* 0x000fc8000f8ec03f */
[----:B------:R-:W-:-:S04]  /*f010*/  ULOP3.LUT UR4, UR38, 0x10000, URZ, 0xfc, !UPT ;  /* 0x0001000026047892 */ /* 0x000fc8000f8efc3f */
[----:B------:R-:W-:-:S07]  /*f020*/  ULEA UR4, UR36, UR4, 0xa ;  /* 0x0000000424047291 */ /* 0x000fce000f8e503f */
[----:B------:R-:W-:Y:S02]  /*f030*/  UMOV UR6, UR4 ;  /* 0x0000000400067c82 */ /* 0x000fe40008000000 */
[----:B------:R-:W-:Y:S01]  /*f040*/  QGMMA.64x128x32.F32.E4M3.E4M3 R88, R164, gdesc[UR4], R88, gsb0 ;  /* 0x01e00004a4587df3 */ /* 0x000fe20008000858 */
[----:B--2---:R-:W-:-:S04]  /*f050*/  ISETP.NE.U32.AND P1, PT, R10, RZ, PT ;  /* 0x000000ff0a00720c */ /* 0x004fc80003f25070 */
[----:B------:R-:W-:-:S13]  /*f060*/  ISETP.NE.AND.EX P1, PT, R11, RZ, PT, P1 ;  /* 0x000000ff0b00720c */ /* 0x000fda0003f25310 */
[----:B------:R-:W0:Y:S01]  /*f070*/  @P1 LDC.64 R8, c[0x0][0x9c8] ;  /* 0x00027200ff081b82 */ /* 0x000e220000000a00 */
[----:B-1----:R-:W-:Y:S02]  /*f080*/  @P1 SHF.R.S32.HI R7, RZ, 0x1f, R19 ;  /* 0x0000001fff071819 */ /* 0x002fe40000011413 */
[----:B------:R-:W-:-:S05]  /*f090*/  @P1 SHF.R.S32.HI R13, RZ, 0x1f, R23 ;  /* 0x0000001fff0d1819 */ /* 0x000fca0000011417 */
[----:B------:R-:W1:Y:S01]  /*f0a0*/  @P1 LDC.64 R14, c[0x0][0x9d0] ;  /* 0x00027400ff0e1b82 */ /* 0x000e620000000a00 */
[----:B------:R-:W-:Y:S01]  /*f0b0*/  UIADD3 UR6, UR4, 0x2, URZ ;  /* 0x0000000204067890 */ /* 0x000fe2000fffe03f */
[-C--:B0-----:R-:W-:Y:S02]  /*f0c0*/  @P1 IMAD R0, R7, R8.reuse, RZ ;  /* 0x0000000807001224 */ /* 0x081fe400078e02ff */
[----:B------:R-:W-:-:S04]  /*f0d0*/  @P1 IMAD.WIDE.U32 R6, R19, R8, RZ ;  /* 0x0000000813061225 */ /* 0x000fc800078e00ff */
[----:B------:R-:W-:Y:S02]  /*f0e0*/  @P1 IMAD R9, R19, R9, R0 ;  /* 0x0000000913091224 */ /* 0x000fe400078e0200 */
[-C--:B-1----:R-:W-:Y:S02]  /*f0f0*/  @P1 IMAD R0, R13, R14.reuse, RZ ;  /* 0x0000000e0d001224 */ /* 0x082fe400078e02ff */
[----:B------:R-:W-:Y:S02]  /*f100*/  @P1 IMAD.IADD R7, R7, 0x1, R9 ;  /* 0x0000000107071824 */ /* 0x000fe400078e0209 */
[C---:B------:R-:W-:Y:S02]  /*f110*/  @P1 IMAD R9, R23.reuse, R15, R0 ;  /* 0x0000000f17091224 */ /* 0x040fe400078e0200 */
[----:B------:R-:W-:Y:S01]  /*f120*/  @P1 IMAD.WIDE.U32 R6, R23, R14, R6 ;  /* 0x0000000e17061225 */ /* 0x000fe200078e0006 */
[----:B------:R-:W-:-:S03]  /*f130*/  UMOV UR7, 0x40000040 ;  /* 0x4000004000077882 */ /* 0x000fc60000000000 */
[----:B------:R-:W-:Y:S01]  /*f140*/  @P1 IMAD.IADD R0, R7, 0x1, R9 ;  /* 0x0000000107001824 */ /* 0x000fe200078e0209 */
[----:B------:R-:W-:-:S04]  /*f150*/  @P1 LEA R8, P2, R6, R10, 0x2 ;  /* 0x0000000a06081211 */ /* 0x000fc800078410ff */
[----:B------:R-:W-:Y:S01]  /*f160*/  @P1 LEA.HI.X R9, R6, R11, R0, 0x2, P2 ;  /* 0x0000000b06091211 */ /* 0x000fe200010f1400 */
[----:B------:R-:W-:-:S06]  /*f170*/  IMAD.MOV.U32 R6, RZ, RZ, 0x3f800000 ;  /* 0x3f800000ff067424 */ /* 0x000fcc00078e00ff */
[----:B------:R0:W2:Y:S01]  /*f180*/  @P1 LDG.E R6, desc[UR48][R8.64] ;  /* 0x0000003008061981 */ /* 0x0000a2000c1e1900 */
[----:B------:R-:W-:Y:S02]  /*f190*/  WARPGROUP.DEPBAR.LE gsb0, 0x0 ;  /* 0x00008000000079c5 */ /* 0x000fe40000010000 */
[----:B------:R-:W-:-:S06]  /*f1a0*/  WARPGROUP.ARRIVE ;  /* 0x00000000000079c5 */ /* 0x000fcc0000000000 */
[----:B------:R-:W-:Y:S01]  /*f1b0*/  QGMMA.64x128x32.F32.E4M3.E4M3 R88, R160, gdesc[UR4], R88, gsb0 ;  /* 0x01e00004a0587df3 */ /* 0x000fe20008000858 */
[----:B------:R-:W-:Y:S01]  /*f1c0*/  UIADD3 UR6, UR4, 0x4, URZ ;  /* 0x0000000404067890 */ /* 0x000fe2000fffe03f */
[----:B------:R-:W-:Y:S01]  /*f1d0*/  UMOV UR7, 0x40000040 ;  /* 0x4000004000077882 */ /* 0x000fe20000000000 */
[----:B------:R-:W-:Y:S01]  /*f1e0*/  UIADD3 UR4, UR4, 0x6, URZ ;  /* 0x0000000604047890 */ /* 0x000fe2000fffe03f */
[----:B------:R-:W1:Y:S04]  /*f1f0*/  SHFL.BFLY PT, R0, R3, 0x2, 0x1f ;  /* 0x0c401f0003007f89 */ /* 0x000e6800000e0000 */
[----:B------:R-:W3:Y:S01]  /*f200*/  SHFL.BFLY PT, R11, R2, 0x2, 0x1f ;  /* 0x0c401f00020b7f89 */ /* 0x000ee200000e0000 */
[----:B------:R-:W-:Y:S02]  /*f210*/  WARPGROUP.DEPBAR.LE gsb0, 0x0 ;  /* 0x00008000000079c5 */ /* 0x000fe40000010000 */
[----:B------:R-:W-:-:S06]  /*f220*/  WARPGROUP.ARRIVE ;  /* 0x00000000000079c5 */ /* 0x000fcc0000000000 */
[----:B------:R-:W-:Y:S01]  /*f230*/  QGMMA.64x128x32.F32.E4M3.E4M3 R88, R156, gdesc[UR4], R88, gsb0 ;  /* 0x01e000049c587df3 */ /* 0x000fe20008000858 */
[----:B------:R-:W-:Y:S01]  /*f240*/  UMOV UR6, UR4 ;  /* 0x0000000400067c82 */ /* 0x000fe20008000000 */
[----:B------:R-:W-:Y:S01]  /*f250*/  UMOV UR7, 0x40000040 ;  /* 0x4000004000077882 */ /* 0x000fe20000000000 */
[----:B-1----:R-:W-:-:S01]  /*f260*/  FADD.FTZ R0, R0, R3 ;  /* 0x0000000300007221 */ /* 0x002fc20000010000 */
[----:B---3--:R-:W-:-:S04]  /*f270*/  FADD.FTZ R11, R11, R2 ;  /* 0x000000020b0b7221 */ /* 0x008fc80000010000 */
[----:B------:R-:W1:Y:S04]  /*f280*/  SHFL.BFLY PT, R7, R0, 0x1, 0x1f ;  /* 0x0c201f0000077f89 */ /* 0x000e6800000e0000 */
[----:B0-----:R-:W0:Y:S01]  /*f290*/  SHFL.BFLY PT, R8, R11, 0x1, 0x1f ;  /* 0x0c201f000b087f89 */ /* 0x001e2200000e0000 */
[----:B------:R-:W-:Y:S02]  /*f2a0*/  IMAD.MOV.U32 R3, RZ, RZ, RZ ;  /* 0x000000ffff037224 */ /* 0x000fe400078e00ff */
[----:B-1----:R-:W-:Y:S01]  /*f2b0*/  FADD.FTZ R13, R0, R7 ;  /* 0x00000007000d7221 */ /* 0x002fe20000010000 */
[----:B0-----:R-:W-:-:S04]  /*f2c0*/  FADD.FTZ R14, R11, R8 ;  /* 0x000000080b0e7221 */ /* 0x001fc80000010000 */
        /* <DEDUP_REMOVED lines=13> */
[----:B------:R-:W3:Y:S01]  /*f3a0*/  @P1 MUFU.RCP R9, R14 ;  /* 0x0000000e00091308 */ /* 0x000ee20000001000 */
[C---:B------:R-:W-:Y:S01]  /*f3b0*/  @P2 FMUL.FTZ R7, R5.reuse, 0.69314718246459960938 ;  /* 0x3f31721805072820 */ /* 0x040fe20000410000 */
[----:B------:R-:W-:Y:S01]  /*f3c0*/  @P3 FMUL.FTZ R20, R5, 0.69314718246459960938 ;  /* 0x3f31721805143820 */ /* 0x000fe20000410000 */
[----:B0-----:R-:W-:Y:S01]  /*f3d0*/  @P2 FMUL.FTZ R8, R8, 0.69314718246459960938 ;  /* 0x3f31721808082820 */ /* 0x001fe20000410000 */
[----:B------:R-:W-:-:S02]  /*f3e0*/  IMAD.MOV.U32 R2, RZ, RZ, -0x800000 ;  /* 0xff800000ff027424 */ /* 0x000fc400078e00ff */
[----:B--2---:R-:W-:Y:S01]  /*f3f0*/  FMUL.FTZ R3, R3, R6 ;  /* 0x0000000603037220 */ /* 0x004fe20000410000 */
[----:B------:R-:W-:Y:S02]  /*f400*/  IMAD.MOV.U32 R0, RZ, RZ, -0x800000 ;  /* 0xff800000ff007424 */ /* 0x000fe400078e00ff */
[----:B-1----:R-:W-:Y:S01]  /*f410*/  @P3 FMUL.FTZ R5, R10, 0.69314718246459960938 ;  /* 0x3f3172180a053820 */ /* 0x002fe20000410000 */
[----:B------:R-:W-:-:S03]  /*f420*/  @P2 FFMA.FTZ R2, R7, R4, R8 ;  /* 0x0000000407022223 */ /* 0x000fc60000010008 */
[----:B------:R-:W-:Y:S01]  /*f430*/  @P3 FFMA.FTZ R0, R20, R12, R5 ;  /* 0x0000000c14003223 */ /* 0x000fe20000010005 */
[----:B---3--:R-:W-:Y:S01]  /*f440*/  FMUL.FTZ R22, R9, R6 ;  /* 0x0000000609167220 */ /* 0x008fe20000410000 */
[----:B------:R-:W-:Y:S02]  /*f450*/  WARPGROUP.DEPBAR.LE gsb0, 0x0 ;  /* 0x00008000000079c5 */ /* 0x000fe40000010000 */
[----:B------:R-:W-:Y:S05]  /*f460*/  @!P0 BRA `(.L_x_1073) ;  /* 0x0000000000048947 */ /* 0x000fea0003800000 */
[----:B------:R-:W-:Y:S01]  /*f470*/  BPT.TRAP 0x1 ;  /* 0x000000040000795c */ /* 0x000fe20000300000 */
.L_x_1073:
        /* <DEDUP_REMOVED lines=13> */
[----:B------:R-:W-:Y:S01]  /*f550*/  SYNCS.ARRIVE.TRANS64.RED.A1T0 RZ, [UR4], RZ ;  /* 0x000000ffffff79a7 */ /* 0x000fe20008100404 */
[----:B------:R-:W-:Y:S01]  /*f560*/  USEL UR4, URZ, 0x1, UP0 ;  /* 0x000000013f047887 */ /* 0x000fe20008000000 */
        /* <DEDUP_REMOVED lines=55> */
[----:B------:R-:W-:Y:S01]  /*f8e0*/  FMUL.FTZ R151, R151, R22 ;  /* 0x0000001697977220 */ /* 0x000fe20000410000 */
[----:B------:R-:W-:Y:S01]  /*f8f0*/  VIADD R171, R171, 0x1 ;  /* 0x00000001abab7836 */ /* 0x000fe20000000000 */
[----:B------:R-:W-:-:S02]  /*f900*/  USEL UR36, UR36, URZ, UP0 ;  /* 0x0000003f24247287 */ /* 0x000fc40008000000 */
[----:B------:R-:W-:-:S12]  /*f910*/  ULOP3.LUT UR37, UR37, UR4, URZ, 0x3c, !UPT ;  /* 0x0000000425257292 */ /* 0x000fd8000f8e3c3f */
.L_x_995:
[----:B------:R-:W0:Y:S01]  /*f920*/  S2R R22, SR_CgaCtaId ;  /* 0x0000000000167919 */ /* 0x000e220000008800 */
[----:B------:R-:W-:Y:S01]  /*f930*/  MOV R3, 0x400 ;  /* 0x0000040000037802 */ /* 0x000fe20000000f00 */
[----:B------:R-:W-:Y:S01]  /*f940*/  BSSY B0, `(.L_x_1074) ;  /* 0x0000228000007945 */ /* 0x000fe20003800000 */
[----:B------:R-:W-:Y:S02]  /*f950*/  BAR.SYNC.DEFER_BLOCKING 0x5, 0x180 ;  /* 0x0146000000007b1d */ /* 0x000fe40000010000 */
[----:B0-----:R-:W-:-:S05]  /*f960*/  LEA R3, R22, R3, 0x18 ;  /* 0x0000000316037211 */ /* 0x001fca00078ec0ff */
[----:B------:R-:W0:Y:S02]  /*f970*/  LDS R22, [R3+0x228d0] ;  /* 0x0228d00003167984 */ /* 0x000e240000000800 */
[----:B0-----:R-:W-:Y:S01]  /*f980*/  R2UR UR4, R22 ;  /* 0x00000000160472ca */ /* 0x001fe200000e0000 */
[----:B------:R-:W-:Y:S06]  /*f990*/  BAR.ARV 0x4, 0x180 ;  /* 0x0106000000007b1d */ /* 0x000fec0000002000 */
[----:B------:R-:W-:Y:S08]  /*f9a0*/  @P0 BRA `(.L_x_1075) ;  /* 0x0000001800400947 */ /* 0x000ff00003800000 */
[----:B------:R-:W0:Y:S01]  /*f9b0*/  S2R R44, SR_TID.X ;  /* 0x00000000002c7919 */ /* 0x000e220000002100 */
[----:B------:R-:W-:Y:S01]  /*f9c0*/  ULDC.64 UR6, c[0x4][0x40] ;  /* 0x0100100000067ab9 */ /* 0x000fe20000000a00 */
[----:B------:R-:W-:Y:S01]  /*f9d0*/  F2FP.BF16.F32.PACK_AB R33, R110, R33 ;  /* 0x000000216e21723e */ /* 0x000fe200000010ff */
[----:B------:R-:W1:Y:S01]  /*f9e0*/  LDC R52, c[0x0][0xbe8] ;  /* 0x0002fa00ff347b82 */ /* 0x000e620000000800 */
[----:B------:R-:W-:Y:S01]  /*f9f0*/  F2FP.BF16.F32.PACK_AB R32, R111, R32 ;  /* 0x000000206f20723e */ /* 0x000fe200000010ff */
[----:B------:R-:W-:Y:S01]  /*fa00*/  ULDC UR5, c[0x0][0xa88] ;  /* 0x0002a20000057ab9 */ /* 0x000fe20000000800 */
[----:B0-----:R-:W-:-:S05]  /*fa10*/  IMAD.SHL.U32 R22, R44, 0x4, RZ ;  /* 0x000000042c167824 */ /* 0x001fca00078e00ff */
[----:B------:R-:W-:-:S04]  /*fa20*/  LOP3.LUT R22, R22, 0xc, RZ, 0xc0, !PT ;  /* 0x0000000c16167812 */ /* 0x000fc800078ec0ff */
[----:B------:R-:W-:-:S05]  /*fa30*/  IADD3 R26, P0, R22, UR6, RZ ;  /* 0x00000006161a7c10 */ /* 0x000fca000ff1e0ff */
[----:B------:R-:W-:Y:S01]  /*fa40*/  IMAD.X R27, RZ, RZ, UR7, P0 ;  /* 0x00000007ff1b7e24 */ /* 0x000fe200080e06ff */
[----:B------:R-:W0:Y:S01]  /*fa50*/  S2R R22, SR_SWINHI ;  /* 0x0000000000167919 */ /* 0x000e220000002f00 */
[----:B------:R-:W-:Y:S01]  /*fa60*/  F2FP.BF16.F32.PACK_AB R7, R148, R7 ;  /* 0x000000079407723e */ /* 0x000fe200000010ff */
[----:B------:R-:W-:Y:S02]  /*fa70*/  ULDC.64 UR6, c[0x0][0xb90] ;  /* 0x0002e40000067ab9 */ /* 0x000fe40000000a00 */
[----:B------:R2:W3:Y:S01]  /*fa80*/  LDG.E.CONSTANT R26, desc[UR48][R26.64] ;  /* 0x000000301a1a7981 */ /* 0x0004e2000c1e9900 */
[----:B------:R-:W-:Y:S02]  /*fa90*/  F2FP.BF16.F32.PACK_AB R6, R149, R6 ;  /* 0x000000069506723e */ /* 0x000fe400000010ff */
[----:B------:R-:W-:Y:S02]  /*faa0*/  F2FP.BF16.F32.PACK_AB R41, R94, R41 ;  /* 0x000000295e29723e */ /* 0x000fe400000010ff */
[----:B------:R-:W-:-:S02]  /*fab0*/  F2FP.BF16.F32.PACK_AB R40, R95, R40 ;  /* 0x000000285f28723e */ /* 0x000fc400000010ff */
[----:B------:R-:W-:Y:S02]  /*fac0*/  F2FP.BF16.F32.PACK_AB R11, R140, R11 ;  /* 0x0000000b8c0b723e */ /* 0x000fe400000010ff */
[----:B------:R-:W-:Y:S02]  /*fad0*/  F2FP.BF16.F32.PACK_AB R10, R141, R10 ;  /* 0x0000000a8d0a723e */ /* 0x000fe400000010ff */
[----:B--2---:R-:W-:Y:S02]  /*fae0*/  LOP3.LUT P0, R27, R44, 0x3, RZ, 0xc0, !PT ;  /* 0x000000032c1b7812 */ /* 0x004fe4000780c0ff */
[----:B------:R-:W-:Y:S02]  /*faf0*/  F2FP.BF16.F32.PACK_AB R31, R116, R31 ;  /* 0x0000001f741f723e */ /* 0x000fe400000010ff */
[----:B------:R-:W-:Y:S02]  /*fb00*/  ISETP.EQ.OR P0, PT, R27, 0x3, !P0 ;  /* 0x000000031b00780c */ /* 0x000fe40004702670 */
[----:B------:R-:W-:-:S02]  /*fb10*/  F2FP.BF16.F32.PACK_AB R30, R117, R30 ;  /* 0x0000001e751e723e */ /* 0x000fc400000010ff */
[----:B------:R-:W-:Y:S02]  /*fb20*/  SEL R65, R33, R32, P0 ;  /* 0x0000002021417207 */ /* 0x000fe40000000000 */
[----:B------:R-:W-:Y:S02]  /*fb30*/  SEL R68, R32, R33, P0 ;  /* 0x0000002120447207 */ /* 0x000fe40000000000 */
[----:B------:R-:W-:Y:S02]  /*fb40*/  SEL R59, R7, R6, P0 ;  /* 0x00000006073b7207 */ /* 0x000fe40000000000 */
[----:B------:R-:W-:Y:S01]  /*fb50*/  SEL R62, R6, R7, P0 ;  /* 0x00000007063e7207 */ /* 0x000fe20000000000 */
[----:B------:R-:W-:Y:S01]  /*fb60*/  IMAD R7, R170, 0x40, R18 ;  /* 0x00000040aa077824 */ /* 0x000fe200078e0212 */
[----:B------:R-:W-:Y:S02]  /*fb70*/  SEL R61, R41, R40, P0 ;  /* 0x00000028293d7207 */ /* 0x000fe40000000000 */
[----:B------:R-:W-:-:S02]  /*fb80*/  MOV R32, R3 ;  /* 0x0000000300207202 */ /* 0x000fc40000000f00 */
[----:B0-----:R-:W-:Y:S02]  /*fb90*/  MOV R33, R22 ;  /* 0x0000001600217202 */ /* 0x001fe40000000f00 */
[----:B------:R-:W-:Y:S02]  /*fba0*/  SHF.R.S32.HI R22, RZ, 0x1f, R23 ;  /* 0x0000001fff167819 */ /* 0x000fe40000011417 */
[----:B------:R-:W-:Y:S01]  /*fbb0*/  SEL R64, R40, R41, P0 ;  /* 0x0000002928407207 */ /* 0x000fe20000000000 */
[--C-:B------:R-:W-:Y:S01]  /*fbc0*/  IMAD.WIDE R44, R175, 0x2, R32.reuse ;  /* 0x00000002af2c7825 */ /* 0x100fe200078e0220 */
[----:B------:R-:W-:Y:S02]  /*fbd0*/  SEL R57, R11, R10, P0 ;  /* 0x0000000a0b397207 */ /* 0x000fe40000000000 */
[----:B------:R-:W-:Y:S01]  /*fbe0*/  SEL R60, R10, R11, P0 ;  /* 0x0000000b0a3c7207 */ /* 0x000fe20000000000 */
[----:B------:R-:W-:Y:S01]  /*fbf0*/  IMAD R6, R22, UR6, RZ ;  /* 0x0000000616067c24 */ /* 0x000fe2000f8e02ff */
[----:B------:R-:W-:Y:S01]  /*fc00*/  IADD3 R41, P6, R44, 0x4060, RZ ;  /* 0x000040602c297810 */ /* 0x000fe20007fde0ff */
[----:B------:R-:W-:Y:S01]  /*fc10*/  IMAD.WIDE R32, R7, 0x2, R32 ;  /* 0x0000000207207825 */ /* 0x000fe200078e0220 */
[----:B------:R-:W-:-:S02]  /*fc20*/  F2FP.BF16.F32.PACK_AB R15, R132, R15 ;  /* 0x0000000f840f723e */ /* 0x000fc400000010ff */
[----:B------:R-:W-:Y:S01]  /*fc30*/  F2FP.BF16.F32.PACK_AB R14, R133, R14 ;  /* 0x0000000e850e723e */ /* 0x000fe200000010ff */
[----:B------:R-:W-:Y:S01]  /*fc40*/  IMAD R11, R23, UR7, R6 ;  /* 0x00000007170b7c24 */ /* 0x000fe2000f8e0206 */
[----:B------:R-:W-:Y:S02]  /*fc50*/  IADD3 R6, P1, R44, 0x60, RZ ;  /* 0x000000602c067810 */ /* 0x000fe40007f3e0ff */
[----:B------:R-:W-:Y:S02]  /*fc60*/  F2FP.BF16.F32.PACK_AB R5, R150, R5 ;  /* 0x000000059605723e */ /* 0x000fe400000010ff */
[----:B------:R-:W-:Y:S02]  /*fc70*/  F2FP.BF16.F32.PACK_AB R4, R151, R4 ;  /* 0x000000049704723e */ /* 0x000fe400000010ff */
[----:B------:R-:W-:Y:S02]  /*fc80*/  LOP3.LUT R40, R41, 0x380, RZ, 0xc0, !PT ;  /* 0x0000038029287812 */ /* 0x000fe400078ec0ff */
[----:B------:R-:W-:-:S02]  /*fc90*/  IADD3 R7, P2, R44, 0x20, RZ ;  /* 0x000000202c077810 */ /* 0x000fc40007f5e0ff */
[----:B------:R-:W-:Y:S02]  /*fca0*/  SEL R51, R31, R30, P0 ;  /* 0x0000001e1f337207 */ /* 0x000fe40000000000 */
[----:B------:R-:W-:Y:S01]  /*fcb0*/  SEL R54, R30, R31, P0 ;  /* 0x0000001f1e367207 */ /* 0x000fe20000000000 */
[----:B------:R-:W-:Y:S01]  /*fcc0*/  IMAD.X R31, RZ, RZ, R45, P1 ;  /* 0x000000ffff1f7224 */ /* 0x000fe200008e062d */
[----:B------:R-:W-:Y:S02]  /*fcd0*/  SEL R55, R15, R14, P0 ;  /* 0x0000000e0f377207 */ /* 0x000fe40000000000 */
[----:B------:R-:W-:Y:S02]  /*fce0*/  SEL R58, R14, R15, P0 ;  /* 0x0000000f0e3a7207 */ /* 0x000fe40000000000 */
[----:B------:R-:W-:Y:S02]  /*fcf0*/  SEL R75, R5, R4, P0 ;  /* 0x00000004054b7207 */ /* 0x000fe40000000000 */
[----:B------:R-:W-:-:S02]  /*fd00*/  SHF.R.U64 R40, R40, 0x3, RZ ;  /* 0x0000000328287819 */ /* 0x000fc400000012ff */
[----:B------:R-:W-:Y:S02]  /*fd10*/  SEL R78, R4, R5, P0 ;  /* 0x00000005044e7207 */ /* 0x000fe40000000000 */
[----:B------:R-:W-:Y:S02]  /*fd20*/  F2FP.BF16.F32.PACK_AB R9, R142, R9 ;  /* 0x000000098e09723e */ /* 0x000fe400000010ff */
[----:B------:R-:W-:Y:S02]  /*fd30*/  F2FP.BF16.F32.PACK_AB R8, R143, R8 ;  /* 0x000000088f08723e */ /* 0x000fe400000010ff */
[----:B------:R-:W-:Y:S02]  /*fd40*/  LOP3.LUT R4, R7, 0x380, RZ, 0xc0, !PT ;  /* 0x0000038007047812 */ /* 0x000fe400078ec0ff */
[----:B------:R-:W-:Y:S02]  /*fd50*/  IADD3 R15, P1, R32, 0x2000, RZ ;  /* 0x00002000200f7810 */ /* 0x000fe40007f3e0ff */
[----:B------:R-:W-:-:S02]  /*fd60*/  F2FP.BF16.F32.PACK_AB R35, R108, R35 ;  /* 0x000000236c23723e */ /* 0x000fc400000010ff */
[----:B------:R-:W-:Y:S02]  /*fd70*/  F2FP.BF16.F32.PACK_AB R34, R109, R34 ;  /* 0x000000226d22723e */ /* 0x000fe400000010ff */
[----:B------:R-:W-:Y:S01]  /*fd80*/  LOP3.LUT R40, R40, R41, RZ, 0x3c, !PT ;  /* 0x0000002928287212 */ /* 0x000fe200078e3cff */
[----:B------:R-:W-:Y:S01]  /*fd90*/  IMAD.X R41, RZ, RZ, R45, P6 ;  /* 0x000000ffff297224 */ /* 0x000fe200030e062d */
[----:B------:R-:W-:Y:S02]  /*fda0*/  SEL R73, R9, R8, P0 ;  /* 0x0000000809497207 */ /* 0x000fe40000000000 */
[----:B------:R-:W-:Y:S02]  /*fdb0*/  SEL R76, R8, R9, P0 ;  /* 0x00000009084c7207 */ /* 0x000fe40000000000 */
[----:B------:R-:W-:Y:S02]  /*fdc0*/  SHF.R.U64 R4, R4, 0x3, RZ ;  /* 0x0000000304047819 */ /* 0x000fe400000012ff */
[----:B------:R-:W-:-:S02]  /*fdd0*/  LOP3.LUT R14, R15, 0x380, RZ, 0xc0, !PT ;  /* 0x000003800f0e7812 */ /* 0x000fc400078ec0ff */
[----:B------:R-:W-:Y:S02]  /*fde0*/  IADD3 R9, P6, R44, 0x40, RZ ;  /* 0x000000402c097810 */ /* 0x000fe40007fde0ff */
[----:B------:R-:W-:Y:S02]  /*fdf0*/  SEL R49, R35, R34, P0 ;  /* 0x0000002223317207 */ /* 0x000fe40000000000 */
[----:B------:R-:W-:Y:S01]  /*fe00*/  SEL R50, R34, R35, P0 ;  /* 0x0000002322327207 */ /* 0x000fe20000000000 */
[----:B------:R-:W-:Y:S01]  /*fe10*/  IMAD.X R35, RZ, RZ, R45, P2 ;  /* 0x000000ffff237224 */ /* 0x000fe200010e062d */
[----:B------:R-:W-:Y:S02]  /*fe20*/  LOP3.LUT R34, R4, R7, RZ, 0x3c, !PT ;  /* 0x0000000704227212 */ /* 0x000fe400078e3cff */
[----:B------:R-:W-:Y:S02]  /*fe30*/  SHF.R.U64 R14, R14, 0x3, RZ ;  /* 0x000000030e0e7819 */ /* 0x000fe400000012ff */
[----:B------:R-:W-:-:S02]  /*fe40*/  LOP3.LUT R4, R9, 0x380, RZ, 0xc0, !PT ;  /* 0x0000038009047812 */ /* 0x000fc400078ec0ff */
[----:B------:R-:W-:Y:S02]  /*fe50*/  F2FP.BF16.F32.PACK_AB R25, R124, R25 ;  /* 0x000000197c19723e */ /* 0x000fe400000010ff */
[----:B------:R-:W-:Y:S02]  /*fe60*/  F2FP.BF16.F32.PACK_AB R24, R125, R24 ;  /* 0x000000187d18723e */ /* 0x000fe400000010ff */
[----:B-1----:R-:W-:Y:S02]  /*fe70*/  ISETP.NE.AND P2, PT, R52, 0x1, PT ;  /* 0x000000013400780c */ /* 0x002fe40003f45270 */
[----:B------:R-:W-:Y:S02]  /*fe80*/  F2FP.BF16.F32.PACK_AB R29, R118, R29 ;  /* 0x0000001d761d723e */ /* 0x000fe400000010ff */
[----:B------:R-:W-:Y:S02]  /*fe90*/  F2FP.BF16.F32.PACK_AB R28, R119, R28 ;  /* 0x0000001c771c723e */ /* 0x000fe400000010ff */
[----:B------:R-:W-:Y:S01]  /*fea0*/  LOP3.LUT R14, R14, R15, RZ, 0x3c, !PT ;  /* 0x0000000f0e0e7212 */ /* 0x000fe200078e3cff */
[----:B------:R-:W-:Y:S01]  /*feb0*/  IMAD.X R15, RZ, RZ, R33, P1 ;  /* 0x000000ffff0f7224 */ /* 0x000fe200008e0621 */
[----:B------:R-:W-:-:S02]  /*fec0*/  LOP3.LUT R5, R44, 0x380, RZ, 0xc0, !PT ;  /* 0x000003802c057812 */ /* 0x000fc400078ec0ff */
[----:B------:R-:W-:Y:S02]  /*fed0*/  SHF.R.U64 R4, R4, 0x3, RZ ;  /* 0x0000000304047819 */ /* 0x000fe400000012ff */
[----:B------:R-:W-:Y:S01]  /*fee0*/  SEL R53, R25, R24, P0 ;  /* 0x0000001819357207 */ /* 0x000fe20000000000 */
[----:B------:R-:W0:Y:S01]  /*fef0*/  @P2 LDC R83, c[0x0][0xbec] ;  /* 0x0002fb00ff532b82 */ /* 0x000e220000000800 */
[----:B------:R-:W-:Y:S01]  /*ff00*/  SEL R56, R24, R25, P0 ;  /* 0x0000001918387207 */ /* 0x000fe20000000000 */
[----:B------:R-:W-:Y:S01]  /*ff10*/  IMAD.WIDE.U32 R24, R23, UR6, RZ ;  /* 0x0000000617187c25 */ /* 0x000fe2000f8e00ff */
[----:B------:R-:W-:Y:S01]  /*ff20*/  IADD3 R77, P1, R32, 0x7000, RZ ;  /* 0x00007000204d7810 */ /* 0x000fe20007f3e0ff */
[----:B------:R-:W-:Y:S01]  /*ff30*/  ULDC.64 UR6, c[0x0][0xb98] ;  /* 0x0002e60000067ab9 */ /* 0x000fe20000000a00 */
[----:B------:R-:W-:Y:S01]  /*ff40*/  F2FP.BF16.F32.PACK_AB R13, R134, R13 ;  /* 0x0000000d860d723e */ /* 0x000fe200000010ff */
[----:B------:R-:W-:Y:S01]  /*ff50*/  IMAD.IADD R25, R25, 0x1, R11 ;  /* 0x0000000119197824 */ /* 0x000fe200078e020b */
[----:B------:R-:W-:-:S02]  /*ff60*/  F2FP.BF16.F32.PACK_AB R12, R135, R12 ;  /* 0x0000000c870c723e */ /* 0x000fc400000010ff */
[----:B------:R-:W-:Y:S01]  /*ff70*/  SEL R67, R29, R28, P0 ;  /* 0x0000001c1d437207 */ /* 0x000fe20000000000 */
[----:B------:R-:W-:Y:S01]  /*ff80*/  IMAD.WIDE.U32 R24, R19, UR6, R24 ;  /* 0x0000000613187c25 */ /* 0x000fe2000f8e0018 */
[----:B------:R-:W-:Y:S02]  /*ff90*/  SEL R70, R28, R29, P0 ;  /* 0x0000001d1c467207 */ /* 0x000fe40000000000 */
[----:B------:R-:W-:Y:S01]  /*ffa0*/  SHF.R.U64 R5, R5, 0x3, RZ ;  /* 0x0000000305057819 */ /* 0x000fe200000012ff */
[----:B------:R-:W-:Y:S01]  /*ffb0*/  IMAD.X R29, RZ, RZ, R45, P6 ;  /* 0x000000ffff1d7224 */ /* 0x000fe200030e062d */
[----:B------:R-:W-:Y:S02]  /*ffc0*/  LOP3.LUT R28, R4, R9, RZ, 0x3c, !PT ;  /* 0x00000009041c7212 */ /* 0x000fe400078e3cff */
[----:B------:R-:W-:Y:S02]  /*ffd0*/  IADD3 R8, P3, R44, 0x4000, RZ ;  /* 0x000040002c087810 */ /* 0x000fe40007f7e0ff */
[----:B------:R-:W-:-:S02]  /*ffe0*/  LOP3.LUT R4, R77, 0x380, RZ, 0xc0, !PT ;  /* 0x000003804d047812 */ /* 0x000fc400078ec0ff */
[----:B------:R-:W-:Y:S02]  /*fff0*/  SEL R71, R13, R12, P0 ;  /* 0x0000000c0d477207 */ /* 0x000fe40000000000 */
[----:B------:R-:W-:Y:S02]  /*10000*/  SEL R74, R12, R13, P0 ;  /* 0x0000000d0c4a7207 */ /* 0x000fe40000000000 */
[C---:B------:R-:W-:Y:S02]  /*10010*/  IADD3 R13, P5, R44.reuse, 0x4040, RZ ;  /* 0x000040402c0d7810 */ /* 0x040fe40007fbe0ff */
[----:B------:R-:W-:Y:S02]  /*10020*/  IADD3 R11, P4, R44, 0x4020, RZ ;  /* 0x000040202c0b7810 */ /* 0x000fe40007f9e0ff */
[----:B------:R-:W-:Y:S02]  /*10030*/  LOP3.LUT R44, R5, R44, RZ, 0x3c, !PT ;  /* 0x0000002c052c7212 */ /* 0x000fe400078e3cff */
[----:B------:R-:W-:-:S02]  /*10040*/  LOP3.LUT R5, R8, 0x380, RZ, 0xc0, !PT ;  /* 0x0000038008057812 */ /* 0x000fc400078ec0ff */
[----:B------:R-:W-:Y:S02]  /*10050*/  SHF.R.U64 R4, R4, 0x3, RZ ;  /* 0x0000000304047819 */ /* 0x000fe400000012ff */
[----:B------:R-:W-:Y:S02]  /*10060*/  F2FP.BF16.F32.PACK_AB R39, R100, R39 ;  /* 0x000000276427723e */ /* 0x000fe400000010ff */
[----:B------:R-:W-:Y:S02]  /*10070*/  F2FP.BF16.F32.PACK_AB R38, R101, R38 ;  /* 0x000000266526723e */ /* 0x000fe400000010ff */
[----:B------:R-:W-:Y:S02]  /*10080*/  SHF.R.U64 R5, R5, 0x3, RZ ;  /* 0x0000000305057819 */ /* 0x000fe400000012ff */
[----:B------:R-:W-:Y:S02]  /*10090*/  LOP3.LUT R4, R4, R77, RZ, 0x3c, !PT ;  /* 0x0000004d04047212 */ /* 0x000fe400078e3cff */
[----:B------:R-:W-:-:S02]  /*100a0*/  MOV R77, R40 ;  /* 0x00000028004d7202 */ /* 0x000fc40000000f00 */
[----:B------:R-:W-:Y:S02]  /*100b0*/  MOV R40, R34 ;  /* 0x0000002200287202 */ /* 0x000fe40000000f00 */
[----:B------:R-:W-:Y:S01]  /*100c0*/  SEL R47, R39, R38, P0 ;  /* 0x00000026272f7207 */ /* 0x000fe20000000000 */
[----:B------:R-:W1:Y:S01]  /*100d0*/  @P2 LDC R35, c[0x0][0xbf0] ;  /* 0x0002fc00ff232b82 */ /* 0x000e620000000800 */
[----:B------:R-:W-:Y:S01]  /*100e0*/  SEL R48, R38, R39, P0 ;  /* 0x0000002726307207 */ /* 0x000fe20000000000 */
[----:B------:R-:W-:Y:S01]  /*100f0*/  IMAD.X R39, RZ, RZ, R45, P3 ;  /* 0x000000ffff277224 */ /* 0x000fe200018e062d */
[----:B------:R-:W-:Y:S02]  /*10100*/  LOP3.LUT R38, R5, R8, RZ, 0x3c, !PT ;  /* 0x0000000805267212 */ /* 0x000fe400078e3cff */
[----:B------:R-:W-:Y:S02]  /*10110*/  LOP3.LUT R5, R6, 0x380, RZ, 0xc0, !PT ;  /* 0x0000038006057812 */ /* 0x000fe400078ec0ff */
[----:B------:R-:W-:-:S02]  /*10120*/  LOP3.LUT R12, R13, 0x380, RZ, 0xc0, !PT ;  /* 0x000003800d0c7812 */ /* 0x000fc400078ec0ff */
[----:B------:R-:W-:Y:S02]  /*10130*/  SHF.R.U64 R5, R5, 0x3, RZ ;  /* 0x0000000305057819 */ /* 0x000fe400000012ff */
[----:B------:R-:W-:Y:S02]  /*10140*/  F2FP.BF16.F32.PACK_AB R43, R92, R43 ;  /* 0x0000002b5c2b723e */ /* 0x000fe400000010ff */
[----:B------:R-:W-:Y:S02]  /*10150*/  F2FP.BF16.F32.PACK_AB R42, R93, R42 ;  /* 0x0000002a5d2a723e */ /* 0x000fe400000010ff */
[----:B------:R-:W-:Y:S02]  /*10160*/  SHF.R.U64 R12, R12, 0x3, RZ ;  /* 0x000000030c0c7819 */ /* 0x000fe400000012ff */
[----:B------:R-:W-:Y:S02]  /*10170*/  LOP3.LUT R30, R5, R6, RZ, 0x3c, !PT ;  /* 0x00000006051e7212 */ /* 0x000fe400078e3cff */
[----:B------:R-:W-:-:S02]  /*10180*/  SEL R27, R43, R42, P0 ;  /* 0x0000002a2b1b7207 */ /* 0x000fc40000000000 */
[----:B------:R-:W-:Y:S01]  /*10190*/  SEL R46, R42, R43, P0 ;  /* 0x0000002b2a2e7207 */ /* 0x000fe20000000000 */
[----:B------:R-:W-:Y:S01]  /*101a0*/  IMAD.X R43, RZ, RZ, R45, P5 ;  /* 0x000000ffff2b7224 */ /* 0x000fe200028e062d */
[----:B------:R-:W-:Y:S02]  /*101b0*/  LOP3.LUT R42, R12, R13, RZ, 0x3c, !PT ;  /* 0x0000000d0c2a7212 */ /* 0x000fe400078e3cff */
[----:B------:R-:W-:Y:S01]  /*101c0*/  MOV R82, R30 ;  /* 0x0000001e00527202 */ /* 0x000fe20000000f00 */
[----:B------:R-:W-:Y:S01]  /*101d0*/  VIADD R30, R17, UR42 ;  /* 0x0000002a111e7c36 */ /* 0x000fe20008000000 */
[----:B------:R-:W-:Y:S02]  /*101e0*/  F2FP.BF16.F32.PACK_AB R37, R102, R37 ;  /* 0x000000256625723e */ /* 0x000fe400000010ff */
[----:B------:R-:W-:Y:S02]  /*101f0*/  F2FP.BF16.F32.PACK_AB R36, R103, R36 ;  /* 0x000000246724723e */ /* 0x000fe400000010ff */
[----:B------:R-:W-:-:S02]  /*10200*/  F2FP.BF16.F32.PACK_AB R21, R126, R21 ;  /* 0x000000157e15723e */ /* 0x000fc400000010ff */
[----:B------:R-:W-:Y:S02]  /*10210*/  F2FP.BF16.F32.PACK_AB R20, R127, R20 ;  /* 0x000000147f14723e */ /* 0x000fe400000010ff */
[----:B------:R-:W-:Y:S02]  /*10220*/  LOP3.LUT R10, R11, 0x380, RZ, 0xc0, !PT ;  /* 0x000003800b0a7812 */ /* 0x000fe400078ec0ff */
[----:B------:R-:W-:Y:S02]  /*10230*/  MOV R79, R42 ;  /* 0x0000002a004f7202 */ /* 0x000fe40000000f00 */
[----:B------:R-:W-:Y:S01]  /*10240*/  MOV R43, R28 ;  /* 0x0000001c002b7202 */ /* 0x000fe20000000f00 */
[----:B0-----:R-:W-:Y:S01]  /*10250*/  @P2 IMAD.HI.U32 R28, R30, R83, RZ ;  /* 0x000000531e1c2227 */ /* 0x001fe200078e00ff */
[----:B------:R-:W-:Y:S02]  /*10260*/  SEL R63, R37, R36, P0 ;  /* 0x00000024253f7207 */ /* 0x000fe40000000000 */
[----:B------:R-:W-:Y:S01]  /*10270*/  SEL R66, R36, R37, P0 ;  /* 0x0000002524427207 */ /* 0x000fe20000000000 */
[----:B------:R-:W-:Y:S01]  /*10280*/  IMAD.X R37, RZ, RZ, R45, P4 ;  /* 0x000000ffff257224 */ /* 0x000fe200020e062d */
[----:B------:R-:W-:Y:S01]  /*10290*/  SEL R69, R21, R20, P0 ;  /* 0x0000001415457207 */ /* 0x000fe20000000000 */
[----:B------:R-:W-:Y:S01]  /*102a0*/  IMAD.MOV.U32 R29, RZ, RZ, R30 ;  /* 0x000000ffff1d7224 */ /* 0x000fe200078e001e */
[----:B------:R-:W-:-:S02]  /*102b0*/  SEL R72, R20, R21, P0 ;  /* 0x0000001514487207 */ /* 0x000fc40000000000 */
[----:B------:R-:W-:Y:S02]  /*102c0*/  SHF.R.U64 R10, R10, 0x3, RZ ;  /* 0x000000030a0a7819 */ /* 0x000fe400000012ff */
[----:B------:R-:W-:Y:S02]  /*102d0*/  IADD3 R21, P6, R32, 0x1000, RZ ;  /* 0x0000100020157810 */ /* 0x000fe40007fde0ff */
[----:B------:R-:W-:Y:S02]  /*102e0*/  LOP3.LUT R36, R10, R11, RZ, 0x3c, !PT ;  /* 0x0000000b0a247212 */ /* 0x000fe400078e3cff */
[----:B-1----:R-:W-:Y:S02]  /*102f0*/  @P2 SHF.R.U32.HI R29, RZ, R35, R28 ;  /* 0x00000023ff1d2219 */ /* 0x002fe4000001161c */
[----:B------:R-:W-:Y:S02]  /*10300*/  LOP3.LUT R20, R21, 0x380, RZ, 0xc0, !PT ;  /* 0x0000038015147812 */ /* 0x000fe400078ec0ff */
[----:B------:R-:W-:-:S02]  /*10310*/  LOP3.LUT R5, R32, 0x380, RZ, 0xc0, !PT ;  /* 0x0000038020057812 */ /* 0x000fc400078ec0ff */
[----:B------:R-:W-:Y:S01]  /*10320*/  MOV R80, R36 ;  /* 0x0000002400507202 */ /* 0x000fe20000000f00 */
[----:B------:R-:W-:Y:S01]  /*10330*/  IMAD.MOV R37, RZ, RZ, -R29 ;  /* 0x000000ffff257224 */ /* 0x000fe200078e0a1d */
[----:B------:R-:W-:Y:S02]  /*10340*/  SHF.R.S32.HI R84, RZ, 0x1f, R19 ;  /* 0x0000001fff547819 */ /* 0x000fe40000011413 */
[----:B------:R-:W-:Y:S01]  /*10350*/  SHF.R.U64 R20, R20, 0x3, RZ ;  /* 0x0000000314147819 */ /* 0x000fe200000012ff */
[----:B------:R-:W-:Y:S01]  /*10360*/  IMAD R37, R52, R37, R30 ;  /* 0x0000002534257224 */ /* 0x000fe200078e021e */
[----:B------:R-:W-:Y:S01]  /*10370*/  SHF.R.U64 R5, R5, 0x3, RZ ;  /* 0x0000000305057819 */ /* 0x000fe200000012ff */
[----:B------:R-:W-:Y:S01]  /*10380*/  IMAD R28, R84, UR6, RZ ;  /* 0x00000006541c7c24 */ /* 0x000fe2000f8e02ff */
[----:B------:R-:W-:Y:S01]  /*10390*/  LOP3.LUT R20, R20, R21, RZ, 0x3c, !PT ;  /* 0x0000001514147212 */ /* 0x000fe200078e3cff */
[----:B------:R-:W-:Y:S01]  /*103a0*/  IMAD.X R21, RZ, RZ, R33, P6 ;  /* 0x000000ffff157224 */ /* 0x000fe200030e0621 */
[C---:B------:R-:W-:Y:S01]  /*103b0*/  IADD3 R13, P3, R32.reuse, 0x3000, RZ ;  /* 0x00003000200d7810 */ /* 0x040fe20007f7e0ff */
[----:B------:R-:W-:Y:S01]  /*103c0*/  IMAD R28, R19, UR7, R28 ;  /* 0x00000007131c7c24 */ /* 0x000fe2000f8e021c */
[C---:B------:R-:W-:Y:S01]  /*103d0*/  IADD3 R11, P4, R32.reuse, 0x4000, RZ ;  /* 0x00004000200b7810 */ /* 0x040fe20007f9e0ff */
[----:B------:R-:W-:Y:S01]  /*103e0*/  ULDC.64 UR6, c[0x0][0xb88] ;  /* 0x0002e20000067ab9 */ /* 0x000fe20000000a00 */
[----:B------:R-:W-:-:S02]  /*103f0*/  IADD3 R9, P5, R32, 0x5000, RZ ;  /* 0x0000500020097810 */ /* 0x000fc40007fbe0ff */
[----:B------:R-:W-:Y:S02]  /*10400*/  IADD3 R7, P6, R32, 0x6000, RZ ;  /* 0x0000600020077810 */ /* 0x000fe40007fde0ff */
[----:B------:R-:W-:Y:S01]  /*10410*/  LOP3.LUT R32, R5, R32, RZ, 0x3c, !PT ;  /* 0x0000002005207212 */ /* 0x000fe200078e3cff */
[----:B------:R-:W-:Y:S01]  /*10420*/  IMAD.X R5, RZ, RZ, R33, P1 ;  /* 0x000000ffff057224 */ /* 0x000fe200008e0621 */
[----:B------:R-:W-:Y:S02]  /*10430*/  SHF.R.S32.HI R35, RZ, 0x1f, R29 ;  /* 0x0000001fff237819 */ /* 0x000fe4000001141d */
[----:B------:R-:W-:Y:S02]  /*10440*/  IADD3 R34, P1, R29, R24, RZ ;  /* 0x000000181d227210 */ /* 0x000fe40007f3e0ff */
[----:B------:R-:W-:Y:S02]  /*10450*/  SHF.R.S32.HI R36, RZ, 0x1f, R37 ;  /* 0x0000001fff247819 */ /* 0x000fe40000011425 */
[----:B------:R-:W-:-:S02]  /*10460*/  LOP3.LUT R10, R11, 0x380, RZ, 0xc0, !PT ;  /* 0x000003800b0a7812 */ /* 0x000fc400078ec0ff */
[----:B------:R-:W-:Y:S01]  /*10470*/  IADD3.X R35, R35, R25, R28, P1, !PT ;  /* 0x0000001923237210 */ /* 0x000fe20000ffe41c */
[----:B------:R-:W-:Y:S01]  /*10480*/  IMAD R36, R36, UR6, RZ ;  /* 0x0000000624247c24 */ /* 0x000fe2000f8e02ff */
[----:B------:R-:W-:Y:S02]  /*10490*/  LOP3.LUT R12, R13, 0x380, RZ, 0xc0, !PT ;  /* 0x000003800d0c7812 */ /* 0x000fe400078ec0ff */
[----:B------:R-:W-:Y:S01]  /*104a0*/  MOV R44, R44 ;  /* 0x0000002c002c7202 */ /* 0x000fe20000000f00 */
[C---:B------:R-:W-:Y:S01]  /*104b0*/  IMAD.WIDE.U32 R34, R37.reuse, UR6, R34 ;  /* 0x0000000625227c25 */ /* 0x040fe2000f8e0022 */
[----:B------:R-:W-:Y:S02]  /*104c0*/  SHF.R.U64 R10, R10, 0x3, RZ ;  /* 0x000000030a0a7819 */ /* 0x000fe400000012ff */
[----:B------:R-:W-:Y:S01]  /*104d0*/  SHF.R.U64 R12, R12, 0x3, RZ ;  /* 0x000000030c0c7819 */ /* 0x000fe200000012ff */
[----:B------:R-:W-:Y:S01]  /*104e0*/  IMAD R45, R37, UR7, R36 ;  /* 0x00000007252d7c24 */ /* 0x000fe2000f8e0224 */
[----:B------:R-:W-:Y:S01]  /*104f0*/  LOP3.LUT R10, R10, R11, RZ, 0x3c, !PT ;  /* 0x0000000b0a0a7212 */ /* 0x000fe200078e3cff */
[----:B------:R-:W-:Y:S01]  /*10500*/  ULDC.64 UR6, c[0x0][0xb50] ;  /* 0x0002d40000067ab9 */ /* 0x000fe20000000a00 */
[----:B------:R-:W-:Y:S01]  /*10510*/  IMAD.X R11, RZ, RZ, R33, P4 ;  /* 0x000000ffff0b7224 */ /* 0x000fe200020e0621 */
[----:B------:R-:W-:-:S02]  /*10520*/  LOP3.LUT P1, RZ, R172, 0x3, RZ, 0xc0, !PT ;  /* 0x00000003acff7812 */ /* 0x000fc4000782c0ff */
[----:B------:R-:W-:Y:S02]  /*10530*/  MOV R81, R38 ;  /* 0x0000002600517202 */ /* 0x000fe40000000f00 */
[----:B------:R-:W-:Y:S01]  /*10540*/  LOP3.LUT R12, R12, R13, RZ, 0x3c, !PT ;  /* 0x0000000d0c0c7212 */ /* 0x000fe200078e3cff */
[----:B------:R-:W-:Y:S01]  /*10550*/  IMAD.X R13, RZ, RZ, R33, P3 ;  /* 0x000000ffff0d7224 */ /* 0x000fe200018e0621 */
[----:B------:R-:W-:Y:S02]  /*10560*/  LOP3.LUT R8, R9, 0x380, RZ, 0xc0, !PT ;  /* 0x0000038009087812 */ /* 0x000fe400078ec0ff */
[----:B------:R-:W-:Y:S02]  /*10570*/  LOP3.LUT R6, R7, 0x380, RZ, 0xc0, !PT ;  /* 0x0000038007067812 */ /* 0x000fe400078ec0ff */
[----:B------:R-:W-:Y:S02]  /*10580*/  SHF.R.U64 R8, R8, 0x3, RZ ;  /* 0x0000000308087819 */ /* 0x000fe400000012ff */
[----:B------:R-:W-:-:S02]  /*10590*/  SHF.R.U64 R6, R6, 0x3, RZ ;  /* 0x0000000306067819 */ /* 0x000fc400000012ff */
[----:B------:R-:W-:Y:S01]  /*105a0*/  LOP3.LUT R8, R8, R9, RZ, 0x3c, !PT ;  /* 0x0000000908087212 */ /* 0x000fe200078e3cff */
[--C-:B------:R-:W-:Y:S01]  /*105b0*/  IMAD.X R9, RZ, RZ, R33.reuse, P5 ;  /* 0x000000ffff097224 */ /* 0x100fe200028e0621 */
[----:B------:R-:W-:Y:S01]  /*105c0*/  LOP3.LUT R6, R6, R7, RZ, 0x3c, !PT ;  /* 0x0000000706067212 */ /* 0x000fe200078e3cff */
[----:B------:R-:W-:Y:S01]  /*105d0*/  IMAD.X R7, RZ, RZ, R33, P6 ;  /* 0x000000ffff077224 */ /* 0x000fe200030e0621 */
[----:B---3--:R-:W-:Y:S01]  /*105e0*/  LOP3.LUT R31, R26, 0x2, RZ, 0x3c, !PT ;  /* 0x000000021a1f7812 */ /* 0x008fe200078e3cff */
[----:B------:R-:W-:Y:S04]  /*105f0*/  SHFL.IDX PT, R27, R27, R26, 0x1c1f ;  /* 0x001c1f1a1b1b7589 */ /* 0x000fe800000e0000 */
[----:B------:R-:W0:Y:S04]  /*10600*/  SHFL.IDX PT, R46, R46, R31, 0x1c1f ;  /* 0x001c1f1f2e2e7589 */ /* 0x000e2800000e0000 */
[----:B------:R-:W-:Y:S04]  /*10610*/  SHFL.IDX PT, R61, R61, R26, 0x1c1f ;  /* 0x001c1f1a3d3d7589 */ /* 0x000fe800000e0000 */
[----:B------:R-:W1:Y:S04]  /*10620*/  SHFL.IDX PT, R64, R64, R31, 0x1c1f ;  /* 0x001c1f1f40407589 */ /* 0x000e6800000e0000 */
[----:B------:R-:W-:Y:S04]  /*10630*/  SHFL.IDX PT, R47, R47, R26, 0x1c1f ;  /* 0x001c1f1a2f2f7589 */ /* 0x000fe800000e0000 */
[----:B------:R-:W2:Y:S04]  /*10640*/  SHFL.IDX PT, R48, R48, R31, 0x1c1f ;  /* 0x001c1f1f30307589 */ /* 0x000ea800000e0000 */
[----:B------:R-:W-:Y:S04]  /*10650*/  SHFL.IDX PT, R63, R63, R26, 0x1c1f ;  /* 0x001c1f1a3f3f7589 */ /* 0x000fe800000e0000 */
[----:B------:R-:W3:Y:S01]  /*10660*/  SHFL.IDX PT, R66, R66, R31, 0x1c1f ;  /* 0x001c1f1f42427589 */ /* 0x000ee200000e0000 */
[----:B0-----:R-:W-:-:S03]  /*10670*/  SEL R24, R27, R46, P0 ;  /* 0x0000002e1b187207 */ /* 0x001fc60000000000 */
[----:B------:R-:W-:Y:S04]  /*10680*/  SHFL.IDX PT, R49, R49, R26, 0x1c1f ;  /* 0x001c1f1a31317589 */ /* 0x000fe800000e0000 */
[----:B------:R-:W-:Y:S01]  /*10690*/  SHFL.IDX PT, R65, R65, R26, 0x1c1f ;  /* 0x001c1f1a41417589 */ /* 0x000fe200000e0000 */
[----:B-1----:R-:W-:-:S03]  /*106a0*/  SEL R25, R61, R64, P0 ;  /* 0x000000403d197207 */ /* 0x002fc60000000000 */
[----:B------:R-:W0:Y:S04]  /*106b0*/  SHFL.IDX PT, R50, R50, R31, 0x1c1f ;  /* 0x001c1f1f32327589 */ /* 0x000e2800000e0000 */
[----:B------:R-:W1:Y:S01]  /*106c0*/  SHFL.IDX PT, R68, R68, R31, 0x1c1f ;  /* 0x001c1f1f44447589 */ /* 0x000e6200000e0000 */
[----:B--2---:R-:W-:Y:S02]  /*106d0*/  SEL R28, R47, R48, P0 ;  /* 0x000000302f1c7207 */ /* 0x004fe40000000000 */
[----:B------:R-:W-:Y:S01]  /*106e0*/  SEL R30, R48, R47, P0 ;  /* 0x0000002f301e7207 */ /* 0x000fe20000000000 */
[----:B------:R-:W-:Y:S01]  /*106f0*/  SHFL.IDX PT, R51, R51, R26, 0x1c1f ;  /* 0x001c1f1a33337589 */ /* 0x000fe200000e0000 */
[----:B------:R-:W-:-:S03]  /*10700*/  VIADD R47, R174, UR42 ;  /* 0x0000002aae2f7c36 */ /* 0x000fc60008000000 */
[----:B------:R-:W-:Y:S01]  /*10710*/  SHFL.IDX PT, R42, R55, R26, 0x1c1f ;  /* 0x001c1f1a372a7589 */ /* 0x000fe200000e0000 */
[----:B---3--:R-:W-:-:S03]  /*10720*/  SEL R29, R63, R66, P0 ;  /* 0x000000423f1d7207 */ /* 0x008fc60000000000 */
[----:B------:R-:W-:Y:S04]  /*10730*/  SHFL.IDX PT, R67, R67, R26, 0x1c1f ;  /* 0x001c1f1a43437589 */ /* 0x000fe800000e0000 */
[----:B------:R-:W-:Y:S04]  /*10740*/  SHFL.IDX PT, R54, R54, R31, 0x1c1f ;  /* 0x001c1f1f36367589 */ /* 0x000fe800000e0000 */
[----:B------:R-:W-:Y:S01]  /*10750*/  SHFL.IDX PT, R41, R58, R31, 0x1c1f ;  /* 0x001c1f1f3a297589 */ /* 0x000fe200000e0000 */
[----:B0-----:R-:W-:Y:S02]  /*10760*/  SEL R36, R49, R50, P0 ;  /* 0x0000003231247207 */ /* 0x001fe40000000000 */
[----:B------:R-:W-:Y:S01]  /*10770*/  SEL R38, R50, R49, P0 ;  /* 0x0000003132267207 */ /* 0x000fe20000000000 */
[----:B------:R-:W-:Y:S01]  /*10780*/  SHFL.IDX PT, R70, R70, R31, 0x1c1f ;  /* 0x001c1f1f46467589 */ /* 0x000fe200000e0000 */
[----:B-1----:R-:W-:-:S02]  /*10790*/  SEL R37, R65, R68, P0 ;  /* 0x0000004441257207 */ /* 0x002fc40000000000 */
[----:B------:R-:W-:Y:S01]  /*107a0*/  SEL R39, R68, R65, P0 ;  /* 0x0000004144277207 */ /* 0x000fe20000000000 */
[----:B------:R-:W-:Y:S04]  /*107b0*/  SHFL.IDX PT, R53, R53, R26, 0x1c1f ;  /* 0x001c1f1a35357589 */ /* 0x000fe800000e0000 */
        /* <DEDUP_REMOVED lines=11> */
[----:B------:R0:W-:Y:S04]  /*10870*/  SHFL.IDX PT, R75, R75, R26, 0x1c1f ;  /* 0x001c1f1a4b4b7589 */ /* 0x0001e800000e0000 */
[----:B------:R1:W2:Y:S01]  /*10880*/  SHFL.IDX PT, R78, R78, R31, 0x1c1f ;  /* 0x001c1f1f4e4e7589 */ /* 0x0002a200000e0000 */
[----:B0-----:R-:W-:-:S02]  /*10890*/  SEL R26, R46, R27, P0 ;  /* 0x0000001b2e1a7207 */ /* 0x001fc40000000000 */
[----:B------:R-:W-:Y:S01]  /*108a0*/  SEL R27, R64, R61, P0 ;  /* 0x0000003d401b7207 */ /* 0x000fe20000000000 */
[----:B------:R-:W-:Y:S01]  /*108b0*/  BAR.SYNC.DEFER_BLOCKING 0x1, 0x100 ;  /* 0x0044000000007b1d */ /* 0x000fe20000010000 */
[----:B-1----:R-:W-:Y:S01]  /*108c0*/  SEL R31, R66, R63, P0 ;  /* 0x0000003f421f7207 */ /* 0x002fe20000000000 */
[----:B------:R-:W-:-:S05]  /*108d0*/  IMAD R66, R52, UR5, RZ ;  /* 0x0000000534427c24 */ /* 0x000fca000f8e02ff */
[----:B------:R-:W-:Y:S02]  /*108e0*/  ISETP.GE.OR P3, PT, R47, R66, P1 ;  /* 0x000000422f00720c */ /* 0x000fe40000f66670 */
[----:B--2---:R-:W-:Y:S02]  /*108f0*/  SEL R61, R75, R78, P0 ;  /* 0x0000004e4b3d7207 */ /* 0x004fe40000000000 */
[----:B------:R-:W-:Y:S01]  /*10900*/  SEL R63, R78, R75, P0 ;  /* 0x0000004b4e3f7207 */ /* 0x000fe20000000000 */
[----:B------:R0:W-:Y:S04]  /*10910*/  STSM.16.M88.4 [R44], R24 ;  /* 0x000000182c007844 */ /* 0x0001e80000000200 */
[----:B------:R1:W-:Y:S04]  /*10920*/  STSM.16.M88.4 [R40], R28 ;  /* 0x0000001c28007844 */ /* 0x0003e80000000200 */
[----:B------:R2:W-:Y:S01]  /*10930*/  STSM.16.M88.4 [R43], R36 ;  /* 0x000000242b007844 */ /* 0x0005e20000000200 */
[----:B0-----:R-:W-:Y:S01]  /*10940*/  VIADD R25, R47, 0x8 ;  /* 0x000000082f197836 */ /* 0x001fe20000000000 */
[----:B------:R-:W-:Y:S01]  /*10950*/  SEL R24, R51, R54, P0 ;  /* 0x0000003633187207 */ /* 0x000fe20000000000 */
[----:B------:R-:W-:Y:S01]  /*10960*/  IMAD.IADD R27, R35, 0x1, R45 ;  /* 0x00000001231b7824 */ /* 0x000fe200078e022d */
[----:B------:R-:W-:-:S02]  /*10970*/  LEA R35, P4, R34, UR6, 0x2 ;  /* 0x0000000622237c11 */ /* 0x000fc4000f8810ff */
[----:B------:R-:W-:Y:S02]  /*10980*/  ISETP.GE.OR P1, PT, R25, R66, P1 ;  /* 0x000000421900720c */ /* 0x000fe40000f26670 */
[----:B------:R-:W-:Y:S01]  /*10990*/  LEA.HI.X R34, R34, UR7, R27, 0x2, P4 ;  /* 0x0000000722227c11 */ /* 0x000fe2000a0f141b */
[----:B------:R-:W-:Y:S01]  /*109a0*/  SHFL.IDX PT, R64, R35, 0x1, 0x1c1f ;  /* 0x003c1f0023407f89 */ /* 0x000fe200000e0000 */
[----:B------:R-:W-:Y:S01]  /*109b0*/  SEL R26, R54, R51, P0 ;  /* 0x00000033361a7207 */ /* 0x000fe20000000000 */
[----:B------:R-:W-:Y:S01]  /*109c0*/  ULDC.64 UR6, c[0x0][0xae8] ;  /* 0x0002ba0000067ab9 */ /* 0x000fe20000000a00 */
[----:B-1----:R-:W-:Y:S01]  /*109d0*/  SEL R40, R42, R41, P0 ;  /* 0x000000292a287207 */ /* 0x002fe20000000000 */
[----:B------:R-:W-:Y:S01]  /*109e0*/  SHFL.IDX PT, R54, R35, RZ, 0x1c1f ;  /* 0x001c1fff23367589 */ /* 0x000fe200000e0000 */
[----:B------:R-:W-:Y:S02]  /*109f0*/  SEL R25, R67, R70, P0 ;  /* 0x0000004643197207 */ /* 0x000fe40000000000 */
[----:B------:R-:W-:Y:S01]  /*10a00*/  SEL R27, R70, R67, P0 ;  /* 0x00000043461b7207 */ /* 0x000fe20000000000 */
[----:B------:R-:W0:Y:S01]  /*10a10*/  SHFL.IDX PT, R55, R34, RZ, 0x1c1f ;  /* 0x001c1fff22377589 */ /* 0x000e2200000e0000 */
[----:B------:R-:W-:-:S02]  /*10a20*/  SEL R28, R53, R56, P0 ;  /* 0x00000038351c7207 */ /* 0x000fc40000000000 */
[----:B------:R-:W-:Y:S01]  /*10a30*/  SEL R30, R56, R53, P0 ;  /* 0x00000035381e7207 */ /* 0x000fe20000000000 */
[----:B------:R-:W-:Y:S01]  /*10a40*/  STSM.16.M88.4 [R82], R24 ;  /* 0x0000001852007844 */ /* 0x000fe20000000200 */
[----:B------:R-:W-:Y:S01]  /*10a50*/  SEL R42, R41, R42, P0 ;  /* 0x0000002a292a7207 */ /* 0x000fe20000000000 */
[----:B------:R-:W1:Y:S01]  /*10a60*/  @P2 LDC R53, c[0x0][0xbec] ;  /* 0x0002fb00ff352b82 */ /* 0x000e620000000800 */
[----:B------:R-:W-:Y:S01]  /*10a70*/  SEL R29, R69, R72, P0 ;  /* 0x00000048451d7207 */ /* 0x000fe20000000000 */
[----:B------:R-:W3:Y:S01]  /*10a80*/  SHFL.IDX PT, R65, R34, 0x1, 0x1c1f ;  /* 0x003c1f0022417f89 */ /* 0x000ee200000e0000 */
[----:B------:R-:W-:Y:S02]  /*10a90*/  SEL R31, R72, R69, P0 ;  /* 0x00000045481f7207 */ /* 0x000fe40000000000 */
[----:B--2---:R-:W-:Y:S02]  /*10aa0*/  SEL R36, R57, R60, P0 ;  /* 0x0000003c39247207 */ /* 0x004fe40000000000 */
[----:B------:R-:W-:Y:S01]  /*10ab0*/  SEL R38, R60, R57, P0 ;  /* 0x000000393c267207 */ /* 0x000fe20000000000 */
[----:B------:R-:W-:Y:S01]  /*10ac0*/  STSM.16.M88.4 [R81], R28 ;  /* 0x0000001c51007844 */ /* 0x000fe20000000200 */
[----:B------:R-:W-:-:S02]  /*10ad0*/  SEL R41, R71, R74, P0 ;  /* 0x0000004a47297207 */ /* 0x000fc40000000000 */
[----:B------:R-:W-:Y:S02]  /*10ae0*/  SEL R43, R74, R71, P0 ;  /* 0x000000474a2b7207 */ /* 0x000fe40000000000 */
[----:B------:R-:W-:Y:S02]  /*10af0*/  SEL R60, R59, R62, P0 ;  /* 0x0000003e3b3c7207 */ /* 0x000fe40000000000 */
[----:B------:R-:W-:Y:S01]  /*10b00*/  SEL R37, R73, R76, P0 ;  /* 0x0000004c49257207 */ /* 0x000fe20000000000 */
[----:B------:R-:W-:Y:S01]  /*10b10*/  STSM.16.M88.4 [R80], R40 ;  /* 0x0000002850007844 */ /* 0x000fe20000000200 */
[----:B------:R-:W-:Y:S02]  /*10b20*/  SEL R39, R76, R73, P0 ;  /* 0x000000494c277207 */ /* 0x000fe40000000000 */
[----:B------:R-:W-:-:S03]  /*10b30*/  SEL R62, R62, R59, P0 ;  /* 0x0000003b3e3e7207 */ /* 0x000fc60000000000 */
[----:B------:R-:W-:Y:S04]  /*10b40*/  STSM.16.M88.4 [R79], R36 ;  /* 0x000000244f007844 */ /* 0x000fe80000000200 */
[----:B------:R-:W-:Y:S01]  /*10b50*/  STSM.16.M88.4 [R77], R60 ;  /* 0x0000003c4d007844 */ /* 0x000fe20000000200 */
[----:B------:R-:W-:Y:S01]  /*10b60*/  BAR.SYNC.DEFER_BLOCKING 0x1, 0x100 ;  /* 0x0044000000007b1d */ /* 0x000fe20000010000 */
[----:B------:R-:W-:-:S05]  /*10b70*/  IMAD R22, R22, UR6, RZ ;  /* 0x0000000616167c24 */ /* 0x000fca000f8e02ff */
[----:B0-----:R0:W-:Y:S04]  /*10b80*/  @!P3 ST.E desc[UR48][R54.64], R2 ;  /* 0x000000023600b985 */ /* 0x0011e8000c101930 */
[----:B---3--:R2:W-:Y:S04]  /*10b90*/  @!P1 ST.E desc[UR48][R64.64], R0 ;  /* 0x0000000040009985 */ /* 0x0085e8000c101930 */
[----:B------:R3:W5:Y:S01]  /*10ba0*/  LD.E.128 R56, desc[UR48][R10.64] ;  /* 0x000000300a387980 */ /* 0x000762000c101d00 */
[----:B0-----:R-:W0:Y:S03]  /*10bb0*/  @P2 LDC R55, c[0x0][0xbf0] ;  /* 0x0002fc00ff372b82 */ /* 0x001e260000000800 */
[----:B------:R4:W5:Y:S01]  /*10bc0*/  LD.E.128 R44, desc[UR48][R14.64] ;  /* 0x000000300e2c7980 */ /* 0x000962000c101d00 */
[----:B--2---:R-:W-:-:S03]  /*10bd0*/  IMAD R0, R169, 0x20, R170 ;  /* 0x00000020a9007824 */ /* 0x004fc600078e02aa */
[----:B------:R2:W5:Y:S01]  /*10be0*/  LD.E.128 R24, desc[UR48][R12.64] ;  /* 0x000000300c187980 */ /* 0x000562000c101d00 */
[----:B---3--:R-:W-:-:S03]  /*10bf0*/  VIADD R10, R0, UR42 ;  /* 0x0000002a000a7c36 */ /* 0x008fc60008000000 */
[----:B------:R3:W5:Y:S01]  /*10c00*/  LD.E.128 R40, desc[UR48][R8.64] ;  /* 0x0000003008287980 */ /* 0x000762000c101d00 */
[C---:B----4-:R-:W-:Y:S02]  /*10c10*/  IMAD R15, R23.reuse, UR7, R22 ;  /* 0x00000007170f7c24 */ /* 0x050fe4000f8e0216 */
[----:B-1----:R-:W-:Y:S01]  /*10c20*/  @P2 IMAD.HI.U32 R0, R10, R53, RZ ;  /* 0x000000350a002227 */ /* 0x002fe200078e00ff */
[----:B------:R1:W5:Y:S03]  /*10c30*/  LD.E.128 R36, desc[UR48][R6.64] ;  /* 0x0000003006247980 */ /* 0x000366000c101d00 */
[----:B--2---:R-:W-:Y:S01]  /*10c40*/  IMAD.WIDE.U32 R12, R23, UR6, RZ ;  /* 0x00000006170c7c25 */ /* 0x004fe2000f8e00ff */
[----:B------:R-:W-:Y:S01]  /*10c50*/  ULDC.64 UR6, c[0x0][0xaf0] ;  /* 0x0002bc0000067ab9 */ /* 0x000fe20000000a00 */
[----:B------:R2:W5:Y:S02]  /*10c60*/  LD.E.128 R28, desc[UR48][R4.64] ;  /* 0x00000030041c7980 */ /* 0x000564000c101d00 */
[----:B---3--:R-:W-:-:S02]  /*10c70*/  IMAD.MOV.U32 R9, RZ, RZ, R10 ;  /* 0x000000ffff097224 */ /* 0x008fc400078e000a */
[----:B------:R-:W5:Y:S01]  /*10c80*/  LD.E.128 R32, desc[UR48][R32.64] ;  /* 0x0000003020207980 */ /* 0x000f62000c101d00 */
[----:B-1----:R-:W-:Y:S01]  /*10c90*/  IMAD.IADD R7, R13, 0x1, R15 ;  /* 0x000000010d077824 */ /* 0x002fe200078e020f */
[----:B0-----:R-:W-:Y:S01]  /*10ca0*/  @P2 SHF.R.U32.HI R9, RZ, R55, R0 ;  /* 0x00000037ff092219 */ /* 0x001fe20000011600 */
[----:B------:R-:W-:Y:S01]  /*10cb0*/  IMAD.MOV.U32 R6, RZ, RZ, R12 ;  /* 0x000000ffff067224 */ /* 0x000fe200078e000c */
[----:B------:R0:W5:Y:S01]  /*10cc0*/  LD.E.128 R48, desc[UR48][R20.64] ;  /* 0x0000003014307980 */ /* 0x000162000c101d00 */
[----:B------:R-:W-:Y:S01]  /*10cd0*/  IMAD R2, R84, UR6, RZ ;  /* 0x0000000654027c24 */ /* 0x000fe2000f8e02ff */
[----:B------:R-:W-:Y:S01]  /*10ce0*/  SHF.R.S32.HI R0, RZ, 0x1f, R9 ;  /* 0x0000001fff007819 */ /* 0x000fe20000011409 */
[----:B--2---:R-:W-:Y:S01]  /*10cf0*/  IMAD.WIDE.U32 R4, R19, UR6, R6 ;  /* 0x0000000613047c25 */ /* 0x004fe2000f8e0006 */
[----:B------:R-:W-:Y:S01]  /*10d00*/  @!PT LDS RZ, [RZ] ;  /* 0x00000000fffff984 */ /* 0x000fe20000000800 */
[----:B------:R-:W-:Y:S01]  /*10d10*/  @!PT LDS RZ, [RZ] ;  /* 0x00000000fffff984 */ /* 0x000fe20000000800 */
[----:B------:R-:W-:Y:S01]  /*10d20*/  @!PT LDS RZ, [RZ] ;  /* 0x00000000fffff984 */ /* 0x000fe20000000800 */
[----:B------:R-:W-:Y:S01]  /*10d30*/  @!PT LDS RZ, [RZ] ;  /* 0x00000000fffff984 */ /* 0x000fe20000000800 */
[----:B------:R1:W-:Y:S06]  /*10d40*/  MEMBAR.ALL.CTA ;  /* 0x0000000000007992 */ /* 0x0003ec0000008000 */
[----:B-1----:R-:W1:Y:S01]  /*10d50*/  FENCE.VIEW.ASYNC.S ;  /* 0x00000000000073c6 */ /* 0x002e620000000000 */
[----:B------:R-:W-:-:S02]  /*10d60*/  IMAD.MOV R7, RZ, RZ, -R9 ;  /* 0x000000ffff077224 */ /* 0x000fc400078e0a09 */
[----:B------:R-:W-:Y:S01]  /*10d70*/  IMAD R11, R19, UR7, R2 ;  /* 0x00000007130b7c24 */ /* 0x000fe2000f8e0202 */
[----:B------:R-:W-:Y:S01]  /*10d80*/  ULDC.64 UR6, c[0x0][0xae0] ;  /* 0x0002b80000067ab9 */ /* 0x000fe20000000a00 */
[----:B------:R-:W-:Y:S02]  /*10d90*/  IMAD R7, R52, R7, R10 ;  /* 0x0000000734077224 */ /* 0x000fe400078e020a */
[----:B------:R-:W-:Y:S02]  /*10da0*/  IMAD R0, R0, UR6, RZ ;  /* 0x0000000600007c24 */ /* 0x000fe4000f8e02ff */
[----:B------:R-:W-:Y:S02]  /*10db0*/  IMAD.IADD R5, R5, 0x1, R11 ;  /* 0x0000000105057824 */ /* 0x000fe400078e020b */
[C---:B------:R-:W-:Y:S01]  /*10dc0*/  IMAD R11, R9.reuse, UR7, R0 ;  /* 0x00000007090b7c24 */ /* 0x040fe2000f8e0200 */
[----:B------:R-:W-:Y:S01]  /*10dd0*/  SHF.R.S32.HI R0, RZ, 0x1f, R7 ;  /* 0x0000001fff007819 */ /* 0x000fe20000011407 */
[----:B------:R-:W-:Y:S01]  /*10de0*/  IMAD.WIDE.U32 R4, R9, UR6, R4 ;  /* 0x0000000609047c25 */ /* 0x000fe2000f8e0004 */
[----:B------:R-:W-:-:S03]  /*10df0*/  ULDC.64 UR6, c[0x0][0xad8] ;  /* 0x0002b60000067ab9 */ /* 0x000fc60000000a00 */
[----:B------:R-:W-:Y:S02]  /*10e00*/  IMAD.IADD R5, R5, 0x1, R11 ;  /* 0x0000000105057824 */ /* 0x000fe400078e020b */
[----:B------:R-:W-:Y:S02]  /*10e10*/  IMAD R0, R0, UR6, RZ ;  /* 0x0000000600007c24 */ /* 0x000fe4000f8e02ff */
[----:B------:R-:W-:Y:S02]  /*10e20*/  VIADD R13, R170, UR42 ;  /* 0x0000002aaa0d7c36 */ /* 0x000fe40008000000 */
[C---:B------:R-:W-:Y:S02]  /*10e30*/  IMAD R11, R7.reuse, UR7, R0 ;  /* 0x00000007070b7c24 */ /* 0x040fe4000f8e0200 */
[----:B------:R-:W-:Y:S01]  /*10e40*/  IMAD.WIDE.U32 R4, R7, UR6, R4 ;  /* 0x0000000607047c25 */ /* 0x000fe2000f8e0004 */
[----:B------:R-:W-:Y:S01]  /*10e50*/  ISETP.GE.AND P2, PT, R13, R66, PT ;  /* 0x000000420d00720c */ /* 0x000fe20003f46270 */
[----:B------:R-:W-:-:S02]  /*10e60*/  ULDC.64 UR6, c[0x0][0xa80] ;  /* 0x0002a00000067ab9 */ /* 0x000fc40000000a00 */
[----:B------:R-:W-:Y:S01]  /*10e70*/  VIADD R3, R3, 0x22820 ;  /* 0x0002282003037836 */ /* 0x000fe20000000000 */
[----:B------:R-:W-:Y:S01]  /*10e80*/  LEA R0, P3, R4, UR6, 0x1 ;  /* 0x0000000604007c11 */ /* 0x000fe2000f8608ff */
[----:B------:R-:W-:-:S03]  /*10e90*/  IMAD.IADD R5, R5, 0x1, R11 ;  /* 0x0000000105057824 */ /* 0x000fc600078e020b */
[----:B------:R-:W-:Y:S02]  /*10ea0*/  PRMT R3, RZ, 0x654, R3 ;  /* 0x00000654ff037816 */ /* 0x000fe40000000003 */
[----:B------:R-:W-:Y:S01]  /*10eb0*/  LEA.HI.X R6, R4, UR7, R5, 0x1, P3 ;  /* 0x0000000704067c11 */ /* 0x000fe200098f0c05 */
[C---:B------:R-:W-:Y:S01]  /*10ec0*/  VIADD R9, R13.reuse, 0x20 ;  /* 0x000000200d097836 */ /* 0x040fe20000000000 */
[----:B-1----:R1:W-:Y:S01]  /*10ed0*/  SYNCS.ARRIVE.TRANS64.RED.A1T0 RZ, [R3+URZ], RZ ;  /* 0x000000ff03ff79a7 */ /* 0x0023e2000810043f */
[----:B------:R-:W-:Y:S01]  /*10ee0*/  VIADD R7, R13, 0x40 ;  /* 0x000000400d077836 */ /* 0x000fe20000000000 */
[----:B------:R-:W-:Y:S01]  /*10ef0*/  BSSY B1, `(.L_x_1076) ;  /* 0x000000f000017945 */ /* 0x000fe20003800000 */
[----:B------:R0:W2:Y:S01]  /*10f00*/  SHFL.IDX PT, R5, R6, RZ, 0x181f ;  /* 0x00181fff06057589 */ /* 0x0000a200000e0000 */
[----:B------:R-:W-:-:S03]  /*10f10*/  ISETP.GE.AND P0, PT, R9, R66, PT ;  /* 0x000000420900720c */ /* 0x000fc60003f06270 */
[----:B-1----:R0:W1:Y:S01]  /*10f20*/  SHFL.IDX PT, R3, R0, RZ, 0x181f ;  /* 0x00181fff00037589 */ /* 0x00206200000e0000 */
        /* <DEDUP_REMOVED lines=9> */
[----:B-----5:R3:W-:Y:S04]  /*10fc0*/  @!P2 ST.E.128 desc[UR48][R2.64], R32 ;  /* 0x000000200200a985 */ /* 0x0207e8000c101d30 */
[----:B------:R3:W-:Y:S02]  /*10fd0*/  @!P3 ST.E.128 desc[UR48][R4.64], R56 ;  /* 0x000000380400b985 */ /* 0x0007e4000c101d30 */
.L_x_1077:
[----:B------:R-:W-:Y:S05]  /*10fe0*/  BSYNC B1 ;  /* 0x0000000000017941 */ /* 0x000fea0003800000 */
.L_x_1076:
        /* <DEDUP_REMOVED lines=11> */
[----:B-----5:R4:W-:Y:S04]  /*110a0*/  @!P3 ST.E.128 desc[UR48][R2.64], R48 ;  /* 0x000000300200b985 */ /* 0x0209e8000c101d30 */
[----:B------:R4:W-:Y:S02]  /*110b0*/  @!P4 ST.E.128 desc[UR48][R4.64], R40 ;  /* 0x000000280400c985 */ /* 0x0009e4000c101d30 */
.L_x_1079:
[----:B------:R-:W-:Y:S05]  /*110c0*/  BSYNC B1 ;  /* 0x0000000000017941 */ /* 0x000fea0003800000 */
.L_x_1078:
        /* <DEDUP_REMOVED lines=11> */
[----:B-----5:R1:W-:Y:S04]  /*11180*/  @!P2 ST.E.128 desc[UR48][R2.64], R44 ;  /* 0x0000002c0200a985 */ /* 0x0203e8000c101d30 */
[----:B------:R1:W-:Y:S02]  /*11190*/  @!P3 ST.E.128 desc[UR48][R4.64], R36 ;  /* 0x000000240400b985 */ /* 0x0003e4000c101d30 */
.L_x_1081:
[----:B------:R-:W-:Y:S05]  /*111a0*/  BSYNC B1 ;  /* 0x0000000000017941 */ /* 0x000fea0003800000 */
.L_x_1080:
[----:B-1----:R-:W-:Y:S01]  /*111b0*/  VIADD R3, R13, 0x60 ;  /* 0x000000600d037836 */ /* 0x002fe20000000000 */
[----:B----4-:R1:W4:Y:S04]  /*111c0*/  SHFL.IDX PT, R5, R6, 0x3, 0x181f ;  /* 0x00781f0006057f89 */ /* 0x01032800000e0000 */
[----:B------:R-:W-:Y:S01]  /*111d0*/  ISETP.GE.AND P0, PT, R3, R66, PT ;  /* 0x000000420300720c */ /* 0x000fe20003f06270 */
[----:B------:R1:W0:-:S12]  /*111e0*/  SHFL.IDX PT, R7, R0, 0x3, 0x181f ;  /* 0x00781f0000077f89 */ /* 0x00021800000e0000 */
[----:B-1----:R-:W-:Y:S05]  /*111f0*/  @P0 BRA `(.L_x_1082) ;  /* 0x0000000800700947 */ /* 0x002fea0003800000 */
[----:B------:R-:W-:Y:S02]  /*11200*/  ULDC UR5, c[0x0][0xac8] ;  /* 0x0002b20000057ab9 */ /* 0x000fe40000000800 */
[----:B------:R-:W-:-:S13]  /*11210*/  ISETP.GE.AND P1, PT, R18, UR5, PT ;  /* 0x0000000512007c0c */ /* 0x000fda000bf26270 */
[----:B0-----:R-:W-:-:S04]  /*11220*/  @!P1 LEA R2, P0, R18, R7, 0x1 ;  /* 0x0000000712029211 */ /* 0x001fc800078008ff */
[----:B----4-:R-:W-:Y:S02]  /*11230*/  @!P1 LEA.HI.X R3, R18, R5, R177, 0x1, P0 ;  /* 0x0000000512039211 */ /* 0x010fe400000f0cb1 */
[----:B------:R-:W-:-:S03]  /*11240*/  ISETP.GE.AND P0, PT, R168, UR5, PT ;  /* 0x00000005a8007c0c */ /* 0x000fc6000bf06270 */
[----:B-----5:R1:W-:Y:S10]  /*11250*/  @!P1 ST.E.128 desc[UR48][R2.64], R24 ;  /* 0x0000001802009985 */ /* 0x0203f4000c101d30 */
[----:B------:R-:W-:Y:S05]  /*11260*/  @P0 BRA `(.L_x_1082) ;  /* 0x0000000800540947 */ /* 0x000fea0003800000 */
[----:B-1----:R-:W-:-:S04]  /*11270*/  LEA R2, P0, R168, R7, 0x1 ;  /* 0x00000007a8027211 */ /* 0x002fc800078008ff */
[----:B------:R-:W-:-:S05]  /*11280*/  LEA.HI.X R3, R168, R5, R176, 0x1, P0 ;  /* 0x00000005a8037211 */ /* 0x000fca00000f0cb0 */
[----:B------:R0:W-:Y:S01]  /*11290*/  ST.E.128 desc[UR48][R2.64], R28 ;  /* 0x0000001c02007985 */ /* 0x0001e2000c101d30 */
[----:B------:R-:W-:Y:S05]  /*112a0*/  BRA `(.L_x_1082) ;  /* 0x0000000800447947 */ /* 0x000fea0003800000 */
.L_x_1075:
[----:B------:R-:W0:Y:S01]  /*112b0*/  LDC R12, c[0x0][0xbe8] ;  /* 0x0002fa00ff0c7b82 */ /* 0x000e220000000800 */
[----:B------:R-:W-:Y:S01]  /*112c0*/  ISETP.GE.AND P0, PT, R178, 0x80, PT ;  /* 0x00000080b200780c */ /* 0x000fe20003f06270 */
[----:B------:R-:W-:Y:S01]  /*112d0*/  IMAD R0, R169, 0x20, R170 ;  /* 0x00000020a9007824 */ /* 0x000fe200078e02aa */
[----:B------:R-:W-:Y:S01]  /*112e0*/  BSSY B1, `(.L_x_1083) ;  /* 0x000002f000017945 */ /* 0x000fe20003800000 */
[----:B------:R-:W-:Y:S02]  /*112f0*/  SHF.R.S32.HI R8, RZ, 0x1f, R23 ;  /* 0x0000001fff087819 */ /* 0x000fe40000011417 */
[----:B------:R-:W-:Y:S01]  /*11300*/  VIADD R13, R0, UR42 ;  /* 0x0000002a000d7c36 */ /* 0x000fe20008000000 */
[----:B------:R-:W-:Y:S02]  /*11310*/  SHF.R.S32.HI R10, RZ, 0x1f, R19 ;  /* 0x0000001fff0a7819 */ /* 0x000fe40000011413 */
[----:B0-----:R-:W-:-:S13]  /*11320*/  ISETP.NE.AND P1, PT, R12, 0x1, PT ;  /* 0x000000010c00780c */ /* 0x001fda0003f25270 */
[----:B------:R-:W0:Y:S08]  /*11330*/  @P1 LDC R14, c[0x0][0xbec] ;  /* 0x0002fb00ff0e1b82 */ /* 0x000e300000000800 */
[----:B------:R-:W1:Y:S01]  /*11340*/  @P1 LDC R15, c[0x0][0xbf0] ;  /* 0x0002fc00ff0f1b82 */ /* 0x000e620000000800 */
[----:B------:R-:W-:Y:S05]  /*11350*/  @P0 BRA `(.L_x_1084) ;  /* 0x00000000009c0947 */ /* 0x000fea0003800000 */
[----:B------:R-:W2:Y:S01]  /*11360*/  S2R R2, SR_TID.X ;  /* 0x0000000000027919 */ /* 0x000ea20000002100 */
[----:B------:R-:W3:Y:S01]  /*11370*/  LDC R9, c[0x0][0xbe8] ;  /* 0x0002fa00ff097b82 */ /* 0x000ee20000000800 */
[----:B------:R-:W-:Y:S01]  /*11380*/  IMAD.U32 R6, RZ, RZ, UR42 ;  /* 0x0000002aff067e24 */ /* 0x000fe2000f8e00ff */
[----:B------:R-:W-:Y:S02]  /*11390*/  ULDC UR5, c[0x0][0xa88] ;  /* 0x0002a20000057ab9 */ /* 0x000fe40000000800 */
[----:B---3--:R-:W-:Y:S02]  /*113a0*/  IMAD R3, R9, UR5, RZ ;  /* 0x0000000509037c24 */ /* 0x008fe4000f8e02ff */
[----:B--2---:R-:W-:-:S04]  /*113b0*/  IADD3 R6, R6, -0x80, R2 ;  /* 0xffffff8006067810 */ /* 0x004fc80007ffe002 */
[----:B------:R-:W-:-:S13]  /*113c0*/  ISETP.GE.AND P0, PT, R6, R3, PT ;  /* 0x000000030600720c */ /* 0x000fda0003f06270 */
[----:B------:R-:W-:Y:S05]  /*113d0*/  @P0 BRA `(.L_x_1084) ;  /* 0x00000000007c0947 */ /* 0x000fea0003800000 */
[----:B------:R-:W-:Y:S01]  /*113e0*/  ISETP.NE.AND P0, PT, R9, 0x1, PT ;  /* 0x000000010900780c */ /* 0x000fe20003f05270 */
[----:B------:R-:W-:Y:S01]  /*113f0*/  ULDC.64 UR6, c[0x0][0xb90] ;  /* 0x0002e40000067ab9 */ /* 0x000fe20000000a00 */
[----:B------:R-:W-:Y:S02]  /*11400*/  IMAD.MOV.U32 R5, RZ, RZ, R6 ;  /* 0x000000ffff057224 */ /* 0x000fe400078e0006 */
[----:B------:R-:W-:-:S04]  /*11410*/  IMAD R4, R8, UR6, RZ ;  /* 0x0000000608047c24 */ /* 0x000fc8000f8e02ff */
[----:B------:R-:W-:-:S05]  /*11420*/  IMAD R7, R23, UR7, R4 ;  /* 0x0000000717077c24 */ /* 0x000fca000f8e0204 */
[----:B------:R-:W2:Y:S08]  /*11430*/  @P0 LDC R3, c[0x0][0xbec] ;  /* 0x0002fb00ff030b82 */ /* 0x000eb00000000800 */
[----:B------:R-:W3:Y:S01]  /*11440*/  @P0 LDC R11, c[0x0][0xbf0] ;  /* 0x0002fc00ff0b0b82 */ /* 0x000ee20000000800 */
[----:B--2---:R-:W-:-:S04]  /*11450*/  @P0 IMAD.HI.U32 R0, R6, R3, RZ ;  /* 0x0000000306000227 */ /* 0x004fc800078e00ff */
[----:B------:R-:W-:Y:S01]  /*11460*/  IMAD.WIDE.U32 R2, R23, UR6, RZ ;  /* 0x0000000617027c25 */ /* 0x000fe2000f8e00ff */
[----:B------:R-:W-:Y:S01]  /*11470*/  ULDC.64 UR6, c[0x0][0xb98] ;  /* 0x0002e60000067ab9 */ /* 0x000fe20000000a00 */
[----:B---3--:R-:W-:Y:S02]  /*11480*/  @P0 SHF.R.U32.HI R5, RZ, R11, R0 ;  /* 0x0000000bff050219 */ /* 0x008fe40000011600 */
[----:B------:R-:W-:Y:S02]  /*11490*/  IMAD.IADD R3, R3, 0x1, R7 ;  /* 0x0000000103037824 */ /* 0x000fe400078e0207 */
[----:B------:R-:W-:Y:S02]  /*114a0*/  IMAD R0, R10, UR6, RZ ;  /* 0x000000060a007c24 */ /* 0x000fe4000f8e02ff */
        /* <DEDUP_REMOVED lines=15> */
[----:B------:R-:W-:Y:S01]  /*115a0*/  LEA.HI.X R5, R2, UR7, R3, 0x2, P0 ;  /* 0x0000000702057c11 */ /* 0x000fe200080f1403 */
[----:B------:R-:W-:-:S05]  /*115b0*/  IMAD.MOV.U32 R3, RZ, RZ, -0x800000 ;  /* 0xff800000ff037424 */ /* 0x000fca00078e00ff */
[----:B------:R2:W-:Y:S02]  /*115c0*/  STG.E desc[UR48][R4.64], R3 ;  /* 0x0000000304007986 */ /* 0x0005e4000c101930 */
.L_x_1084:
[----:B------:R-:W-:Y:S05]  /*115d0*/  BSYNC B1 ;  /* 0x0000000000017941 */ /* 0x000fea0003800000 */
.L_x_1083:
[----:B------:R-:W-:Y:S01]  /*115e0*/  ULDC.64 UR6, c[0x0][0xae8] ;  /* 0x0002ba0000067ab9 */ /* 0x000fe20000000a00 */
[----:B0-----:R-:W-:Y:S01]  /*115f0*/  @P1 IMAD.HI.U32 R0, R13, R14, RZ ;  /* 0x0000000e0d001227 */ /* 0x001fe200078e00ff */
[----:B------:R-:W-:Y:S01]  /*11600*/  ULDC UR5, c[0x0][0xa88] ;  /* 0x0002a20000057ab9 */ /* 0x000fe20000000800 */
[----:B------:R-:W-:Y:S02]  /*11610*/  BSSY B1, `(.L_x_1085) ;  /* 0x0000030000017945 */ /* 0x000fe40003800000 */
[----:B------:R-:W-:Y:S02]  /*11620*/  IMAD R2, R8, UR6, RZ ;  /* 0x0000000608027c24 */ /* 0x000fe4000f8e02ff */
[----:B--2---:R-:W-:Y:S01]  /*11630*/  IMAD.MOV.U32 R5, RZ, RZ, R13 ;  /* 0x000000ffff057224 */ /* 0x004fe200078e000d */
[----:B-1----:R-:W-:Y:S01]  /*11640*/  @P1 SHF.R.U32.HI R5, RZ, R15, R0 ;  /* 0x0000000fff051219 */ /* 0x002fe20000011600 */
[C---:B------:R-:W-:Y:S02]  /*11650*/  IMAD R7, R23.reuse, UR7, R2 ;  /* 0x0000000717077c24 */ /* 0x040fe4000f8e0202 */
[----:B------:R-:W-:Y:S01]  /*11660*/  IMAD.WIDE.U32 R2, R23, UR6, RZ ;  /* 0x0000000617027c25 */ /* 0x000fe2000f8e00ff */
[----:B------:R-:W-:Y:S01]  /*11670*/  ULDC.64 UR6, c[0x0][0xaf0] ;  /* 0x0002bc0000067ab9 */ /* 0x000fe20000000a00 */
[----:B------:R-:W-:-:S02]  /*11680*/  SHF.R.S32.HI R0, RZ, 0x1f, R5 ;  /* 0x0000001fff007819 */ /* 0x000fc40000011405 */
[----:B------:R-:W-:Y:S02]  /*11690*/  IMAD R4, R10, UR6, RZ ;  /* 0x000000060a047c24 */ /* 0x000fe4000f8e02ff */
[----:B------:R-:W-:Y:S02]  /*116a0*/  IMAD.IADD R3, R3, 0x1, R7 ;  /* 0x0000000103037824 */ /* 0x000fe400078e0207 */
[C---:B------:R-:W-:Y:S02]  /*116b0*/  IMAD R7, R19.reuse, UR7, R4 ;  /* 0x0000000713077c24 */ /* 0x040fe4000f8e0204 */
[----:B------:R-:W-:Y:S01]  /*116c0*/  IMAD.WIDE.U32 R2, R19, UR6, R2 ;  /* 0x0000000613027c25 */ /* 0x000fe2000f8e0002 */
[----:B------:R-:W-:-:S03]  /*116d0*/  ULDC.64 UR6, c[0x0][0xae0] ;  /* 0x0002b80000067ab9 */ /* 0x000fc60000000a00 */
[----:B------:R-:W-:Y:S02]  /*116e0*/  IMAD.MOV R4, RZ, RZ, -R5 ;  /* 0x000000ffff047224 */ /* 0x000fe400078e0a05 */
        /* <DEDUP_REMOVED lines=9> */
[----:B------:R-:W-:Y:S02]  /*11780*/  VIADD R8, R170, UR42 ;  /* 0x0000002aaa087c36 */ /* 0x000fe40008000000 */
[----:B------:R-:W-:Y:S02]  /*11790*/  IMAD R9, R12, UR5, RZ ;  /* 0x000000050c097c24 */ /* 0x000fe4000f8e02ff */
        /* <DEDUP_REMOVED lines=23> */
.L_x_1086:
[----:B------:R-:W-:Y:S05]  /*11910*/  BSYNC B1 ;  /* 0x0000000000017941 */ /* 0x000fea0003800000 */
.L_x_1085:
        /* <DEDUP_REMOVED lines=13> */
.L_x_1088:
[----:B------:R-:W-:Y:S05]  /*119f0*/  BSYNC B1 ;  /* 0x0000000000017941 */ /* 0x000fea0003800000 */
.L_x_1087:
        /* <DEDUP_REMOVED lines=13> */
.L_x_1090:
[----:B------:R-:W-:Y:S05]  /*11ad0*/  BSYNC B1 ;  /* 0x0000000000017941 */ /* 0x000fea0003800000 */
.L_x_1089:
[----:B------:R-:W-:Y:S01]  /*11ae0*/  VIADD R0, R8, 0x60 ;  /* 0x0000006008007836 */ /* 0x000fe20000000000 */
[----:B-1--4-:R1:W4:Y:S04]  /*11af0*/  SHFL.IDX PT, R3, R6, 0x3, 0x181f ;  /* 0x00781f0006037f89 */ /* 0x01232800000e0000 */
[----:B------:R-:W-:Y:S01]  /*11b00*/  ISETP.GE.AND P0, PT, R0, R9, PT ;  /* 0x000000090000720c */ /* 0x000fe20003f06270 */
[----:B------:R1:W0:-:S12]  /*11b10*/  SHFL.IDX PT, R5, R4, 0x3, 0x181f ;  /* 0x00781f0004057f89 */ /* 0x00021800000e0000 */
[----:B-1----:R-:W-:Y:S05]  /*11b20*/  @P0 BRA `(.L_x_1082) ;  /* 0x0000000000240947 */ /* 0x002fea0003800000 */
[----:B------:R-:W-:Y:S02]  /*11b30*/  ULDC UR5, c[0x0][0xac8] ;  /* 0x0002b20000057ab9 */ /* 0x000fe40000000800 */
[----:B------:R-:W-:Y:S02]  /*11b40*/  ISETP.GE.AND P2, PT, R18, UR5, PT ;  /* 0x0000000512007c0c */ /* 0x000fe4000bf46270 */
[----:B------:R-:W-:-:S11]  /*11b50*/  ISETP.GE.AND P3, PT, R168, UR5, PT ;  /* 0x00000005a8007c0c */ /* 0x000fd6000bf66270 */
[-C--:B0-23--:R-:W-:Y:S02]  /*11b60*/  @!P2 LEA R4, P0, R18, R5.reuse, 0x1 ;  /* 0x000000051204a211 */ /* 0x08dfe400078008ff */
[----:B------:R-:W-:Y:S02]  /*11b70*/  @!P3 LEA R2, P1, R168, R5, 0x1 ;  /* 0x00000005a802b211 */ /* 0x000fe400078208ff */
[-C--:B----4-:R-:W-:Y:S02]  /*11b80*/  @!P2 LEA.HI.X R5, R18, R3.reuse, R177, 0x1, P0 ;  /* 0x000000031205a211 */ /* 0x090fe400000f0cb1 */
[----:B------:R-:W-:-:S03]  /*11b90*/  @!P3 LEA.HI.X R3, R168, R3, R176, 0x1, P1 ;  /* 0x00000003a803b211 */ /* 0x000fc600008f0cb0 */
[----:B------:R0:W-:Y:S04]  /*11ba0*/  @!P2 ST.E.128 desc[UR48][R4.64], RZ ;  /* 0x000000ff0400a985 */ /* 0x0001e8000c101d30 */
[----:B------:R0:W-:Y:S02]  /*11bb0*/  @!P3 ST.E.128 desc[UR48][R2.64], RZ ;  /* 0x000000ff0200b985 */ /* 0x0001e4000c101d30 */
.L_x_1082:
[----:B------:R-:W-:Y:S05]  /*11bc0*/  BSYNC B0 ;  /* 0x0000000000007941 */ /* 0x000fea0003800000 */
.L_x_1074:
[----:B------:R-:W-:Y:S02]  /*11bd0*/  ULDC UR5, c[0x0][0xc38] ;  /* 0x00030e0000057ab9 */ /* 0x000fe40000000800 */
[----:B------:R-:W-:-:S06]  /*11be0*/  UISETP.GE.AND UP0, UPT, UR4, UR5, UPT ;  /* 0x000000050400728c */ /* 0x000fcc000bf06270 */
[----:B------:R-:W-:-:S13]  /*11bf0*/  PLOP3.LUT P0, PT, PT, PT, UP0, 0x80, 0x0 ;  /* 0x000000000000781c */ /* 0x000fda0003f0f008 */
[----:B------:R-:W-:Y:S05]  /*11c00*/  @!P0 BRA `(.L_x_1091) ;  /* 0xfffffef000388947 */ /* 0x000fea000383ffff */
[----:B------:R-:W-:Y:S05]  /*11c10*/  EXIT ;  /* 0x000000000000794d */ /* 0x000fea0003800000 */
.L_x_985:
[----:B------:R-:W-:-:S08]  /*11c20*/  NOP ;  /* 0x0000000000007918 */ /* 0x000fd00000000000 */
[----:B------:R-:W0:-:S00]  /*11c30*/  USETMAXREG.DEALLOC.CTAPOOL 0x28 ;  /* 0x00000028000079c8 */ /* 0x000e0000080e0500 */
[----:B0-----:R-:W-:-:S06]  /*11c40*/  LOP3.LUT R0, R0, 0x3, RZ, 0xc0, !PT ;  /* 0x0000000300007812 */ /* 0x001fcc00078ec0ff */
[----:B------:R-:W0:Y:S01]  /*11c50*/  S2UR UR5, SR_CTAID.X ;  /* 0x00000000000579c3 */ /* 0x000e220000002500 */
[----:B------:R-:W-:Y:S01]  /*11c60*/  LOP3.LUT R16, R16, 0xfffffbff, RZ, 0xc0, !PT ;  /* 0xfffffbff10107812 */ /* 0x000fe200078ec0ff */
[----:B------:R-:W-:Y:S01]  /*11c70*/  STL [R1+0x10], RZ ;  /* 0x000010ff01007387 */ /* 0x000fe20000100800 */
[----:B------:R-:W-:Y:S02]  /*11c80*/  IMAD.MOV.U32 R19, RZ, RZ, RZ ;  /* 0x000000ffff137224 */ /* 0x000fe400078e00ff */
[----:B------:R-:W-:Y:S01]  /*11c90*/  IMAD.MOV.U32 R23, RZ, RZ, 0x1 ;  /* 0x00000001ff177424 */ /* 0x000fe200078e00ff */
[----:B------:R1:W2:Y:S02]  /*11ca0*/  SHFL.IDX PT, R2, R0, RZ, 0x1f ;  /* 0x00001fff00027589 */ /* 0x0002a400000e0000 */
[----:B-1----:R-:W0:Y:S01]  /*11cb0*/  LDC R0, c[0x0][0xc38] ;  /* 0x00030e00ff007b82 */ /* 0x002e220000000800 */
[----:B--2---:R-:W-:-:S13]  /*11cc0*/  ISETP.NE.AND P0, PT, R2, RZ, PT ;  /* 0x000000ff0200720c */ /* 0x004fda0003f05270 */
[----:B------:R-:W-:Y:S01]  /*11cd0*/  @P0 LOP3.LUT R16, R16, 0x400, RZ, 0xfc, !PT ;  /* 0x0000040010100812 */ /* 0x000fe200078efcff */
[----:B------:R-:W-:Y:S06]  /*11ce0*/  @P0 BAR.ARV 0x4, 0x180 ;  /* 0x0106000000000b1d */ /* 0x000fec0000002000 */
[----:B0-----:R-:W-:-:S13]  /*11cf0*/  ISETP.LE.AND P0, PT, R0, UR5, PT ;  /* 0x0000000500007c0c */ /* 0x001fda000bf03270 */
[----:B------:R-:W-:Y:S05]  /*11d00*/  @P0 BRA `(.L_x_1092) ;  /* 0x0000004400cc0947 */ /* 0x000fea0003800000 */
[----:B------:R-:W0:Y:S01]  /*11d10*/  S2R R6, SR_TID.X ;  /* 0x0000000000067919 */ /* 0x000e220000002100 */
[----:B------:R-:W-:Y:S01]  /*11d20*/  ULDC.64 UR6, c[0x0][0x2f0] ;  /* 0x0000bc0000067ab9 */ /* 0x000fe20000000a00 */
[----:B------:R-:W-:Y:S01]  /*11d30*/  ULDC UR8, c[0x0][0x320] ;  /* 0x0000c80000087ab9 */ /* 0x000fe20000000800 */
[----:B------:R-:W-:Y:S01]  /*11d40*/  LOP3.LUT R16, R16, 0xfffffff7, RZ, 0xc0, !PT ;  /* 0xfffffff710107812 */ /* 0x000fe200078ec0ff */
[----:B------:R-:W-:Y:S01]  /*11d50*/  ULDC UR9, c[0x0][0x2b8] ;  /* 0x0000ae0000097ab9 */ /* 0x000fe20000000800 */
[----:B------:R-:W-:Y:S01]  /*11d60*/  IMAD.MOV.U32 R30, RZ, RZ, 0x40 ;  /* 0x00000040ff1e7424 */ /* 0x000fe200078e00ff */
[----:B------:R-:W-:Y:S01]  /*11d70*/  ULDC.64 UR10, c[0x0][0x418] ;  /* 0x00010600000a7ab9 */ /* 0x000fe20000000a00 */
[----:B------:R-:W-:Y:S01]  /*11d80*/  IMAD.MOV.U32 R28, RZ, RZ, 0x20 ;  /* 0x00000020ff1c7424 */ /* 0x000fe200078e00ff */
[----:B------:R-:W-:Y:S01]  /*11d90*/  UISETP.NE.U32.AND UP0, UPT, UR10, URZ, UPT ;  /* 0x0000003f0a00728c */ /* 0x000fe2000bf05070 */
[----:B------:R-:W-:Y:S01]  /*11da0*/  IMAD.MOV.U32 R23, RZ, RZ, 0x1 ;  /* 0x00000001ff177424 */ /* 0x000fe200078e00ff */
[----:B------:R-:W-:Y:S01]  /*11db0*/  ULDC UR4, c[0x0][0x424] ;  /* 0x0001090000047ab9 */ /* 0x000fe20000000800 */
[----:B------:R-:W-:Y:S01]  /*11dc0*/  ULDC UR39, c[0x0][0x288] ;  /* 0x0000a20000277ab9 */ /* 0x000fe20000000800 */
[----:B------:R-:W-:Y:S01]  /*11dd0*/  UISETP.NE.AND.EX UP0, UPT, UR11, URZ, UPT, UP0 ;  /* 0x0000003f0b00728c */ /* 0x000fe2000bf05300 */
[----:B------:R-:W-:Y:S01]  /*11de0*/  IMAD.MOV.U32 R19, RZ, RZ, RZ ;  /* 0x000000ffff137224 */ /* 0x000fe200078e00ff */
[----:B------:R-:W-:Y:S01]  /*11df0*/  ULDC UR40, c[0x0][0x448] ;  /* 0x0001120000287ab9 */ /* 0x000fe20000000800 */
[----:B------:R-:W-:Y:S01]  /*11e00*/  ULDC UR51, c[0x0][0xc] ;  /* 0x0000030000337ab9 */ /* 0x000fe20000000800 */
[----:B------:R-:W-:-:S02]  /*11e10*/  USEL UR4, UR4, 0x1, UP0 ;  /* 0x0000000104047887 */ /* 0x000fc40008000000 */
[----:B------:R-:W-:Y:S02]  /*11e20*/  UIMAD UR40, UR40, UR39, URZ ;  /* 0x00000027282872a4 */ /* 0x000fe4000f8e023f */
[----:B------:R-:W-:Y:S02]  /*11e30*/  UIMAD UR41, UR4, UR6, URZ ;  /* 0x00000006042972a4 */ /* 0x000fe4000f8e023f */
[----:B------:R-:W-:Y:S02]  /*11e40*/  ULOP3.LUT UR50, UR43, 0x2, URZ, 0xfc, !UPT ;  /* 0x000000022b327892 */ /* 0x000fe4000f8efc3f */
[----:B------:R-:W-:Y:S02]  /*11e50*/  UIADD3 UR4, UR41, 0x7f, URZ ;  /* 0x0000007f29047890 */ /* 0x000fe4000fffe03f */
[----:B------:R-:W-:Y:S02]  /*11e60*/  UIADD3 UR46, UR41, 0x1, -UR39 ;  /* 0x00000001292e7890 */ /* 0x000fe4000fffe827 */
[----:B------:R-:W-:-:S02]  /*11e70*/  ULOP3.LUT UR47, UR43, 0x1, URZ, 0xfc, !UPT ;  /* 0x000000012b2f7892 */ /* 0x000fc4000f8efc3f */
[----:B------:R-:W-:Y:S01]  /*11e80*/  UIADD3 UR39, UR41, -UR39, URZ ;  /* 0x8000002729277290 */ /* 0x000fe2000fffe03f */
[C---:B0-----:R-:W-:Y:S01]  /*11e90*/  IMAD.SHL.U32 R3, R6.reuse, 0x10, RZ ;  /* 0x0000001006037824 */ /* 0x041fe200078e00ff */
[C---:B------:R-:W-:Y:S01]  /*11ea0*/  LOP3.LUT R9, R6.reuse, 0x7f, RZ, 0xc0, !PT ;  /* 0x0000007f06097812 */ /* 0x040fe200078ec0ff */
[C---:B------:R-:W-:Y:S01]  /*11eb0*/  IMAD.SHL.U32 R2, R6.reuse, 0x80, RZ ;  /* 0x0000008006027824 */ /* 0x040fe200078e00ff */
[C---:B------:R-:W-:Y:S01]  /*11ec0*/  LOP3.LUT P0, RZ, R6.reuse, 0x10, RZ, 0xc0, !PT ;  /* 0x0000001006ff7812 */ /* 0x040fe2000780c0ff */
[C---:B------:R-:W-:Y:S01]  /*11ed0*/  IMAD.SHL.U32 R5, R6.reuse, 0x2, RZ ;  /* 0x0000000206057824 */ /* 0x040fe200078e00ff */
[----:B------:R-:W-:Y:S01]  /*11ee0*/  LOP3.LUT R0, R3, 0x1b0, RZ, 0xc0, !PT ;  /* 0x000001b003007812 */ /* 0x000fe200078ec0ff */
[----:B------:R-:W-:Y:S01]  /*11ef0*/  IMAD.SHL.U32 R29, R6, 0x4, RZ ;  /* 0x00000004061d7824 */ /* 0x000fe200078e00ff */
[----:B------:R-:W-:Y:S02]  /*11f00*/  LOP3.LUT R4, R2, 0x380, RZ, 0xc0, !PT ;  /* 0x0000038002047812 */ /* 0x000fe400078ec0ff */
[----:B------:R-:W-:-:S02]  /*11f10*/  SHF.R.U32.HI R37, RZ, 0x5, R9 ;  /* 0x00000005ff257819 */ /* 0x000fc40000011609 */
[----:B------:R-:W-:Y:S01]  /*11f20*/  LOP3.LUT R36, R0, 0x30, R5, 0x78, !PT ;  /* 0x0000003000247812 */ /* 0x000fe200078e7805 */
[C---:B------:R-:W-:Y:S01]  /*11f30*/  IMAD.SHL.U32 R0, R6.reuse, 0x20, RZ ;  /* 0x0000002006007824 */ /* 0x040fe200078e00ff */
[----:B------:R-:W-:Y:S02]  /*11f40*/  R2P PR, R6, 0x6 ;  /* 0x0000000606007804 */ /* 0x000fe40000000000 */
[----:B------:R-:W-:Y:S01]  /*11f50*/  LOP3.LUT R6, R4, 0x10, R6, 0xf8, !PT ;  /* 0x0000001004067812 */ /* 0x000fe200078ef806 */
[----:B------:R-:W-:Y:S01]  /*11f60*/  IMAD R4, R37, 0x10, R4 ;  /* 0x0000001025047824 */ /* 0x000fe200078e0204 */
[----:B------:R-:W-:Y:S02]  /*11f70*/  LOP3.LUT R32, R3, 0x30, RZ, 0xc0, !PT ;  /* 0x0000003003207812 */ /* 0x000fe400078ec0ff */
[----:B------:R-:W-:Y:S02]  /*11f80*/  SEL R31, R30, 0xffffffc0, !P2 ;  /* 0xffffffc01e1f7807 */ /* 0x000fe40005000000 */
[----:B------:R-:W-:-:S02]  /*11f90*/  LOP3.LUT R5, R4, 0x70, R3, 0x78, !PT ;  /* 0x0000007004057812 */ /* 0x000fc400078e7803 */
[----:B------:R-:W-:Y:S02]  /*11fa0*/  LOP3.LUT R4, R32, 0x40, RZ, 0xfc, !PT ;  /* 0x0000004020047812 */ /* 0x000fe400078efcff */
[----:B------:R-:W-:Y:S02]  /*11fb0*/  SEL R30, R30, 0xffffffc0, !P0 ;  /* 0xffffffc01e1e7807 */ /* 0x000fe40004000000 */
[C---:B------:R-:W-:Y:S02]  /*11fc0*/  ISETP.GE.AND P5, PT, R4.reuse, UR7, PT ;  /* 0x0000000704007c0c */ /* 0x040fe4000bfa6270 */
[C---:B------:R-:W-:Y:S02]  /*11fd0*/  ISETP.GE.AND P4, PT, R4.reuse, UR8, PT ;  /* 0x0000000804007c0c */ /* 0x040fe4000bf86270 */
[----:B------:R-:W-:Y:S02]  /*11fe0*/  ISETP.GE.AND P3, PT, R4, UR9, PT ;  /* 0x0000000904007c0c */ /* 0x000fe4000bf66270 */
[----:B------:R-:W-:-:S02]  /*11ff0*/  LOP3.LUT R4, R32, 0x80, RZ, 0xfc, !PT ;  /* 0x0000008020047812 */ /* 0x000fc400078efcff */
[----:B------:R-:W-:Y:S02]  /*12000*/  LOP3.LUT R10, R0, 0x380, RZ, 0xc0, !PT ;  /* 0x00000380000a7812 */ /* 0x000fe400078ec0ff */
[C---:B------:R-:W-:Y:S02]  /*12010*/  ISETP.GE.AND P2, PT, R4.reuse, UR7, PT ;  /* 0x0000000704007c0c */ /* 0x040fe4000bf46270 */
[----:B------:R-:W-:Y:S02]  /*12020*/  ISETP.GE.AND P0, PT, R4, UR9, PT ;  /* 0x0000000904007c0c */ /* 0x000fe4000bf06270 */
[----:B------:R-:W-:Y:S02]  /*12030*/  @P5 LOP3.LUT R16, R16, 0x8, RZ, 0xfc, !PT ;  /* 0x0000000810105812 */ /* 0x000fe400078efcff */
[----:B------:R-:W-:Y:S02]  /*12040*/  LOP3.LUT R4, R2, 0x400, RZ, 0xc0, !PT ;  /* 0x0000040002047812 */ /* 0x000fe400078ec0ff */
[----:B------:R-:W-:-:S02]  /*12050*/  LOP3.LUT R16, R16, 0xfffffffe, RZ, 0xc0, !PT ;  /* 0xfffffffe10107812 */ /* 0x000fc400078ec0ff */
[----:B------:R-:W-:Y:S01]  /*12060*/  LOP3.LUT R8, R3, 0x40, RZ, 0xc0, !PT ;  /* 0x0000004003087812 */ /* 0x000fe200078ec0ff */
[C---:B------:R-:W-:Y:S01]  /*12070*/  IMAD R4, R37.reuse, 0x800, R4 ;  /* 0x0000080025047824 */ /* 0x040fe200078e0204 */
[----:B------:R-:W-:Y:S02]  /*12080*/  @P4 LOP3.LUT R16, R16, 0x1, RZ, 0xfc, !PT ;  /* 0x0000000110104812 */ /* 0x000fe400078efcff */
[----:B------:R-:W-:Y:S01]  /*12090*/  LOP3.LUT R10, R10, 0x30, R3, 0xf8, !PT ;  /* 0x000000300a0a7812 */ /* 0x000fe200078ef803 */
[C---:B------:R-:W-:Y:S01]  /*120a0*/  IMAD R7, R37.reuse, 0x200, R8 ;  /* 0x0000020025077824 */ /* 0x040fe200078e0208 */
[----:B------:R-:W-:Y:S01]  /*120b0*/  LOP3.LUT R16, R16, 0xfffffeff, RZ, 0xc0, !PT ;  /* 0xfffffeff10107812 */ /* 0x000fe200078ec0ff */
[----:B------:R-:W-:Y:S01]  /*120c0*/  IMAD.SHL.U32 R37, R37, 0x400, RZ ;  /* 0x0000040025257824 */ /* 0x000fe200078e00ff */
[----:B------:R-:W-:Y:S01]  /*120d0*/  LOP3.LUT R2, R5, 0xc00, R2, 0xf8, !PT ;  /* 0x00000c0005027812 */ /* 0x000fe200078ef802 */
[----:B------:R-:W-:Y:S01]  /*120e0*/  IMAD.IADD R36, R36, 0x1, R7 ;  /* 0x0000000124247824 */ /* 0x000fe200078e0207 */
[----:B------:R-:W-:-:S02]  /*120f0*/  @P3 LOP3.LUT R16, R16, 0x100, RZ, 0xfc, !PT ;  /* 0x0000010010103812 */ /* 0x000fc400078efcff */
[----:B------:R-:W-:Y:S01]  /*12100*/  LOP3.LUT R3, R6, 0x70, R3, 0x78, !PT ;  /* 0x0000007006037812 */ /* 0x000fe200078e7803 */
[----:B------:R0:W-:Y:S01]  /*12110*/  STL [R1+0x4], R2 ;  /* 0x0000040201007387 */ /* 0x0001e20000100800 */
[----:B------:R-:W-:Y:S02]  /*12120*/  LOP3.LUT R16, R16, 0xfffffffb, RZ, 0xc0, !PT ;  /* 0xfffffffb10107812 */ /* 0x000fe400078ec0ff */
[----:B------:R-:W-:Y:S02]  /*12130*/  SEL R28, R28, 0xffffffe0, !P1 ;  /* 0xffffffe01c1c7807 */ /* 0x000fe40004800000 */
[----:B------:R-:W-:Y:S02]  /*12140*/  @P2 LOP3.LUT R16, R16, 0x4, RZ, 0xfc, !PT ;  /* 0x0000000410102812 */ /* 0x000fe400078efcff */
[----:B------:R-:W-:Y:S02]  /*12150*/  ISETP.GE.AND P1, PT, R32, UR8, PT ;  /* 0x0000000820007c0c */ /* 0x000fe4000bf26270 */
[----:B------:R-:W-:Y:S01]  /*12160*/  LOP3.LUT R16, R16, 0xffffff7f, RZ, 0xc0, !PT ;  /* 0xffffff7f10107812 */ /* 0x000fe200078ec0ff */
[----:B0-----:R-:W-:Y:S01]  /*12170*/  IMAD.IADD R2, R4, 0x1, R3 ;  /* 0x0000000104027824 */ /* 0x001fe200078e0203 */
[----:B------:R-:W-:Y:S01]  /*12180*/  LOP3.LUT R29, R10, 0x70, R29, 0x78, !PT ;  /* 0x000000700a1d7812 */ /* 0x000fe200078e781d */
[----:B------:R-:W-:Y:S01]  /*12190*/  IMAD.U32 R3, RZ, RZ, UR5 ;  /* 0x00000005ff037e24 */ /* 0x000fe2000f8e00ff */
[----:B------:R-:W-:Y:S01]  /*121a0*/  @P0 LOP3.LUT R16, R16, 0x80, RZ, 0xfc, !PT ;  /* 0x0000008010100812 */ /* 0x000fe200078efcff */
[----:B------:R-:W-:Y:S01]  /*121b0*/  USHF.R.S32.HI UR5, URZ, 0x1f, UR4 ;  /* 0x0000001f3f057899 */ /* 0x000fe20008011404 */
[----:B------:R0:W-:Y:S01]  /*121c0*/  STL [R1], R2 ;  /* 0x0000000201007387 */ /* 0x0001e20000100800 */
[----:B------:R-:W-:-:S02]  /*121d0*/  ISETP.GE.AND P0, PT, R32, UR7, PT ;  /* 0x0000000720007c0c */ /* 0x000fc4000bf06270 */
[----:B------:R-:W-:Y:S01]  /*121e0*/  LOP3.LUT R16, R16, 0xffffffef, RZ, 0xc0, !PT ;  /* 0xffffffef10107812 */ /* 0x000fe200078ec0ff */
[----:B------:R1:W-:Y:S01]  /*121f0*/  STL [R1+0xc], R3 ;  /* 0x00000c0301007387 */ /* 0x0003e20000100800 */
[----:B------:R-:W-:-:S03]  /*12200*/  ULEA.HI UR5, UR5, UR4, URZ, 0x7 ;  /* 0x0000000405057291 */ /* 0x000fc6000f8f383f */
[----:B------:R2:W-:Y:S01]  /*12210*/  STL [R1+0x10], RZ ;  /* 0x000010ff01007387 */ /* 0x0005e20000100800 */
[----:B------:R-:W-:Y:S01]  /*12220*/  USHF.R.S32.HI UR38, URZ, 0x7, UR5 ;  /* 0x000000073f267899 */ /* 0x000fe20008011405 */
[----:B0-----:R-:W-:-:S04]  /*12230*/  MOV R2, 0x400 ;  /* 0x0000040000027802 */ /* 0x001fc80000000f00 */
[----:B------:R-:W-:Y:S02]  /*12240*/  LEA R17, R35, R2, 0x18 ;  /* 0x0000000223117211 */ /* 0x000fe400078ec0ff */
[----:B-1----:R-:W-:Y:S02]  /*12250*/  SHF.R.U32.HI R3, RZ, 0x2, R9 ;  /* 0x00000002ff037819 */ /* 0x002fe40000011609 */
[----:B------:R-:W-:Y:S02]  /*12260*/  @P0 LOP3.LUT R16, R16, 0x10, RZ, 0xfc, !PT ;  /* 0x0000001010100812 */ /* 0x000fe400078efcff */
[----:B------:R-:W-:Y:S01]  /*12270*/  LOP3.LUT R0, R3, 0x60, R0, 0xf8, !PT ;  /* 0x0000006003007812 */ /* 0x000fe200078ef800 */
[----:B------:R-:W-:Y:S01]  /*12280*/  IMAD.IADD R0, R17, 0x1, R36 ;  /* 0x0000000111007824 */ /* 0x000fe200078e0224 */
[----:B------:R-:W-:Y:S02]  /*12290*/  ISETP.GE.AND P0, PT, R32, UR9, PT ;  /* 0x0000000920007c0c */ /* 0x000fe4000bf06270 */
[----:B------:R-:W-:-:S02]  /*122a0*/  LOP3.LUT R16, R16, 0xfffffffd, RZ, 0xc0, !PT ;  /* 0xfffffffd10107812 */ /* 0x000fc400078ec0ff */
[----:B------:R2:W-:Y:S02]  /*122b0*/  STL [R1+0x8], R0 ;  /* 0x0000080001007387 */ /* 0x0005e40000100800 */
[----:B------:R-:W-:-:S04]  /*122c0*/  @P1 LOP3.LUT R16, R16, 0x2, RZ, 0xfc, !PT ;  /* 0x0000000210101812 */ /* 0x000fc800078efcff */
[----:B------:R-:W-:-:S04]  /*122d0*/  LOP3.LUT R16, R16, 0xfffffdff, RZ, 0xc0, !PT ;  /* 0xfffffdff10107812 */ /* 0x000fc800078ec0ff */
[----:B--2---:R-:W-:-:S07]  /*122e0*/  @P0 LOP3.LUT R16, R16, 0x200, RZ, 0xfc, !PT ;  /* 0x0000020010100812 */ /* 0x004fce00078efcff */
.L_x_1163:
[----:B--2---:R-:W2:Y:S01]  /*122f0*/  LDL R0, [R1+0xc] ;  /* 0x00000c0001007983 */ /* 0x004ea20000100800 */
[----:B------:R-:W-:Y:S02]  /*12300*/  ULDC UR7, c[0x0][0xc60] ;  /* 0x0003180000077ab9 */ /* 0x000fe40000000800 */
[----:B------:R-:W-:-:S11]  /*12310*/  UISETP.NE.AND UP0, UPT, UR7, 0x1, UPT ;  /* 0x000000010700788c */ /* 0x000fd6000bf05270 */
[----:B------:R-:W-:Y:S01]  /*12320*/  @UP0 ULDC UR4, c[0x0][0xc64] ;  /* 0x0003190000040ab9 */ /* 0x000fe20000000800 */
[----:B------:R-:W-:Y:S01]  /*12330*/  @UP0 ULDC UR8, c[0x0][0xc68] ;  /* 0x00031a0000080ab9 */ /* 0x000fe20000000800 */
[C---:B--2---:R-:W-:Y:S02]  /*12340*/  R2UR UR37, R0.reuse ;  /* 0x00000000002572ca */ /* 0x044fe400000e0000 */
[----:B------:R-:W-:-:S11]  /*12350*/  R2UR UR6, R0 ;  /* 0x00000000000672ca */ /* 0x000fd600000e0000 */
[----:B------:R-:W-:-:S04]  /*12360*/  UIMAD.WIDE.U32 UR4, UR37, UR4, URZ ;  /* 0x00000004250472a5 */ /* 0x000fc8000f8e003f */
[----:B------:R-:W-:-:S03]  /*12370*/  @UP0 USHF.R.U32.HI UR37, URZ, UR8, UR5 ;  /* 0x000000083f250299 */ /* 0x000fc60008011605 */
[----:B------:R-:W-:Y:S02]  /*12380*/  ULDC UR4, c[0x0][0xc78] ;  /* 0x00031e0000047ab9 */ /* 0x000fe40000000800 */
[----:B------:R-:W-:Y:S02]  /*12390*/  UISETP.GE.AND UP0, UPT, UR37, UR4, UPT ;  /* 0x000000042500728c */ /* 0x000fe4000bf06270 */
[----:B------:R-:W-:-:S04]  /*123a0*/  UIADD3 UR4, -UR37, URZ, URZ ;  /* 0x0000003f25047290 */ /* 0x000fc8000fffe13f */
[----:B------:R-:W-:Y:S01]  /*123b0*/  PLOP3.LUT P0, PT, PT, PT, UP0, 0x40, 0x0 ;  /* 0x000000000000781c */ /* 0x000fe20003f0e808 */
[----:B------:R-:W-:-:S12]  /*123c0*/  UIMAD UR7, UR7, UR4, UR6 ;  /* 0x00000004070772a4 */ /* 0x000fd8000f8e0206 */
[----:B01----:R-:W-:Y:S05]  /*123d0*/  @P0 BRA `(.L_x_1093) ;  /* 0x0000000000200947 */ /* 0x003fea0003800000 */
        /* <DEDUP_REMOVED lines=8> */
.L_x_1093:
[----:B------:R-:W-:Y:S01]  /*12460*/  ULDC UR8, c[0x0][0xc54] ;  /* 0x0003150000087ab9 */ /* 0x000fe20000000800 */
[----:B------:R-:W-:Y:S01]  /*12470*/  UMOV UR6, UR7 ;  /* 0x0000000700067c82 */ /* 0x000fe20008000000 */
[----:B------:R-:W-:-:S11]  /*12480*/  UISETP.NE.AND UP0, UPT, UR8, 0x1, UPT ;  /* 0x000000010800788c */ /* 0x000fd6000bf05270 */
[----:B------:R-:W-:Y:S02]  /*12490*/  @UP0 ULDC.64 UR10, c[0x0][0xc58] ;  /* 0x00031600000a0ab9 */ /* 0x000fe40000000a00 */
[----:B------:R-:W-:-:S04]  /*124a0*/  UIMAD.WIDE.U32 UR4, UR7, UR10, URZ ;  /* 0x0000000a070472a5 */ /* 0x000fc8000f8e003f */
[----:B------:R-:W-:-:S04]  /*124b0*/  @UP0 USHF.R.U32.HI UR6, URZ, UR11, UR5 ;  /* 0x0000000b3f060299 */ /* 0x000fc80008011605 */
[----:B------:R-:W-:-:S12]  /*124c0*/  UIMAD UR4, UR6, UR8, URZ ;  /* 0x00000008060472a4 */ /* 0x000fd8000f8e023f */
.L_x_1094:
[----:B------:R-:W-:Y:S01]  /*124d0*/  ULDC UR5, c[0x0][0xc48] ;  /* 0x0003120000057ab9 */ /* 0x000fe20000000800 */
[----:B------:R-:W-:Y:S01]  /*124e0*/  ULDC.64 UR8, c[0x0][0xa28] ;  /* 0x00028a0000087ab9 */ /* 0x000fe20000000a00 */
[----:B------:R-:W-:Y:S01]  /*124f0*/  UISETP.NE.AND UP1, UPT, UR5, 0x1, UPT ;  /* 0x000000010500788c */ /* 0x000fe2000bf25270 */
[----:B------:R-:W-:Y:S01]  /*12500*/  IMAD.MOV.U32 R34, RZ, RZ, RZ ;  /* 0x000000ffff227224 */ /* 0x000fe200078e00ff */
[----:B------:R-:W-:Y:S02]  /*12510*/  UIADD3 UR4, UR7, -UR4, URZ ;  /* 0x8000000407047290 */ /* 0x000fe4000fffe03f */
[----:B------:R-:W-:Y:S01]  /*12520*/  UISETP.NE.U32.AND UP0, UPT, UR8, URZ, UPT ;  /* 0x0000003f0800728c */ /* 0x000fe2000bf05070 */
[----:B------:R-:W-:Y:S02]  /*12530*/  ULDC UR5, c[0x0][0xc54] ;  /* 0x0003150000057ab9 */ /* 0x000fe40000000800 */
[----:B------:R-:W-:Y:S02]  /*12540*/  UIMAD UR37, UR37, UR5, UR4 ;  /* 0x00000005252572a4 */ /* 0x000fe4000f8e0204 */
[----:B------:R-:W-:-:S02]  /*12550*/  UISETP.NE.AND.EX UP0, UPT, UR9, URZ, UPT, UP0 ;  /* 0x0000003f0900728c */ /* 0x000fc4000bf05300 */
[----:B------:R-:W-:Y:S01]  /*12560*/  @UP1 ULDC UR4, c[0x0][0xc4c] ;  /* 0x0003130000041ab9 */ /* 0x000fe20000000800 */
[----:B------:R-:W-:Y:S01]  /*12570*/  @UP1 ULDC UR7, c[0x0][0xc50] ;  /* 0x0003140000071ab9 */ /* 0x000fe20000000800 */
[----:B------:R-:W-:Y:S02]  /*12580*/  UIMAD.WIDE.U32 UR4, UR37, UR4, URZ ;  /* 0x00000004250472a5 */ /* 0x000fe4000f8e003f */
[----:B------:R-:W-:Y:S01]  /*12590*/  UMOV UR36, UR37 ;  /* 0x0000002500247c82 */ /* 0x000fe20008000000 */
[----:B------:R-:W-:Y:S01]  /*125a0*/  ULOP3.LUT UR6, UR6, 0x1ffffff, URZ, 0x3c, !UPT ;  /* 0x01ffffff06067892 */ /* 0x000fe2000f8e3c3f */
[----:B------:R-:W-:Y:S01]  /*125b0*/  PLOP3.LUT P0, PT, PT, PT, UP0, 0x80, 0x0 ;  /* 0x000000000000781c */ /* 0x000fe20003f0f008 */
[----:B------:R-:W-:-:S03]  /*125c0*/  @UP1 USHF.R.U32.HI UR36, URZ, UR7, UR5 ;  /* 0x000000073f241299 */ /* 0x000fc60008011605 */
[----:B------:R-:W-:Y:S02]  /*125d0*/  @UP0 ULDC.64 UR4, c[0x0][0xa28] ;  /* 0x00028a0000040ab9 */ /* 0x000fe40000000a00 */
[----:B------:R-:W-:-:S06]  /*125e0*/  @UP0 UIMAD.WIDE UR4, UR36, 0x4, UR4 ;  /* 0x00000004240408a5 */ /* 0x000fcc000f8e0204 */
[----:B------:R-:W-:Y:S01]  /*125f0*/  IMAD.U32 R3, RZ, RZ, UR5 ;  /* 0x00000005ff037e24 */ /* 0x000fe2000f8e00ff */
[----:B------:R-:W-:Y:S01]  /*12600*/  ULDC UR5, c[0x0][0x448] ;  /* 0x0001120000057ab9 */ /* 0x000fe20000000800 */
[----:B------:R-:W-:Y:S01]  /*12610*/  IMAD.U32 R2, RZ, RZ, UR4 ;  /* 0x00000004ff027e24 */ /* 0x000fe2000f8e00ff */
[----:B------:R-:W-:Y:S01]  /*12620*/  ULDC UR4, c[0x0][0xc3c] ;  /* 0x00030f0000047ab9 */ /* 0x000fe20000000800 */
[----:B------:R-:W-:Y:S02]  /*12630*/  UISETP.NE.AND UP2, UPT, UR5, 0x1, UPT ;  /* 0x000000010500788c */ /* 0x000fe4000bf45270 */
[----:B------:R-:W-:Y:S01]  /*12640*/  UIADD3 UR6, UR6, UR4, URZ ;  /* 0x0000000406067290 */ /* 0x000fe2000fffe03f */
[----:B------:R0:W5:Y:S01]  /*12650*/  @P0 LDG.E R34, desc[UR48][R2.64] ;  /* 0x0000003002220981 */ /* 0x000162000c1e1900 */
[----:B------:R-:W-:Y:S02]  /*12660*/  UP2UR UR52, UPR, URZ, 0x4 ;  /* 0x000000043f347883 */ /* 0x000fe40008000000 */
[----:B------:R-:W-:-:S04]  /*12670*/  USHF.L.U32 UR42, UR6, 0x7, URZ ;  /* 0x00000007062a7899 */ /* 0x000fc8000800063f */
[----:B------:R-:W-:Y:S01]  /*12680*/  UIADD3 UR6, UR42, 0x7f, URZ ;  /* 0x0000007f2a067890 */ /* 0x000fe2000fffe03f */
[----:B------:R-:W-:Y:S01]  /*12690*/  @UP2 ULDC UR4, c[0x0][0x44c] ;  /* 0x0001130000042ab9 */ /* 0x000fe20000000800 */
[----:B------:R-:W-:Y:S02]  /*126a0*/  @UP2 ULDC UR7, c[0x0][0x450] ;  /* 0x0001140000072ab9 */ /* 0x000fe40000000800 */
[----:B------:R-:W-:-:S04]  /*126b0*/  UIMAD.WIDE.U32 UR4, UR6, UR4, URZ ;  /* 0x00000004060472a5 */ /* 0x000fc8000f8e003f */
[----:B------:R-:W-:-:S03]  /*126c0*/  @UP2 USHF.R.U32.HI UR6, URZ, UR7, UR5 ;  /* 0x000000073f062299 */ /* 0x000fc60008011605 */
[----:B------:R-:W-:Y:S01]  /*126d0*/  ULDC.64 UR4, c[0x0][0x9e0] ;  /* 0x0002780000047ab9 */ /* 0x000fe20000000a00 */
[----:B------:R-:W-:Y:S02]  /*126e0*/  UIADD3 UR6, UR46, UR6, URZ ;  /* 0x000000062e067290 */ /* 0x000fe4000fffe03f */
[----:B------:R-:W-:Y:S02]  /*126f0*/  UISETP.GE.AND UP0, UPT, UR5, 0x1, UPT ;  /* 0x000000010500788c */ /* 0x000fe4000bf06270 */
[----:B------:R-:W-:-:S04]  /*12700*/  UIADD3 UR4, UR6, UR4, URZ ;  /* 0x0000000406047290 */ /* 0x000fc8000fffe03f */
[----:B------:R-:W-:-:S13]  /*12710*/  PLOP3.LUT P0, PT, PT, PT, UP0, 0x40, 0x0 ;  /* 0x000000000000781c */ /* 0x000fda0003f0e808 */
[----:B0-----:R-:W-:Y:S05]  /*12720*/  @P0 BRA `(.L_x_1095) ;  /* 0x0000000000440947 */ /* 0x001fea0003800000 */
        /* <DEDUP_REMOVED lines=10> */
.L_x_1096:
[----:B------:R-:W-:-:S11]  /*127d0*/  UISETP.NE.AND UP1, UPT, UR5, 0x1, UPT ;  /* 0x000000010500788c */ /* 0x000fd6000bf25270 */
[----:B------:R-:W-:Y:S02]  /*127e0*/  @UP1 ULDC.64 UR10, c[0x0][0x9e8] ;  /* 0x00027a00000a1ab9 */ /* 0x000fe40000000a00 */
[----:B------:R-:W-:-:S04]  /*127f0*/  UIMAD.WIDE.U32 UR6, UR8, UR10, URZ ;  /* 0x0000000a080672a5 */ /* 0x000fc8000f8e003f */
[----:B------:R-:W-:-:S12]  /*12800*/  @UP1 USHF.R.U32.HI UR8, URZ, UR11, UR7 ;  /* 0x0000000b3f081299 */ /* 0x000fd80008011607 */
.L_x_1097:
[----:B------:R-:W-:-:S04]  /*12810*/  UIMAD UR8, UR8, UR5, UR5 ;  /* 0x00000005080872a4 */ /* 0x000fc8000f8e0205 */
[----:B------:R-:W-:-:S04]  /*12820*/  UISETP.LT.AND UP1, UPT, UR4, UR8, UPT ;  /* 0x000000080400728c */ /* 0x000fc8000bf21270 */
[----:B------:R-:W-:-:S12]  /*12830*/  USEL UR4, UR4, UR8, UP1 ;  /* 0x0000000804047287 */ /* 0x000fd80008800000 */
.L_x_1095:
[----:B------:R-:W-:Y:S01]  /*12840*/  UISETP.NE.AND UP1, UPT, UR52, URZ, UPT ;  /* 0x0000003f3400728c */ /* 0x000fe2000bf25270 */
[----:B------:R-:W-:Y:S01]  /*12850*/  PLOP3.LUT P0, PT, PT, PT, UP0, 0x40, 0x0 ;  /* 0x000000000000781c */ /* 0x000fe20003f0e808 */
[----:B------:R-:W-:-:S04]  /*12860*/  UIADD3 UR4, UR4, 0x7f, URZ ;  /* 0x0000007f04047890 */ /* 0x000fc8000fffe03f */
[----:B------:R-:W-:-:S04]  /*12870*/  USHF.R.S32.HI UR8, URZ, 0x1f, UR4 ;  /* 0x0000001f3f087899 */ /* 0x000fc80008011404 */
[----:B------:R-:W-:Y:S01]  /*12880*/  ULEA.HI UR8, UR8, UR4, URZ, 0x7 ;  /* 0x0000000408087291 */ /* 0x000fe2000f8f383f */
[----:B------:R-:W-:Y:S01]  /*12890*/  @UP1 ULDC UR6, c[0x0][0x44c] ;  /* 0x0001130000061ab9 */ /* 0x000fe20000000800 */
[----:B------:R-:W-:Y:S01]  /*128a0*/  @UP1 ULDC UR9, c[0x0][0x450] ;  /* 0x0001140000091ab9 */ /* 0x000fe20000000800 */
[----:B------:R-:W-:Y:S02]  /*128b0*/  UIMAD.WIDE.U32 UR6, UR42, UR6, URZ ;  /* 0x000000062a0672a5 */ /* 0x000fe4000f8e003f */
[----:B------:R-:W-:Y:S01]  /*128c0*/  UMOV UR4, UR42 ;  /* 0x0000002a00047c82 */ /* 0x000fe20008000000 */
[----:B------:R-:W-:Y:S02]  /*128d0*/  USHF.R.S32.HI UR8, URZ, 0x7, UR8 ;  /* 0x000000073f087899 */ /* 0x000fe40008011408 */
[----:B------:R-:W-:Y:S02]  /*128e0*/  @UP1 USHF.R.U32.HI UR4, URZ, UR9, UR7 ;  /* 0x000000093f041299 */ /* 0x000fe40008011607 */
[----:B------:R-:W-:-:S02]  /*128f0*/  UISETP.LT.AND UP1, UPT, UR38, UR8, UPT ;  /* 0x000000082600728c */ /* 0x000fc4000bf21270 */
[----:B------:R-:W-:Y:S01]  /*12900*/  UIADD3 UR4, UR39, UR4, URZ ;  /* 0x0000000427047290 */ /* 0x000fe2000fffe03f */
[----:B------:R-:W-:Y:S01]  /*12910*/  ULDC UR6, c[0x0][0x9dc] ;  /* 0x0002770000067ab9 */ /* 0x000fe20000000800 */
[----:B------:R-:W-:Y:S02]  /*12920*/  USEL UR44, UR38, UR8, UP1 ;  /* 0x00000008262c7287 */ /* 0x000fe40008800000 */
[----:B------:R-:W-:Y:S01]  /*12930*/  UIADD3 UR8, UR4, -UR6, URZ ;  /* 0x8000000604087290 */ /* 0x000fe2000fffe03f */
[----:B------:R-:W-:Y:S11]  /*12940*/  @P0 BRA `(.L_x_1098) ;  /* 0x0000000000440947 */ /* 0x000ff60003800000 */
        /* <DEDUP_REMOVED lines=10> */
.L_x_1099:
[----:B------:R-:W-:-:S11]  /*129f0*/  UISETP.NE.AND UP0, UPT, UR5, 0x1, UPT ;  /* 0x000000010500788c */ /* 0x000fd6000bf05270 */
[----:B------:R-:W-:Y:S02]  /*12a00*/  @UP0 ULDC.64 UR10, c[0x0][0x9e8] ;  /* 0x00027a00000a0ab9 */ /* 0x000fe40000000a00 */
[----:B------:R-:W-:-:S04]  /*12a10*/  UIMAD.WIDE.U32 UR6, UR4, UR10, URZ ;  /* 0x0000000a040672a5 */ /* 0x000fc8000f8e003f */
[----:B------:R-:W-:-:S12]  /*12a20*/  @UP0 USHF.R.U32.HI UR4, URZ, UR11, UR7 ;  /* 0x0000000b3f040299 */ /* 0x000fd80008011607 */
.L_x_1100:
[----:B------:R-:W-:-:S04]  /*12a30*/  UIMAD UR4, UR4, UR5, URZ ;  /* 0x00000005040472a4 */ /* 0x000fc8000f8e023f */
[----:B------:R-:W-:-:S04]  /*12a40*/  UISETP.LT.AND UP0, UPT, UR8, UR4, UPT ;  /* 0x000000040800728c */ /* 0x000fc8000bf01270 */
[----:B------:R-:W-:-:S12]  /*12a50*/  USEL UR8, UR8, UR4, !UP0 ;  /* 0x0000000408087287 */ /* 0x000fd8000c000000 */
.L_x_1098:
[----:B------:R-:W-:Y:S01]  /*12a60*/  USHF.R.S32.HI UR4, URZ, 0x1f, UR8 ;  /* 0x0000001f3f047899 */ /* 0x000fe20008011408 */
[----:B------:R-:W-:Y:S03]  /*12a70*/  BSSY B7, `(.L_x_1101) ;  /* 0x0000384000077945 */ /* 0x000fe60003800000 */
[----:B------:R-:W-:-:S04]  /*12a80*/  ULEA.HI UR4, UR4, UR8, URZ, 0x7 ;  /* 0x0000000804047291 */ /* 0x000fc8000f8f383f */
[----:B------:R-:W-:-:S04]  /*12a90*/  USHF.R.S32.HI UR4, URZ, 0x7, UR4 ;  /* 0x000000073f047899 */ /* 0x000fc80008011404 */
[----:B------:R-:W-:-:S04]  /*12aa0*/  UISETP.LT.AND UP0, UPT, URZ, UR4, UPT ;  /* 0x000000043f00728c */ /* 0x000fc8000bf01270 */
[----:B------:R-:W-:-:S04]  /*12ab0*/  USEL UR45, URZ, UR4, !UP0 ;  /* 0x000000043f2d7287 */ /* 0x000fc8000c000000 */
[----:B------:R-:W-:-:S06]  /*12ac0*/  UISETP.GT.AND UP0, UPT, UR44, UR45, UPT ;  /* 0x0000002d2c00728c */ /* 0x000fcc000bf04270 */
[----:B------:R-:W-:-:S13]  /*12ad0*/  PLOP3.LUT P0, PT, PT, PT, UP0, 0x80, 0x0 ;  /* 0x000000000000781c */ /* 0x000fda0003f0f008 */
[----:B------:R-:W-:Y:S05]  /*12ae0*/  @P0 BRA `(.L_x_1102) ;  /* 0x0000000000480947 */ /* 0x000fea0003800000 */
[----:B------:R-:W0:Y:S02]  /*12af0*/  S2R R0, SR_TID.X ;  /* 0x0000000000007919 */ /* 0x000e240000002100 */
[----:B0-----:R-:W-:-:S04]  /*12b00*/  LOP3.LUT R0, R0, 0x7f, RZ, 0xc0, !PT ;  /* 0x0000007f00007812 */ /* 0x001fc800078ec0ff */
[----:B------:R-:W-:-:S13]  /*12b10*/  ISETP.NE.AND P1, PT, R0, RZ, PT ;  /* 0x000000ff0000720c */ /* 0x000fda0003f25270 */
[----:B------:R-:W-:Y:S05]  /*12b20*/  @P1 BRA `(.L_x_1103) ;  /* 0x0000003400e01947 */ /* 0x000fea0003800000 */
[----:B------:R-:W0:Y:S01]  /*12b30*/  S2R R7, SR_LANEID ;  /* 0x0000000000077919 */ /* 0x000e220000000000 */
[----:B------:R-:W-:Y:S01]  /*12b40*/  VOTEU.ANY UR4, UPT, PT ;  /* 0x0000000000047886 */ /* 0x000fe200038e0100 */
[----:B------:R-:W1:Y:S01]  /*12b50*/  LDC.64 R2, c[0x0][0xc80] ;  /* 0x00032000ff027b82 */ /* 0x000e620000000a00 */
[----:B------:R-:W0:Y:S08]  /*12b60*/  FLO.U32 R0, UR4 ;  /* 0x0000000400007d00 */ /* 0x000e3000080e0000 */
[----:B------:R-:W1:Y:S01]  /*12b70*/  POPC R5, UR4 ;  /* 0x0000000400057d09 */ /* 0x000e620008000000 */
[----:B0-----:R-:W-:-:S13]  /*12b80*/  ISETP.EQ.U32.AND P0, PT, R0, R7, PT ;  /* 0x000000070000720c */ /* 0x001fda0003f02070 */
[----:B-1----:R-:W2:Y:S01]  /*12b90*/  @P0 ATOMG.E.ADD.STRONG.GPU PT, R3, desc[UR48][R2.64], R5 ;  /* 0x00000005020309a8 */ /* 0x002ea200081ee1f0 */
[----:B------:R-:W0:Y:S02]  /*12ba0*/  S2R R4, SR_LTMASK ;  /* 0x0000000000047919 */ /* 0x000e240000003900 */
[----:B0-----:R-:W-:-:S04]  /*12bb0*/  LOP3.LUT R4, R4, UR4, RZ, 0xc0, !PT ;  /* 0x0000000404047c12 */ /* 0x001fc8000f8ec0ff */
[----:B------:R-:W0:Y:S01]  /*12bc0*/  POPC R7, R4 ;  /* 0x0000000400077309 */ /* 0x000e220000000000 */
[----:B--2---:R-:W0:Y:S02]  /*12bd0*/  SHFL.IDX PT, R0, R3, R0, 0x1f ;  /* 0x00001f0003007589 */ /* 0x004e2400000e0000 */
[----:B0-----:R-:W-:-:S05]  /*12be0*/  IADD3 R0, R0, UR51, R7 ;  /* 0x0000003300007c10 */ /* 0x001fca000fffe007 */
[----:B------:R2:W-:Y:S01]  /*12bf0*/  STL [R1+0xc], R0 ;  /* 0x00000c0001007387 */ /* 0x0005e20000100800 */
[----:B------:R-:W-:Y:S05]  /*12c00*/  BRA `(.L_x_1103) ;  /* 0x0000003400a87947 */ /* 0x000fea0003800000 */
.L_x_1102:
        /* <DEDUP_REMOVED lines=8> */
[----:B------:R-:W-:Y:S02]  /*12c90*/  IMAD.U32 R4, RZ, RZ, UR6 ;  /* 0x00000006ff047e24 */ /* 0x000fe4000f8e00ff */
[----:B------:R-:W0:Y:S01]  /*12ca0*/  LDC.64 R2, c[0x4][R2] ;  /* 0x0100000002027b82 */ /* 0x000e220000000a00 */
[----:B------:R-:W-:Y:S02]  /*12cb0*/  IMAD.U32 R5, RZ, RZ, UR7 ;  /* 0x00000007ff057e24 */ /* 0x000fe4000f8e00ff */
[----:B------:R-:W-:Y:S02]  /*12cc0*/  IMAD.U32 R6, RZ, RZ, UR8 ;  /* 0x00000008ff067e24 */ /* 0x000fe4000f8e00ff */
[----:B------:R-:W-:-:S02]  /*12cd0*/  IMAD.U32 R7, RZ, RZ, UR9 ;  /* 0x00000009ff077e24 */ /* 0x000fc4000f8e00ff */
[----:B------:R-:W-:Y:S02]  /*12ce0*/  IMAD.U32 R10, RZ, RZ, UR4 ;  /* 0x00000004ff0a7e24 */ /* 0x000fe4000f8e00ff */
[----:B------:R-:W-:Y:S02]  /*12cf0*/  IMAD.U32 R11, RZ, RZ, UR5 ;  /* 0x00000005ff0b7e24 */ /* 0x000fe4000f8e00ff */
[----:B------:R-:W-:Y:S02]  /*12d00*/  IMAD.MOV.U32 R8, RZ, RZ, 0x70 ;  /* 0x00000070ff087424 */ /* 0x000fe400078e00ff */
[----:B------:R-:W-:Y:S02]  /*12d10*/  IMAD.MOV.U32 R12, RZ, RZ, 0x1 ;  /* 0x00000001ff0c7424 */ /* 0x000fe400078e00ff */
[----:B------:R-:W-:-:S07]  /*12d20*/  IMAD.MOV.U32 R13, RZ, RZ, RZ ;  /* 0x000000ffff0d7224 */ /* 0x000fce00078e00ff */
[----:B------:R-:W-:-:S07]  /*12d30*/  LEPC R20, `(.L_x_1105) ;  /* 0x000000001014794e */ /* 0x000fce0000000000 */
[----:B0----5:R-:W-:Y:S05]  /*12d40*/  CALL.ABS.NOINC R2 ;  /* 0x0000000002007343 */ /* 0x021fea0003c00000 */
.L_x_1105:
[----:B------:R-:W-:Y:S05]  /*12d50*/  BSYNC B6 ;  /* 0x0000000000067941 */ /* 0x000fea0003800000 */
.L_x_1104:
        /* <DEDUP_REMOVED lines=22> */
.L_x_1107:
[----:B------:R-:W-:Y:S05]  /*12ec0*/  BSYNC B6 ;  /* 0x0000000000067941 */ /* 0x000fea0003800000 */
.L_x_1106:
        /* <DEDUP_REMOVED lines=20> */
.L_x_1109:
[----:B------:R-:W-:Y:S05]  /*13010*/  BSYNC B6 ;  /* 0x0000000000067941 */ /* 0x000fea0003800000 */
.L_x_1108:
[----:B------:R-:W-:Y:S01]  /*13020*/  LOP3.LUT P6, RZ, R16, 0x20, RZ, 0xc0, !PT ;  /* 0x0000002010ff7812 */ /* 0x000fe200078cc0ff */
[----:B------:R-:W-:-:S12]  /*13030*/  BSSY B6, `(.L_x_1110) ;  /* 0x0000012000067945 */ /* 0x000fd80003800000 */
        /* <DEDUP_REMOVED lines=17> */
.L_x_1111:
[----:B------:R-:W-:Y:S05]  /*13150*/  BSYNC B6 ;  /* 0x0000000000067941 */ /* 0x000fea0003800000 */
.L_x_1110:
[----:B------:R-:W-:Y:S01]  /*13160*/  ULDC.64 UR4, c[0x0][0x9f8] ;  /* 0x00027e0000047ab9 */ /* 0x000fe20000000a00 */
[----:B------:R-:W-:Y:S01]  /*13170*/  IMAD.U32 R24, RZ, RZ, UR36 ;  /* 0x00000024ff187e24 */ /* 0x000fe2000f8e00ff */
[----:B------:R-:W-:Y:S01]  /*13180*/  UISETP.NE.U32.AND UP0, UPT, UR4, URZ, UPT ;  /* 0x0000003f0400728c */ /* 0x000fe2000bf05070 */
[----:B------:R-:W0:Y:S03]  /*13190*/  LDC R10, c[0x0][0x430] ;  /* 0x00010c00ff0a7b82 */ /* 0x000e260000000800 */
[----:B------:R-:W-:-:S06]  /*131a0*/  UISETP.NE.AND.EX UP0, UPT, UR5, URZ, UPT, UP0 ;  /* 0x0000003f0500728c */ /* 0x000fcc000bf05300 */
[----:B------:R-:W-:-:S05]  /*131b0*/  PLOP3.LUT P0, PT, PT, PT, UP0, 0x80, 0x0 ;  /* 0x000000000000781c */ /* 0x000fca0003f0f008 */
[----:B------:R-:W-:Y:S02]  /*131c0*/  @UP0 ULDC.64 UR4, c[0x0][0x9f8] ;  /* 0x00027e0000040ab9 */ /* 0x000fe40000000a00 */
[----:B------:R-:W-:-:S06]  /*131d0*/  @UP0 UIMAD.WIDE UR4, UR36, 0x4, UR4 ;  /* 0x00000004240408a5 */ /* 0x000fcc000f8e0204 */
[----:B------:R-:W-:Y:S01]  /*131e0*/  IMAD.U32 R2, RZ, RZ, UR4 ;  /* 0x00000004ff027e24 */ /* 0x000fe2000f8e00ff */
[----:B------:R-:W-:Y:S01]  /*131f0*/  ULDC UR4, c[0x0][0xc48] ;  /* 0x0003120000047ab9 */ /* 0x000fe20000000800 */
[----:B------:R-:W-:-:S05]  /*13200*/  IMAD.U32 R3, RZ, RZ, UR5 ;  /* 0x00000005ff037e24 */ /* 0x000fca000f8e00ff */
[----:B------:R1:W5:Y:S01]  /*13210*/  @P0 LDG.E R24, desc[UR48][R2.64] ;  /* 0x0000003002180981 */ /* 0x000362000c1e1900 */
[----:B------:R-:W-:Y:S01]  /*13220*/  IMAD.U32 R8, RZ, RZ, UR44 ;  /* 0x0000002cff087e24 */ /* 0x000fe2000f8e00ff */
[----:B------:R-:W-:Y:S01]  /*13230*/  UMOV UR5, 0xffffffff ;  /* 0xffffffff00057882 */ /* 0x000fe20000000000 */
[----:B------:R-:W-:-:S03]  /*13240*/  IMAD.U32 R22, RZ, RZ, UR4 ;  /* 0x00000004ff167e24 */ /* 0x000fc6000f8e00ff */
[----:B------:R-:W-:Y:S01]  /*13250*/  LEA R8, R8, 0xffffff80, 0x7 ;  /* 0xffffff8008087811 */ /* 0x000fe200078e38ff */
[----:B------:R-:W-:Y:S06]  /*13260*/  BRA.DIV UR5, `(.L_x_1112) ;  /* 0x0000003a05507947 */ /* 0x000fec000b800000 */
.L_x_1183:
[----:B------:R-:W1:Y:S01]  /*13270*/  S2R R0, SR_TID.X ;  /* 0x0000000000007919 */ /* 0x000e620000002100 */
[----:B0-----:R-:W-:Y:S02]  /*13280*/  ISETP.NE.AND P1, PT, R10, 0x1, PT ;  /* 0x000000010a00780c */ /* 0x001fe40003f25270 */
[----:B-----5:R-:W-:Y:S02]  /*13290*/  SHF.R.S32.HI R33, RZ, 0x1f, R24 ;  /* 0x0000001fff217819 */ /* 0x020fe40000011418 */
[----:B------:R-:W-:-:S09]  /*132a0*/  LOP3.LUT R16, R16, 0xffffffbf, RZ, 0xc0, !PT ;  /* 0xffffffbf10107812 */ /* 0x000fd200078ec0ff */
[----:B------:R-:W0:Y:S01]  /*132b0*/  @P1 LDC R5, c[0x0][0x434] ;  /* 0x00010d00ff051b82 */ /* 0x000e220000000800 */
[----:B------:R-:W-:-:S07]  /*132c0*/  @P1 LOP3.LUT R16, R16, 0x40, RZ, 0xfc, !PT ;  /* 0x0000004010101812 */ /* 0x000fce00078efcff */
[----:B------:R-:W2:Y:S01]  /*132d0*/  @P1 LDC R7, c[0x0][0x438] ;  /* 0x00010e00ff071b82 */ /* 0x000ea20000000800 */
[C---:B-1----:R-:W-:Y:S01]  /*132e0*/  LOP3.LUT R2, R0.reuse, 0x7f, RZ, 0xc0, !PT ;  /* 0x0000007f00027812 */ /* 0x042fe200078ec0ff */
[----:B------:R-:W-:-:S03]  /*132f0*/  IMAD.SHL.U32 R0, R0, 0x20, RZ ;  /* 0x0000002000007824 */ /* 0x000fc600078e00ff */
[----:B------:R-:W-:-:S04]  /*13300*/  SHF.R.U32.HI R2, RZ, 0x2, R2 ;  /* 0x00000002ff027819 */ /* 0x000fc80000011602 */
[----:B------:R-:W-:-:S04]  /*13310*/  LOP3.LUT R0, R2, 0x60, R0, 0xf8, !PT ;  /* 0x0000006002007812 */ /* 0x000fc800078ef800 */
[----:B------:R-:W-:-:S04]  /*13320*/  LOP3.LUT R9, R0, R8, RZ, 0xfc, !PT ;  /* 0x0000000800097212 */ /* 0x000fc800078efcff */
[C---:B------:R-:W-:Y:S01]  /*13330*/  ISETP.GE.AND P0, PT, R9.reuse, UR41, PT ;  /* 0x0000002909007c0c */ /* 0x040fe2000bf06270 */
[----:B------:R-:W-:-:S04]  /*13340*/  IMAD.IADD R0, R9, 0x1, R34 ;  /* 0x0000000109007824 */ /* 0x000fc800078e0222 */
[----:B0-----:R-:W-:-:S04]  /*13350*/  @P1 IMAD.HI.U32 R4, R0, R5, RZ ;  /* 0x0000000500041227 */ /* 0x001fc800078e00ff */
[----:B------:R-:W-:Y:S01]  /*13360*/  IMAD.MOV.U32 R6, RZ, RZ, R0 ;  /* 0x000000ffff067224 */ /* 0x000fe200078e0000 */
[----:B--2---:R-:W-:-:S03]  /*13370*/  @P1 SHF.R.U32.HI R6, RZ, R7, R4 ;  /* 0x00000007ff061219 */ /* 0x004fc60000011604 */
[----:B------:R-:W0:Y:S01]  /*13380*/  @!P0 LDC.64 R2, c[0x0][0x428] ;  /* 0x00010a00ff028b82 */ /* 0x000e220000000a00 */
[--C-:B------:R-:W-:Y:S01]  /*13390*/  @!P0 SHF.R.S32.HI R5, RZ, 0x1f, R6.reuse ;  /* 0x0000001fff058819 */ /* 0x100fe20000011406 */
[----:B------:R-:W-:Y:S02]  /*133a0*/  @!P0 IMAD.MOV.U32 R4, RZ, RZ, R6 ;  /* 0x000000ffff048224 */ /* 0x000fe400078e0006 */
[-C--:B0-----:R-:W-:Y:S02]  /*133b0*/  @!P0 IMAD R7, R33, R2.reuse, RZ ;  /* 0x0000000221078224 */ /* 0x081fe400078e02ff */
        /* <DEDUP_REMOVED lines=8> */
[----:B------:R-:W-:Y:S01]  /*13440*/  IMAD R5, RZ, RZ, -UR36 ;  /* 0x80000024ff057e24 */ /* 0x000fe2000f8e02ff */
[----:B------:R-:W-:-:S03]  /*13450*/  LOP3.LUT R16, R16, 0xffffffdf, RZ, 0xc0, !PT ;  /* 0xffffffdf10107812 */ /* 0x000fc600078ec0ff */
[----:B------:R-:W-:Y:S02]  /*13460*/  IMAD R22, R22, R5, UR37 ;  /* 0x0000002516167e24 */ /* 0x000fe4000f8e0205 */
[----:B------:R-:W-:Y:S02]  /*13470*/  IMAD.MOV R5, RZ, RZ, -R6 ;  /* 0x000000ffff057224 */ /* 0x000fe400078e0a06 */
[----:B0-----:R-:W-:Y:S01]  /*13480*/  IMAD.U32 R2, RZ, RZ, UR50 ;  /* 0x00000032ff027e24 */ /* 0x001fe2000f8e00ff */
[----:B------:R-:W-:Y:S01]  /*13490*/  SHF.R.S32.HI R26, RZ, 0x1f, R22 ;  /* 0x0000001fff1a7819 */ /* 0x000fe20000011416 */
[----:B------:R-:W-:-:S03]  /*134a0*/  IMAD R5, R10, R5, R0 ;  /* 0x000000050a057224 */ /* 0x000fc600078e0200 */
[----:B------:R-:W-:-:S13]  /*134b0*/  ISETP.NE.AND P2, PT, R2, 0x3, PT ;  /* 0x000000030200780c */ /* 0x000fda0003f45270 */
[----:B------:R-:W-:Y:S01]  /*134c0*/  @P2 LOP3.LUT R16, R16, 0x20, RZ, 0xfc, !PT ;  /* 0x0000002010102812 */ /* 0x000fe200078efcff */
[----:B------:R-:W-:Y:S06]  /*134d0*/  @!P2 BRA `(.L_x_1113) ;  /* 0x000000000004a947 */ /* 0x000fec0003800000 */
[----:B------:R-:W-:Y:S01]  /*134e0*/  BPT.TRAP 0x1 ;  /* 0x000000040000795c */ /* 0x000fe20000300000 */
.L_x_1113:
[----:B------:R-:W-:Y:S01]  /*134f0*/  IMAD R0, R19, 0x8, R17 ;  /* 0x0000000813007824 */ /* 0x000fe200078e0211 */
[----:B------:R-:W-:Y:S01]  /*13500*/  SHF.L.U32 R21, R23, 0x1f, RZ ;  /* 0x0000001f17157819 */ /* 0x000fe200000006ff */
[----:B------:R-:W-:Y:S01]  /*13510*/  BSSY B0, `(.L_x_1114) ;  /* 0x0000004000007945 */ /* 0x000fe20003800000 */
[----:B------:R-:W-:Y:S02]  /*13520*/  SHF.R.S32.HI R18, RZ, 0x1f, R5 ;  /* 0x0000001fff127819 */ /* 0x000fe40000011405 */
[----:B------:R-:W0:Y:S02]  /*13530*/  SYNCS.PHASECHK.TRANS64.TRYWAIT P0, [R0+URZ+0x22880], R21 ;  /* 0x02288015000075a7 */ /* 0x000e24000800017f */
[----:B0-----:R-:W-:Y:S05]  /*13540*/  @!P0 BRA `(.L_x_1115) ;  /* 0x0000003400c48947 */ /* 0x001fea0003800000 */
.L_x_1184:
[----:B------:R-:W-:Y:S05]  /*13550*/  BSYNC B0 ;  /* 0x0000000000007941 */ /* 0x000fea0003800000 */
.L_x_1114:
[----:B------:R-:W1:Y:S01]  /*13560*/  S2R R7, SR_TID.X ;  /* 0x0000000000077919 */ /* 0x000e620000002100 */
[----:B------:R-:W-:Y:S01]  /*13570*/  ULDC.64 UR4, c[0x0][0x328] ;  /* 0x0000ca0000047ab9 */ /* 0x000fe20000000a00 */
[----:B-----5:R-:W-:Y:S01]  /*13580*/  SHF.R.S32.HI R20, RZ, 0x1f, R4 ;  /* 0x0000001fff147819 */ /* 0x020fe20000011404 */
[----:B------:R-:W-:Y:S01]  /*13590*/  IMAD R6, R18, UR4, RZ ;  /* 0x0000000412067c24 */ /* 0x000fe2000f8e02ff */
[----:B------:R-:W-:Y:S01]  /*135a0*/  ULDC.64 UR6, c[0x0][0x318] ;  /* 0x0000c60000067ab9 */ /* 0x000fe20000000a00 */
[----:B------:R-:W-:Y:S01]  /*135b0*/  IMAD.WIDE.U32 R2, R5, UR4, RZ ;  /* 0x0000000405027c25 */ /* 0x000fe2000f8e00ff */
[----:B------:R-:W-:-:S03]  /*135c0*/  LOP3.LUT P1, RZ, R16, 0x1, RZ, 0xc0, !PT ;  /* 0x0000000110ff7812 */ /* 0x000fc6000782c0ff */
[----:B------:R-:W-:Y:S01]  /*135d0*/  IMAD R6, R5, UR5, R6 ;  /* 0x0000000505067c24 */ /* 0x000fe2000f8e0206 */
[----:B------:R-:W-:-:S03]  /*135e0*/  ULDC.64 UR4, c[0x0][0x338] ;  /* 0x0000ce0000047ab9 */ /* 0x000fc60000000a00 */
[----:B------:R-:W-:Y:S02]  /*135f0*/  IMAD.IADD R3, R3, 0x1, R6 ;  /* 0x0000000103037824 */ /* 0x000fe400078e0206 */
[----:B------:R-:W-:Y:S02]  /*13600*/  IMAD R6, R20, UR4, RZ ;  /* 0x0000000414067c24 */ /* 0x000fe4000f8e02ff */
[----:B------:R-:W-:-:S04]  /*13610*/  IMAD.WIDE.U32 R2, R4, UR4, R2 ;  /* 0x0000000404027c25 */ /* 0x000fc8000f8e0002 */
[----:B------:R-:W-:Y:S01]  /*13620*/  IMAD R6, R4, UR5, R6 ;  /* 0x0000000504067c24 */ /* 0x000fe2000f8e0206 */
[----:B------:R-:W-:Y:S02]  /*13630*/  ULDC.64 UR4, c[0x0][0x330] ;  /* 0x0000cc0000047ab9 */ /* 0x000fe40000000a00 */
[----:B------:R-:W-:Y:S02]  /*13640*/  IMAD R9, R26, UR4, RZ ;  /* 0x000000041a097c24 */ /* 0x000fe4000f8e02ff */
[----:B------:R-:W-:Y:S02]  /*13650*/  IMAD.IADD R3, R3, 0x1, R6 ;  /* 0x0000000103037824 */ /* 0x000fe400078e0206 */
[C---:B------:R-:W-:Y:S02]  /*13660*/  IMAD R9, R22.reuse, UR5, R9 ;  /* 0x0000000516097c24 */ /* 0x040fe4000f8e0209 */
[----:B------:R-:W-:Y:S01]  /*13670*/  IMAD.WIDE.U32 R2, R22, UR4, R2 ;  /* 0x0000000416027c25 */ /* 0x000fe2000f8e0002 */
[----:B------:R-:W-:Y:S01]  /*13680*/  UMOV UR4, 0xffffffff ;  /* 0xffffffff00047882 */ /* 0x000fe20000000000 */
[----:B-1----:R-:W-:-:S02]  /*13690*/  LOP3.LUT R7, R7, 0x7f, RZ, 0xc0, !PT ;  /* 0x0000007f07077812 */ /* 0x002fc400078ec0ff */
[----:B------:R-:W-:Y:S01]  /*136a0*/  IMAD R6, R19, 0x4000, R37 ;  /* 0x0000400013067824 */ /* 0x000fe200078e0225 */
[----:B------:R-:W-:Y:S02]  /*136b0*/  IADD3 R10, P0, R2, UR6, RZ ;  /* 0x00000006020a7c10 */ /* 0x000fe4000ff1e0ff */
[----:B------:R-:W-:Y:S02]  /*136c0*/  SHF.R.U32.HI R7, RZ, 0x2, R7 ;  /* 0x00000002ff077819 */ /* 0x000fe40000011607 */
[----:B------:R-:W-:Y:S02]  /*136d0*/  IADD3.X R9, R3, UR7, R9, P0, !PT ;  /* 0x0000000703097c10 */ /* 0x000fe400087fe409 */
[----:B------:R-:W-:-:S04]  /*136e0*/  IADD3 R8, -R7, UR41, -R8 ;  /* 0x0000002907087c10 */ /* 0x000fc8000fffe908 */
[----:B------:R-:W-:Y:S01]  /*136f0*/  ISETP.GE.AND P4, PT, R8, 0x1, PT ;  /* 0x000000010800780c */ /* 0x000fe20003f86270 */
[----:B------:R-:W-:-:S12]  /*13700*/  BRA.DIV UR4, `(.L_x_1116) ;  /* 0x0000003604687947 */ /* 0x000fd8000b800000 */
[----:B------:R-:W1:Y:S01]  /*13710*/  SHFL.IDX PT, R2, R10, RZ, 0x1c1f ;  /* 0x001c1fff0a027589 */ /* 0x000e6200000e0000 */
[----:B------:R-:W-:Y:S02]  /*13720*/  LOP3.LUT P6, RZ, R16, 0x2, RZ, 0xc0, !PT ;  /* 0x0000000210ff7812 */ /* 0x000fe400078cc0ff */
[----:B------:R-:W-:Y:S01]  /*13730*/  IADD3 R6, R17, R6, R29 ;  /* 0x0000000611067210 */ /* 0x000fe20007ffe01d */
[----:B------:R-:W2:Y:S01]  /*13740*/  SHFL.IDX PT, R3, R9, RZ, 0x1c1f ;  /* 0x001c1fff09037589 */ /* 0x000ea200000e0000 */
[C---:B------:R-:W-:Y:S02]  /*13750*/  ISETP.GE.AND P3, PT, R8.reuse, 0x21, PT ;  /* 0x000000210800780c */ /* 0x040fe40003f66270 */
[----:B------:R-:W-:Y:S01]  /*13760*/  ISETP.GE.AND P2, PT, R8, 0x41, PT ;  /* 0x000000410800780c */ /* 0x000fe20003f46270 */
[----:B------:R-:W-:Y:S01]  /*13770*/  IMAD.IADD R7, R30, 0x1, R6 ;  /* 0x000000011e077824 */ /* 0x000fe200078e0206 */
[----:B------:R-:W-:Y:S02]  /*13780*/  ISETP.GE.AND P5, PT, R8, 0x61, PT ;  /* 0x000000610800780c */ /* 0x000fe40003fa6270 */
[----:B-1----:R-:W-:-:S05]  /*13790*/  IADD3 R2, P0, R32, R2, RZ ;  /* 0x0000000220027210 */ /* 0x002fca0007f1e0ff */
[----:B--2---:R-:W-:Y:S01]  /*137a0*/  IMAD.X R3, RZ, RZ, R3, P0 ;  /* 0x000000ffff037224 */ /* 0x004fe200000e0603 */
[----:B------:R-:W-:-:S13]  /*137b0*/  ISETP.LT.OR P0, PT, R8, 0x1, P6 ;  /* 0x000000010800780c */ /* 0x000fda0003701670 */
[----:B------:R-:W-:Y:S01]  /*137c0*/  @!PT LDS RZ, [RZ] ;  /* 0x00000000fffff984 */ /* 0x000fe20000000800 */
        /* <DEDUP_REMOVED lines=13> */
[----:B------:R-:W3:Y:S01]  /*138a0*/  SHFL.IDX PT, R9, R9, 0x3, 0x1c1f ;  /* 0x007c1f0009097f89 */ /* 0x000ee200000e0000 */
[----:B-1----:R-:W-:-:S05]  /*138b0*/  IADD3 R2, P0, R32, R2, RZ ;  /* 0x0000000220027210 */ /* 0x002fca0007f1e0ff */
[----:B--2---:R-:W-:Y:S01]  /*138c0*/  IMAD.X R3, RZ, RZ, R3, P0 ;  /* 0x000000ffff037224 */ /* 0x004fe200000e0603 */
[----:B------:R-:W-:-:S13]  /*138d0*/  ISETP.LT.OR P0, PT, R8, 0x41, P6 ;  /* 0x000000410800780c */ /* 0x000fda0003701670 */
[----:B------:R-:W-:Y:S01]  /*138e0*/  LDGSTS.E.BYPASS.LTC128B.128 [R6+0xa400], desc[UR48][R2.64], !P0 ;  /* 0x0a40000002067fae */ /* 0x000fe2000c101d70 */
[----:B------:R-:W-:-:S13]  /*138f0*/  ISETP.LT.OR P0, PT, R8, 0x41, P1 ;  /* 0x000000410800780c */ /* 0x000fda0000f01670 */
[----:B------:R1:W-:Y:S04]  /*13900*/  LDGSTS.E.BYPASS.LTC128B.128 [R7+0xa400], desc[UR48][R2.64+0x40], !P0 ;  /* 0x0a40004002077fae */ /* 0x0003e8000c101d70 */
[----:B-1-3--:R1:W2:Y:S02]  /*13910*/  SHFL.IDX PT, R2, R10, 0x3, 0x1c1f ;  /* 0x007c1f000a027f89 */ /* 0x00a2a400000e0000 */
.L_x_1194:
        /* <DEDUP_REMOVED lines=12> */
.L_x_1117:
        /* <DEDUP_REMOVED lines=11> */
.L_x_1118:
[----:B------:R2:W-:Y:S01]  /*13a90*/  SYNCS.ARRIVE.TRANS64.A1T0 RZ, [R0+URZ+0x22870], RZ ;  /* 0x022870ff00ff79a7 */ /* 0x0005e2000810003f */
[----:B------:R-:W-:Y:S05]  /*13aa0*/  @!P6 BRA `(.L_x_1119) ;  /* 0x000000000004e947 */ /* 0x000fea0003800000 */
[----:B------:R-:W-:Y:S01]  /*13ab0*/  BPT.TRAP 0x1 ;  /* 0x000000040000795c */ /* 0x000fe20000300000 */
.L_x_1119:
[----:B------:R-:W3:Y:S01]  /*13ac0*/  SYNCS.PHASECHK.TRANS64.TRYWAIT P0, [R0+URZ+0x22840], R21 ;  /* 0x02284015000075a7 */ /* 0x000ee2000800017f */
[----:B------:R-:W-:Y:S04]  /*13ad0*/  BSSY B0, `(.L_x_1120) ;  /* 0x0000002000007945 */ /* 0x000fe80003800000 */
[----:B---3--:R-:W-:Y:S05]  /*13ae0*/  @!P0 BRA `(.L_x_1121) ;  /* 0x0000003400d08947 */ /* 0x008fea0003800000 */
.L_x_1195:
[----:B------:R-:W-:Y:S05]  /*13af0*/  BSYNC B0 ;  /* 0x0000000000007941 */ /* 0x000fea0003800000 */
.L_x_1120:
[----:B------:R-:W-:Y:S01]  /*13b00*/  ULDC.64 UR4, c[0x0][0x300] ;  /* 0x0000c00000047ab9 */ /* 0x000fe20000000a00 */
[----:B------:R-:W-:Y:S01]  /*13b10*/  ULDC.64 UR6, c[0x0][0x2e8] ;  /* 0x0000ba0000067ab9 */ /* 0x000fe20000000a00 */
[----:B------:R-:W-:Y:S01]  /*13b20*/  IMAD R18, R18, UR4, RZ ;  /* 0x0000000412127c24 */ /* 0x000fe2000f8e02ff */
[----:B------:R-:W-:Y:S01]  /*13b30*/  LOP3.LUT P1, RZ, R16, 0x4, RZ, 0xc0, !PT ;  /* 0x0000000410ff7812 */ /* 0x000fe2000782c0ff */
[----:B------:R-:W-:-:S04]  /*13b40*/  IMAD.WIDE.U32 R2, R5, UR4, RZ ;  /* 0x0000000405027c25 */ /* 0x000fc8000f8e00ff */
[----:B------:R-:W-:Y:S01]  /*13b50*/  IMAD R7, R5, UR5, R18 ;  /* 0x0000000505077c24 */ /* 0x000fe2000f8e0212 */
[----:B------:R-:W-:Y:S01]  /*13b60*/  ULDC.64 UR4, c[0x0][0x310] ;  /* 0x0000c40000047ab9 */ /* 0x000fe20000000a00 */
[----:B------:R-:W-:Y:S02]  /*13b70*/  IMAD R6, R19, 0x6000, R36 ;  /* 0x0000600013067824 */ /* 0x000fe400078e0224 */
[----:B------:R-:W-:Y:S02]  /*13b80*/  IMAD.IADD R3, R3, 0x1, R7 ;  /* 0x0000000103037824 */ /* 0x000fe400078e0207 */
[----:B------:R-:W-:Y:S02]  /*13b90*/  IMAD R5, R20, UR4, RZ ;  /* 0x0000000414057c24 */ /* 0x000fe4000f8e02ff */
[----:B------:R-:W-:-:S04]  /*13ba0*/  IMAD.WIDE.U32 R2, R4, UR4, R2 ;  /* 0x0000000404027c25 */ /* 0x000fc8000f8e0002 */
[----:B------:R-:W-:Y:S01]  /*13bb0*/  IMAD R5, R4, UR5, R5 ;  /* 0x0000000504057c24 */ /* 0x000fe2000f8e0205 */
[----:B------:R-:W-:-:S03]  /*13bc0*/  ULDC.64 UR4, c[0x0][0x308] ;  /* 0x0000c20000047ab9 */ /* 0x000fc60000000a00 */
[----:B------:R-:W-:Y:S02]  /*13bd0*/  IMAD.IADD R3, R3, 0x1, R5 ;  /* 0x0000000103037824 */ /* 0x000fe400078e0205 */
[----:B------:R-:W-:Y:S02]  /*13be0*/  IMAD R5, R26, UR4, RZ ;  /* 0x000000041a057c24 */ /* 0x000fe4000f8e02ff */
[----:B------:R-:W-:Y:S01]  /*13bf0*/  IMAD.WIDE.U32 R2, R22, UR4, R2 ;  /* 0x0000000416027c25 */ /* 0x000fe2000f8e0002 */
[----:B------:R-:W-:-:S03]  /*13c00*/  UMOV UR4, 0xffffffff ;  /* 0xffffffff00047882 */ /* 0x000fc60000000000 */
[----:B------:R-:W-:Y:S01]  /*13c10*/  IMAD R5, R22, UR5, R5 ;  /* 0x0000000516057c24 */ /* 0x000fe2000f8e0205 */
[----:B------:R-:W-:-:S04]  /*13c20*/  IADD3 R4, P0, R2, UR6, RZ ;  /* 0x0000000602047c10 */ /* 0x000fc8000ff1e0ff */
[----:B------:R-:W-:Y:S01]  /*13c30*/  IADD3.X R5, R3, UR7, R5, P0, !PT ;  /* 0x0000000703057c10 */ /* 0x000fe200087fe405 */
[----:B------:R-:W-:Y:S08]  /*13c40*/  BRA.DIV UR4, `(.L_x_1122) ;  /* 0x00000036048c7947 */ /* 0x000ff0000b800000 */
[----:B------:R-:W4:Y:S01]  /*13c50*/  SHFL.IDX PT, R14, R4, RZ, 0x1c1f ;  /* 0x001c1fff040e7589 */ /* 0x000f2200000e0000 */
[----:B------:R-:W-:Y:S01]  /*13c60*/  LOP3.LUT P6, RZ, R16, 0x8, RZ, 0xc0, !PT ;  /* 0x0000000810ff7812 */ /* 0x000fe200078cc0ff */
[C-C-:B------:R-:W-:Y:S02]  /*13c70*/  @P4 IMAD.IADD R7, R17.reuse, 0x1, R6.reuse ;  /* 0x0000000111074824 */ /* 0x140fe400078e0206 */
[----:B------:R-:W5:Y:S01]  /*13c80*/  SHFL.IDX PT, R2, R5, RZ, 0x1c1f ;  /* 0x001c1fff05027589 */ /* 0x000f6200000e0000 */
[----:B------:R-:W-:Y:S01]  /*13c90*/  @P3 IMAD.IADD R9, R17, 0x1, R6 ;  /* 0x0000000111093824 */ /* 0x000fe200078e0206 */
[----:B----4-:R-:W-:-:S05]  /*13ca0*/  @P4 IADD3 R14, P0, R32, R14, RZ ;  /* 0x0000000e200e4210 */ /* 0x010fca0007f1e0ff */
[----:B-----5:R-:W-:Y:S01]  /*13cb0*/  @P4 IMAD.X R3, RZ, RZ, R2, P0 ;  /* 0x000000ffff034224 */ /* 0x020fe200000e0602 */
[C---:B------:R-:W-:Y:S01]  /*13cc0*/  LOP3.LUT P0, RZ, R16.reuse, 0x10, RZ, 0xc0, !PT ;  /* 0x0000001010ff7812 */ /* 0x040fe2000780c0ff */
[----:B------:R-:W-:Y:S02]  /*13cd0*/  @P4 IMAD.MOV.U32 R2, RZ, RZ, R14 ;  /* 0x000000ffff024224 */ /* 0x000fe400078e000e */
[----:B------:R-:W4:Y:S10]  /*13ce0*/  SHFL.IDX PT, R14, R4, 0x1, 0x1c1f ;  /* 0x003c1f00040e7f89 */ /* 0x000f3400000e0000 */
[----:B------:R-:W-:Y:S04]  /*13cf0*/  @P4 LDGSTS.E.BYPASS.LTC128B.128 [R7+0x16400], desc[UR48][R2.64], !P0 ;  /* 0x1640000002074fae */ /* 0x000fe8000c101d70 */
[----:B------:R-:W-:Y:S04]  /*13d00*/  @P4 LDGSTS.E.BYPASS.LTC128B.128 [R7+0x18400], desc[UR48][R2.64+0x40], !P6 ;  /* 0x1840004002074fae */ /* 0x000fe8000f101d70 */
[----:B------:R5:W-:Y:S01]  /*13d10*/  @P4 LDGSTS.E.BYPASS.LTC128B.128 [R7+0x1a400], desc[UR48][R2.64+0x80], !P1 ;  /* 0x1a40008002074fae */ /* 0x000be2000c901d70 */
[----:B------:R-:W-:-:S02]  /*13d20*/  LOP3.LUT P4, RZ, R16, 0x10, RZ, 0xc0, !PT ;  /* 0x0000001010ff7812 */ /* 0x000fc4000788c0ff */
[----:B----4-:R-:W-:Y:S01]  /*13d30*/  @P3 IADD3 R14, P0, R32, R14, RZ ;  /* 0x0000000e200e3210 */ /* 0x010fe20007f1e0ff */
[----:B-----5:R-:W0:Y:S01]  /*13d40*/  SHFL.IDX PT, R2, R5, 0x1, 0x1c1f ;  /* 0x003c1f0005027f89 */ /* 0x020e2200000e0000 */
[----:B------:R-:W-:-:S03]  /*13d50*/  @P2 IMAD.IADD R7, R17, 0x1, R6 ;  /* 0x0000000111072824 */ /* 0x000fc600078e0206 */
[----:B0--3--:R-:W-:Y:S02]  /*13d60*/  @P3 IMAD.X R21, RZ, RZ, R2, P0 ;  /* 0x000000ffff153224 */ /* 0x009fe400000e0602 */
[----:B------:R-:W-:Y:S02]  /*13d70*/  @P3 IMAD.MOV.U32 R2, RZ, RZ, R14 ;  /* 0x000000ffff023224 */ /* 0x000fe400078e000e */
[----:B------:R-:W-:Y:S01]  /*13d80*/  @P3 IMAD.MOV.U32 R3, RZ, RZ, R21 ;  /* 0x000000ffff033224 */ /* 0x000fe200078e0015 */
[----:B------:R-:W0:Y:S04]  /*13d90*/  SHFL.IDX PT, R14, R4, 0x2, 0x1c1f ;  /* 0x005c1f00040e7f89 */ /* 0x000e2800000e0000 */
[----:B------:R-:W-:Y:S04]  /*13da0*/  @P3 LDGSTS.E.BYPASS.LTC128B.128 [R9+0x16c00], desc[UR48][R2.64], !P4 ;  /* 0x16c0000002093fae */ /* 0x000fe8000e101d70 */
[----:B------:R-:W-:Y:S04]  /*13db0*/  @P3 LDGSTS.E.BYPASS.LTC128B.128 [R9+0x18c00], desc[UR48][R2.64+0x40], !P6 ;  /* 0x18c0004002093fae */ /* 0x000fe8000f101d70 */
[----:B------:R3:W-:Y:S04]  /*13dc0*/  @P3 LDGSTS.E.BYPASS.LTC128B.128 [R9+0x1ac00], desc[UR48][R2.64+0x80], !P1 ;  /* 0x1ac0008002093fae */ /* 0x0007e8000c901d70 */
[----:B---3--:R-:W3:Y:S01]  /*13dd0*/  SHFL.IDX PT, R2, R5, 0x2, 0x1c1f ;  /* 0x005c1f0005027f89 */ /* 0x008ee200000e0000 */
[----:B0-----:R-:W-:-:S03]  /*13de0*/  @P2 IADD3 R14, P0, R32, R14, RZ ;  /* 0x0000000e200e2210 */ /* 0x001fc60007f1e0ff */
[----:B------:R-:W0:Y:S02]  /*13df0*/  SHFL.IDX PT, R5, R5, 0x3, 0x1c1f ;  /* 0x007c1f0005057f89 */ /* 0x000e2400000e0000 */
[----:B---3--:R-:W-:Y:S02]  /*13e00*/  @P2 IMAD.X R21, RZ, RZ, R2, P0 ;  /* 0x000000ffff152224 */ /* 0x008fe400000e0602 */
[----:B------:R-:W-:Y:S02]  /*13e10*/  @P2 IMAD.MOV.U32 R2, RZ, RZ, R14 ;  /* 0x000000ffff022224 */ /* 0x000fe400078e000e */
[----:B------:R-:W-:Y:S01]  /*13e20*/  @P2 IMAD.MOV.U32 R3, RZ, RZ, R21 ;  /* 0x000000ffff032224 */ /* 0x000fe200078e0015 */
[----:B------:R3:W4:Y:S04]  /*13e30*/  SHFL.IDX PT, R14, R4, 0x3, 0x1c1f ;  /* 0x007c1f00040e7f89 */ /* 0x00072800000e0000 */
[----:B------:R3:W-:Y:S04]  /*13e40*/  @P2 LDGSTS.E.BYPASS.LTC128B.128 [R7+0x17400], desc[UR48][R2.64], !P4 ;  /* 0x1740000002072fae */ /* 0x0007e8000e101d70 */
[----:B------:R3:W-:Y:S04]  /*13e50*/  @P2 LDGSTS.E.BYPASS.LTC128B.128 [R7+0x19400], desc[UR48][R2.64+0x40], !P6 ;  /* 0x1940004002072fae */ /* 0x0007e8000f101d70 */
[----:B0-----:R3:W-:Y:S02]  /*13e60*/  @P2 LDGSTS.E.BYPASS.LTC128B.128 [R7+0x1b400], desc[UR48][R2.64+0x80], !P1 ;  /* 0x1b40008002072fae */ /* 0x0017e4000c901d70 */
.L_x_1205:
[C---:B------:R-:W-:Y:S02]  /*13e70*/  LOP3.LUT P3, RZ, R16.reuse, 0x10, RZ, 0xc0, !PT ;  /* 0x0000001010ff7812 */ /* 0x040fe4000786c0ff */
[----:B------:R-:W-:Y:S02]  /*13e80*/  LOP3.LUT P2, RZ, R16, 0x8, RZ, 0xc0, !PT ;  /* 0x0000000810ff7812 */ /* 0x000fe4000784c0ff */
[----:B---34-:R-:W-:-:S05]  /*13e90*/  @P5 IADD3 R2, P0, R32, R14, RZ ;  /* 0x0000000e20025210 */ /* 0x018fca0007f1e0ff */
[----:B------:R-:W-:Y:S01]  /*13ea0*/  @P5 IMAD.X R3, RZ, RZ, R5, P0 ;  /* 0x000000ffff035224 */ /* 0x000fe200000e0605 */
[----:B------:R-:W-:Y:S01]  /*13eb0*/  PLOP3.LUT P0, PT, PT, PT, PT, 0x80, 0x0 ;  /* 0x000000000000781c */ /* 0x000fe20003f0f070 */
[----:B------:R-:W-:-:S05]  /*13ec0*/  @P5 IMAD.IADD R5, R17, 0x1, R6 ;  /* 0x0000000111055824 */ /* 0x000fca00078e0206 */
[----:B------:R-:W-:Y:S01]  /*13ed0*/  @!PT LDS RZ, [RZ] ;  /* 0x00000000fffff984 */ /* 0x000fe20000000800 */
[----:B------:R-:W-:Y:S01]  /*13ee0*/  @!PT LDS RZ, [RZ] ;  /* 0x00000000fffff984 */ /* 0x000fe20000000800 */
[----:B------:R-:W-:Y:S01]  /*13ef0*/  @!PT LDS RZ, [RZ] ;  /* 0x00000000fffff984 */ /* 0x000fe20000000800 */
[----:B------:R0:W-:Y:S04]  /*13f00*/  @P5 LDGSTS.E.BYPASS.LTC128B.128 [R5+0x17c00], desc[UR48][R2.64], !P3 ;  /* 0x17c0000002055fae */ /* 0x0001e8000d901d70 */
[----:B------:R0:W-:Y:S04]  /*13f10*/  @P5 LDGSTS.E.BYPASS.LTC128B.128 [R5+0x19c00], desc[UR48][R2.64+0x40], !P2 ;  /* 0x19c0004002055fae */ /* 0x0001e8000d101d70 */
[----:B------:R0:W-:Y:S01]  /*13f20*/  @P5 LDGSTS.E.BYPASS.LTC128B.128 [R5+0x1bc00], desc[UR48][R2.64+0x80], !P1 ;  /* 0x1bc0008002055fae */ /* 0x0001e2000c901d70 */
[----:B------:R-:W-:Y:S01]  /*13f30*/  NOP ;  /* 0x0000000000007918 */ /* 0x000fe20000000000 */
.L_x_1123:
        /* <DEDUP_REMOVED lines=11> */
.L_x_1124:
[----:B------:R0:W-:Y:S02]  /*13ff0*/  SYNCS.ARRIVE.TRANS64.A1T0 RZ, [R0+URZ+0x22830], RZ ;  /* 0x022830ff00ff79a7 */ /* 0x0001e4000810003f */
[----:B------:R-:W-:Y:S05]  /*14000*/  WARPSYNC.ALL ;  /* 0x0000000000007948 */ /* 0x000fea0003800000 */
[----:B------:R-:W-:Y:S01]  /*14010*/  BSSY B6, `(.L_x_1125) ;  /* 0x0000015000067945 */ /* 0x000fe20003800000 */
[----:B0-2---:R-:W-:Y:S01]  /*14020*/  VIADD R0, R17, 0x10400 ;  /* 0x0001040011007836 */ /* 0x005fe20000000000 */
[----:B------:R-:W-:Y:S04]  /*14030*/  BAR.SYNC.DEFER_BLOCKING 0x8, 0x180 ;  /* 0x0206000000007b1d */ /* 0x000fe80000010000 */
        /* <DEDUP_REMOVED lines=11> */
[----:B-1----:R-:W-:Y:S02]  /*140f0*/  IMAD.U32 R10, RZ, RZ, UR4 ;  /* 0x00000004ff0a7e24 */ /* 0x002fe4000f8e00ff */
[----:B------:R-:W-:Y:S02]  /*14100*/  IMAD.U32 R11, RZ, RZ, UR5 ;  /* 0x00000005ff0b7e24 */ /* 0x000fe4000f8e00ff */
[----:B------:R-:W-:Y:S02]  /*14110*/  IMAD.MOV.U32 R8, RZ, RZ, 0x70 ;  /* 0x00000070ff087424 */ /* 0x000fe400078e00ff */
[----:B------:R-:W-:Y:S02]  /*14120*/  IMAD.MOV.U32 R12, RZ, RZ, 0x1 ;  /* 0x00000001ff0c7424 */ /* 0x000fe400078e00ff */
[----:B------:R-:W-:-:S07]  /*14130*/  IMAD.MOV.U32 R13, RZ, RZ, RZ ;  /* 0x000000ffff0d7224 */ /* 0x000fce00078e00ff */
[----:B------:R-:W-:-:S07]  /*14140*/  LEPC R20, `(.L_x_1126) ;  /* 0x000000001014794e */ /* 0x000fce0000000000 */
[----:B0-----:R-:W-:Y:S05]  /*14150*/  CALL.ABS.NOINC R2 ;  /* 0x0000000002007343 */ /* 0x001fea0003c00000 */
.L_x_1126:
[----:B------:R-:W-:Y:S05]  /*14160*/  BSYNC B6 ;  /* 0x0000000000067941 */ /* 0x000fea0003800000 */
.L_x_1125:
[----:B------:R0:W5:Y:S01]  /*14170*/  LDL R8, [R1+0x8] ;  /* 0x0000080001087983 */ /* 0x0001620000100800 */
[----:B------:R-:W-:Y:S01]  /*14180*/  UISETP.NE.AND UP0, UPT, UR52, URZ, UPT ;  /* 0x0000003f3400728c */ /* 0x000fe2000bf05270 */
[----:B------:R-:W2:Y:S01]  /*14190*/  S2R R2, SR_TID.X ;  /* 0x0000000000027919 */ /* 0x000ea20000002100 */
[----:B------:R-:W-:Y:S01]  /*141a0*/  R2UR UR6, R26 ;  /* 0x000000001a0672ca */ /* 0x000fe200000e0000 */
[----:B------:R-:W-:-:S03]  /*141b0*/  ULDC.64 UR8, c[0x0][0x2d8] ;  /* 0x0000b60000087ab9 */ /* 0x000fc60000000a00 */
[----:B------:R-:W-:Y:S02]  /*141c0*/  PLOP3.LUT P0, PT, PT, PT, UP0, 0x80, 0x0 ;  /* 0x000000000000781c */ /* 0x000fe40003f0f008 */
[C---:B------:R-:W-:Y:S02]  /*141d0*/  LOP3.LUT P3, RZ, R16.reuse, 0x200, RZ, 0xc0, !PT ;  /* 0x0000020010ff7812 */ /* 0x040fe4000786c0ff */
[C---:B------:R-:W-:Y:S01]  /*141e0*/  LOP3.LUT P4, RZ, R16.reuse, 0x100, RZ, 0xc0, !PT ;  /* 0x0000010010ff7812 */ /* 0x040fe2000788c0ff */
[----:B------:R-:W-:Y:S01]  /*141f0*/  @UP0 ULDC UR4, c[0x0][0x44c] ;  /* 0x0001130000040ab9 */ /* 0x000fe20000000800 */
[----:B------:R-:W-:Y:S02]  /*14200*/  LOP3.LUT P5, RZ, R16, 0x80, RZ, 0xc0, !PT ;  /* 0x0000008010ff7812 */ /* 0x000fe400078ac0ff */
[C---:B--2---:R-:W-:Y:S01]  /*14210*/  LOP3.LUT R18, R2.reuse, 0x7f, RZ, 0xc0, !PT ;  /* 0x0000007f02127812 */ /* 0x044fe200078ec0ff */
[----:B------:R-:W-:-:S03]  /*14220*/  IMAD.SHL.U32 R2, R2, 0x20, RZ ;  /* 0x0000002002027824 */ /* 0x000fc600078e00ff */
[----:B------:R-:W-:-:S04]  /*14230*/  SHF.R.U32.HI R18, RZ, 0x2, R18 ;  /* 0x00000002ff127819 */ /* 0x000fc80000011612 */
[----:B------:R-:W-:-:S05]  /*14240*/  LOP3.LUT R2, R18, 0x60, R2, 0xf8, !PT ;  /* 0x0000006012027812 */ /* 0x000fca00078ef802 */
[----:B------:R-:W-:-:S04]  /*14250*/  VIADD R5, R2, UR42 ;  /* 0x0000002a02057c36 */ /* 0x000fc80008000000 */
[----:B------:R-:W-:Y:S01]  /*14260*/  @P0 IMAD.HI.U32 R2, R5, UR4, RZ ;  /* 0x0000000405020c27 */ /* 0x000fe2000f8e00ff */
[----:B------:R-:W-:Y:S01]  /*14270*/  PLOP3.LUT P0, PT, PT, PT, UP0, 0x80, 0x0 ;  /* 0x000000000000781c */ /* 0x000fe20003f0f008 */
[----:B------:R-:W-:Y:S01]  /*14280*/  @UP0 ULDC UR4, c[0x0][0x450] ;  /* 0x0001140000040ab9 */ /* 0x000fe20000000800 */
[----:B------:R-:W-:Y:S01]  /*14290*/  R2UR UR7, R22 ;  /* 0x00000000160772ca */ /* 0x000fe200000e0000 */
[----:B------:R-:W-:Y:S01]  /*142a0*/  IMAD.MOV.U32 R0, RZ, RZ, R5 ;  /* 0x000000ffff007224 */ /* 0x000fe200078e0005 */
[----:B------:R-:W-:-:S09]  /*142b0*/  UIMAD UR6, UR6, UR8, URZ ;  /* 0x00000008060672a4 */ /* 0x000fd2000f8e023f */
[----:B------:R-:W-:Y:S02]  /*142c0*/  @P0 SHF.R.U32.HI R0, RZ, UR4, R2 ;  /* 0x00000004ff000c19 */ /* 0x000fe40008011602 */
[----:B------:R-:W-:Y:S01]  /*142d0*/  R2UR UR4, R22 ;  /* 0x00000000160472ca */ /* 0x000fe200000e0000 */
[----:B------:R-:W-:Y:S02]  /*142e0*/  UIMAD UR7, UR7, UR9, UR6 ;  /* 0x00000009070772a4 */ /* 0x000fe4000f8e0206 */
[----:B------:R-:W-:Y:S01]  /*142f0*/  USHF.R.S32.HI UR6, URZ, 0x1f, UR36 ;  /* 0x0000001f3f067899 */ /* 0x000fe20008011424 */
[----:B------:R-:W-:-:S09]  /*14300*/  SHF.R.S32.HI R2, RZ, 0x1f, R0 ;  /* 0x0000001fff027819 */ /* 0x000fd20000011400 */
[----:B------:R-:W-:-:S03]  /*14310*/  UIMAD.WIDE.U32 UR4, UR4, UR8, URZ ;  /* 0x00000008040472a5 */ /* 0x000fc6000f8e003f */
[----:B------:R-:W-:Y:S01]  /*14320*/  ULDC.64 UR8, c[0x0][0x2e0] ;  /* 0x0000b80000087ab9 */ /* 0x000fe20000000a00 */
[----:B------:R-:W-:Y:S02]  /*14330*/  UIADD3 UR5, UR5, UR7, URZ ;  /* 0x0000000705057290 */ /* 0x000fe4000fffe03f */
[----:B------:R-:W-:Y:S01]  /*14340*/  UIMAD UR6, UR6, UR8, URZ ;  /* 0x00000008060672a4 */ /* 0x000fe2000f8e023f */
[----:B------:R-:W2:Y:S01]  /*14350*/  S2R R18, SR_TID.X ;  /* 0x0000000000127919 */ /* 0x000ea20000002100 */
[----:B------:R-:W-:Y:S02]  /*14360*/  UIMAD.WIDE.U32 UR4, UR36, UR8, UR4 ;  /* 0x00000008240472a5 */ /* 0x000fe4000f8e0004 */
[----:B------:R-:W-:-:S03]  /*14370*/  UIMAD UR6, UR36, UR9, UR6 ;  /* 0x00000009240672a4 */ /* 0x000fc6000f8e0206 */
[----:B------:R-:W-:Y:S01]  /*14380*/  ULDC.64 UR8, c[0x0][0x2d0] ;  /* 0x0000b40000087ab9 */ /* 0x000fe20000000a00 */
[----:B------:R-:W-:Y:S01]  /*14390*/  UIADD3 UR5, UR5, UR6, URZ ;  /* 0x0000000605057290 */ /* 0x000fe2000fffe03f */
[----:B------:R-:W-:Y:S02]  /*143a0*/  IMAD R3, R2, UR8, RZ ;  /* 0x0000000802037c24 */ /* 0x000fe4000f8e02ff */
[----:B------:R-:W-:Y:S02]  /*143b0*/  IMAD.U32 R9, RZ, RZ, UR8 ;  /* 0x00000008ff097e24 */ /* 0x000fe4000f8e00ff */
[C---:B------:R-:W-:Y:S02]  /*143c0*/  IMAD R7, R0.reuse, UR9, R3 ;  /* 0x0000000900077c24 */ /* 0x040fe4000f8e0203 */
[----:B------:R-:W-:Y:S02]  /*143d0*/  IMAD.MOV R4, RZ, RZ, -R0 ;  /* 0x000000ffff047224 */ /* 0x000fe400078e0a00 */
[----:B------:R-:W-:Y:S01]  /*143e0*/  IMAD.WIDE.U32 R2, R0, R9, UR4 ;  /* 0x0000000400027e25 */ /* 0x000fe2000f8e0009 */
[----:B------:R-:W-:-:S03]  /*143f0*/  ULDC UR4, c[0x0][0x448] ;  /* 0x0001120000047ab9 */ /* 0x000fc60000000800 */
[----:B------:R-:W-:Y:S01]  /*14400*/  IMAD R5, R4, UR4, R5 ;  /* 0x0000000404057c24 */ /* 0x000fe2000f8e0205 */
[----:B------:R-:W-:Y:S01]  /*14410*/  ULDC.64 UR4, c[0x0][0x2c8] ;  /* 0x0000b20000047ab9 */ /* 0x000fe20000000a00 */
[----:B------:R-:W-:-:S03]  /*14420*/  IMAD.IADD R3, R3, 0x1, R7 ;  /* 0x0000000103037824 */ /* 0x000fc600078e0207 */
[----:B------:R-:W-:Y:S01]  /*14430*/  SHF.R.S32.HI R0, RZ, 0x1f, R5 ;  /* 0x0000001fff007819 */ /* 0x000fe20000011405 */
[----:B------:R-:W-:-:S04]  /*14440*/  IMAD.WIDE.U32 R2, R5, UR4, R2 ;  /* 0x0000000405027c25 */ /* 0x000fc8000f8e0002 */
[----:B------:R-:W-:-:S04]  /*14450*/  IMAD R0, R0, UR4, RZ ;  /* 0x0000000400007c24 */ /* 0x000fc8000f8e02ff */
[----:B------:R-:W-:Y:S01]  /*14460*/  IMAD R5, R5, UR5, R0 ;  /* 0x0000000505057c24 */ /* 0x000fe2000f8e0200 */
[----:B------:R-:W-:Y:S02]  /*14470*/  ULDC.64 UR4, c[0x0][0x280] ;  /* 0x0000a00000047ab9 */ /* 0x000fe40000000a00 */
[----:B------:R-:W-:Y:S01]  /*14480*/  IADD3 R0, P0, R2, UR4, RZ ;  /* 0x0000000402007c10 */ /* 0x000fe2000ff1e0ff */
[----:B------:R-:W-:Y:S01]  /*14490*/  UMOV UR4, 0xffffffff ;  /* 0xffffffff00047882 */ /* 0x000fe20000000000 */
[----:B--2---:R-:W-:Y:S02]  /*144a0*/  LOP3.LUT R18, R18, 0x7f, RZ, 0xc0, !PT ;  /* 0x0000007f12127812 */ /* 0x004fe400078ec0ff */
[----:B------:R-:W-:Y:S02]  /*144b0*/  IADD3.X R4, R3, UR5, R5, P0, !PT ;  /* 0x0000000503047c10 */ /* 0x000fe400087fe405 */
[----:B-1----:R-:W-:Y:S01]  /*144c0*/  SHF.R.U32.HI R10, RZ, 0x2, R18 ;  /* 0x00000002ff0a7819 */ /* 0x002fe20000011612 */
[----:B0-----:R-:W-:Y:S06]  /*144d0*/  BRA.DIV UR4, `(.L_x_1127) ;  /* 0x0000003204cc7947 */ /* 0x001fec000b800000 */
[----:B------:R-:W0:Y:S01]  /*144e0*/  SHFL.IDX PT, R14, R0, RZ, 0x1c1f ;  /* 0x001c1fff000e7589 */ /* 0x000e2200000e0000 */
[----:B------:R-:W-:-:S03]  /*144f0*/  VIADD R5, R10, UR42 ;  /* 0x0000002a0a057c36 */ /* 0x000fc60008000000 */
[----:B------:R-:W1:Y:S01]  /*14500*/  SHFL.IDX PT, R2, R4, RZ, 0x1c1f ;  /* 0x001c1fff04027589 */ /* 0x000e6200000e0000 */
[C---:B------:R-:W-:Y:S01]  /*14510*/  VIADD R6, R5.reuse, 0x20 ;  /* 0x0000002005067836 */ /* 0x040fe20000000000 */
[----:B------:R-:W-:-:S13]  /*14520*/  ISETP.GE.AND P0, PT, R5, UR40, PT ;  /* 0x0000002805007c0c */ /* 0x000fda000bf06270 */
[----:B0-----:R-:W-:-:S05]  /*14530*/  @!P0 IADD3 R14, P1, R32, R14, RZ ;  /* 0x0000000e200e8210 */ /* 0x001fca0007f3e0ff */
[----:B-1----:R-:W-:Y:S02]  /*14540*/  @!P0 IMAD.X R3, RZ, RZ, R2, P1 ;  /* 0x000000ffff038224 */ /* 0x002fe400008e0602 */
[----:B------:R-:W-:Y:S02]  /*14550*/  @!P0 IMAD.MOV.U32 R2, RZ, RZ, R14 ;  /* 0x000000ffff028224 */ /* 0x000fe400078e000e */
[----:B------:R-:W0:Y:S04]  /*14560*/  SHFL.IDX PT, R14, R0, 0x1, 0x1c1f ;  /* 0x003c1f00000e7f89 */ /* 0x000e2800000e0000 */
[----:B-----5:R-:W-:Y:S04]  /*14570*/  @!P0 LDGSTS.E.BYPASS.LTC128B.128 [R8+0x10400], desc[UR48][R2.64], !P3 ;  /* 0x1040000002088fae */ /* 0x020fe8000d901d70 */
[----:B------:R-:W-:Y:S04]  /*14580*/  @!P0 LDGSTS.E.BYPASS.LTC128B.128 [R8+0x12400], desc[UR48][R2.64+0x40], !P4 ;  /* 0x1240004002088fae */ /* 0x000fe8000e101d70 */
[----:B------:R1:W-:Y:S01]  /*14590*/  @!P0 LDGSTS.E.BYPASS.LTC128B.128 [R8+0x14400], desc[UR48][R2.64+0x80], !P5 ;  /* 0x1440008002088fae */ /* 0x0003e2000e901d70 */
[----:B------:R-:W-:Y:S01]  /*145a0*/  ISETP.GE.AND P0, PT, R6, UR40, PT ;  /* 0x0000002806007c0c */ /* 0x000fe2000bf06270 */
[----:B------:R-:W-:-:S02]  /*145b0*/  VIADD R6, R5, 0x40 ;  /* 0x0000004005067836 */ /* 0x000fc40000000000 */
[----:B-1----:R-:W1:Y:S10]  /*145c0*/  SHFL.IDX PT, R2, R4, 0x1, 0x1c1f ;  /* 0x003c1f0004027f89 */ /* 0x002e7400000e0000 */
[----:B0-----:R-:W-:-:S05]  /*145d0*/  @!P0 IADD3 R14, P1, R32, R14, RZ ;  /* 0x0000000e200e8210 */ /* 0x001fca0007f3e0ff */
[----:B-1----:R-:W-:Y:S02]  /*145e0*/  @!P0 IMAD.X R7, RZ, RZ, R2, P1 ;  /* 0x000000ffff078224 */ /* 0x002fe400008e0602 */
[----:B------:R-:W-:Y:S02]  /*145f0*/  @!P0 IMAD.MOV.U32 R2, RZ, RZ, R14 ;  /* 0x000000ffff028224 */ /* 0x000fe400078e000e */
[----:B------:R-:W-:Y:S01]  /*14600*/  @!P0 IMAD.MOV.U32 R3, RZ, RZ, R7 ;  /* 0x000000ffff038224 */ /* 0x000fe200078e0007 */
[----:B------:R-:W0:Y:S04]  /*14610*/  SHFL.IDX PT, R14, R0, 0x2, 0x1c1f ;  /* 0x005c1f00000e7f89 */ /* 0x000e2800000e0000 */
[----:B------:R-:W-:Y:S04]  /*14620*/  @!P0 LDGSTS.E.BYPASS.LTC128B.128 [R8+0x10c00], desc[UR48][R2.64], !P3 ;  /* 0x10c0000002088fae */ /* 0x000fe8000d901d70 */
[----:B------:R-:W-:Y:S04]  /*14630*/  @!P0 LDGSTS.E.BYPASS.LTC128B.128 [R8+0x12c00], desc[UR48][R2.64+0x40], !P4 ;  /* 0x12c0004002088fae */ /* 0x000fe8000e101d70 */
[----:B------:R1:W-:Y:S01]  /*14640*/  @!P0 LDGSTS.E.BYPASS.LTC128B.128 [R8+0x14c00], desc[UR48][R2.64+0x80], !P5 ;  /* 0x14c0008002088fae */ /* 0x0003e2000e901d70 */
[----:B------:R-:W-:-:S03]  /*14650*/  ISETP.GE.AND P0, PT, R6, UR40, PT ;  /* 0x0000002806007c0c */ /* 0x000fc6000bf06270 */
[----:B-1----:R-:W1:Y:S10]  /*14660*/  SHFL.IDX PT, R2, R4, 0x2, 0x1c1f ;  /* 0x005c1f0004027f89 */ /* 0x002e7400000e0000 */
[----:B0-----:R-:W-:Y:S01]  /*14670*/  @!P0 IADD3 R14, P1, R32, R14, RZ ;  /* 0x0000000e200e8210 */ /* 0x001fe20007f3e0ff */
[----:B------:R-:W0:Y:S04]  /*14680*/  SHFL.IDX PT, R4, R4, 0x3, 0x1c1f ;  /* 0x007c1f0004047f89 */ /* 0x000e2800000e0000 */
[----:B-1----:R-:W-:-:S02]  /*14690*/  @!P0 IMAD.X R7, RZ, RZ, R2, P1 ;  /* 0x000000ffff078224 */ /* 0x002fc400008e0602 */
[----:B------:R-:W-:Y:S02]  /*146a0*/  @!P0 IMAD.MOV.U32 R2, RZ, RZ, R14 ;  /* 0x000000ffff028224 */ /* 0x000fe400078e000e */
[----:B------:R-:W-:Y:S01]  /*146b0*/  @!P0 IMAD.MOV.U32 R3, RZ, RZ, R7 ;  /* 0x000000ffff038224 */ /* 0x000fe200078e0007 */
[----:B------:R1:W2:Y:S04]  /*146c0*/  SHFL.IDX PT, R14, R0, 0x3, 0x1c1f ;  /* 0x007c1f00000e7f89 */ /* 0x0002a800000e0000 */
[----:B------:R1:W-:Y:S04]  /*146d0*/  @!P0 LDGSTS.E.BYPASS.LTC128B.128 [R8+0x11400], desc[UR48][R2.64], !P3 ;  /* 0x1140000002088fae */ /* 0x0003e8000d901d70 */
[----:B------:R1:W-:Y:S04]  /*146e0*/  @!P0 LDGSTS.E.BYPASS.LTC128B.128 [R8+0x13400], desc[UR48][R2.64+0x40], !P4 ;  /* 0x1340004002088fae */ /* 0x0003e8000e101d70 */
[----:B0-----:R1:W-:Y:S02]  /*146f0*/  @!P0 LDGSTS.E.BYPASS.LTC128B.128 [R8+0x15400], desc[UR48][R2.64+0x80], !P5 ;  /* 0x1540008002088fae */ /* 0x0013e4000e901d70 */
.L_x_1214:
[----:B------:R-:W-:-:S05]  /*14700*/  VIADD R5, R5, 0x60 ;  /* 0x0000006005057836 */ /* 0x000fca0000000000 */
[----:B------:R-:W-:-:S13]  /*14710*/  ISETP.GE.AND P0, PT, R5, UR40, PT ;  /* 0x0000002805007c0c */ /* 0x000fda000bf06270 */
[----:B-12---:R-:W-:-:S05]  /*14720*/  @!P0 IADD3 R2, P1, R32, R14, RZ ;  /* 0x0000000e20028210 */ /* 0x006fca0007f3e0ff */
[----:B------:R-:W-:-:S05]  /*14730*/  @!P0 IMAD.X R3, RZ, RZ, R4, P1 ;  /* 0x000000ffff038224 */ /* 0x000fca00008e0604 */
[----:B------:R-:W-:Y:S01]  /*14740*/  @!PT LDS RZ, [RZ] ;  /* 0x00000000fffff984 */ /* 0x000fe20000000800 */
[----:B------:R-:W-:Y:S01]  /*14750*/  @!PT LDS RZ, [RZ] ;  /* 0x00000000fffff984 */ /* 0x000fe20000000800 */
[----:B------:R-:W-:Y:S01]  /*14760*/  @!PT LDS RZ, [RZ] ;  /* 0x00000000fffff984 */ /* 0x000fe20000000800 */
[----:B------:R0:W-:Y:S04]  /*14770*/  @!P0 LDGSTS.E.BYPASS.LTC128B.128 [R8+0x11c00], desc[UR48][R2.64], !P3 ;  /* 0x11c0000002088fae */ /* 0x0001e8000d901d70 */
[----:B------:R0:W-:Y:S04]  /*14780*/  @!P0 LDGSTS.E.BYPASS.LTC128B.128 [R8+0x13c00], desc[UR48][R2.64+0x40], !P4 ;  /* 0x13c0004002088fae */ /* 0x0001e8000e101d70 */
[----:B------:R0:W-:Y:S01]  /*14790*/  @!P0 LDGSTS.E.BYPASS.LTC128B.128 [R8+0x15c00], desc[UR48][R2.64+0x80], !P5 ;  /* 0x15c0008002088fae */ /* 0x0001e2000e901d70 */
[----:B------:R-:W-:Y:S01]  /*147a0*/  PLOP3.LUT P0, PT, PT, PT, PT, 0x80, 0x0 ;  /* 0x000000000000781c */ /* 0x000fe20003f0f070 */
[----:B------:R-:W-:-:S12]  /*147b0*/  NOP ;  /* 0x0000000000007918 */ /* 0x000fd80000000000 */
.L_x_1128:
[----:B------:R-:W-:Y:S02]  /*147c0*/  PLOP3.LUT P1, PT, P1, P0, PT, 0xa2, 0x0 ;  /* 0x000000000000781c */ /* 0x000fe40000f21472 */
[----:B------:R-:W-:-:S08]  /*147d0*/  @P0 R2UR P1, UR4, R17 ;  /* 0x00000000110402ca */ /* 0x000fd00000020000 */
[----:B------:R-:W-:-:S05]  /*147e0*/  @P0 PLOP3.LUT P0, PT, P1, PT, PT, 0x80, 0x0 ;  /* 0x000000000000081c */ /* 0x000fca0000f0f070 */
[----:B------:R-:W-:Y:S01]  /*147f0*/  @!P1 SYNCS.ARRIVE.TRANS64.RED.A0T1 RZ, [UR4+0x22800], RZ ;  /* 0x022800ffffff99a7 */ /* 0x000fe20008200404 */
[----:B------:R-:W-:Y:S07]  /*14800*/  @!P1 ARRIVES.LDGSTSBAR.64.TRANSCNT [UR4+0x22800] ;  /* 0x02280000ff0099b0 */ /* 0x000fee0008000a84 */
[----:B------:R-:W-:Y:S05]  /*14810*/  @P0 BRA.U.ANY `(.L_x_1128) ;  /* 0xfffffffd00e80947 */ /* 0x000fea000393ffff */
[----:B0-----:R-:W2:Y:S02]  /*14820*/  LDL.LU R2, [R1+0x10] ;  /* 0x0000100001027983 */ /* 0x001ea40000300800 */
        /* <DEDUP_REMOVED lines=9> */
[----:B------:R-:W1:Y:S03]  /*148c0*/  SYNCS.PHASECHK.TRANS64.TRYWAIT P0, [R17+URZ+0x22820], R0 ;  /* 0x02282000110075a7 */ /* 0x000e66000800017f */
[----:B01----:R-:W-:Y:S05]  /*148d0*/  @!P0 BRA `(.L_x_1130) ;  /* 0x0000003400048947 */ /* 0x003fea0003800000 */
.L_x_1215:
[----:B------:R-:W-:Y:S05]  /*148e0*/  BSYNC B0 ;  /* 0x0000000000007941 */ /* 0x000fea0003800000 */
.L_x_1129:
[----:B------:R-:W-:-:S04]  /*148f0*/  UIADD3 UR4, UR44, -0x2, URZ ;  /* 0xfffffffe2c047890 */ /* 0x000fc8000fffe03f */
[----:B------:R-:W-:-:S06]  /*14900*/  UISETP.GE.AND UP0, UPT, UR4, UR45, UPT ;  /* 0x0000002d0400728c */ /* 0x000fcc000bf06270 */
[----:B------:R-:W-:-:S13]  /*14910*/  PLOP3.LUT P0, PT, PT, PT, UP0, 0x40, 0x0 ;  /* 0x000000000000781c */ /* 0x000fda0003f0e808 */
[----:B------:R-:W-:Y:S05]  /*14920*/  @P0 BRA `(.L_x_1131) ;  /* 0x0000001000880947 */ /* 0x000fea0003800000 */
[----:B------:R-:W-:Y:S02]  /*14930*/  IMAD.MOV.U32 R4, RZ, RZ, R19 ;  /* 0x000000ffff047224 */ /* 0x000fe400078e0013 */
[----:B------:R-:W-:Y:S02]  /*14940*/  IMAD.MOV.U32 R5, RZ, RZ, R23 ;  /* 0x000000ffff057224 */ /* 0x000fe400078e0017 */
[----:B------:R-:W-:-:S07]  /*14950*/  IMAD.U32 R20, RZ, RZ, UR4 ;  /* 0x00000004ff147e24 */ /* 0x000fce000f8e00ff */
.L_x_1151:
[----:B-1----:R-:W1:Y:S01]  /*14960*/  LDC R3, c[0x0][0x430] ;  /* 0x00010c00ff037b82 */ /* 0x002e620000000800 */
[----:B0-2---:R-:W0:Y:S01]  /*14970*/  S2R R0, SR_TID.X ;  /* 0x0000000000007919 */ /* 0x005e220000002100 */
[----:B------:R-:W-:Y:S05]  /*14980*/  YIELD ;  /* 0x0000000000007946 */ /* 0x000fea0003800000 */
[----:B------:R-:W-:Y:S01]  /*14990*/  ULDC.64 UR4, c[0x0][0x428] ;  /* 0x00010a0000047ab9 */ /* 0x000fe20000000a00 */
[----:B------:R-:W-:Y:S01]  /*149a0*/  VIADD R19, R4, 0x1 ;  /* 0x0000000104137836 */ /* 0x000fe20000000000 */
[----:B-1----:R-:W-:Y:S02]  /*149b0*/  ISETP.NE.AND P0, PT, R3, 0x1, PT ;  /* 0x000000010300780c */ /* 0x002fe40003f05270 */
[C---:B0-----:R-:W-:Y:S01]  /*149c0*/  LOP3.LUT R2, R0.reuse, 0x7f, RZ, 0xc0, !PT ;  /* 0x0000007f00027812 */ /* 0x041fe200078ec0ff */
[----:B------:R-:W-:-:S10]  /*149d0*/  IMAD.SHL.U32 R0, R0, 0x20, RZ ;  /* 0x0000002000007824 */ /* 0x000fd400078e00ff */
[----:B------:R-:W0:Y:S01]  /*149e0*/  @P0 LDC R7, c[0x0][0x434] ;  /* 0x00010d00ff070b82 */ /* 0x000e220000000800 */
[----:B------:R-:W-:Y:S02]  /*149f0*/  SHF.R.U32.HI R2, RZ, 0x2, R2 ;  /* 0x00000002ff027819 */ /* 0x000fe40000011602 */
[----:B------:R-:W-:-:S03]  /*14a00*/  LOP3.LUT R0, R0, 0x60, RZ, 0xc0, !PT ;  /* 0x0000006000007812 */ /* 0x000fc600078ec0ff */
[----:B------:R-:W-:Y:S02]  /*14a10*/  IMAD R3, R20, 0x80, R2 ;  /* 0x0000008014037824 */ /* 0x000fe400078e0202 */
[----:B------:R-:W1:Y:S03]  /*14a20*/  @P0 LDC R9, c[0x0][0x438] ;  /* 0x00010e00ff090b82 */ /* 0x000e660000000800 */
[----:B------:R-:W-:-:S05]  /*14a30*/  IADD3 R0, R0, R3, R34 ;  /* 0x0000000300007210 */ /* 0x000fca0007ffe022 */
[----:B------:R-:W-:Y:S02]  /*14a40*/  IMAD.MOV.U32 R8, RZ, RZ, R0 ;  /* 0x000000ffff087224 */ /* 0x000fe400078e0000 */
[----:B0-----:R-:W-:-:S04]  /*14a50*/  @P0 IMAD.HI.U32 R2, R0, R7, RZ ;  /* 0x0000000700020227 */ /* 0x001fc800078e00ff */
[----:B------:R-:W-:Y:S01]  /*14a60*/  IMAD R7, R33, UR4, RZ ;  /* 0x0000000421077c24 */ /* 0x000fe2000f8e02ff */
[----:B-1----:R-:W-:-:S03]  /*14a70*/  @P0 SHF.R.U32.HI R8, RZ, R9, R2 ;  /* 0x00000009ff080219 */ /* 0x002fc60000011602 */
[----:B------:R-:W-:Y:S01]  /*14a80*/  IMAD R7, R24, UR5, R7 ;  /* 0x0000000518077c24 */ /* 0x000fe2000f8e0207 */
[--C-:B------:R-:W-:Y:S01]  /*14a90*/  SHF.R.S32.HI R3, RZ, 0x1f, R8.reuse ;  /* 0x0000001fff037819 */ /* 0x100fe20000011408 */
[----:B------:R-:W-:-:S04]  /*14aa0*/  IMAD.MOV.U32 R2, RZ, RZ, R8 ;  /* 0x000000ffff027224 */ /* 0x000fc800078e0008 */
[----:B------:R-:W-:Y:S01]  /*14ab0*/  IMAD.WIDE.U32 R2, R24, UR4, R2 ;  /* 0x0000000418027c25 */ /* 0x000fe2000f8e0002 */
[----:B------:R-:W-:-:S03]  /*14ac0*/  ULDC.64 UR4, c[0x0][0x418] ;  /* 0x0001060000047ab9 */ /* 0x000fc60000000a00 */
[----:B------:R-:W-:Y:S01]  /*14ad0*/  IMAD.IADD R3, R7, 0x1, R3 ;  /* 0x0000000107037824 */ /* 0x000fe200078e0203 */
[C---:B------:R-:W-:Y:S01]  /*14ae0*/  LEA R6, P0, R2.reuse, UR4, 0x2 ;  /* 0x0000000402067c11 */ /* 0x040fe2000f8010ff */
[----:B------:R-:W-:Y:S01]  /*14af0*/  IMAD.U32 R10, RZ, RZ, UR50 ;  /* 0x00000032ff0a7e24 */ /* 0x000fe2000f8e00ff */
[----:B------:R-:W-:Y:S02]  /*14b00*/  ULDC UR4, c[0x0][0x430] ;  /* 0x00010c0000047ab9 */ /* 0x000fe40000000800 */
[----:B------:R-:W-:Y:S02]  /*14b10*/  LEA.HI.X R7, R2, UR5, R3, 0x2, P0 ;  /* 0x0000000502077c11 */ /* 0x000fe400080f1403 */
[----:B------:R-:W-:Y:S01]  /*14b20*/  ISETP.NE.AND P1, PT, R10, 0x3, PT ;  /* 0x000000030a00780c */ /* 0x000fe20003f25270 */
[----:B------:R-:W-:Y:S01]  /*14b30*/  IMAD.MOV R3, RZ, RZ, -R8 ;  /* 0x000000ffff037224 */ /* 0x000fe200078e0a08 */
[----:B------:R-:W-:Y:S01]  /*14b40*/  ISETP.NE.AND P0, PT, R19, 0x2, PT ;  /* 0x000000021300780c */ /* 0x000fe20003f05270 */
[----:B------:R0:W2:Y:S03]  /*14b50*/  LDG.E R6, desc[UR48][R6.64] ;  /* 0x0000003006067981 */ /* 0x0000a6000c1e1900 */
[----:B------:R-:W-:-:S02]  /*14b60*/  SEL R23, RZ, 0x1, P0 ;  /* 0x00000001ff177807 */ /* 0x000fc40000000000 */
[----:B------:R-:W-:Y:S01]  /*14b70*/  SEL R19, R19, RZ, P0 ;  /* 0x000000ff13137207 */ /* 0x000fe20000000000 */
[----:B0-----:R-:W-:Y:S02]  /*14b80*/  IMAD R7, R3, UR4, R0 ;  /* 0x0000000403077c24 */ /* 0x001fe4000f8e0200 */
[----:B------:R-:W-:Y:S01]  /*14b90*/  IMAD.MOV.U32 R0, RZ, RZ, R20 ;  /* 0x000000ffff007224 */ /* 0x000fe200078e0014 */
[----:B------:R-:W-:Y:S01]  /*14ba0*/  LOP3.LUT R23, R5, R23, RZ, 0x3c, !PT ;  /* 0x0000001705177212 */ /* 0x000fe200078e3cff */
[----:B------:R-:W-:-:S03]  /*14bb0*/  VIADD R20, R20, 0xffffffff ;  /* 0xffffffff14147836 */ /* 0x000fc60000000000 */
[----:B------:R-:W-:Y:S02]  /*14bc0*/  ISETP.GT.AND P2, PT, R0, UR45, PT ;  /* 0x0000002d00007c0c */ /* 0x000fe4000bf44270 */
[----:B--2---:R-:W-:Y:S01]  /*14bd0*/  SHF.R.S32.HI R9, RZ, 0x1f, R6 ;  /* 0x0000001fff097819 */ /* 0x004fe20000011406 */
[----:B------:R-:W-:Y:S10]  /*14be0*/  @!P1 BRA `(.L_x_1132) ;  /* 0x0000000000049947 */ /* 0x000ff40003800000 */
[----:B------:R-:W-:Y:S01]  /*14bf0*/  BPT.TRAP 0x1 ;  /* 0x000000040000795c */ /* 0x000fe20000300000 */
.L_x_1132:
[----:B------:R-:W-:Y:S01]  /*14c00*/  IMAD R0, R19, 0x8, R17 ;  /* 0x0000000813007824 */ /* 0x000fe200078e0211 */
[----:B------:R-:W-:Y:S01]  /*14c10*/  SHF.L.U32 R10, R23, 0x1f, RZ ;  /* 0x0000001f170a7819 */ /* 0x000fe200000006ff */
[----:B------:R-:W-:Y:S01]  /*14c20*/  BSSY B0, `(.L_x_1133) ;  /* 0x0000004000007945 */ /* 0x000fe20003800000 */
[----:B------:R-:W-:Y:S02]  /*14c30*/  SHF.R.S32.HI R8, RZ, 0x1f, R7 ;  /* 0x0000001fff087819 */ /* 0x000fe40000011407 */
[----:B------:R-:W0:Y:S02]  /*14c40*/  SYNCS.PHASECHK.TRANS64.TRYWAIT P0, [R0+URZ+0x22880], R10 ;  /* 0x0228800a000075a7 */ /* 0x000e24000800017f */
[----:B0-----:R-:W-:Y:S05]  /*14c50*/  @!P0 BRA `(.L_x_1134) ;  /* 0x0000003000388947 */ /* 0x001fea0003800000 */
.L_x_1216:
[----:B------:R-:W-:Y:S05]  /*14c60*/  BSYNC B0 ;  /* 0x0000000000007941 */ /* 0x000fea0003800000 */
.L_x_1133:
[----:B------:R-:W-:Y:S01]  /*14c70*/  ULDC.64 UR4, c[0x0][0x328] ;  /* 0x0000ca0000047ab9 */ /* 0x000fe20000000a00 */
[----:B------:R-:W-:Y:S01]  /*14c80*/  ULDC.64 UR6, c[0x0][0x318] ;  /* 0x0000c60000067ab9 */ /* 0x000fe20000000a00 */
[----:B------:R-:W-:Y:S01]  /*14c90*/  IMAD R11, R8, UR4, RZ ;  /* 0x00000004080b7c24 */ /* 0x000fe2000f8e02ff */
[C---:B------:R-:W-:Y:S01]  /*14ca0*/  LOP3.LUT P3, RZ, R16.reuse, 0x2, RZ, 0xc0, !PT ;  /* 0x0000000210ff7812 */ /* 0x040fe2000786c0ff */
[----:B------:R-:W-:Y:S01]  /*14cb0*/  IMAD.WIDE.U32 R2, R7, UR4, RZ ;  /* 0x0000000407027c25 */ /* 0x000fe2000f8e00ff */
[----:B------:R-:W-:-:S03]  /*14cc0*/  LOP3.LUT P1, RZ, R16, 0x1, RZ, 0xc0, !PT ;  /* 0x0000000110ff7812 */ /* 0x000fc6000782c0ff */
[----:B------:R-:W-:Y:S01]  /*14cd0*/  IMAD R11, R7, UR5, R11 ;  /* 0x00000005070b7c24 */ /* 0x000fe2000f8e020b */
[----:B------:R-:W-:Y:S01]  /*14ce0*/  ULDC.64 UR4, c[0x0][0x338] ;  /* 0x0000ce0000047ab9 */ /* 0x000fe20000000a00 */
[----:B------:R-:W-:Y:S02]  /*14cf0*/  IMAD R21, R19, 0x4000, R37 ;  /* 0x0000400013157824 */ /* 0x000fe400078e0225 */
        /* <DEDUP_REMOVED lines=9> */
[----:B------:R-:W-:-:S02]  /*14d90*/  UMOV UR4, 0xffffffff ;  /* 0xffffffff00047882 */ /* 0x000fc40000000000 */
[----:B------:R-:W-:-:S04]  /*14da0*/  IADD3 R18, P0, R2, UR6, RZ ;  /* 0x0000000602127c10 */ /* 0x000fc8000ff1e0ff */
[----:B------:R-:W-:Y:S01]  /*14db0*/  IADD3.X R27, R27, UR7, R3, P0, !PT ;  /* 0x000000071b1b7c10 */ /* 0x000fe200087fe403 */
[----:B------:R-:W-:Y:S08]  /*14dc0*/  BRA.DIV UR4, `(.L_x_1135) ;  /* 0x0000002e04f07947 */ /* 0x000ff0000b800000 */
[----:B------:R-:W1:Y:S01]  /*14dd0*/  SHFL.IDX PT, R2, R18, RZ, 0x1c1f ;  /* 0x001c1fff12027589 */ /* 0x000e6200000e0000 */
[----:B------:R-:W-:-:S03]  /*14de0*/  IADD3 R21, R17, R21, R29 ;  /* 0x0000001511157210 */ /* 0x000fc60007ffe01d */
[----:B------:R-:W2:Y:S02]  /*14df0*/  SHFL.IDX PT, R3, R27, RZ, 0x1c1f ;  /* 0x001c1fff1b037589 */ /* 0x000ea400000e0000 */
[----:B------:R-:W-:Y:S01]  /*14e00*/  IMAD.IADD R25, R30, 0x1, R21 ;  /* 0x000000011e197824 */ /* 0x000fe200078e0215 */
[----:B-1----:R-:W-:-:S05]  /*14e10*/  IADD3 R2, P0, R32, R2, RZ ;  /* 0x0000000220027210 */ /* 0x002fca0007f1e0ff */
[----:B--2---:R-:W-:-:S05]  /*14e20*/  IMAD.X R3, RZ, RZ, R3, P0 ;  /* 0x000000ffff037224 */ /* 0x004fca00000e0603 */
[----:B------:R-:W-:Y:S01]  /*14e30*/  @!PT LDS RZ, [RZ] ;  /* 0x00000000fffff984 */ /* 0x000fe20000000800 */
        /* <DEDUP_REMOVED lines=10> */
[----:B------:R-:W3:Y:S01]  /*14ee0*/  SHFL.IDX PT, R27, R27, 0x3, 0x1c1f ;  /* 0x007c1f001b1b7f89 */ /* 0x000ee200000e0000 */
[----:B-1----:R-:W-:-:S05]  /*14ef0*/  IADD3 R2, P0, R32, R2, RZ ;  /* 0x0000000220027210 */ /* 0x002fca0007f1e0ff */
[----:B--2---:R-:W-:-:S05]  /*14f00*/  IMAD.X R3, RZ, RZ, R3, P0 ;  /* 0x000000ffff037224 */ /* 0x004fca00000e0603 */
[----:B------:R-:W-:Y:S04]  /*14f10*/  LDGSTS.E.BYPASS.LTC128B.128 [R21+0xa400], desc[UR48][R2.64], !P3 ;  /* 0x0a40000002157fae */ /* 0x000fe8000d901d70 */
[----:B------:R1:W-:Y:S04]  /*14f20*/  LDGSTS.E.BYPASS.LTC128B.128 [R25+0xa400], desc[UR48][R2.64+0x40], !P1 ;  /* 0x0a40004002197fae */ /* 0x0003e8000c901d70 */
[----:B-1-3--:R1:W2:Y:S02]  /*14f30*/  SHFL.IDX PT, R2, R18, 0x3, 0x1c1f ;  /* 0x007c1f0012027f89 */ /* 0x00a2a400000e0000 */
.L_x_1226:
        /* <DEDUP_REMOVED lines=9> */
.L_x_1136:
        /* <DEDUP_REMOVED lines=11> */
.L_x_1137:
[----:B------:R2:W-:Y:S01]  /*15080*/  SYNCS.ARRIVE.TRANS64.A1T0 RZ, [R0+URZ+0x22870], RZ ;  /* 0x022870ff00ff79a7 */ /* 0x0005e2000810003f */
[----:B------:R-:W-:Y:S05]  /*15090*/  @!P3 BRA `(.L_x_1138) ;  /* 0x000000000004b947 */ /* 0x000fea0003800000 */
[----:B------:R-:W-:Y:S01]  /*150a0*/  BPT.TRAP 0x1 ;  /* 0x000000040000795c */ /* 0x000fe20000300000 */
.L_x_1138:
[----:B------:R-:W3:Y:S01]  /*150b0*/  SYNCS.PHASECHK.TRANS64.TRYWAIT P0, [R0+URZ+0x22840], R10 ;  /* 0x0228400a000075a7 */ /* 0x000ee2000800017f */
[----:B------:R-:W-:Y:S04]  /*150c0*/  BSSY B0, `(.L_x_1139) ;  /* 0x0000002000007945 */ /* 0x000fe80003800000 */
[----:B---3--:R-:W-:Y:S05]  /*150d0*/  @!P0 BRA `(.L_x_1140) ;  /* 0x0000003000588947 */ /* 0x008fea0003800000 */
.L_x_1227:
[----:B------:R-:W-:Y:S05]  /*150e0*/  BSYNC B0 ;  /* 0x0000000000007941 */ /* 0x000fea0003800000 */
.L_x_1139:
[----:B------:R-:W-:Y:S01]  /*150f0*/  ULDC.64 UR4, c[0x0][0x300] ;  /* 0x0000c00000047ab9 */ /* 0x000fe20000000a00 */
[----:B------:R-:W-:Y:S01]  /*15100*/  ULDC.64 UR6, c[0x0][0x2e8] ;  /* 0x0000ba0000067ab9 */ /* 0x000fe20000000a00 */
[----:B------:R-:W-:Y:S01]  /*15110*/  IMAD R8, R8, UR4, RZ ;  /* 0x0000000408087c24 */ /* 0x000fe2000f8e02ff */
[C---:B------:R-:W-:Y:S01]  /*15120*/  LOP3.LUT P4, RZ, R16.reuse, 0x10, RZ, 0xc0, !PT ;  /* 0x0000001010ff7812 */ /* 0x040fe2000788c0ff */
[C---:B------:R-:W-:Y:S01]  /*15130*/  IMAD.WIDE.U32 R2, R7.reuse, UR4, RZ ;  /* 0x0000000407027c25 */ /* 0x040fe2000f8e00ff */
[C---:B------:R-:W-:Y:S02]  /*15140*/  LOP3.LUT P3, RZ, R16.reuse, 0x8, RZ, 0xc0, !PT ;  /* 0x0000000810ff7812 */ /* 0x040fe4000786c0ff */
[----:B------:R-:W-:Y:S01]  /*15150*/  LOP3.LUT P1, RZ, R16, 0x4, RZ, 0xc0, !PT ;  /* 0x0000000410ff7812 */ /* 0x000fe2000782c0ff */
[----:B------:R-:W-:Y:S01]  /*15160*/  IMAD R8, R7, UR5, R8 ;  /* 0x0000000507087c24 */ /* 0x000fe2000f8e0208 */
[----:B------:R-:W-:Y:S02]  /*15170*/  ULDC.64 UR4, c[0x0][0x310] ;  /* 0x0000c40000047ab9 */ /* 0x000fe40000000a00 */
[----:B------:R-:W-:-:S02]  /*15180*/  IMAD R7, R9, UR4, RZ ;  /* 0x0000000409077c24 */ /* 0x000fc4000f8e02ff */
[----:B------:R-:W-:Y:S02]  /*15190*/  IMAD.IADD R3, R3, 0x1, R8 ;  /* 0x0000000103037824 */ /* 0x000fe400078e0208 */
        /* <DEDUP_REMOVED lines=10> */
[----:B------:R-:W-:Y:S01]  /*15240*/  IMAD R7, R19, 0x6000, R36 ;  /* 0x0000600013077824 */ /* 0x000fe200078e0224 */
[----:B------:R-:W-:Y:S07]  /*15250*/  BRA.DIV UR4, `(.L_x_1141) ;  /* 0x00000032040c7947 */ /* 0x000fee000b800000 */
[----:B------:R-:W4:Y:S01]  /*15260*/  SHFL.IDX PT, R2, R6, RZ, 0x1c1f ;  /* 0x001c1fff06027589 */ /* 0x000f2200000e0000 */
[----:B------:R-:W-:-:S03]  /*15270*/  IMAD.IADD R7, R17, 0x1, R7 ;  /* 0x0000000111077824 */ /* 0x000fc600078e0207 */
[----:B------:R-:W5:Y:S04]  /*15280*/  SHFL.IDX PT, R3, R8, RZ, 0x1c1f ;  /* 0x001c1fff08037589 */ /* 0x000f6800000e0000 */
[----:B------:R-:W-:Y:S04]  /*15290*/  SHFL.IDX PT, R9, R8, 0x2, 0x1c1f ;  /* 0x005c1f0008097f89 */ /* 0x000fe800000e0000 */
[----:B------:R-:W-:Y:S01]  /*152a0*/  SHFL.IDX PT, R14, R6, 0x3, 0x1c1f ;  /* 0x007c1f00060e7f89 */ /* 0x000fe200000e0000 */
        /* <DEDUP_REMOVED lines=15> */
[----:B------:R4:W0:Y:S04]  /*153a0*/  SHFL.IDX PT, R9, R8, 0x3, 0x1c1f ;  /* 0x007c1f0008097f89 */ /* 0x00082800000e0000 */
[----:B------:R4:W-:Y:S04]  /*153b0*/  LDGSTS.E.BYPASS.LTC128B.128 [R7+0x17400], desc[UR48][R2.64], !P4 ;  /* 0x1740000002077fae */ /* 0x0009e8000e101d70 */
[----:B------:R4:W-:Y:S04]  /*153c0*/  LDGSTS.E.BYPASS.LTC128B.128 [R7+0x19400], desc[UR48][R2.64+0x40], !P3 ;  /* 0x1940004002077fae */ /* 0x0009e8000d901d70 */
[----:B------:R4:W-:Y:S02]  /*153d0*/  LDGSTS.E.BYPASS.LTC128B.128 [R7+0x1b400], desc[UR48][R2.64+0x80], !P1 ;  /* 0x1b40008002077fae */ /* 0x0009e4000c901d70 */
.L_x_1237:
[----:B----4-:R-:W-:-:S05]  /*153e0*/  IADD3 R2, P0, R32, R14, RZ ;  /* 0x0000000e20027210 */ /* 0x010fca0007f1e0ff */
[----:B0-----:R-:W-:Y:S01]  /*153f0*/  IMAD.X R3, RZ, RZ, R9, P0 ;  /* 0x000000ffff037224 */ /* 0x001fe200000e0609 */
        /* <DEDUP_REMOVED lines=8> */
.L_x_1142:
        /* <DEDUP_REMOVED lines=11> */
.L_x_1143:
[----:B------:R2:W-:Y:S02]  /*15530*/  SYNCS.ARRIVE.TRANS64.A1T0 RZ, [R0+URZ+0x22830], RZ ;  /* 0x022830ff00ff79a7 */ /* 0x0005e4000810003f */
[----:B--23--:R-:W-:-:S05]  /*15540*/  IMAD.U32 R0, RZ, RZ, UR47 ;  /* 0x0000002fff007e24 */ /* 0x00cfca000f8e00ff */
[----:B------:R-:W-:-:S13]  /*15550*/  ISETP.NE.AND P0, PT, R0, 0x3, PT ;  /* 0x000000030000780c */ /* 0x000fda0003f05270 */
[----:B------:R-:W-:Y:S05]  /*15560*/  @!P0 BRA `(.L_x_1144) ;  /* 0x0000000000048947 */ /* 0x000fea0003800000 */
[----:B------:R-:W-:Y:S01]  /*15570*/  BPT.TRAP 0x1 ;  /* 0x000000040000795c */ /* 0x000fe20000300000 */
.L_x_1144:
[----:B------:R-:W-:Y:S01]  /*15580*/  LOP3.LUT R3, R5, 0x1, RZ, 0x3c, !PT ;  /* 0x0000000105037812 */ /* 0x000fe200078e3cff */
[----:B------:R-:W-:Y:S01]  /*15590*/  IMAD R0, R4, 0x8, R17 ;  /* 0x0000000804007824 */ /* 0x000fe200078e0211 */
[----:B------:R-:W-:Y:S02]  /*155a0*/  BSSY B0, `(.L_x_1145) ;  /* 0x0000004000007945 */ /* 0x000fe40003800000 */
[----:B------:R-:W-:-:S04]  /*155b0*/  SHF.L.U32 R3, R3, 0x1f, RZ ;  /* 0x0000001f03037819 */ /* 0x000fc800000006ff */
[----:B------:R-:W0:Y:S02]  /*155c0*/  SYNCS.PHASECHK.TRANS64.TRYWAIT P1, [R0+URZ+0x22870], R3 ;  /* 0x02287003000075a7 */ /* 0x000e24000802017f */
[----:B0-----:R-:W-:Y:S05]  /*155d0*/  @!P1 BRA `(.L_x_1146) ;  /* 0x00000030005c9947 */ /* 0x001fea0003800000 */
.L_x_1238:
[----:B------:R-:W-:Y:S05]  /*155e0*/  BSYNC B0 ;  /* 0x0000000000007941 */ /* 0x000fea0003800000 */
.L_x_1145:
[----:B------:R-:W-:-:S05]  /*155f0*/  IMAD.U32 R2, RZ, RZ, UR50 ;  /* 0x00000032ff027e24 */ /* 0x000fca000f8e00ff */
[----:B------:R-:W-:-:S13]  /*15600*/  ISETP.NE.AND P1, PT, R2, 0x3, PT ;  /* 0x000000030200780c */ /* 0x000fda0003f25270 */
[----:B------:R-:W-:Y:S05]  /*15610*/  @!P1 BRA `(.L_x_1147) ;  /* 0x0000000000049947 */ /* 0x000fea0003800000 */
[----:B------:R-:W-:Y:S01]  /*15620*/  BPT.TRAP 0x1 ;  /* 0x000000040000795c */ /* 0x000fe20000300000 */
.L_x_1147:
[----:B0-----:R-:W-:Y:S01]  /*15630*/  SHF.L.U32 R3, R5, 0x1f, RZ ;  /* 0x0000001f05037819 */ /* 0x001fe200000006ff */
[----:B-1----:R-:W-:-:S03]  /*15640*/  IMAD.SHL.U32 R18, R4, 0x4000, RZ ;  /* 0x0000400004127824 */ /* 0x002fc600078e00ff */
[----:B------:R-:W0:Y:S02]  /*15650*/  SYNCS.PHASECHK.TRANS64.TRYWAIT P1, [R0+URZ+0x22860], R3 ;  /* 0x02286003000075a7 */ /* 0x000e24000802017f */
[----:B0-----:R-:W-:Y:S05]  /*15660*/  @!P1 BRA `(.L_x_1148) ;  /* 0x00000030004c9947 */ /* 0x001fea0003800000 */
.L_x_1239:
[----:B------:R-:W2:Y:S04]  /*15670*/  LDL R2, [R1+0x4] ;  /* 0x0000040001027983 */ /* 0x000ea80000100800 */
[----:B------:R-:W3:Y:S01]  /*15680*/  LDL R12, [R1] ;  /* 0x00000000010c7983 */ /* 0x000ee20000100800 */
[----:B------:R-:W-:Y:S05]  /*15690*/  WARPSYNC.ALL ;  /* 0x0000000000007948 */ /* 0x000fea0003800000 */
[----:B------:R-:W-:-:S05]  /*156a0*/  IMAD.U32 R21, RZ, RZ, UR50 ;  /* 0x00000032ff157e24 */ /* 0x000fca000f8e00ff */
[----:B------:R-:W-:Y:S02]  /*156b0*/  ISETP.NE.AND P1, PT, R21, 0x3, PT ;  /* 0x000000031500780c */ /* 0x000fe40003f25270 */
[----:B--2---:R-:W-:Y:S02]  /*156c0*/  LOP3.LUT R2, R18, R2, RZ, 0xfc, !PT ;  /* 0x0000000212027212 */ /* 0x004fe400078efcff */
[----:B---3--:R-:W-:-:S03]  /*156d0*/  IADD3 R18, R17, R18, R12 ;  /* 0x0000001211127210 */ /* 0x008fc60007ffe00c */
[----:B0-----:R-:W-:-:S04]  /*156e0*/  IMAD.IADD R3, R17, 0x1, R2 ;  /* 0x0000000111037824 */ /* 0x001fc800078e0202 */
[----:B------:R-:W-:Y:S01]  /*156f0*/  IMAD.IADD R2, R31, 0x1, R3 ;  /* 0x000000011f027824 */ /* 0x000fe200078e0203 */
[----:B------:R-:W0:Y:S02]  /*15700*/  LDSM.16.MT88.4 R4, [R3+0x8400] ;  /* 0x008400000304783b */ /* 0x000e240000004200 */
        /* <DEDUP_REMOVED lines=10> */
[----:B------:R0:W-:Y:S04]  /*157b0*/  STSM.16.M88.4 [R18+0x2400], R12 ;  /* 0x0024000c12007844 */ /* 0x0001e80000000200 */
[----:B------:R-:W1:Y:S01]  /*157c0*/  LDSM.16.MT88.4 R8, [R3+0x9400] ;  /* 0x009400000308783b */ /* 0x000e620000004200 */
[--C-:B0-----:R-:W-:Y:S02]  /*157d0*/  IADD3 R12, R28, 0x400, R18.reuse ;  /* 0x000004001c0c7810 */ /* 0x101fe40007ffe012 */
[----:B------:R-:W-:Y:S02]  /*157e0*/  IADD3 R18, R31, 0x400, R18 ;  /* 0x000004001f127810 */ /* 0x000fe40007ffe012 */
[C-C-:B-1----:R-:W-:Y:S02]  /*157f0*/  PRMT R4, R8.reuse, 0x6420, R9.reuse ;  /* 0x0000642008047816 */ /* 0x142fe40000000009 */
[----:B------:R-:W-:-:S02]  /*15800*/  PRMT R5, R8, 0x7531, R9 ;  /* 0x0000753108057816 */ /* 0x000fc40000000009 */
[C-C-:B------:R-:W-:Y:S02]  /*15810*/  PRMT R6, R10.reuse, 0x6420, R11.reuse ;  /* 0x000064200a067816 */ /* 0x140fe4000000000b */
[----:B------:R-:W-:Y:S02]  /*15820*/  PRMT R7, R10, 0x7531, R11 ;  /* 0x000075310a077816 */ /* 0x000fe4000000000b */
[----:B------:R-:W0:Y:S04]  /*15830*/  LDSM.16.MT88.4 R8, [R2+0x9400] ;  /* 0x009400000208783b */ /* 0x000e280000004200 */
[----:B------:R0:W-:Y:S02]  /*15840*/  STSM.16.M88.4 [R12], R4 ;  /* 0x000000040c007844 */ /* 0x0001e40000000200 */
[----:B0-----:R-:W-:-:S02]  /*15850*/  PRMT R4, R8, 0x6420, R9 ;  /* 0x0000642008047816 */ /* 0x001fc40000000009 */
[----:B------:R-:W-:Y:S02]  /*15860*/  PRMT R5, R8, 0x7531, R9 ;  /* 0x0000753108057816 */ /* 0x000fe40000000009 */
        /* <DEDUP_REMOVED lines=8> */
[----:B------:R-:W-:-:S05]  /*158f0*/  PRMT R11, R14, 0x7531, R15 ;  /* 0x000075310e0b7816 */ /* 0x000fca000000000f */
[----:B------:R1:W-:Y:S02]  /*15900*/  STSM.16.M88.4 [R18], R8 ;  /* 0x0000000812007844 */ /* 0x0003e40000000200 */
[C-C-:B-1----:R-:W-:Y:S02]  /*15910*/  PRMT R8, R4.reuse, 0x6420, R5.reuse ;  /* 0x0000642004087816 */ /* 0x142fe40000000005 */
[----:B------:R-:W-:Y:S02]  /*15920*/  PRMT R9, R4, 0x7531, R5 ;  /* 0x0000753104097816 */ /* 0x000fe40000000005 */
[C-C-:B------:R-:W-:Y:S02]  /*15930*/  PRMT R10, R6.reuse, 0x6420, R7.reuse ;  /* 0x00006420060a7816 */ /* 0x140fe40000000007 */
[----:B------:R-:W-:-:S05]  /*15940*/  PRMT R11, R6, 0x7531, R7 ;  /* 0x00007531060b7816 */ /* 0x000fca0000000007 */
[----:B------:R0:W-:Y:S04]  /*15950*/  STSM.16.M88.4 [R18+0x2000], R8 ;  /* 0x0020000812007844 */ /* 0x0001e80000000200 */
[----:B------:R-:W1:Y:S01]  /*15960*/  LDSM.16.MT88.4 R4, [R3+0xb400] ;  /* 0x00b400000304783b */ /* 0x000e620000004200 */
[----:B0-----:R-:W-:Y:S01]  /*15970*/  IMAD.IADD R18, R28, 0x1, R18 ;  /* 0x000000011c127824 */ /* 0x001fe200078e0212 */
[C-C-:B-1----:R-:W-:Y:S02]  /*15980*/  PRMT R12, R4.reuse, 0x6420, R5.reuse ;  /* 0x00006420040c7816 */ /* 0x142fe40000000005 */
[----:B------:R-:W-:Y:S02]  /*15990*/  PRMT R13, R4, 0x7531, R5 ;  /* 0x00007531040d7816 */ /* 0x000fe40000000005 */
[----:B------:R-:W-:-:S02]  /*159a0*/  PRMT R14, R6, 0x6420, R7 ;  /* 0x00006420060e7816 */ /* 0x000fc40000000007 */
[----:B------:R-:W-:Y:S02]  /*159b0*/  PRMT R15, R6, 0x7531, R7 ;  /* 0x00007531060f7816 */ /* 0x000fe40000000007 */
[----:B------:R-:W0:Y:S04]  /*159c0*/  LDSM.16.MT88.4 R4, [R2+0xb400] ;  /* 0x00b400000204783b */ /* 0x000e280000004200 */
[----:B------:R1:W-:Y:S01]  /*159d0*/  STSM.16.M88.4 [R18], R12 ;  /* 0x0000000c12007844 */ /* 0x0003e20000000200 */
        /* <DEDUP_REMOVED lines=13> */
.L_x_1149:
[----:B0-----:R0:W-:Y:S01]  /*15ab0*/  SYNCS.ARRIVE.TRANS64.A1T0 RZ, [R0+URZ+0x22850], RZ ;  /* 0x022850ff00ff79a7 */ /* 0x0011e2000810003f */
[----:B------:R-:W-:Y:S06]  /*15ac0*/  BAR.SYNC.DEFER_BLOCKING 0x2, 0x80 ;  /* 0x0082000000007b1d */ /* 0x000fec0000010000 */
[----:B------:R-:W-:Y:S05]  /*15ad0*/  @!P0 BRA `(.L_x_1150) ;  /* 0x0000000000048947 */ /* 0x000fea0003800000 */
[----:B------:R-:W-:Y:S01]  /*15ae0*/  BPT.TRAP 0x1 ;  /* 0x000000040000795c */ /* 0x000fe20000300000 */
.L_x_1150:
[----:B0-----:R-:W-:Y:S02]  /*15af0*/  VIADD R0, R0, 0x22880 ;  /* 0x0002288000007836 */ /* 0x001fe40000000000 */
[----:B------:R-:W-:Y:S02]  /*15b00*/  IMAD.MOV.U32 R4, RZ, RZ, R19 ;  /* 0x000000ffff047224 */ /* 0x000fe400078e0013 */
[----:B------:R-:W-:Y:S01]  /*15b10*/  IMAD.MOV.U32 R5, RZ, RZ, R23 ;  /* 0x000000ffff057224 */ /* 0x000fe200078e0017 */
[----:B------:R-:W-:-:S04]  /*15b20*/  PRMT R0, R35, 0x654, R0 ;  /* 0x0000065423007816 */ /* 0x000fc80000000000 */
[----:B------:R2:W-:Y:S01]  /*15b30*/  SYNCS.ARRIVE.TRANS64.RED.A1T0 RZ, [R0+URZ], RZ ;  /* 0x000000ff00ff79a7 */ /* 0x0005e2000810043f */
[----:B------:R-:W-:Y:S05]  /*15b40*/  @P2 BRA `(.L_x_1151) ;  /* 0xffffffec00842947 */ /* 0x000fea000383ffff */
.L_x_1131:
[----:B0-2---:R-:W0:Y:S01]  /*15b50*/  S2R R0, SR_TID.X ;  /* 0x0000000000007919 */ /* 0x005e220000002100 */
[----:B------:R-:W-:Y:S01]  /*15b60*/  BSSY B0, `(.L_x_1152) ;  /* 0x0000012000007945 */ /* 0x000fe20003800000 */
[----:B------:R-:W-:Y:S01]  /*15b70*/  IMAD.U32 R6, RZ, RZ, UR47 ;  /* 0x0000002fff067e24 */ /* 0x000fe2000f8e00ff */
[----:B0-----:R-:W-:-:S04]  /*15b80*/  LOP3.LUT R0, R0, 0x7f, RZ, 0xc0, !PT ;  /* 0x0000007f00007812 */ /* 0x001fc800078ec0ff */
[----:B------:R-:W-:-:S13]  /*15b90*/  ISETP.NE.AND P1, PT, R0, RZ, PT ;  /* 0x000000ff0000720c */ /* 0x000fda0003f25270 */
[----:B------:R-:W-:Y:S05]  /*15ba0*/  @P1 BRA `(.L_x_1153) ;  /* 0x0000000000341947 */ /* 0x000fea0003800000 */
[----:B------:R-:W0:Y:S01]  /*15bb0*/  S2R R7, SR_LANEID ;  /* 0x0000000000077919 */ /* 0x000e220000000000 */
[----:B------:R-:W-:Y:S01]  /*15bc0*/  VOTEU.ANY UR4, UPT, PT ;  /* 0x0000000000047886 */ /* 0x000fe200038e0100 */
[----:B------:R-:W2:Y:S01]  /*15bd0*/  LDC.64 R2, c[0x0][0xc80] ;  /* 0x00032000ff027b82 */ /* 0x000ea20000000a00 */
[----:B------:R-:W0:Y:S08]  /*15be0*/  FLO.U32 R0, UR4 ;  /* 0x0000000400007d00 */ /* 0x000e3000080e0000 */
[----:B------:R-:W2:Y:S01]  /*15bf0*/  POPC R5, UR4 ;  /* 0x0000000400057d09 */ /* 0x000ea20008000000 */
[----:B0-----:R-:W-:-:S13]  /*15c00*/  ISETP.EQ.U32.AND P0, PT, R0, R7, PT ;  /* 0x000000070000720c */ /* 0x001fda0003f02070 */
[----:B--2---:R-:W2:Y:S01]  /*15c10*/  @P0 ATOMG.E.ADD.STRONG.GPU PT, R3, desc[UR48][R2.64], R5 ;  /* 0x00000005020309a8 */ /* 0x004ea200081ee1f0 */
[----:B------:R-:W0:Y:S02]  /*15c20*/  S2R R4, SR_LTMASK ;  /* 0x0000000000047919 */ /* 0x000e240000003900 */
[----:B0-----:R-:W-:-:S04]  /*15c30*/  LOP3.LUT R4, R4, UR4, RZ, 0xc0, !PT ;  /* 0x0000000404047c12 */ /* 0x001fc8000f8ec0ff */
[----:B------:R-:W0:Y:S01]  /*15c40*/  POPC R7, R4 ;  /* 0x0000000400077309 */ /* 0x000e220000000000 */
[----:B--2---:R-:W0:Y:S02]  /*15c50*/  SHFL.IDX PT, R0, R3, R0, 0x1f ;  /* 0x00001f0003007589 */ /* 0x004e2400000e0000 */
[----:B0-----:R-:W-:-:S05]  /*15c60*/  IADD3 R0, R0, UR51, R7 ;  /* 0x0000003300007c10 */ /* 0x001fca000fffe007 */
[----:B------:R0:W-:Y:S02]  /*15c70*/  STL [R1+0xc], R0 ;  /* 0x00000c0001007387 */ /* 0x0001e40000100800 */
.L_x_1153:
[----:B------:R-:W-:Y:S05]  /*15c80*/  BSYNC B0 ;  /* 0x0000000000007941 */ /* 0x000fea0003800000 */
.L_x_1152:
[----:B------:R-:W-:-:S13]  /*15c90*/  ISETP.NE.AND P2, PT, R6, 0x3, PT ;  /* 0x000000030600780c */ /* 0x000fda0003f45270 */
[----:B------:R-:W-:Y:S05]  /*15ca0*/  @!P2 BRA `(.L_x_1154) ;  /* 0x000000000004a947 */ /* 0x000fea0003800000 */
[----:B------:R-:W-:Y:S01]  /*15cb0*/  BPT.TRAP 0x1 ;  /* 0x000000040000795c */ /* 0x000fe20000300000 */
.L_x_1154:
[----:B------:R-:W-:Y:S01]  /*15cc0*/  LOP3.LUT R3, R23, 0x1, RZ, 0x3c, !PT ;  /* 0x0000000117037812 */ /* 0x000fe200078e3cff */
[----:B-1----:R-:W-:Y:S01]  /*15cd0*/  IMAD R18, R19, 0x8, R17 ;  /* 0x0000000813127824 */ /* 0x002fe200078e0211 */
[----:B------:R-:W-:Y:S02]  /*15ce0*/  BSSY B0, `(.L_x_1155) ;  /* 0x0000004000007945 */ /* 0x000fe40003800000 */
[----:B------:R-:W-:-:S04]  /*15cf0*/  SHF.L.U32 R3, R3, 0x1f, RZ ;  /* 0x0000001f03037819 */ /* 0x000fc800000006ff */
[----:B------:R-:W1:Y:S02]  /*15d00*/  SYNCS.PHASECHK.TRANS64.TRYWAIT P0, [R18+URZ+0x22870], R3 ;  /* 0x02287003120075a7 */ /* 0x000e64000800017f */
[----:B-1----:R-:W-:Y:S05]  /*15d10*/  @!P0 BRA `(.L_x_1156) ;  /* 0x0000002800b48947 */ /* 0x002fea0003800000 */
.L_x_1240:
[----:B------:R-:W-:Y:S05]  /*15d20*/  BSYNC B0 ;  /* 0x0000000000007941 */ /* 0x000fea0003800000 */
.L_x_1155:
[----:B0-----:R-:W-:-:S05]  /*15d30*/  IMAD.U32 R0, RZ, RZ, UR50 ;  /* 0x00000032ff007e24 */ /* 0x001fca000f8e00ff */
[----:B------:R-:W-:-:S13]  /*15d40*/  ISETP.NE.AND P0, PT, R0, 0x3, PT ;  /* 0x000000030000780c */ /* 0x000fda0003f05270 */
[----:B------:R-:W-:Y:S05]  /*15d50*/  @!P0 BRA `(.L_x_1157) ;  /* 0x0000000000048947 */ /* 0x000fea0003800000 */
[----:B------:R-:W-:Y:S01]  /*15d60*/  BPT.TRAP 0x1 ;  /* 0x000000040000795c */ /* 0x000fe20000300000 */
.L_x_1157:
[----:B-1----:R-:W-:-:S04]  /*15d70*/  SHF.L.U32 R3, R23, 0x1f, RZ ;  /* 0x0000001f17037819 */ /* 0x002fc800000006ff */
[----:B------:R-:W0:Y:S02]  /*15d80*/  SYNCS.PHASECHK.TRANS64.TRYWAIT P0, [R18+URZ+0x22860], R3 ;  /* 0x02286003120075a7 */ /* 0x000e24000800017f */
[----:B0-----:R-:W-:Y:S05]  /*15d90*/  @!P0 BRA `(.L_x_1158) ;  /* 0x0000002800a88947 */ /* 0x001fea0003800000 */
.L_x_1241:
[----:B------:R-:W2:Y:S04]  /*15da0*/  LDL R0, [R1+0x4] ;  /* 0x0000040001007983 */ /* 0x000ea80000100800 */
[----:B------:R-:W3:Y:S01]  /*15db0*/  LDL R20, [R1] ;  /* 0x0000000001147983 */ /* 0x000ee20000100800 */
[----:B------:R-:W-:Y:S01]  /*15dc0*/  IMAD.SHL.U32 R2, R19, 0x4000, RZ ;  /* 0x0000400013027824 */ /* 0x000fe200078e00ff */
[----:B------:R-:W-:Y:S05]  /*15dd0*/  WARPSYNC.ALL ;  /* 0x0000000000007948 */ /* 0x000fea0003800000 */
[----:B------:R-:W-:-:S05]  /*15de0*/  IMAD.U32 R21, RZ, RZ, UR50 ;  /* 0x00000032ff157e24 */ /* 0x000fca000f8e00ff */
[----:B------:R-:W-:Y:S02]  /*15df0*/  ISETP.NE.AND P0, PT, R21, 0x3, PT ;  /* 0x000000031500780c */ /* 0x000fe40003f05270 */
[----:B--2---:R-:W-:Y:S02]  /*15e00*/  LOP3.LUT R0, R2, R0, RZ, 0xfc, !PT ;  /* 0x0000000002007212 */ /* 0x004fe400078efcff */
[----:B---3--:R-:W-:-:S03]  /*15e10*/  IADD3 R2, R17, R2, R20 ;  /* 0x0000000211027210 */ /* 0x008fc60007ffe014 */
[----:B------:R-:W-:Y:S01]  /*15e20*/  IMAD.IADD R0, R17, 0x1, R0 ;  /* 0x0000000111007824 */ /* 0x000fe200078e0200 */
[----:B------:R-:W-:-:S03]  /*15e30*/  IADD3 R20, R28, 0x400, R2 ;  /* 0x000004001c147810 */ /* 0x000fc60007ffe002 */
[----:B0-----:R-:W-:Y:S01]  /*15e40*/  IMAD.IADD R3, R31, 0x1, R0 ;  /* 0x000000011f037824 */ /* 0x001fe200078e0200 */
[----:B------:R-:W0:Y:S04]  /*15e50*/  LDSM.16.MT88.4 R4, [R0+0x8400] ;  /* 0x008400000004783b */ /* 0x000e280000004200 */
[----:B------:R-:W1:Y:S01]  /*15e60*/  LDSM.16.MT88.4 R8, [R3+0x8400] ;  /* 0x008400000308783b */ /* 0x000e620000004200 */
[C-C-:B0-----:R-:W-:Y:S02]  /*15e70*/  PRMT R12, R4.reuse, 0x6420, R5.reuse ;  /* 0x00006420040c7816 */ /* 0x141fe40000000005 */
[----:B------:R-:W-:Y:S02]  /*15e80*/  PRMT R13, R4, 0x7531, R5 ;  /* 0x00007531040d7816 */ /* 0x000fe40000000005 */
[----:B------:R-:W-:-:S02]  /*15e90*/  PRMT R14, R6, 0x6420, R7 ;  /* 0x00006420060e7816 */ /* 0x000fc40000000007 */
[----:B------:R-:W-:Y:S02]  /*15ea0*/  PRMT R15, R6, 0x7531, R7 ;  /* 0x00007531060f7816 */ /* 0x000fe40000000007 */
[C-C-:B-1----:R-:W-:Y:S02]  /*15eb0*/  PRMT R4, R8.reuse, 0x6420, R9.reuse ;  /* 0x0000642008047816 */ /* 0x142fe40000000009 */
[----:B------:R-:W-:Y:S01]  /*15ec0*/  PRMT R5, R8, 0x7531, R9 ;  /* 0x0000753108057816 */ /* 0x000fe20000000009 */
[----:B------:R-:W-:Y:S01]  /*15ed0*/  STSM.16.M88.4 [R2+0x400], R12 ;  /* 0x0004000c02007844 */ /* 0x000fe20000000200 */
[C-C-:B------:R-:W-:Y:S02]  /*15ee0*/  PRMT R6, R10.reuse, 0x6420, R11.reuse ;  /* 0x000064200a067816 */ /* 0x140fe4000000000b */
[----:B------:R-:W-:-:S05]  /*15ef0*/  PRMT R7, R10, 0x7531, R11 ;  /* 0x000075310a077816 */ /* 0x000fca000000000b */
[----:B------:R0:W-:Y:S04]  /*15f00*/  STSM.16.M88.4 [R2+0x2400], R4 ;  /* 0x0024000402007844 */ /* 0x0001e80000000200 */
[----:B------:R-:W1:Y:S04]  /*15f10*/  LDSM.16.MT88.4 R4, [R0+0x9400] ;  /* 0x009400000004783b */ /* 0x000e680000004200 */
[----:B------:R-:W2:Y:S01]  /*15f20*/  LDSM.16.MT88.4 R8, [R3+0x9400] ;  /* 0x009400000308783b */ /* 0x000ea20000004200 */
[----:B0-----:R-:W-:Y:S02]  /*15f30*/  IADD3 R2, R31, 0x400, R2 ;  /* 0x000004001f027810 */ /* 0x001fe40007ffe002 */
[----:B-1----:R-:W-:-:S02]  /*15f40*/  PRMT R12, R4, 0x6420, R5 ;  /* 0x00006420040c7816 */ /* 0x002fc40000000005 */
[----:B------:R-:W-:Y:S02]  /*15f50*/  PRMT R13, R4, 0x7531, R5 ;  /* 0x00007531040d7816 */ /* 0x000fe40000000005 */
[C-C-:B------:R-:W-:Y:S02]  /*15f60*/  PRMT R14, R6.reuse, 0x6420, R7.reuse ;  /* 0x00006420060e7816 */ /* 0x140fe40000000007 */
[----:B------:R-:W-:Y:S02]  /*15f70*/  PRMT R15, R6, 0x7531, R7 ;  /* 0x00007531060f7816 */ /* 0x000fe40000000007 */
[C-C-:B--2---:R-:W-:Y:S02]  /*15f80*/  PRMT R4, R8.reuse, 0x6420, R9.reuse ;  /* 0x0000642008047816 */ /* 0x144fe40000000009 */
[----:B------:R-:W-:Y:S01]  /*15f90*/  PRMT R5, R8, 0x7531, R9 ;  /* 0x0000753108057816 */ /* 0x000fe20000000009 */
[----:B------:R-:W-:Y:S01]  /*15fa0*/  STSM.16.M88.4 [R20], R12 ;  /* 0x0000000c14007844 */ /* 0x000fe20000000200 */
[----:B------:R-:W-:-:S02]  /*15fb0*/  PRMT R6, R10, 0x6420, R11 ;  /* 0x000064200a067816 */ /* 0x000fc4000000000b */
[----:B------:R-:W-:-:S05]  /*15fc0*/  PRMT R7, R10, 0x7531, R11 ;  /* 0x000075310a077816 */ /* 0x000fca000000000b */
[----:B------:R0:W-:Y:S04]  /*15fd0*/  STSM.16.M88.4 [R20+0x2000], R4 ;  /* 0x0020000414007844 */ /* 0x0001e80000000200 */
[----:B------:R-:W1:Y:S04]  /*15fe0*/  LDSM.16.MT88.4 R4, [R0+0xa400] ;  /* 0x00a400000004783b */ /* 0x000e680000004200 */
[----:B------:R-:W2:Y:S01]  /*15ff0*/  LDSM.16.MT88.4 R8, [R3+0xa400] ;  /* 0x00a400000308783b */ /* 0x000ea20000004200 */
[----:B0-----:R-:W-:Y:S01]  /*16000*/  IMAD.IADD R20, R28, 0x1, R2 ;  /* 0x000000011c147824 */ /* 0x001fe200078e0202 */
        /* <DEDUP_REMOVED lines=18> */
[----:B------:R0:W-:Y:S01]  /*16130*/  STSM.16.M88.4 [R20], R12 ;  /* 0x0000000c14007844 */ /* 0x0001e20000000200 */
        /* <DEDUP_REMOVED lines=11> */
.L_x_1159:
[----:B-1----:R1:W-:Y:S01]  /*161f0*/  SYNCS.ARRIVE.TRANS64.A1T0 RZ, [R18+URZ+0x22850], RZ ;  /* 0x022850ff12ff79a7 */ /* 0x0023e2000810003f */
[----:B------:R-:W-:Y:S06]  /*16200*/  BAR.SYNC.DEFER_BLOCKING 0x2, 0x80 ;  /* 0x0082000000007b1d */ /* 0x000fec0000010000 */
[----:B------:R-:W-:Y:S05]  /*16210*/  @!P2 BRA `(.L_x_1160) ;  /* 0x000000000004a947 */ /* 0x000fea0003800000 */
[----:B------:R-:W-:Y:S01]  /*16220*/  BPT.TRAP 0x1 ;  /* 0x000000040000795c */ /* 0x000fe20000300000 */
.L_x_1160:
[----:B-1----:R-:W-:Y:S02]  /*16230*/  VIADD R18, R18, 0x22880 ;  /* 0x0002288012127836 */ /* 0x002fe40000000000 */
[----:B------:R-:W-:-:S03]  /*16240*/  VIADD R19, R19, 0x1 ;  /* 0x0000000113137836 */ /* 0x000fc60000000000 */
[----:B------:R-:W-:Y:S02]  /*16250*/  PRMT R18, R35, 0x654, R18 ;  /* 0x0000065423127816 */ /* 0x000fe40000000012 */
[C---:B------:R-:W-:Y:S02]  /*16260*/  ISETP.NE.AND P0, PT, R19.reuse, 0x2, PT ;  /* 0x000000021300780c */ /* 0x040fe40003f05270 */
[----:B------:R1:W-:Y:S02]  /*16270*/  SYNCS.ARRIVE.TRANS64.RED.A1T0 RZ, [R18+URZ], RZ ;  /* 0x000000ff12ff79a7 */ /* 0x0003e4000810043f */
[----:B------:R-:W-:Y:S02]  /*16280*/  SEL R0, RZ, 0x1, P0 ;  /* 0x00000001ff007807 */ /* 0x000fe40000000000 */
[----:B------:R-:W-:Y:S02]  /*16290*/  SEL R19, R19, RZ, P0 ;  /* 0x000000ff13137207 */ /* 0x000fe40000000000 */
[----:B------:R-:W-:-:S07]  /*162a0*/  LOP3.LUT R23, R23, R0, RZ, 0x3c, !PT ;  /* 0x0000000017177212 */ /* 0x000fce00078e3cff */
.L_x_1103:
[----:B------:R-:W-:Y:S05]  /*162b0*/  BSYNC B7 ;  /* 0x0000000000077941 */ /* 0x000fea0003800000 */
.L_x_1101:
[----:B------:R3:W5:Y:S01]  /*162c0*/  LDL R2, [R1+0xc] ;  /* 0x00000c0001027983 */ /* 0x0007620000100800 */
[----:B------:R-:W-:-:S13]  /*162d0*/  LOP3.LUT P0, RZ, R16, 0x400, RZ, 0xc0, !PT ;  /* 0x0000040010ff7812 */ /* 0x000fda000780c0ff */
[----:B---3--:R-:W-:Y:S05]  /*162e0*/  @!P0 BRA `(.L_x_1161) ;  /* 0x0000000000248947 */ /* 0x008fea0003800000 */
[----:B------:R-:W3:Y:S08]  /*162f0*/  S2UR UR4, SR_CgaCtaId ;  /* 0x00000000000479c3 */ /* 0x000ef00000008800 */
[----:B------:R-:W-:Y:S01]  /*16300*/  BAR.SYNC.DEFER_BLOCKING 0x5, 0x180 ;  /* 0x0146000000007b1d */ /* 0x000fe20000010000 */
[----:B--2---:R-:W-:Y:S01]  /*16310*/  MOV R0, 0x400 ;  /* 0x0000040000007802 */ /* 0x004fe20000000f00 */
[----:B---3--:R-:W-:-:S05]  /*16320*/  IMAD.U32 R35, RZ, RZ, UR4 ;  /* 0x00000004ff237e24 */ /* 0x008fca000f8e00ff */
[----:B------:R-:W-:-:S05]  /*16330*/  LEA R17, R35, R0, 0x18 ;  /* 0x0000000023117211 */ /* 0x000fca00078ec0ff */
[----:B-----5:R-:W2:Y:S04]  /*16340*/  LDS R2, [R17+0x228d0] ;  /* 0x0228d00011027984 */ /* 0x020ea80000000800 */
[----:B--2---:R2:W-:Y:S01]  /*16350*/  STL [R1+0xc], R2 ;  /* 0x00000c0201007387 */ /* 0x0045e20000100800 */
[----:B------:R-:W-:Y:S06]  /*16360*/  BAR.ARV 0x4, 0x180 ;  /* 0x0106000000007b1d */ /* 0x000fec0000002000 */
[----:B------:R-:W-:Y:S05]  /*16370*/  BRA `(.L_x_1162) ;  /* 0x0000000000207947 */ /* 0x000fea0003800000 */
.L_x_1161:
[----:B------:R-:W3:Y:S01]  /*16380*/  @!P1 S2R R35, SR_CgaCtaId ;  /* 0x0000000000239919 */ /* 0x000ee20000008800 */
[----:B--2---:R-:W-:Y:S01]  /*16390*/  @!P1 MOV R0, 0x400 ;  /* 0x0000040000009802 */ /* 0x004fe20000000f00 */
[----:B------:R-:W-:Y:S03]  /*163a0*/  BAR.SYNC.DEFER_BLOCKING 0x4, 0x180 ;  /* 0x0106000000007b1d */ /* 0x000fe60000010000 */
[----:B---3--:R-:W-:-:S03]  /*163b0*/  @!P1 LEA R17, R35, R0, 0x18 ;  /* 0x0000000023119211 */ /* 0x008fc600078ec0ff */
[----:B-----5:R-:W2:Y:S04]  /*163c0*/  SHFL.IDX PT, R0, R2, RZ, 0x1f ;  /* 0x00001fff02007589 */ /* 0x020ea800000e0000 */
[----:B------:R3:W-:Y:S04]  /*163d0*/  @!P1 STS [R17+0x228d0], R2 ;  /* 0x0228d00211009388 */ /* 0x0007e80000000800 */
[----:B--2---:R3:W-:Y:S01]  /*163e0*/  STL [R1+0xc], R0 ;  /* 0x00000c0001007387 */ /* 0x0047e20000100800 */
[----:B------:R-:W-:Y:S06]  /*163f0*/  BAR.ARV 0x5, 0x180 ;  /* 0x0146000000007b1d */ /* 0x000fec0000002000 */
.L_x_1162:
[----:B---3--:R-:W3:Y:S01]  /*16400*/  LDL R0, [R1+0xc] ;  /* 0x00000c0001007983 */ /* 0x008ee20000100800 */
[----:B------:R-:W-:Y:S02]  /*16410*/  ULDC UR4, c[0x0][0xc38] ;  /* 0x00030e0000047ab9 */ /* 0x000fe40000000800 */
[----:B---3--:R-:W-:-:S13]  /*16420*/  ISETP.GE.AND P0, PT, R0, UR4, PT ;  /* 0x0000000400007c0c */ /* 0x008fda000bf06270 */
[----:B------:R-:W-:Y:S05]  /*16430*/  @!P0 BRA `(.L_x_1163) ;  /* 0xffffffbc00ac8947 */ /* 0x000fea000383ffff */
.L_x_1092:
[----:B------:R-:W3:Y:S01]  /*16440*/  LDL.LU R0, [R1+0x10] ;  /* 0x0000100001007983 */ /* 0x000ee20000300800 */
[----:B------:R-:W-:Y:S01]  /*16450*/  BSSY B0, `(.L_x_1164) ;  /* 0x000000b000007945 */ /* 0x000fe20003800000 */
[----:B0-----:R-:W0:Y:S01]  /*16460*/  S2R R5, SR_CgaCtaId ;  /* 0x0000000000057919 */ /* 0x001e220000008800 */
[----:B---3--:R-:W-:-:S05]  /*16470*/  VIADD R0, R0, 0x1 ;  /* 0x0000000100007836 */ /* 0x008fca0000000000 */
[----:B--2---:R-:W-:-:S04]  /*16480*/  LEA.HI R2, R0, R0, RZ, 0x1 ;  /* 0x0000000000027211 */ /* 0x004fc800078f08ff */
[----:B------:R-:W-:Y:S02]  /*16490*/  LOP3.LUT R3, R2, 0xfffffffe, RZ, 0xc0, !PT ;  /* 0xfffffffe02037812 */ /* 0x000fe400078ec0ff */
[----:B------:R-:W-:-:S03]  /*164a0*/  MOV R2, 0x400 ;  /* 0x0000040000027802 */ /* 0x000fc60000000f00 */
[----:B------:R-:W-:Y:S01]  /*164b0*/  IMAD.IADD R0, R0, 0x1, -R3 ;  /* 0x0000000100007824 */ /* 0x000fe200078e0a03 */
[----:B0-----:R-:W-:-:S04]  /*164c0*/  LEA R5, R5, R2, 0x18 ;  /* 0x0000000205057211 */ /* 0x001fc800078ec0ff */
[----:B------:R-:W-:-:S04]  /*164d0*/  SHF.L.U32 R0, R0, 0x1f, RZ ;  /* 0x0000001f00007819 */ /* 0x000fc800000006ff */
[----:B------:R-:W0:Y:S02]  /*164e0*/  SYNCS.PHASECHK.TRANS64.TRYWAIT P0, [R5+URZ+0x22820], R0 ;  /* 0x02282000050075a7 */ /* 0x000e24000800017f */
[----:B0-----:R-:W-:Y:S05]  /*164f0*/  @!P0 BRA `(.L_x_1165) ;  /* 0x0000002000e48947 */ /* 0x001fea0003800000 */
.L_x_1242:
[----:B------:R-:W-:Y:S05]  /*16500*/  BSYNC B0 ;  /* 0x0000000000007941 */ /* 0x000fea0003800000 */
.L_x_1164:
[----:B------:R-:W-:-:S03]  /*16510*/  UMOV UR4, 0xffffffff ;  /* 0xffffffff00047882 */ /* 0x000fc60000000000 */
[----:B------:R-:W-:Y:S05]  /*16520*/  BRA.DIV UR4, `(.L_x_1166) ;  /* 0x0000002204ec7947 */ /* 0x000fea000b800000 */
[----:B0-----:R-:W0:Y:S02]  /*16530*/  S2R R0, SR_TID.X ;  /* 0x0000000000007919 */ /* 0x001e240000002100 */
[----:B0-----:R-:W-:-:S04]  /*16540*/  SHF.R.U32.HI R0, RZ, 0x5, R0 ;  /* 0x00000005ff007819 */ /* 0x001fc80000011600 */
[----:B------:R-:W-:-:S05]  /*16550*/  LOP3.LUT R0, R0, 0x3, RZ, 0xc0, !PT ;  /* 0x0000000300007812 */ /* 0x000fca00078ec0ff */
[----:B------:R0:W2:Y:S02]  /*16560*/  SHFL.IDX PT, R14, R0, RZ, 0x1f ;  /* 0x00001fff000e7589 */ /* 0x0000a400000e0000 */
.L_x_1245:
[----:B--2---:R-:W-:Y:S01]  /*16570*/  ISETP.NE.AND P0, PT, R14, RZ, PT ;  /* 0x000000ff0e00720c */ /* 0x004fe20003f05270 */
[----:B------:R-:W-:-:S12]  /*16580*/  BSSY B0, `(.L_x_1167) ;  /* 0x000002c000007945 */ /* 0x000fd80003800000 */
[----:B------:R-:W-:Y:S05]  /*16590*/  @P0 BRA `(.L_x_1168) ;  /* 0x0000000000a80947 */ /* 0x000fea0003800000 */
[----:B------:R-:W-:-:S03]  /*165a0*/  UMOV UR4, 0xffffffff ;  /* 0xffffffff00047882 */ /* 0x000fc60000000000 */
[----:B------:R-:W-:Y:S05]  /*165b0*/  BRA.DIV UR4, `(.L_x_1169) ;  /* 0x0000002204fc7947 */ /* 0x000fea000b800000 */
[----:B------:R-:W-:-:S13]  /*165c0*/  ELECT P6, URZ, PT ;  /* 0x00000000003f782f */ /* 0x000fda00038c0000 */
.L_x_1248:
[----:B------:R-:W-:Y:S05]  /*165d0*/  @!P6 BRA `(.L_x_1168) ;  /* 0x000000000098e947 */ /* 0x000fea0003800000 */
[----:B------:R-:W-:-:S06]  /*165e0*/  ULOP3.LUT UR4, UR43, 0x2, URZ, 0xfc, !UPT ;  /* 0x000000022b047892 */ /* 0x000fcc000f8efc3f */
[----:B0-----:R-:W-:-:S05]  /*165f0*/  IMAD.U32 R0, RZ, RZ, UR4 ;  /* 0x00000004ff007e24 */ /* 0x001fca000f8e00ff */
[----:B------:R-:W-:-:S13]  /*16600*/  ISETP.NE.AND P0, PT, R0, 0x3, PT ;  /* 0x000000030000780c */ /* 0x000fda0003f05270 */
[----:B------:R-:W-:Y:S05]  /*16610*/  @!P0 BRA `(.L_x_1170) ;  /* 0x0000000000048947 */ /* 0x000fea0003800000 */
[----:B------:R-:W-:Y:S01]  /*16620*/  BPT.TRAP 0x1 ;  /* 0x000000040000795c */ /* 0x000fe20000300000 */
.L_x_1170:
[----:B------:R-:W-:Y:S01]  /*16630*/  IMAD R3, R19, 0x8, R5 ;  /* 0x0000000813037824 */ /* 0x000fe200078e0205 */
[----:B------:R-:W-:Y:S01]  /*16640*/  SHF.L.U32 R2, R23, 0x1f, RZ ;  /* 0x0000001f17027819 */ /* 0x000fe200000006ff */
[----:B------:R-:W-:-:S03]  /*16650*/  VIADD R19, R19, 0x1 ;  /* 0x0000000113137836 */ /* 0x000fc60000000000 */
[----:B------:R-:W0:Y:S02]  /*16660*/  SYNCS.PHASECHK.TRANS64.TRYWAIT P1, [R3+URZ+0x22840], R2 ;  /* 0x02284002030075a7 */ /* 0x000e24000802017f */
[----:B------:R-:W-:-:S04]  /*16670*/  ISETP.NE.AND P2, PT, R19, 0x2, PT ;  /* 0x000000021300780c */ /* 0x000fc80003f45270 */
[----:B------:R-:W-:Y:S01]  /*16680*/  SEL R0, RZ, 0x1, P2 ;  /* 0x00000001ff007807 */ /* 0x000fe20001000000 */
[----:B0-----:R-:W-:Y:S08]  /*16690*/  @!P1 BRA `(.L_x_1171) ;  /* 0x0000002000e49947 */ /* 0x001ff00003800000 */
.L_x_1249:
[----:B------:R-:W-:Y:S02]  /*166a0*/  SEL R19, R19, RZ, P2 ;  /* 0x000000ff13137207 */ /* 0x000fe40001000000 */
[----:B------:R-:W-:Y:S01]  /*166b0*/  LOP3.LUT R0, R23, R0, RZ, 0x3c, !PT ;  /* 0x0000000017007212 */ /* 0x000fe200078e3cff */
[----:B------:R-:W-:Y:S06]  /*166c0*/  @!P0 BRA `(.L_x_1172) ;  /* 0x0000000000048947 */ /* 0x000fec0003800000 */
[----:B------:R-:W-:Y:S01]  /*166d0*/  BPT.TRAP 0x1 ;  /* 0x000000040000795c */ /* 0x000fe20000300000 */
.L_x_1172:
[----:B------:R-:W-:Y:S01]  /*166e0*/  IMAD R19, R19, 0x8, R5 ;  /* 0x0000000813137824 */ /* 0x000fe200078e0205 */
[----:B------:R-:W-:-:S04]  /*166f0*/  SHF.L.U32 R0, R0, 0x1f, RZ ;  /* 0x0000001f00007819 */ /* 0x000fc800000006ff */
[----:B------:R-:W2:Y:S02]  /*16700*/  SYNCS.PHASECHK.TRANS64.TRYWAIT P1, [R19+URZ+0x22840], R0 ;  /* 0x02284000130075a7 */ /* 0x000ea4000802017f */
[----:B--2---:R-:W-:Y:S05]  /*16710*/  @!P1 BRA `(.L_x_1173) ;  /* 0x0000002000d89947 */ /* 0x004fea0003800000 */
.L_x_1250:
[----:B------:R-:W-:Y:S05]  /*16720*/  @!P0 BRA `(.L_x_1174) ;  /* 0x0000000000048947 */ /* 0x000fea0003800000 */
[----:B------:R-:W-:Y:S01]  /*16730*/  BPT.TRAP 0x1 ;  /* 0x000000040000795c */ /* 0x000fe20000300000 */
.L_x_1174:
[----:B------:R-:W3:Y:S02]  /*16740*/  SYNCS.PHASECHK.TRANS64.TRYWAIT P1, [R3+URZ+0x22860], R2 ;  /* 0x02286002030075a7 */ /* 0x000ee4000802017f */
[----:B---3--:R-:W-:Y:S05]  /*16750*/  @!P1 BRA `(.L_x_1175) ;  /* 0x0000002000dc9947 */ /* 0x008fea0003800000 */
.L_x_1251:
[----:B------:R-:W-:Y:S05]  /*16760*/  @!P0 BRA `(.L_x_1176) ;  /* 0x0000000000048947 */ /* 0x000fea0003800000 */
[----:B------:R-:W-:Y:S01]  /*16770*/  BPT.TRAP 0x1 ;  /* 0x000000040000795c */ /* 0x000fe20000300000 */
.L_x_1176:
[----:B------:R-:W4:Y:S02]  /*16780*/  SYNCS.PHASECHK.TRANS64.TRYWAIT P1, [R19+URZ+0x22860], R0 ;  /* 0x02286000130075a7 */ /* 0x000f24000802017f */
[----:B----4-:R-:W-:Y:S05]  /*16790*/  @!P1 BRA `(.L_x_1177) ;  /* 0x0000002000e09947 */ /* 0x010fea0003800000 */
.L_x_1252:
[----:B------:R-:W-:Y:S05]  /*167a0*/  @!P0 BRA `(.L_x_1178) ;  /* 0x0000000000048947 */ /* 0x000fea0003800000 */
[----:B------:R-:W-:Y:S01]  /*167b0*/  BPT.TRAP 0x1 ;  /* 0x000000040000795c */ /* 0x000fe20000300000 */
.L_x_1178:
[----:B------:R-:W5:Y:S02]  /*167c0*/  SYNCS.PHASECHK.TRANS64.TRYWAIT P1, [R3+URZ+0x22880], R2 ;  /* 0x02288002030075a7 */ /* 0x000f64000802017f */
[----:B-----5:R-:W-:Y:S05]  /*167d0*/  @!P1 BRA `(.L_x_1179) ;  /* 0x0000002000e49947 */ /* 0x020fea0003800000 */
.L_x_1253:
[----:B------:R-:W-:Y:S05]  /*167e0*/  @!P0 BRA `(.L_x_1180) ;  /* 0x0000000000048947 */ /* 0x000fea0003800000 */
[----:B------:R-:W-:Y:S01]  /*167f0*/  BPT.TRAP 0x1 ;  /* 0x000000040000795c */ /* 0x000fe20000300000 */
.L_x_1180:
[----:B------:R0:W0:Y:S02]  /*16800*/  SYNCS.PHASECHK.TRANS64.TRYWAIT P0, [R19+URZ+0x22880], R0 ;  /* 0x02288000130075a7 */ /* 0x000024000800017f */
[----:B0-----:R-:W-:Y:S05]  /*16810*/  @!P0 NANOSLEEP.SYNCS 0x989680 ;  /* 0x009896800000895d */ /* 0x001fea0003900000 */
[----:B------:R-:W0:Y:S02]  /*16820*/  @!P0 SYNCS.PHASECHK.TRANS64 P0, [R19+URZ+0x22880], R0 ;  /* 0x02288000130085a7 */ /* 0x000e24000800007f */
[----:B0-----:R-:W-:Y:S05]  /*16830*/  @!P0 BRA `(.L_x_1180) ;  /* 0xfffffffc00f08947 */ /* 0x001fea000383ffff */
.L_x_1168:
[----:B------:R-:W-:Y:S05]  /*16840*/  BSYNC B0 ;  /* 0x0000000000007941 */ /* 0x000fea0003800000 */
.L_x_1167:
[----:B------:R-:W-:Y:S05]  /*16850*/  EXIT ;  /* 0x000000000000794d */ /* 0x000fea0003800000 */
.L_x_997:
[----:B0-----:R-:W-:-:S04]  /*16860*/  IMAD.U32 R3, RZ, RZ, UR38 ;  /* 0x00000026ff037e24 */ /* 0x001fc8000f8e00ff */
[----:B------:R0:W1:Y:S03]  /*16870*/  SYNCS.PHASECHK.TRANS64.TRYWAIT P1, [R3+URZ+0x22800], R2 ;  /* 0x02280002030075a7 */ /* 0x000066000802017f */
[----:B-1----:R-:W-:Y:S05]  /*16880*/  @!P1 NANOSLEEP.SYNCS 0x989680 ;  /* 0x009896800000995d */ /* 0x002fea0003900000 */
[----:B------:R-:W1:Y:S02]  /*16890*/  @!P1 SYNCS.PHASECHK.TRANS64 P1, [R3+URZ+0x22800], R2 ;  /* 0x02280002030095a7 */ /* 0x000e64000802007f */
[----:B-1----:R-:W-:Y:S05]  /*168a0*/  @!P1 BRA `(.L_x_997) ;  /* 0xfffffffc00ec9947 */ /* 0x002fea000383ffff */
[----:B------:R-:W-:Y:S05]  /*168b0*/  BRA `(.L_x_1181) ;  /* 0xfffffeb000e07947 */ /* 0x000fea000383ffff */
.L_x_1001:
[----:B-1----:R1:W2:Y:S02]  /*168c0*/  SYNCS.PHASECHK.TRANS64.TRYWAIT P1, [R7+URZ+0x22830], R2 ;  /* 0x02283002070075a7 */ /* 0x0022a4000802017f */
[----:B--2---:R-:W-:Y:S05]  /*168d0*/  @!P1 NANOSLEEP.SYNCS 0x989680 ;  /* 0x009896800000995d */ /* 0x004fea0003900000 */
[----:B------:R-:W2:Y:S02]  /*168e0*/  @!P1 SYNCS.PHASECHK.TRANS64 P1, [R7+URZ+0x22830], R2 ;  /* 0x02283002070095a7 */ /* 0x000ea4000802007f */
[----:B--2---:R-:W-:Y:S05]  /*168f0*/  @!P1 BRA `(.L_x_1001) ;  /* 0xfffffffc00f09947 */ /* 0x004fea000383ffff */
[----:B------:R-:W-:Y:S05]  /*16900*/  BRA `(.L_x_1000) ;  /* 0xfffffeb000fc7947 */ /* 0x000fea000383ffff */
.L_x_1018:
[----:B-1----:R-:W-:-:S04]  /*16910*/  IMAD.U32 R5, RZ, RZ, UR6 ;  /* 0x00000006ff057e24 */ /* 0x002fc8000f8e00ff */
[----:B------:R1:W2:Y:S03]  /*16920*/  SYNCS.PHASECHK.TRANS64.TRYWAIT P1, [R5+URZ+0x22830], R4 ;  /* 0x02283004050075a7 */ /* 0x0002a6000802017f */
[----:B--2---:R-:W-:Y:S05]  /*16930*/  @!P1 NANOSLEEP.SYNCS 0x989680 ;  /* 0x009896800000995d */ /* 0x004fea0003900000 */
[----:B------:R-:W2:Y:S02]  /*16940*/  @!P1 SYNCS.PHASECHK.TRANS64 P1, [R5+URZ+0x22830], R4 ;  /* 0x02283004050095a7 */ /* 0x000ea4000802007f */
[----:B--2---:R-:W-:Y:S05]  /*16950*/  @!P1 BRA `(.L_x_1018) ;  /* 0xfffffffc00ec9947 */ /* 0x004fea000383ffff */
[----:B------:R-:W-:Y:S05]  /*16960*/  BRA `(.L_x_1015) ;  /* 0xfffffeec009c7947 */ /* 0x000fea000383ffff */
.L_x_1022:
[----:B-1----:R-:W-:-:S04]  /*16970*/  IMAD.U32 R5, RZ, RZ, UR6 ;  /* 0x00000006ff057e24 */ /* 0x002fc8000f8e00ff */
[----:B------:R1:W2:Y:S03]  /*16980*/  SYNCS.PHASECHK.TRANS64.TRYWAIT P1, [R5+URZ+0x22850], R4 ;  /* 0x02285004050075a7 */ /* 0x0002a6000802017f */
[----:B--2---:R-:W-:Y:S05]  /*16990*/  @!P1 NANOSLEEP.SYNCS 0x989680 ;  /* 0x009896800000995d */ /* 0x004fea0003900000 */
[----:B------:R-:W2:Y:S02]  /*169a0*/  @!P1 SYNCS.PHASECHK.TRANS64 P1, [R5+URZ+0x22850], R4 ;  /* 0x02285004050095a7 */ /* 0x000ea4000802007f */
[----:B--2---:R-:W-:Y:S05]  /*169b0*/  @!P1 BRA `(.L_x_1022) ;  /* 0xfffffffc00ec9947 */ /* 0x004fea000383ffff */
[----:B------:R-:W-:Y:S05]  /*169c0*/  BRA `(.L_x_1019) ;  /* 0xfffffef000487947 */ /* 0x000fea000383ffff */
.L_x_1041:
[----:B-1----:R-:W-:-:S04]  /*169d0*/  IMAD.U32 R5, RZ, RZ, UR6 ;  /* 0x00000006ff057e24 */ /* 0x002fc8000f8e00ff */
[----:B------:R1:W2:Y:S03]  /*169e0*/  SYNCS.PHASECHK.TRANS64.TRYWAIT P1, [R5+URZ+0x22830], R4 ;  /* 0x02283004050075a7 */ /* 0x0002a6000802017f */
[----:B--2---:R-:W-:Y:S05]  /*169f0*/  @!P1 NANOSLEEP.SYNCS 0x989680 ;  /* 0x009896800000995d */ /* 0x004fea0003900000 */
[----:B------:R-:W2:Y:S02]  /*16a00*/  @!P1 SYNCS.PHASECHK.TRANS64 P1, [R5+URZ+0x22830], R4 ;  /* 0x02283004050095a7 */ /* 0x000ea4000802007f */
[----:B--2---:R-:W-:Y:S05]  /*16a10*/  @!P1 BRA `(.L_x_1041) ;  /* 0xfffffffc00ec9947 */ /* 0x004fea000383ffff */
[----:B------:R-:W-:Y:S05]  /*16a20*/  BRA `(.L_x_1038) ;  /* 0xffffff2400f07947 */ /* 0x000fea000383ffff */
.L_x_1045:
[----:B-1----:R-:W-:-:S04]  /*16a30*/  IMAD.U32 R5, RZ, RZ, UR6 ;  /* 0x00000006ff057e24 */ /* 0x002fc8000f8e00ff */
[----:B------:R1:W2:Y:S03]  /*16a40*/  SYNCS.PHASECHK.TRANS64.TRYWAIT P1, [R5+URZ+0x22850], R4 ;  /* 0x02285004050075a7 */ /* 0x0002a6000802017f */
[----:B--2---:R-:W-:Y:S05]  /*16a50*/  @!P1 NANOSLEEP.SYNCS 0x989680 ;  /* 0x009896800000995d */ /* 0x004fea0003900000 */
[----:B------:R-:W2:Y:S02]  /*16a60*/  @!P1 SYNCS.PHASECHK.TRANS64 P1, [R5+URZ+0x22850], R4 ;  /* 0x02285004050095a7 */ /* 0x000ea4000802007f */
[----:B--2---:R-:W-:Y:S05]  /*16a70*/  @!P1 BRA `(.L_x_1045) ;  /* 0xfffffffc00ec9947 */ /* 0x004fea000383ffff */
[----:B------:R-:W-:Y:S05]  /*16a80*/  BRA `(.L_x_1042) ;  /* 0xffffff28009c7947 */ /* 0x000fea000383ffff */
.L_x_1053:
[----:B-1----:R-:W-:-:S04]  /*16a90*/  IMAD.U32 R5, RZ, RZ, UR6 ;  /* 0x00000006ff057e24 */ /* 0x002fc8000f8e00ff */
[----:B------:R1:W2:Y:S03]  /*16aa0*/  SYNCS.PHASECHK.TRANS64.TRYWAIT P1, [R5+URZ+0x22830], R4 ;  /* 0x02283004050075a7 */ /* 0x0002a6000802017f */
[----:B--2---:R-:W-:Y:S05]  /*16ab0*/  @!P1 NANOSLEEP.SYNCS 0x989680 ;  /* 0x009896800000995d */ /* 0x004fea0003900000 */
[----:B------:R-:W2:Y:S02]  /*16ac0*/  @!P1 SYNCS.PHASECHK.TRANS64 P1, [R5+URZ+0x22830], R4 ;  /* 0x02283004050095a7 */ /* 0x000ea4000802007f */
[----:B--2---:R-:W-:Y:S05]  /*16ad0*/  @!P1 BRA `(.L_x_1053) ;  /* 0xfffffffc00ec9947 */ /* 0x004fea000383ffff */
[----:B------:R-:W-:Y:S05]  /*16ae0*/  BRA `(.L_x_1050) ;  /* 0xffffff4c007c7947 */ /* 0x000fea000383ffff */
.L_x_1057:
[----:B-1----:R-:W-:-:S04]  /*16af0*/  IMAD.U32 R5, RZ, RZ, UR6 ;  /* 0x00000006ff057e24 */ /* 0x002fc8000f8e00ff */
[----:B------:R1:W2:Y:S03]  /*16b00*/  SYNCS.PHASECHK.TRANS64.TRYWAIT P1, [R5+URZ+0x22850], R4 ;  /* 0x02285004050075a7 */ /* 0x0002a6000802017f */
[----:B--2---:R-:W-:Y:S05]  /*16b10*/  @!P1 NANOSLEEP.SYNCS 0x989680 ;  /* 0x009896800000995d */ /* 0x004fea0003900000 */
[----:B------:R-:W2:Y:S02]  /*16b20*/  @!P1 SYNCS.PHASECHK.TRANS64 P1, [R5+URZ+0x22850], R4 ;  /* 0x02285004050095a7 */ /* 0x000ea4000802007f */
[----:B--2---:R-:W-:Y:S05]  /*16b30*/  @!P1 BRA `(.L_x_1057) ;  /* 0xfffffffc00ec9947 */ /* 0x004fea000383ffff */
[----:B------:R-:W-:Y:S05]  /*16b40*/  BRA `(.L_x_1054) ;  /* 0xffffff50001c7947 */ /* 0x000fea000383ffff */
.L_x_1072:
[----:B-1----:R-:W-:-:S04]  /*16b50*/  IMAD.U32 R7, RZ, RZ, UR5 ;  /* 0x00000005ff077e24 */ /* 0x002fc8000f8e00ff */
[----:B------:R1:W2:Y:S03]  /*16b60*/  SYNCS.PHASECHK.TRANS64.TRYWAIT P1, [R7+URZ+0x22850], R0 ;  /* 0x02285000070075a7 */ /* 0x0002a6000802017f */
[----:B--2---:R-:W-:Y:S05]  /*16b70*/  @!P1 NANOSLEEP.SYNCS 0x989680 ;  /* 0x009896800000995d */ /* 0x004fea0003900000 */
[----:B------:R-:W2:Y:S02]  /*16b80*/  @!P1 SYNCS.PHASECHK.TRANS64 P1, [R7+URZ+0x22850], R0 ;  /* 0x02285000070095a7 */ /* 0x000ea4000802007f */
[----:B--2---:R-:W-:Y:S05]  /*16b90*/  @!P1 BRA `(.L_x_1072) ;  /* 0xfffffffc00ec9947 */ /* 0x004fea000383ffff */
[----:B------:R-:W-:Y:S05]  /*16ba0*/  BRA `(.L_x_1071) ;  /* 0xffffff8400007947 */ /* 0x000fea000383ffff */
.L_x_1112:
[----:B------:R-:W2:Y:S01]  /*16bb0*/  S2R R18, SR_TID.X ;  /* 0x0000000000127919 */ /* 0x000ea20000002100 */
[----:B------:R-:W-:Y:S02]  /*16bc0*/  IMAD.MOV.U32 R12, RZ, RZ, RZ ;  /* 0x000000ffff0c7224 */ /* 0x000fe400078e00ff */
[----:B------:R-:W-:Y:S02]  /*16bd0*/  IMAD.MOV.U32 R11, RZ, RZ, 0x1f ;  /* 0x0000001fff0b7424 */ /* 0x000fe400078e00ff */
[----:B------:R-:W-:Y:S01]  /*16be0*/  IMAD.MOV.U32 R15, RZ, RZ, -0x1 ;  /* 0xffffffffff0f7424 */ /* 0x000fe200078e00ff */
[----:B--2---:R-:W-:-:S04]  /*16bf0*/  SHF.R.U32.HI R18, RZ, 0x5, R18 ;  /* 0x00000005ff127819 */ /* 0x004fc80000011612 */
[----:B------:R-:W-:-:S05]  /*16c00*/  LOP3.LUT R18, R18, 0x3, RZ, 0xc0, !PT ;  /* 0x0000000312127812 */ /* 0x000fca00078ec0ff */
[----:B------:R-:W-:-:S07]  /*16c10*/  IMAD.MOV.U32 R13, RZ, RZ, R18 ;  /* 0x000000ffff0d7224 */ /* 0x000fce00078e0012 */
[----:B01---5:R-:W-:Y:S05]  /*16c20*/  WARPSYNC.COLLECTIVE R15, `(.L_x_1182) ;  /* 0x000000000f087348 */ /* 0x023fea0003c00000 */
[----:B------:R2:W3:Y:S02]  /*16c30*/  SHFL.IDX P6, R14, R13, R12, R11 ;  /* 0x0000000c0d0e7389 */ /* 0x0004e400000c000b */
[----:B0123-5:R-:W-:Y:S01]  /*16c40*/  ENDCOLLECTIVE ;  /* 0x000000000000791b */ /* 0x02ffe20003800000 */
.L_x_1182:
[----:B------:R-:W-:Y:S05]  /*16c50*/  BRA `(.L_x_1183) ;  /* 0xffffffc400847947 */ /* 0x000fea000383ffff */
.L_x_1115:
[----:B0-----:R0:W1:Y:S02]  /*16c60*/  SYNCS.PHASECHK.TRANS64.TRYWAIT P0, [R0+URZ+0x22880], R21 ;  /* 0x02288015000075a7 */ /* 0x001064000800017f */
[----:B-1----:R-:W-:Y:S05]  /*16c70*/  @!P0 NANOSLEEP.SYNCS 0x989680 ;  /* 0x009896800000895d */ /* 0x002fea0003900000 */
[----:B------:R-:W1:Y:S02]  /*16c80*/  @!P0 SYNCS.PHASECHK.TRANS64 P0, [R0+URZ+0x22880], R21 ;  /* 0x02288015000085a7 */ /* 0x000e64000800007f */
[----:B-1----:R-:W-:Y:S05]  /*16c90*/  @!P0 BRA `(.L_x_1115) ;  /* 0xfffffffc00f08947 */ /* 0x002fea000383ffff */
[----:B------:R-:W-:Y:S05]  /*16ca0*/  BRA `(.L_x_1184) ;  /* 0xffffffc800287947 */ /* 0x000fea000383ffff */
.L_x_1116:
[----:B------:R-:W-:Y:S01]  /*16cb0*/  BSSY B0, `(.L_x_1185) ;  /* 0x0000008000007945 */ /* 0x000fe20003800000 */
[----:B------:R-:W-:Y:S02]  /*16cc0*/  IMAD.MOV.U32 R13, RZ, RZ, R9 ;  /* 0x000000ffff0d7224 */ /* 0x000fe400078e0009 */
[----:B------:R-:W-:Y:S02]  /*16cd0*/  IMAD.MOV.U32 R12, RZ, RZ, RZ ;  /* 0x000000ffff0c7224 */ /* 0x000fe400078e00ff */
[----:B------:R-:W-:Y:S02]  /*16ce0*/  IMAD.MOV.U32 R11, RZ, RZ, 0x1c1f ;  /* 0x00001c1fff0b7424 */ /* 0x000fe400078e00ff */
[----:B------:R-:W-:-:S07]  /*16cf0*/  IMAD.MOV.U32 R15, RZ, RZ, -0x1 ;  /* 0xffffffffff0f7424 */ /* 0x000fce00078e00ff */
[----:B0-----:R-:W-:Y:S05]  /*16d00*/  WARPSYNC.COLLECTIVE R15, `(.L_x_1186) ;  /* 0x000000000f087348 */ /* 0x001fea0003c00000 */
[----:B------:R1:W2:Y:S02]  /*16d10*/  SHFL.IDX P6, R14, R13, R12, R11 ;  /* 0x0000000c0d0e7389 */ /* 0x0002a400000c000b */
[----:B012---:R-:W-:Y:S01]  /*16d20*/  ENDCOLLECTIVE ;  /* 0x000000000000791b */ /* 0x007fe20003800000 */
.L_x_1186:
[----:B------:R-:W-:Y:S05]  /*16d30*/  BSYNC B0 ;  /* 0x0000000000007941 */ /* 0x000fea0003800000 */
.L_x_1185:
[----:B------:R-:W-:Y:S01]  /*16d40*/  IMAD.MOV.U32 R13, RZ, RZ, R10 ;  /* 0x000000ffff0d7224 */ /* 0x000fe200078e000a */
[----:B------:R-:W-:Y:S01]  /*16d50*/  LOP3.LUT P2, RZ, R16, 0x2, RZ, 0xc0, !PT ;  /* 0x0000000210ff7812 */ /* 0x000fe2000784c0ff */
[----:B------:R-:W-:Y:S01]  /*16d60*/  IMAD.MOV.U32 R12, RZ, RZ, RZ ;  /* 0x000000ffff0c7224 */ /* 0x000fe200078e00ff */
[----:B------:R-:W-:Y:S01]  /*16d70*/  IADD3 R6, R17, R6, R29 ;  /* 0x0000000611067210 */ /* 0x000fe20007ffe01d */
[----:B------:R-:W-:Y:S01]  /*16d80*/  IMAD.MOV.U32 R11, RZ, RZ, 0x1c1f ;  /* 0x00001c1fff0b7424 */ /* 0x000fe200078e00ff */
[C---:B------:R-:W-:Y:S01]  /*16d90*/  ISETP.GE.AND P3, PT, R8.reuse, 0x21, PT ;  /* 0x000000210800780c */ /* 0x040fe20003f66270 */
[----:B------:R-:W-:Y:S01]  /*16da0*/  IMAD.MOV.U32 R15, RZ, RZ, -0x1 ;  /* 0xffffffffff0f7424 */ /* 0x000fe200078e00ff */
[----:B------:R-:W-:Y:S01]  /*16db0*/  ISETP.GE.AND P5, PT, R8, 0x61, PT ;  /* 0x000000610800780c */ /* 0x000fe20003fa6270 */
[----:B------:R-:W-:Y:S02]  /*16dc0*/  IMAD.MOV.U32 R3, RZ, RZ, R14 ;  /* 0x000000ffff037224 */ /* 0x000fe400078e000e */
[----:B------:R-:W-:-:S10]  /*16dd0*/  IMAD.IADD R7, R30, 0x1, R6 ;  /* 0x000000011e077824 */ /* 0x000fd400078e0206 */
[----:B------:R-:W-:Y:S05]  /*16de0*/  WARPSYNC.COLLECTIVE R15, `(.L_x_1187) ;  /* 0x000000000f087348 */ /* 0x000fea0003c00000 */
[----:B------:R0:W1:Y:S02]  /*16df0*/  SHFL.IDX P6, R14, R13, R12, R11 ;  /* 0x0000000c0d0e7389 */ /* 0x00006400000c000b */
[----:B01----:R-:W-:Y:S01]  /*16e00*/  ENDCOLLECTIVE ;  /* 0x000000000000791b */ /* 0x003fe20003800000 */
.L_x_1187:
[----:B------:R-:W-:Y:S02]  /*16e10*/  IMAD.MOV.U32 R13, RZ, RZ, R9 ;  /* 0x000000ffff0d7224 */ /* 0x000fe400078e0009 */
[----:B------:R-:W-:Y:S02]  /*16e20*/  IMAD.MOV.U32 R12, RZ, RZ, 0x1 ;  /* 0x00000001ff0c7424 */ /* 0x000fe400078e00ff */
[----:B------:R-:W-:-:S07]  /*16e30*/  IMAD.MOV.U32 R2, RZ, RZ, R14 ;  /* 0x000000ffff027224 */ /* 0x000fce00078e000e */
[----:B------:R-:W-:Y:S05]  /*16e40*/  WARPSYNC.COLLECTIVE R15, `(.L_x_1188) ;  /* 0x000000000f087348 */ /* 0x000fea0003c00000 */
[----:B------:R0:W1:Y:S02]  /*16e50*/  SHFL.IDX P6, R14, R13, R12, R11 ;  /* 0x0000000c0d0e7389 */ /* 0x00006400000c000b */
[----:B01----:R-:W-:Y:S01]  /*16e60*/  ENDCOLLECTIVE ;  /* 0x000000000000791b */ /* 0x003fe20003800000 */
.L_x_1188:
        /* <DEDUP_REMOVED lines=14> */
.L_x_1189:
[----:B------:R-:W-:Y:S02]  /*16f50*/  IMAD.MOV.U32 R13, RZ, RZ, R9 ;  /* 0x000000ffff0d7224 */ /* 0x000fe400078e0009 */
[----:B------:R-:W-:Y:S02]  /*16f60*/  IMAD.MOV.U32 R12, RZ, RZ, 0x2 ;  /* 0x00000002ff0c7424 */ /* 0x000fe400078e00ff */
[----:B------:R-:W-:-:S07]  /*16f70*/  IMAD.MOV.U32 R2, RZ, RZ, R14 ;  /* 0x000000ffff027224 */ /* 0x000fce00078e000e */
[----:B------:R-:W-:Y:S05]  /*16f80*/  WARPSYNC.COLLECTIVE R15, `(.L_x_1190) ;  /* 0x000000000f087348 */ /* 0x000fea0003c00000 */
[----:B------:R0:W1:Y:S02]  /*16f90*/  SHFL.IDX P6, R14, R13, R12, R11 ;  /* 0x0000000c0d0e7389 */ /* 0x00006400000c000b */
[----:B01----:R-:W-:Y:S01]  /*16fa0*/  ENDCOLLECTIVE ;  /* 0x000000000000791b */ /* 0x003fe20003800000 */
.L_x_1190:
        /* <DEDUP_REMOVED lines=14> */
.L_x_1191:
[----:B------:R-:W-:Y:S02]  /*17090*/  IMAD.MOV.U32 R13, RZ, RZ, R9 ;  /* 0x000000ffff0d7224 */ /* 0x000fe400078e0009 */
[----:B------:R-:W-:Y:S02]  /*170a0*/  IMAD.MOV.U32 R12, RZ, RZ, 0x3 ;  /* 0x00000003ff0c7424 */ /* 0x000fe400078e00ff */
[----:B------:R-:W-:-:S07]  /*170b0*/  IMAD.MOV.U32 R2, RZ, RZ, R14 ;  /* 0x000000ffff027224 */ /* 0x000fce00078e000e */
[----:B------:R-:W-:Y:S05]  /*170c0*/  WARPSYNC.COLLECTIVE R15, `(.L_x_1192) ;  /* 0x000000000f087348 */ /* 0x000fea0003c00000 */
[----:B------:R0:W1:Y:S02]  /*170d0*/  SHFL.IDX P6, R14, R13, R12, R11 ;  /* 0x0000000c0d0e7389 */ /* 0x00006400000c000b */
[----:B01----:R-:W-:Y:S01]  /*170e0*/  ENDCOLLECTIVE ;  /* 0x000000000000791b */ /* 0x003fe20003800000 */
.L_x_1192:
        /* <DEDUP_REMOVED lines=14> */
.L_x_1193:
[----:B------:R-:W-:Y:S01]  /*171d0*/  @!PT LDS RZ, [RZ] ;  /* 0x00000000fffff984 */ /* 0x000fe20000000800 */
[----:B------:R-:W-:Y:S01]  /*171e0*/  @!PT LDS RZ, [RZ] ;  /* 0x00000000fffff984 */ /* 0x000fe20000000800 */
[----:B------:R-:W-:Y:S01]  /*171f0*/  @!PT LDS RZ, [RZ] ;  /* 0x00000000fffff984 */ /* 0x000fe20000000800 */
[----:B------:R0:W-:Y:S02]  /*17200*/  LDGSTS.E.BYPASS.LTC128B.128 [R7+0xa400], desc[UR48][R2.64+0x40], !P0 ;  /* 0x0a40004002077fae */ /* 0x0001e4000c101d70 */
[----:B0-----:R-:W-:Y:S01]  /*17210*/  IMAD.MOV.U32 R2, RZ, RZ, R14 ;  /* 0x000000ffff027224 */ /* 0x001fe200078e000e */
[----:B------:R-:W-:Y:S06]  /*17220*/  BRA `(.L_x_1194) ;  /* 0xffffffc400bc7947 */ /* 0x000fec000383ffff */
.L_x_1121:
[----:B---3--:R3:W4:Y:S02]  /*17230*/  SYNCS.PHASECHK.TRANS64.TRYWAIT P0, [R0+URZ+0x22840], R21 ;  /* 0x02284015000075a7 */ /* 0x008724000800017f */
[----:B----4-:R-:W-:Y:S05]  /*17240*/  @!P0 NANOSLEEP.SYNCS 0x989680 ;  /* 0x009896800000895d */ /* 0x010fea0003900000 */
[----:B------:R-:W4:Y:S02]  /*17250*/  @!P0 SYNCS.PHASECHK.TRANS64 P0, [R0+URZ+0x22840], R21 ;  /* 0x02284015000085a7 */ /* 0x000f24000800007f */
[----:B----4-:R-:W-:Y:S05]  /*17260*/  @!P0 BRA `(.L_x_1121) ;  /* 0xfffffffc00f08947 */ /* 0x010fea000383ffff */
[----:B------:R-:W-:Y:S05]  /*17270*/  BRA `(.L_x_1195) ;  /* 0xffffffc8001c7947 */ /* 0x000fea000383ffff */
.L_x_1122:
        /* <DEDUP_REMOVED lines=8> */
.L_x_1197:
[----:B------:R-:W-:Y:S05]  /*17300*/  BSYNC B0 ;  /* 0x0000000000007941 */ /* 0x000fea0003800000 */
.L_x_1196:
[----:B------:R-:W-:Y:S01]  /*17310*/  IMAD.MOV.U32 R13, RZ, RZ, R4 ;  /* 0x000000ffff0d7224 */ /* 0x000fe200078e0004 */
[----:B------:R-:W-:Y:S01]  /*17320*/  LOP3.LUT R16, R16, 0xf7ffffff, RZ, 0xc0, !PT ;  /* 0xf7ffffff10107812 */ /* 0x000fe200078ec0ff */
[----:B------:R-:W-:Y:S02]  /*17330*/  IMAD.MOV.U32 R12, RZ, RZ, RZ ;  /* 0x000000ffff0c7224 */ /* 0x000fe400078e00ff */
[----:B------:R-:W-:Y:S01]  /*17340*/  IMAD.MOV.U32 R11, RZ, RZ, 0x1c1f ;  /* 0x00001c1fff0b7424 */ /* 0x000fe200078e00ff */
[----:B------:R-:W-:Y:S01]  /*17350*/  @P5 LOP3.LUT R16, R16, 0x8000000, RZ, 0xfc, !PT ;  /* 0x0800000010105812 */ /* 0x000fe200078efcff */
[----:B------:R-:W-:Y:S02]  /*17360*/  IMAD.MOV.U32 R15, RZ, RZ, -0x1 ;  /* 0xffffffffff0f7424 */ /* 0x000fe400078e00ff */
[----:B------:R-:W-:Y:S01]  /*17370*/  IMAD.MOV.U32 R2, RZ, RZ, R14 ;  /* 0x000000ffff027224 */ /* 0x000fe200078e000e */
[----:B------:R-:W-:Y:S01]  /*17380*/  LOP3.LUT P5, RZ, R16, 0x8, RZ, 0xc0, !PT ;  /* 0x0000000810ff7812 */ /* 0x000fe200078ac0ff */
[----:B------:R-:W-:-:S12]  /*17390*/  @P4 IMAD.IADD R7, R17, 0x1, R6 ;  /* 0x0000000111074824 */ /* 0x000fd800078e0206 */
[----:B------:R-:W-:Y:S05]  /*173a0*/  WARPSYNC.COLLECTIVE R15, `(.L_x_1198) ;  /* 0x000000000f087348 */ /* 0x000fea0003c00000 */
[----:B------:R0:W1:Y:S02]  /*173b0*/  SHFL.IDX P6, R14, R13, R12, R11 ;  /* 0x0000000c0d0e7389 */ /* 0x00006400000c000b */
[----:B01----:R-:W-:Y:S01]  /*173c0*/  ENDCOLLECTIVE ;  /* 0x000000000000791b */ /* 0x003fe20003800000 */
.L_x_1198:
[----:B------:R-:W-:Y:S02]  /*173d0*/  @P3 IMAD.IADD R9, R17, 0x1, R6 ;  /* 0x0000000111093824 */ /* 0x000fe400078e0206 */
[----:B------:R-:W-:Y:S02]  /*173e0*/  IMAD.MOV.U32 R13, RZ, RZ, R5 ;  /* 0x000000ffff0d7224 */ /* 0x000fe400078e0005 */
[----:B------:R-:W-:Y:S01]  /*173f0*/  IMAD.MOV.U32 R12, RZ, RZ, 0x1 ;  /* 0x00000001ff0c7424 */ /* 0x000fe200078e00ff */
[----:B------:R-:W-:Y:S02]  /*17400*/  LOP3.LUT P6, RZ, R16, 0x10, RZ, 0xc0, !PT ;  /* 0x0000001010ff7812 */ /* 0x000fe400078cc0ff */
[----:B------:R-:W-:-:S05]  /*17410*/  @P4 IADD3 R14, P0, R32, R14, RZ ;  /* 0x0000000e200e4210 */ /* 0x000fca0007f1e0ff */
[----:B------:R-:W-:Y:S02]  /*17420*/  @P4 IMAD.X R3, RZ, RZ, R2, P0 ;  /* 0x000000ffff034224 */ /* 0x000fe400000e0602 */
[----:B------:R-:W-:-:S05]  /*17430*/  @P4 IMAD.MOV.U32 R2, RZ, RZ, R14 ;  /* 0x000000ffff024224 */ /* 0x000fca00078e000e */
[----:B------:R-:W-:Y:S01]  /*17440*/  @!PT LDS RZ, [RZ] ;  /* 0x00000000fffff984 */ /* 0x000fe20000000800 */
[----:B------:R-:W-:Y:S01]  /*17450*/  @!PT LDS RZ, [RZ] ;  /* 0x00000000fffff984 */ /* 0x000fe20000000800 */
[----:B------:R-:W-:Y:S01]  /*17460*/  @!PT LDS RZ, [RZ] ;  /* 0x00000000fffff984 */ /* 0x000fe20000000800 */
[----:B------:R0:W-:Y:S02]  /*17470*/  @P4 LDGSTS.E.BYPASS.LTC128B.128 [R7+0x16400], desc[UR48][R2.64], !P6 ;  /* 0x1640000002074fae */ /* 0x0001e4000f101d70 */
[----:B0-----:R-:W-:Y:S05]  /*17480*/  WARPSYNC.COLLECTIVE R15, `(.L_x_1199) ;  /* 0x000000000f087348 */ /* 0x001fea0003c00000 */
[----:B------:R1:W2:Y:S02]  /*17490*/  SHFL.IDX P6, R14, R13, R12, R11 ;  /* 0x0000000c0d0e7389 */ /* 0x0002a400000c000b */
[----:B012---:R-:W-:Y:S01]  /*174a0*/  ENDCOLLECTIVE ;  /* 0x000000000000791b */ /* 0x007fe20003800000 */
.L_x_1199:
        /* <DEDUP_REMOVED lines=12> */
.L_x_1200:
[----:B------:R-:W-:Y:S02]  /*17570*/  IMAD.MOV.U32 R13, RZ, RZ, R5 ;  /* 0x000000ffff0d7224 */ /* 0x000fe400078e0005 */
[----:B------:R-:W-:Y:S01]  /*17580*/  IMAD.MOV.U32 R12, RZ, RZ, 0x2 ;  /* 0x00000002ff0c7424 */ /* 0x000fe200078e00ff */
[----:B------:R-:W-:-:S05]  /*17590*/  @P3 IADD3 R14, P0, R32, R14, RZ ;  /* 0x0000000e200e3210 */ /* 0x000fca0007f1e0ff */
[----:B------:R-:W-:Y:S02]  /*175a0*/  @P3 IMAD.X R21, RZ, RZ, R2, P0 ;  /* 0x000000ffff153224 */ /* 0x000fe400000e0602 */
[----:B------:R-:W-:-:S07]  /*175b0*/  @P3 IMAD.MOV.U32 R2, RZ, RZ, R14 ;  /* 0x000000ffff023224 */ /* 0x000fce00078e000e */
[----:B------:R-:W-:Y:S05]  /*175c0*/  WARPSYNC.COLLECTIVE R15, `(.L_x_1201) ;  /* 0x000000000f087348 */ /* 0x000fea0003c00000 */
[----:B------:R0:W1:Y:S02]  /*175d0*/  SHFL.IDX P6, R14, R13, R12, R11 ;  /* 0x0000000c0d0e7389 */ /* 0x00006400000c000b */
[----:B01----:R-:W-:Y:S01]  /*175e0*/  ENDCOLLECTIVE ;  /* 0x000000000000791b */ /* 0x003fe20003800000 */
.L_x_1201:
[----:B------:R-:W-:-:S05]  /*175f0*/  @P3 IMAD.MOV.U32 R3, RZ, RZ, R21 ;  /* 0x000000ffff033224 */ /* 0x000fca00078e0015 */
[----:B------:R-:W-:Y:S01]  /*17600*/  @!PT LDS RZ, [RZ] ;  /* 0x00000000fffff984 */ /* 0x000fe20000000800 */
[----:B------:R-:W-:Y:S01]  /*17610*/  @!PT LDS RZ, [RZ] ;  /* 0x00000000fffff984 */ /* 0x000fe20000000800 */
[----:B------:R-:W-:Y:S01]  /*17620*/  @!PT LDS RZ, [RZ] ;  /* 0x00000000fffff984 */ /* 0x000fe20000000800 */
[----:B------:R-:W-:Y:S04]  /*17630*/  @P3 LDGSTS.E.BYPASS.LTC128B.128 [R9+0x16c00], desc[UR48][R2.64], !P4 ;  /* 0x16c0000002093fae */ /* 0x000fe8000e101d70 */
[----:B------:R-:W-:Y:S01]  /*17640*/  @P3 LDGSTS.E.BYPASS.LTC128B.128 [R9+0x18c00], desc[UR48][R2.64+0x40], !P5 ;  /* 0x18c0004002093fae */ /* 0x000fe2000e901d70 */
[----:B------:R-:W-:-:S03]  /*17650*/  IMAD.MOV.U32 R13, RZ, RZ, R4 ;  /* 0x000000ffff0d7224 */ /* 0x000fc600078e0004 */
[----:B------:R0:W-:Y:S02]  /*17660*/  @P3 LDGSTS.E.BYPASS.LTC128B.128 [R9+0x1ac00], desc[UR48][R2.64+0x80], !P1 ;  /* 0x1ac0008002093fae */ /* 0x0001e4000c901d70 */
[----:B0-----:R-:W-:-:S07]  /*17670*/  IMAD.MOV.U32 R2, RZ, RZ, R14 ;  /* 0x000000ffff027224 */ /* 0x001fce00078e000e */
[----:B------:R-:W-:Y:S05]  /*17680*/  WARPSYNC.COLLECTIVE R15, `(.L_x_1202) ;  /* 0x000000000f087348 */ /* 0x000fea0003c00000 */
[----:B------:R0:W1:Y:S02]  /*17690*/  SHFL.IDX P6, R14, R13, R12, R11 ;  /* 0x0000000c0d0e7389 */ /* 0x00006400000c000b */
[----:B01----:R-:W-:Y:S01]  /*176a0*/  ENDCOLLECTIVE ;  /* 0x000000000000791b */ /* 0x003fe20003800000 */
.L_x_1202:
        /* <DEDUP_REMOVED lines=8> */
.L_x_1203:
[----:B------:R-:W-:-:S05]  /*17730*/  @P2 IMAD.MOV.U32 R3, RZ, RZ, R21 ;  /* 0x000000ffff032224 */ /* 0x000fca00078e0015 */
[----:B------:R-:W-:Y:S01]  /*17740*/  @!PT LDS RZ, [RZ] ;  /* 0x00000000fffff984 */ /* 0x000fe20000000800 */
[----:B------:R-:W-:Y:S01]  /*17750*/  @!PT LDS RZ, [RZ] ;  /* 0x00000000fffff984 */ /* 0x000fe20000000800 */
[----:B------:R-:W-:Y:S01]  /*17760*/  @!PT LDS RZ, [RZ] ;  /* 0x00000000fffff984 */ /* 0x000fe20000000800 */
[----:B------:R0:W-:Y:S04]  /*17770*/  @P2 LDGSTS.E.BYPASS.LTC128B.128 [R7+0x17400], desc[UR48][R2.64], !P4 ;  /* 0x1740000002072fae */ /* 0x0001e8000e101d70 */
[----:B------:R0:W-:Y:S01]  /*17780*/  @P2 LDGSTS.E.BYPASS.LTC128B.128 [R7+0x19400], desc[UR48][R2.64+0x40], !P5 ;  /* 0x1940004002072fae */ /* 0x0001e2000e901d70 */
[----:B------:R-:W-:Y:S01]  /*17790*/  LOP3.LUT P5, RZ, R16, 0x8000000, RZ, 0xc0, !PT ;  /* 0x0800000010ff7812 */ /* 0x000fe200078ac0ff */
[----:B------:R-:W-:Y:S02]  /*177a0*/  IMAD.MOV.U32 R13, RZ, RZ, R4 ;  /* 0x000000ffff0d7224 */ /* 0x000fe400078e0004 */
[----:B------:R0:W-:Y:S01]  /*177b0*/  @P2 LDGSTS.E.BYPASS.LTC128B.128 [R7+0x1b400], desc[UR48][R2.64+0x80], !P1 ;  /* 0x1b40008002072fae */ /* 0x0001e2000c901d70 */
[----:B------:R-:W-:-:S09]  /*177c0*/  IMAD.MOV.U32 R5, RZ, RZ, R14 ;  /* 0x000000ffff057224 */ /* 0x000fd200078e000e */
[----:B0-----:R-:W-:Y:S05]  /*177d0*/  WARPSYNC.COLLECTIVE R15, `(.L_x_1204) ;  /* 0x000000000f087348 */ /* 0x001fea0003c00000 */
[----:B------:R1:W2:Y:S02]  /*177e0*/  SHFL.IDX P6, R14, R13, R12, R11 ;  /* 0x0000000c0d0e7389 */ /* 0x0002a400000c000b */
[----:B012---:R-:W-:Y:S01]  /*177f0*/  ENDCOLLECTIVE ;  /* 0x000000000000791b */ /* 0x007fe20003800000 */
.L_x_1204:
[----:B------:R-:W-:Y:S05]  /*17800*/  BRA `(.L_x_1205) ;  /* 0xffffffc400987947 */ /* 0x000fea000383ffff */
.L_x_1127:
[----:B------:R-:W-:Y:S02]  /*17810*/  IMAD.MOV.U32 R13, RZ, RZ, R4 ;  /* 0x000000ffff0d7224 */ /* 0x000fe400078e0004 */
[----:B------:R-:W-:Y:S02]  /*17820*/  IMAD.MOV.U32 R12, RZ, RZ, RZ ;  /* 0x000000ffff0c7224 */ /* 0x000fe400078e00ff */
[----:B------:R-:W-:Y:S02]  /*17830*/  IMAD.MOV.U32 R11, RZ, RZ, 0x1c1f ;  /* 0x00001c1fff0b7424 */ /* 0x000fe400078e00ff */
[----:B------:R-:W-:Y:S02]  /*17840*/  IMAD.MOV.U32 R15, RZ, RZ, -0x1 ;  /* 0xffffffffff0f7424 */ /* 0x000fe400078e00ff */
[----:B------:R-:W-:-:S07]  /*17850*/  VIADD R5, R10, UR42 ;  /* 0x0000002a0a057c36 */ /* 0x000fce0008000000 */
[----:B-----5:R-:W-:Y:S05]  /*17860*/  WARPSYNC.COLLECTIVE R15, `(.L_x_1206) ;  /* 0x000000000f087348 */ /* 0x020fea0003c00000 */
[----:B------:R0:W1:Y:S02]  /*17870*/  SHFL.IDX P6, R14, R13, R12, R11 ;  /* 0x0000000c0d0e7389 */ /* 0x00006400000c000b */
[----:B01---5:R-:W-:Y:S01]  /*17880*/  ENDCOLLECTIVE ;  /* 0x000000000000791b */ /* 0x023fe20003800000 */
.L_x_1206:
[C---:B------:R-:W-:Y:S01]  /*17890*/  VIADD R6, R5.reuse, 0x20 ;  /* 0x0000002005067836 */ /* 0x040fe20000000000 */
[----:B------:R-:W-:Y:S01]  /*178a0*/  ISETP.GE.AND P0, PT, R5, UR40, PT ;  /* 0x0000002805007c0c */ /* 0x000fe2000bf06270 */
[----:B------:R-:W-:Y:S02]  /*178b0*/  IMAD.MOV.U32 R13, RZ, RZ, R0 ;  /* 0x000000ffff0d7224 */ /* 0x000fe400078e0000 */
[----:B------:R-:W-:-:S10]  /*178c0*/  IMAD.MOV.U32 R2, RZ, RZ, R14 ;  /* 0x000000ffff027224 */ /* 0x000fd400078e000e */
[----:B------:R-:W-:Y:S05]  /*178d0*/  WARPSYNC.COLLECTIVE R15, `(.L_x_1207) ;  /* 0x000000000f087348 */ /* 0x000fea0003c00000 */
[----:B------:R0:W1:Y:S02]  /*178e0*/  SHFL.IDX P6, R14, R13, R12, R11 ;  /* 0x0000000c0d0e7389 */ /* 0x00006400000c000b */
[----:B01----:R-:W-:Y:S01]  /*178f0*/  ENDCOLLECTIVE ;  /* 0x000000000000791b */ /* 0x003fe20003800000 */
.L_x_1207:
[----:B------:R-:W-:Y:S02]  /*17900*/  IMAD.MOV.U32 R13, RZ, RZ, R4 ;  /* 0x000000ffff0d7224 */ /* 0x000fe400078e0004 */
[----:B------:R-:W-:Y:S01]  /*17910*/  IMAD.MOV.U32 R12, RZ, RZ, 0x1 ;  /* 0x00000001ff0c7424 */ /* 0x000fe200078e00ff */
[----:B------:R-:W-:-:S05]  /*17920*/  @!P0 IADD3 R14, P1, R32, R14, RZ ;  /* 0x0000000e200e8210 */ /* 0x000fca0007f3e0ff */
[----:B------:R-:W-:Y:S02]  /*17930*/  @!P0 IMAD.X R3, RZ, RZ, R2, P1 ;  /* 0x000000ffff038224 */ /* 0x000fe400008e0602 */
[----:B------:R-:W-:-:S07]  /*17940*/  @!P0 IMAD.MOV.U32 R2, RZ, RZ, R14 ;  /* 0x000000ffff028224 */ /* 0x000fce00078e000e */
[----:B------:R-:W-:Y:S05]  /*17950*/  WARPSYNC.COLLECTIVE R15, `(.L_x_1208) ;  /* 0x000000000f087348 */ /* 0x000fea0003c00000 */
[----:B------:R0:W1:Y:S02]  /*17960*/  SHFL.IDX P6, R14, R13, R12, R11 ;  /* 0x0000000c0d0e7389 */ /* 0x00006400000c000b */
[----:B01----:R-:W-:Y:S01]  /*17970*/  ENDCOLLECTIVE ;  /* 0x000000000000791b */ /* 0x003fe20003800000 */
.L_x_1208:
[----:B------:R-:W-:Y:S01]  /*17980*/  @!PT LDS RZ, [RZ] ;  /* 0x00000000fffff984 */ /* 0x000fe20000000800 */
[----:B------:R-:W-:Y:S01]  /*17990*/  @!PT LDS RZ, [RZ] ;  /* 0x00000000fffff984 */ /* 0x000fe20000000800 */
[----:B------:R-:W-:Y:S01]  /*179a0*/  @!PT LDS RZ, [RZ] ;  /* 0x00000000fffff984 */ /* 0x000fe20000000800 */
[----:B------:R-:W-:Y:S04]  /*179b0*/  @!P0 LDGSTS.E.BYPASS.LTC128B.128 [R8+0x10400], desc[UR48][R2.64], !P3 ;  /* 0x1040000002088fae */ /* 0x000fe8000d901d70 */
[----:B------:R-:W-:Y:S04]  /*179c0*/  @!P0 LDGSTS.E.BYPASS.LTC128B.128 [R8+0x12400], desc[UR48][R2.64+0x40], !P4 ;  /* 0x1240004002088fae */ /* 0x000fe8000e101d70 */
[----:B------:R0:W-:Y:S01]  /*179d0*/  @!P0 LDGSTS.E.BYPASS.LTC128B.128 [R8+0x14400], desc[UR48][R2.64+0x80], !P5 ;  /* 0x1440008002088fae */ /* 0x0001e2000e901d70 */
[----:B------:R-:W-:Y:S01]  /*179e0*/  ISETP.GE.AND P0, PT, R6, UR40, PT ;  /* 0x0000002806007c0c */ /* 0x000fe2000bf06270 */
[----:B------:R-:W-:-:S02]  /*179f0*/  IMAD.MOV.U32 R13, RZ, RZ, R0 ;  /* 0x000000ffff0d7224 */ /* 0x000fc400078e0000 */
[----:B------:R-:W-:Y:S02]  /*17a00*/  VIADD R6, R5, 0x40 ;  /* 0x0000004005067836 */ /* 0x000fe40000000000 */
[----:B0-----:R-:W-:-:S08]  /*17a10*/  IMAD.MOV.U32 R2, RZ, RZ, R14 ;  /* 0x000000ffff027224 */ /* 0x001fd000078e000e */
[----:B------:R-:W-:Y:S05]  /*17a20*/  WARPSYNC.COLLECTIVE R15, `(.L_x_1209) ;  /* 0x000000000f087348 */ /* 0x000fea0003c00000 */
[----:B------:R0:W1:Y:S02]  /*17a30*/  SHFL.IDX P6, R14, R13, R12, R11 ;  /* 0x0000000c0d0e7389 */ /* 0x00006400000c000b */
[----:B01----:R-:W-:Y:S01]  /*17a40*/  ENDCOLLECTIVE ;  /* 0x000000000000791b */ /* 0x003fe20003800000 */
.L_x_1209:
        /* <DEDUP_REMOVED lines=8> */
.L_x_1210:
        /* <DEDUP_REMOVED lines=8> */
[----:B------:R-:W-:Y:S01]  /*17b50*/  ISETP.GE.AND P0, PT, R6, UR40, PT ;  /* 0x0000002806007c0c */ /* 0x000fe2000bf06270 */
[----:B0-----:R-:W-:-:S12]  /*17b60*/  IMAD.MOV.U32 R2, RZ, RZ, R14 ;  /* 0x000000ffff027224 */ /* 0x001fd800078e000e */
[----:B------:R-:W-:Y:S05]  /*17b70*/  WARPSYNC.COLLECTIVE R15, `(.L_x_1211) ;  /* 0x000000000f087348 */ /* 0x000fea0003c00000 */
[----:B------:R0:W1:Y:S02]  /*17b80*/  SHFL.IDX P6, R14, R13, R12, R11 ;  /* 0x0000000c0d0e7389 */ /* 0x00006400000c000b */
[----:B01----:R-:W-:Y:S01]  /*17b90*/  ENDCOLLECTIVE ;  /* 0x000000000000791b */ /* 0x003fe20003800000 */
.L_x_1211:
        /* <DEDUP_REMOVED lines=8> */
.L_x_1212:
        /* <DEDUP_REMOVED lines=12> */
.L_x_1213:
[----:B------:R-:W-:Y:S05]  /*17ce0*/  BRA `(.L_x_1214) ;  /* 0xffffffc800847947 */ /* 0x000fea000383ffff */
.L_x_1130:
[----:B0-----:R0:W1:Y:S02]  /*17cf0*/  SYNCS.PHASECHK.TRANS64.TRYWAIT P0, [R17+URZ+0x22820], R0 ;  /* 0x02282000110075a7 */ /* 0x001064000800017f */
[----:B-1----:R-:W-:Y:S05]  /*17d00*/  @!P0 NANOSLEEP.SYNCS 0x989680 ;  /* 0x009896800000895d */ /* 0x002fea0003900000 */
[----:B------:R-:W1:Y:S02]  /*17d10*/  @!P0 SYNCS.PHASECHK.TRANS64 P0, [R17+URZ+0x22820], R0 ;  /* 0x02282000110085a7 */ /* 0x000e64000800007f */
[----:B-1----:R-:W-:Y:S05]  /*17d20*/  @!P0 BRA `(.L_x_1130) ;  /* 0xfffffffc00f08947 */ /* 0x002fea000383ffff */
[----:B------:R-:W-:Y:S05]  /*17d30*/  BRA `(.L_x_1215) ;  /* 0xffffffc800e87947 */ /* 0x000fea000383ffff */
.L_x_1134:
[----:B0-----:R0:W1:Y:S02]  /*17d40*/  SYNCS.PHASECHK.TRANS64.TRYWAIT P0, [R0+URZ+0x22880], R10 ;  /* 0x0228800a000075a7 */ /* 0x001064000800017f */
[----:B-1----:R-:W-:Y:S05]  /*17d50*/  @!P0 NANOSLEEP.SYNCS 0x989680 ;  /* 0x009896800000895d */ /* 0x002fea0003900000 */
[----:B------:R-:W1:Y:S02]  /*17d60*/  @!P0 SYNCS.PHASECHK.TRANS64 P0, [R0+URZ+0x22880], R10 ;  /* 0x0228800a000085a7 */ /* 0x000e64000800007f */
[----:B-1----:R-:W-:Y:S05]  /*17d70*/  @!P0 BRA `(.L_x_1134) ;  /* 0xfffffffc00f08947 */ /* 0x002fea000383ffff */
[----:B------:R-:W-:Y:S05]  /*17d80*/  BRA `(.L_x_1216) ;  /* 0xffffffcc00b47947 */ /* 0x000fea000383ffff */
.L_x_1135:
        /* <DEDUP_REMOVED lines=8> */
.L_x_1218:
[----:B------:R-:W-:Y:S05]  /*17e10*/  BSYNC B0 ;  /* 0x0000000000007941 */ /* 0x000fea0003800000 */
.L_x_1217:
        /* <DEDUP_REMOVED lines=10> */
.L_x_1219:
[----:B------:R-:W-:Y:S02]  /*17ec0*/  IMAD.MOV.U32 R13, RZ, RZ, R27 ;  /* 0x000000ffff0d7224 */ /* 0x000fe400078e001b */
[----:B------:R-:W-:Y:S02]  /*17ed0*/  IMAD.MOV.U32 R12, RZ, RZ, 0x1 ;  /* 0x00000001ff0c7424 */ /* 0x000fe400078e00ff */
[----:B------:R-:W-:-:S07]  /*17ee0*/  IMAD.MOV.U32 R2, RZ, RZ, R14 ;  /* 0x000000ffff027224 */ /* 0x000fce00078e000e */
[----:B------:R-:W-:Y:S05]  /*17ef0*/  WARPSYNC.COLLECTIVE R15, `(.L_x_1220) ;  /* 0x000000000f087348 */ /* 0x000fea0003c00000 */
[----:B------:R0:W1:Y:S02]  /*17f00*/  SHFL.IDX P6, R14, R13, R12, R11 ;  /* 0x0000000c0d0e7389 */ /* 0x00006400000c000b */
[----:B01----:R-:W-:Y:S01]  /*17f10*/  ENDCOLLECTIVE ;  /* 0x000000000000791b */ /* 0x003fe20003800000 */
.L_x_1220:
        /* <DEDUP_REMOVED lines=12> */
.L_x_1221:
[----:B------:R-:W-:Y:S02]  /*17fe0*/  IMAD.MOV.U32 R13, RZ, RZ, R27 ;  /* 0x000000ffff0d7224 */ /* 0x000fe400078e001b */
[----:B------:R-:W-:Y:S02]  /*17ff0*/  IMAD.MOV.U32 R12, RZ, RZ, 0x2 ;  /* 0x00000002ff0c7424 */ /* 0x000fe400078e00ff */
[----:B------:R-:W-:-:S07]  /*18000*/  IMAD.MOV.U32 R2, RZ, RZ, R14 ;  /* 0x000000ffff027224 */ /* 0x000fce00078e000e */
[----:B------:R-:W-:Y:S05]  /*18010*/  WARPSYNC.COLLECTIVE R15, `(.L_x_1222) ;  /* 0x000000000f087348 */ /* 0x000fea0003c00000 */
[----:B------:R0:W1:Y:S02]  /*18020*/  SHFL.IDX P6, R14, R13, R12, R11 ;  /* 0x0000000c0d0e7389 */ /* 0x00006400000c000b */
[----:B01----:R-:W-:Y:S01]  /*18030*/  ENDCOLLECTIVE ;  /* 0x000000000000791b */ /* 0x003fe20003800000 */
.L_x_1222:
        /* <DEDUP_REMOVED lines=12> */
.L_x_1223:
[----:B------:R-:W-:Y:S02]  /*18100*/  IMAD.MOV.U32 R13, RZ, RZ, R27 ;  /* 0x000000ffff0d7224 */ /* 0x000fe400078e001b */
[----:B------:R-:W-:Y:S02]  /*18110*/  IMAD.MOV.U32 R12, RZ, RZ, 0x3 ;  /* 0x00000003ff0c7424 */ /* 0x000fe400078e00ff */
[----:B------:R-:W-:-:S07]  /*18120*/  IMAD.MOV.U32 R2, RZ, RZ, R14 ;  /* 0x000000ffff027224 */ /* 0x000fce00078e000e */
[----:B------:R-:W-:Y:S05]  /*18130*/  WARPSYNC.COLLECTIVE R15, `(.L_x_1224) ;  /* 0x000000000f087348 */ /* 0x000fea0003c00000 */
[----:B------:R0:W1:Y:S02]  /*18140*/  SHFL.IDX P6, R14, R13, R12, R11 ;  /* 0x0000000c0d0e7389 */ /* 0x00006400000c000b */
[----:B01----:R-:W-:Y:S01]  /*18150*/  ENDCOLLECTIVE ;  /* 0x000000000000791b */ /* 0x003fe20003800000 */
.L_x_1224:
        /* <DEDUP_REMOVED lines=12> */
.L_x_1225:
[----:B------:R-:W-:Y:S01]  /*18220*/  IMAD.MOV.U32 R2, RZ, RZ, R14 ;  /* 0x000000ffff027224 */ /* 0x000fe200078e000e */
[----:B------:R-:W-:Y:S06]  /*18230*/  BRA `(.L_x_1226) ;  /* 0xffffffcc00407947 */ /* 0x000fec000383ffff */
.L_x_1140:
[----:B---3--:R3:W4:Y:S02]  /*18240*/  SYNCS.PHASECHK.TRANS64.TRYWAIT P0, [R0+URZ+0x22840], R10 ;  /* 0x0228400a000075a7 */ /* 0x008724000800017f */
[----:B----4-:R-:W-:Y:S05]  /*18250*/  @!P0 NANOSLEEP.SYNCS 0x989680 ;  /* 0x009896800000895d */ /* 0x010fea0003900000 */
[----:B------:R-:W4:Y:S02]  /*18260*/  @!P0 SYNCS.PHASECHK.TRANS64 P0, [R0+URZ+0x22840], R10 ;  /* 0x0228400a000085a7 */ /* 0x000f24000800007f */
[----:B----4-:R-:W-:Y:S05]  /*18270*/  @!P0 BRA `(.L_x_1140) ;  /* 0xfffffffc00f08947 */ /* 0x010fea000383ffff */
[----:B------:R-:W-:Y:S05]  /*18280*/  BRA `(.L_x_1227) ;  /* 0xffffffcc00947947 */ /* 0x000fea000383ffff */
.L_x_1141:
        /* <DEDUP_REMOVED lines=8> */
.L_x_1229:
[----:B------:R-:W-:Y:S05]  /*18310*/  BSYNC B0 ;  /* 0x0000000000007941 */ /* 0x000fea0003800000 */
.L_x_1228:
[----:B------:R-:W-:Y:S02]  /*18320*/  IMAD.MOV.U32 R13, RZ, RZ, R6 ;  /* 0x000000ffff0d7224 */ /* 0x000fe400078e0006 */
        /* <DEDUP_REMOVED lines=8> */
.L_x_1230:
[----:B------:R-:W-:Y:S02]  /*183b0*/  IMAD.MOV.U32 R13, RZ, RZ, R8 ;  /* 0x000000ffff0d7224 */ /* 0x000fe400078e0008 */
[----:B------:R-:W-:Y:S02]  /*183c0*/  IMAD.MOV.U32 R12, RZ, RZ, 0x1 ;  /* 0x00000001ff0c7424 */ /* 0x000fe400078e00ff */
[----:B------:R-:W-:-:S07]  /*183d0*/  IMAD.MOV.U32 R2, RZ, RZ, R14 ;  /* 0x000000ffff027224 */ /* 0x000fce00078e000e */
[----:B------:R-:W-:Y:S05]  /*183e0*/  WARPSYNC.COLLECTIVE R15, `(.L_x_1231) ;  /* 0x000000000f087348 */ /* 0x000fea0003c00000 */
[----:B------:R0:W1:Y:S02]  /*183f0*/  SHFL.IDX P6, R14, R13, R12, R11 ;  /* 0x0000000c0d0e7389 */ /* 0x00006400000c000b */
[----:B01----:R-:W-:Y:S01]  /*18400*/  ENDCOLLECTIVE ;  /* 0x000000000000791b */ /* 0x003fe20003800000 */
.L_x_1231:
        /* <DEDUP_REMOVED lines=13> */
.L_x_1232:
[----:B------:R-:W-:Y:S02]  /*184e0*/  IMAD.MOV.U32 R13, RZ, RZ, R8 ;  /* 0x000000ffff0d7224 */ /* 0x000fe400078e0008 */
[----:B------:R-:W-:Y:S02]  /*184f0*/  IMAD.MOV.U32 R12, RZ, RZ, 0x2 ;  /* 0x00000002ff0c7424 */ /* 0x000fe400078e00ff */
[----:B------:R-:W-:-:S07]  /*18500*/  IMAD.MOV.U32 R2, RZ, RZ, R14 ;  /* 0x000000ffff027224 */ /* 0x000fce00078e000e */
[----:B------:R-:W-:Y:S05]  /*18510*/  WARPSYNC.COLLECTIVE R15, `(.L_x_1233) ;  /* 0x000000000f087348 */ /* 0x000fea0003c00000 */
[----:B------:R0:W1:Y:S02]  /*18520*/  SHFL.IDX P6, R14, R13, R12, R11 ;  /* 0x0000000c0d0e7389 */ /* 0x00006400000c000b */
[----:B01----:R-:W-:Y:S01]  /*18530*/  ENDCOLLECTIVE ;  /* 0x000000000000791b */ /* 0x003fe20003800000 */
.L_x_1233:
        /* <DEDUP_REMOVED lines=13> */
.L_x_1234:
[----:B------:R-:W-:Y:S02]  /*18610*/  IMAD.MOV.U32 R13, RZ, RZ, R8 ;  /* 0x000000ffff0d7224 */ /* 0x000fe400078e0008 */
[----:B------:R-:W-:Y:S02]  /*18620*/  IMAD.MOV.U32 R12, RZ, RZ, 0x3 ;  /* 0x00000003ff0c7424 */ /* 0x000fe400078e00ff */
[----:B------:R-:W-:-:S07]  /*18630*/  IMAD.MOV.U32 R2, RZ, RZ, R14 ;  /* 0x000000ffff027224 */ /* 0x000fce00078e000e */
[----:B------:R-:W-:Y:S05]  /*18640*/  WARPSYNC.COLLECTIVE R15, `(.L_x_1235) ;  /* 0x000000000f087348 */ /* 0x000fea0003c00000 */
[----:B------:R0:W1:Y:S02]  /*18650*/  SHFL.IDX P6, R14, R13, R12, R11 ;  /* 0x0000000c0d0e7389 */ /* 0x00006400000c000b */
[----:B01----:R-:W-:Y:S01]  /*18660*/  ENDCOLLECTIVE ;  /* 0x000000000000791b */ /* 0x003fe20003800000 */
.L_x_1235:
        /* <DEDUP_REMOVED lines=13> */
.L_x_1236:
[----:B------:R-:W-:Y:S05]  /*18740*/  BRA `(.L_x_1237) ;  /* 0xffffffcc00247947 */ /* 0x000fea000383ffff */
.L_x_1146:
[----:B0-----:R0:W2:Y:S02]  /*18750*/  SYNCS.PHASECHK.TRANS64.TRYWAIT P1, [R0+URZ+0x22870], R3 ;  /* 0x02287003000075a7 */ /* 0x0010a4000802017f */
[----:B--2---:R-:W-:Y:S05]  /*18760*/  @!P1 NANOSLEEP.SYNCS 0x989680 ;  /* 0x009896800000995d */ /* 0x004fea0003900000 */
[----:B------:R-:W2:Y:S02]  /*18770*/  @!P1 SYNCS.PHASECHK.TRANS64 P1, [R0+URZ+0x22870], R3 ;  /* 0x02287003000095a7 */ /* 0x000ea4000802007f */
[----:B--2---:R-:W-:Y:S05]  /*18780*/  @!P1 BRA `(.L_x_1146) ;  /* 0xfffffffc00f09947 */ /* 0x004fea000383ffff */
[----:B------:R-:W-:Y:S05]  /*18790*/  BRA `(.L_x_1238) ;  /* 0xffffffcc00907947 */ /* 0x000fea000383ffff */
.L_x_1148:
[----:B0-----:R0:W1:Y:S02]  /*187a0*/  SYNCS.PHASECHK.TRANS64.TRYWAIT P1, [R0+URZ+0x22860], R3 ;  /* 0x02286003000075a7 */ /* 0x001064000802017f */
[----:B-1----:R-:W-:Y:S05]  /*187b0*/  @!P1 NANOSLEEP.SYNCS 0x989680 ;  /* 0x009896800000995d */ /* 0x002fea0003900000 */
[----:B------:R-:W1:Y:S02]  /*187c0*/  @!P1 SYNCS.PHASECHK.TRANS64 P1, [R0+URZ+0x22860], R3 ;  /* 0x02286003000095a7 */ /* 0x000e64000802007f */
[----:B-1----:R-:W-:Y:S05]  /*187d0*/  @!P1 BRA `(.L_x_1148) ;  /* 0xfffffffc00f09947 */ /* 0x002fea000383ffff */
[----:B------:R-:W-:Y:S05]  /*187e0*/  BRA `(.L_x_1239) ;  /* 0xffffffcc00a07947 */ /* 0x000fea000383ffff */
.L_x_1156:
[----:B-1----:R1:W2:Y:S02]  /*187f0*/  SYNCS.PHASECHK.TRANS64.TRYWAIT P0, [R18+URZ+0x22870], R3 ;  /* 0x02287003120075a7 */ /* 0x0022a4000800017f */
[----:B--2---:R-:W-:Y:S05]  /*18800*/  @!P0 NANOSLEEP.SYNCS 0x989680 ;  /* 0x009896800000895d */ /* 0x004fea0003900000 */
[----:B------:R-:W2:Y:S02]  /*18810*/  @!P0 SYNCS.PHASECHK.TRANS64 P0, [R18+URZ+0x22870], R3 ;  /* 0x02287003120085a7 */ /* 0x000ea4000800007f */
[----:B--2---:R-:W-:Y:S05]  /*18820*/  @!P0 BRA `(.L_x_1156) ;  /* 0xfffffffc00f08947 */ /* 0x004fea000383ffff */
[----:B------:R-:W-:Y:S05]  /*18830*/  BRA `(.L_x_1240) ;  /* 0xffffffd400387947 */ /* 0x000fea000383ffff */
.L_x_1158:
[----:B0-----:R0:W1:Y:S02]  /*18840*/  SYNCS.PHASECHK.TRANS64.TRYWAIT P0, [R18+URZ+0x22860], R3 ;  /* 0x02286003120075a7 */ /* 0x001064000800017f */
[----:B-1----:R-:W-:Y:S05]  /*18850*/  @!P0 NANOSLEEP.SYNCS 0x989680 ;  /* 0x009896800000895d */ /* 0x002fea0003900000 */
[----:B------:R-:W1:Y:S02]  /*18860*/  @!P0 SYNCS.PHASECHK.TRANS64 P0, [R18+URZ+0x22860], R3 ;  /* 0x02286003120085a7 */ /* 0x000e64000800007f */
[----:B-1----:R-:W-:Y:S05]  /*18870*/  @!P0 BRA `(.L_x_1158) ;  /* 0xfffffffc00f08947 */ /* 0x002fea000383ffff */
[----:B------:R-:W-:Y:S05]  /*18880*/  BRA `(.L_x_1241) ;  /* 0xffffffd400447947 */ /* 0x000fea000383ffff */
.L_x_1165:
[----:B0-----:R0:W2:Y:S02]  /*18890*/  SYNCS.PHASECHK.TRANS64.TRYWAIT P0, [R5+URZ+0x22820], R0 ;  /* 0x02282000050075a7 */ /* 0x0010a4000800017f */
[----:B--2---:R-:W-:Y:S05]  /*188a0*/  @!P0 NANOSLEEP.SYNCS 0x989680 ;  /* 0x009896800000895d */ /* 0x004fea0003900000 */
[----:B------:R-:W2:Y:S02]  /*188b0*/  @!P0 SYNCS.PHASECHK.TRANS64 P0, [R5+URZ+0x22820], R0 ;  /* 0x02282000050085a7 */ /* 0x000ea4000800007f */
[----:B--2---:R-:W-:Y:S05]  /*188c0*/  @!P0 BRA `(.L_x_1165) ;  /* 0xfffffffc00f08947 */ /* 0x004fea000383ffff */
[----:B------:R-:W-:Y:S05]  /*188d0*/  BRA `(.L_x_1242) ;  /* 0xffffffdc00087947 */ /* 0x000fea000383ffff */
.L_x_1166:
[----:B------:R-:W2:Y:S01]  /*188e0*/  S2R R2, SR_TID.X ;  /* 0x0000000000027919 */ /* 0x000ea20000002100 */
[----:B------:R-:W-:Y:S01]  /*188f0*/  BSSY B0, `(.L_x_1243) ;  /* 0x000000a000007945 */ /* 0x000fe20003800000 */
[----:B------:R-:W-:Y:S02]  /*18900*/  IMAD.MOV.U32 R12, RZ, RZ, RZ ;  /* 0x000000ffff0c7224 */ /* 0x000fe400078e00ff */
[----:B------:R-:W-:Y:S02]  /*18910*/  IMAD.MOV.U32 R11, RZ, RZ, 0x1f ;  /* 0x0000001fff0b7424 */ /* 0x000fe400078e00ff */
[----:B------:R-:W-:Y:S01]  /*18920*/  IMAD.MOV.U32 R15, RZ, RZ, -0x1 ;  /* 0xffffffffff0f7424 */ /* 0x000fe200078e00ff */
[----:B--2---:R-:W-:-:S04]  /*18930*/  SHF.R.U32.HI R2, RZ, 0x5, R2 ;  /* 0x00000005ff027819 */ /* 0x004fc80000011602 */
[----:B------:R-:W-:-:S05]  /*18940*/  LOP3.LUT R2, R2, 0x3, RZ, 0xc0, !PT ;  /* 0x0000000302027812 */ /* 0x000fca00078ec0ff */
[----:B------:R-:W-:-:S07]  /*18950*/  IMAD.MOV.U32 R13, RZ, RZ, R2 ;  /* 0x000000ffff0d7224 */ /* 0x000fce00078e0002 */
[----:B01----:R-:W-:Y:S05]  /*18960*/  WARPSYNC.COLLECTIVE R15, `(.L_x_1244) ;  /* 0x000000000f087348 */ /* 0x003fea0003c00000 */
[----:B------:R2:W3:Y:S02]  /*18970*/  SHFL.IDX P6, R14, R13, R12, R11 ;  /* 0x0000000c0d0e7389 */ /* 0x0004e400000c000b */
[----:B0123--:R-:W-:Y:S01]  /*18980*/  ENDCOLLECTIVE ;  /* 0x000000000000791b */ /* 0x00ffe20003800000 */
.L_x_1244:
[----:B------:R-:W-:Y:S05]  /*18990*/  BSYNC B0 ;  /* 0x0000000000007941 */ /* 0x000fea0003800000 */
.L_x_1243:
[----:B------:R-:W-:Y:S05]  /*189a0*/  BRA `(.L_x_1245) ;  /* 0xffffffd800f07947 */ /* 0x000fea000383ffff */
.L_x_1169:
[----:B------:R-:W-:Y:S01]  /*189b0*/  BSSY B1, `(.L_x_1246) ;  /* 0x0000006000017945 */ /* 0x000fe20003800000 */
[----:B------:R-:W-:-:S07]  /*189c0*/  IMAD.MOV.U32 R15, RZ, RZ, -0x1 ;  /* 0xffffffffff0f7424 */ /* 0x000fce00078e00ff */
[----:B01----:R-:W-:Y:S05]  /*189d0*/  WARPSYNC.COLLECTIVE R15, `(.L_x_1247) ;  /* 0x000000000f0c7348 */ /* 0x003fea0003c00000 */
[----:B------:R-:W-:Y:S02]  /*189e0*/  ELECT P6, UR62, PT ;  /* 0x00000000003e782f */ /* 0x000fe400038c0000 */
[----:B------:R-:W-:Y:S01]  /*189f0*/  MOV R14, UR62 ;  /* 0x0000003e000e7c02 */ /* 0x000fe20008000f00 */
[----:B01----:R-:W-:Y:S10]  /*18a00*/  ENDCOLLECTIVE ;  /* 0x000000000000791b */ /* 0x003ff40003800000 */
.L_x_1247:
[----:B------:R-:W-:Y:S05]  /*18a10*/  BSYNC B1 ;  /* 0x0000000000017941 */ /* 0x000fea0003800000 */
.L_x_1246:
[----:B------:R-:W-:Y:S05]  /*18a20*/  BRA `(.L_x_1248) ;  /* 0xffffffd800e87947 */ /* 0x000fea000383ffff */
.L_x_1171:
[----:B0-----:R0:W2:Y:S02]  /*18a30*/  SYNCS.PHASECHK.TRANS64.TRYWAIT P1, [R3+URZ+0x22840], R2 ;  /* 0x02284002030075a7 */ /* 0x0010a4000802017f */
[----:B--2---:R-:W-:Y:S05]  /*18a40*/  @!P1 NANOSLEEP.SYNCS 0x989680 ;  /* 0x009896800000995d */ /* 0x004fea0003900000 */
[----:B------:R-:W2:Y:S02]  /*18a50*/  @!P1 SYNCS.PHASECHK.TRANS64 P1, [R3+URZ+0x22840], R2 ;  /* 0x02284002030095a7 */ /* 0x000ea4000802007f */
[----:B--2---:R-:W-:Y:S05]  /*18a60*/  @!P1 BRA `(.L_x_1171) ;  /* 0xfffffffc00f09947 */ /* 0x004fea000383ffff */
[----:B------:R-:W-:Y:S05]  /*18a70*/  BRA `(.L_x_1249) ;  /* 0xffffffdc00087947 */ /* 0x000fea000383ffff */
.L_x_1173:
[----:B--2---:R2:W3:Y:S02]  /*18a80*/  SYNCS.PHASECHK.TRANS64.TRYWAIT P1, [R19+URZ+0x22840], R0 ;  /* 0x02284000130075a7 */ /* 0x0044e4000802017f */
[----:B---3--:R-:W-:Y:S05]  /*18a90*/  @!P1 NANOSLEEP.SYNCS 0x989680 ;  /* 0x009896800000995d */ /* 0x008fea0003900000 */
[----:B------:R-:W3:Y:S02]  /*18aa0*/  @!P1 SYNCS.PHASECHK.TRANS64 P1, [R19+URZ+0x22840], R0 ;  /* 0x02284000130095a7 */ /* 0x000ee4000802007f */
[----:B---3--:R-:W-:Y:S05]  /*18ab0*/  @!P1 BRA `(.L_x_1173) ;  /* 0xfffffffc00f09947 */ /* 0x008fea000383ffff */
[----:B------:R-:W-:Y:S05]  /*18ac0*/  BRA `(.L_x_1250) ;  /* 0xffffffdc00147947 */ /* 0x000fea000383ffff */
.L_x_1175:
[----:B---3--:R3:W4:Y:S02]  /*18ad0*/  SYNCS.PHASECHK.TRANS64.TRYWAIT P1, [R3+URZ+0x22860], R2 ;  /* 0x02286002030075a7 */ /* 0x008724000802017f */
[----:B----4-:R-:W-:Y:S05]  /*18ae0*/  @!P1 NANOSLEEP.SYNCS 0x989680 ;  /* 0x009896800000995d */ /* 0x010fea0003900000 */
[----:B------:R-:W4:Y:S02]  /*18af0*/  @!P1 SYNCS.PHASECHK.TRANS64 P1, [R3+URZ+0x22860], R2 ;  /* 0x02286002030095a7 */ /* 0x000f24000802007f */
[----:B----4-:R-:W-:Y:S05]  /*18b00*/  @!P1 BRA `(.L_x_1175) ;  /* 0xfffffffc00f09947 */ /* 0x010fea000383ffff */
[----:B------:R-:W-:Y:S05]  /*18b10*/  BRA `(.L_x_1251) ;  /* 0xffffffdc00107947 */ /* 0x000fea000383ffff */
.L_x_1177:
[----:B----4-:R4:W0:Y:S02]  /*18b20*/  SYNCS.PHASECHK.TRANS64.TRYWAIT P1, [R19+URZ+0x22860], R0 ;  /* 0x02286000130075a7 */ /* 0x010824000802017f */
[----:B0-----:R-:W-:Y:S05]  /*18b30*/  @!P1 NANOSLEEP.SYNCS 0x989680 ;  /* 0x009896800000995d */ /* 0x001fea0003900000 */
[----:B------:R-:W0:Y:S02]  /*18b40*/  @!P1 SYNCS.PHASECHK.TRANS64 P1, [R19+URZ+0x22860], R0 ;  /* 0x02286000130095a7 */ /* 0x000e24000802007f */
[----:B0-----:R-:W-:Y:S05]  /*18b50*/  @!P1 BRA `(.L_x_1177) ;  /* 0xfffffffc00f09947 */ /* 0x001fea000383ffff */
[----:B------:R-:W-:Y:S05]  /*18b60*/  BRA `(.L_x_1252) ;  /* 0xffffffdc000c7947 */ /* 0x000fea000383ffff */
.L_x_1179:
[----:B------:R0:W0:Y:S02]  /*18b70*/  SYNCS.PHASECHK.TRANS64.TRYWAIT P1, [R3+URZ+0x22880], R2 ;  /* 0x02288002030075a7 */ /* 0x000024000802017f */
[----:B0-----:R-:W-:Y:S05]  /*18b80*/  @!P1 NANOSLEEP.SYNCS 0x989680 ;  /* 0x009896800000995d */ /* 0x001fea0003900000 */
[----:B------:R-:W0:Y:S02]  /*18b90*/  @!P1 SYNCS.PHASECHK.TRANS64 P1, [R3+URZ+0x22880], R2 ;  /* 0x02288002030095a7 */ /* 0x000e24000802007f */
[----:B0-----:R-:W-:Y:S05]  /*18ba0*/  @!P1 BRA `(.L_x_1179) ;  /* 0xfffffffc00f09947 */ /* 0x001fea000383ffff */
[----:B------:R-:W-:Y:S05]  /*18bb0*/  BRA `(.L_x_1253) ;  /* 0xffffffdc00087947 */ /* 0x000fea000383ffff */
.L_x_1254:
        /* <DEDUP_REMOVED lines=12> */
.L_x_3193:


//--------------------- .text._ZN7cutlass13device_kernelIN5flash11enable_sm90INS1_16FlashAttnFwdSm90INS1_25CollectiveMainloopFwdSm90ILi2EN4cute5tupleIJNS5_1CILi1EEES8_S8_EEENS6_IJNS7_ILi128EEESA_NS7_ILi192EEEEEELi128ENS_12float_e4m3_tEfNS_4arch4Sm90ELb0ELb1ELb1ELb1ELb1ELb0ELb0ELb1ELb1ELb1ELb0ELb0EEENS1_21CollectiveEpilogueFwdINS6_IJSA_SA_SA_EEES9_NS_10bfloat16_tESF_Li256ELb1ELb1ELb0ELb1EEENS1_36VarlenDynamicPersistentTileSchedulerILi128ELi128ELi256ELi128ELb0ELb1ELb1ELb1ELb0ELb1EEEEEEEEEvNT_6ParamsE --------------------------
	.section	.text._ZN7cutlass13device_kernelIN5flash11enable_sm90INS1_16FlashAttnFwdSm90INS1_25CollectiveMainloopFwdSm90ILi2EN4cute5tupleIJNS5_1CILi1EEES8_S8_EEENS6_IJNS7_ILi128EEESA_NS7_ILi192EEEEEELi128ENS_12float_e4m3_tEfNS_4arch4Sm90ELb0ELb1ELb1ELb1ELb1ELb0ELb0ELb1ELb1ELb1ELb0ELb0EEENS1_21CollectiveEpilogueFwdINS6_IJSA_SA_SA_EEES9_NS_10bfloat16_tESF_Li256ELb1ELb1ELb0ELb1EEENS1_36VarlenDynamicPersistentTileSchedulerILi128ELi128ELi256ELi128ELb0ELb1ELb1ELb1ELb0ELb1EEEEEEEEEvNT_6ParamsE,"ax",@progbits
	.align	128
.text._ZN7cutlass13device_kernelIN5flash11enable_sm90INS1_16FlashAttnFwdSm90INS1_25CollectiveMainloopFwdSm90ILi2EN4cute5tupleIJNS5_1CILi1EEES8_S8_EEENS6_IJNS7_ILi128EEESA_NS7_ILi192EEEEEELi128ENS_12float_e4m3_tEfNS_4arch4Sm90ELb0ELb1ELb1ELb1ELb1ELb0ELb0ELb1ELb1ELb1ELb0ELb0EEENS1_21CollectiveEpilogueFwdINS6_IJSA_SA_SA_EEES9_NS_10bfloat16_tESF_Li256ELb1ELb1ELb0ELb1EEENS1_36VarlenDynamicPersistentTileSchedulerILi128ELi128ELi256ELi128ELb0ELb1ELb1ELb1ELb0ELb1EEEEEEEEEvNT_6ParamsE:
        .type           _ZN7cutlass13device_kernelIN5flash11enable_sm90INS1_16FlashAttnFwdSm90INS1_25CollectiveMainloopFwdSm90ILi2EN4cute5tupleIJNS5_1CILi1EEES8_S8_EEENS6_IJNS7_ILi128EEESA_NS7_ILi192EEEEEELi128ENS_12float_e4m3_tEfNS_4arch4Sm90ELb0ELb1ELb1ELb1ELb1ELb0ELb0ELb1ELb1ELb1ELb0ELb0EEENS1_21CollectiveEpilogueFwdINS6_IJSA_SA_SA_EEES9_NS_10bfloat16_tESF_Li256ELb1ELb1ELb0ELb1EEENS1_36VarlenDynamicPersistentTileSchedulerILi128ELi128ELi256ELi128ELb0ELb1ELb1ELb1ELb0ELb1EEEEEEEEEvNT_6ParamsE,@function
        .size           _ZN7cutlass13device_kernelIN5flash11enable_sm90INS1_16FlashAttnFwdSm90INS1_25CollectiveMainloopFwdSm90ILi2EN4cute5tupleIJNS5_1CILi1EEES8_S8_EEENS6_IJNS7_ILi128EEESA_NS7_ILi192EEEEEELi128ENS_12float_e4m3_tEfNS_4arch4Sm90ELb0ELb1ELb1ELb1ELb1ELb0ELb0ELb1ELb1ELb1ELb0ELb0EEENS1_21CollectiveEpilogueFwdINS6_IJSA_SA_SA_EEES9_NS_10bfloat16_tESF_Li256ELb1ELb1ELb0ELb1EEENS1_36VarlenDynamicPersistentTileSchedulerILi128ELi128ELi256ELi128ELb0ELb1ELb1ELb1ELb0ELb1EEEEEEEEEvNT_6ParamsE,(.L_x_3194 - _ZN7cutlass13device_kernelIN5flash11enable_sm90INS1_16FlashAttnFwdSm90INS1_25CollectiveMainloopFwdSm90ILi2EN4cute5tupleIJNS5_1CILi1EEES8_S8_EEENS6_IJNS7_ILi128EEESA_NS7_ILi192EEEEEELi128ENS_12float_e4m3_tEfNS_4arch4Sm90ELb0ELb1ELb1ELb1ELb1ELb0ELb0ELb1ELb1ELb1ELb0ELb0EEENS1_21CollectiveEpilogueFwdINS6_IJSA_SA_SA_EEES9_NS_10bfloat16_tESF_Li256ELb1ELb1ELb0ELb1EEENS1_36VarlenDynamicPersistentTileSchedulerILi128ELi128ELi256ELi128ELb0ELb1ELb1ELb1ELb0ELb1EEEEEEEEEvNT_6ParamsE)
        .other          _ZN7cutlass13device_kernelIN5flash11enable_sm90INS1_16FlashAttnFwdSm90INS1_25CollectiveMainloopFwdSm90ILi2EN4cute5tupleIJNS5_1CILi1EEES8_S8_EEENS6_IJNS7_ILi128EEESA_NS7_ILi192EEEEEELi128ENS_12float_e4m3_tEfNS_4arch4Sm90ELb0ELb1ELb1ELb1ELb1ELb0ELb0ELb1ELb1ELb1ELb0ELb0EEENS1_21CollectiveEpilogueFwdINS6_IJSA_SA_SA_EEES9_NS_10bfloat16_tESF_Li256ELb1ELb1ELb0ELb1EEENS1_36VarlenDynamicPersistentTileSchedulerILi128ELi128ELi256ELi128ELb0ELb1ELb1ELb1ELb0ELb1EEEEEEEEEvNT_6ParamsE,@"STO_CUDA_ENTRY STV_DEFAULT"
_ZN7cutlass13device_kernelIN5flash11enable_sm90INS1_16FlashAttnFwdSm90INS1_25CollectiveMainloopFwdSm90ILi2EN4cute5tupleIJNS5_1CILi1EEES8_S8_EEENS6_IJNS7_ILi128EEESA_NS7_ILi192EEEEEELi128ENS_12float_e4m3_tEfNS_4arch4Sm90ELb0ELb1ELb1ELb1ELb1ELb0ELb0ELb1ELb1ELb1ELb0ELb0EEENS1_21CollectiveEpilogueFwdINS6_IJSA_SA_SA_EEES9_NS_10bfloat16_tESF_Li256ELb1ELb1ELb0ELb1EEENS1_36VarlenDynamicPersistentTileSchedulerILi128ELi128ELi256ELi128ELb0ELb1ELb1ELb1ELb0ELb1EEEEEEEEEvNT_6ParamsE:
        /* <DEDUP_REMOVED lines=45> */
.L_x_1255:
        /* <DEDUP_REMOVED lines=22> */
.L_x_1256:
        /* <DEDUP_REMOVED lines=18> */
.L_x_1257:
        /* <DEDUP_REMOVED lines=22> */
.L_x_1258:
        /* <DEDUP_REMOVED lines=24> */
.L_x_1259:
        /* <DEDUP_REMOVED lines=8> */
.L_x_1261:
        /* <DEDUP_REMOVED lines=35> */
[----:B------:R-:W-:Y:S02]  /*0ae0*/  LOP3.LUT R11, R11, 0xfffffffc, RZ, 0xc0, !PT ;  /* 0xfffffffc0b0b7812 */ /* 0x000fe400078ec0ff */
[----:B------:R-:W-:Y:S01]  /*0af0*/  LEA.HI R8, R6, R177, RZ, 0x2 ;  /* 0x000000b106087211 */ /* 0x000fe200078f10ff */
[----:B------:R-:W-:Y:S01]  /*0b00*/  IMAD R181, R5, 0x40, R4 ;  /* 0x0000004005b57824 */ /* 0x000fe200078e0204 */
[----:B------:R-:W-:Y:S01]  /*0b10*/  LEA.HI R3, R3, R184, RZ, 0x3 ;  /* 0x000000b803037211 */ /* 0x000fe200078f18ff */
[----:B------:R-:W-:Y:S01]  /*0b20*/  IMAD.IADD R11, R184, 0x1, -R11 ;  /* 0x00000001b80b7824 */ /* 0x000fe200078e0a0b */
[----:B------:R-:W-:-:S02]  /*0b30*/  SHF.R.S32.HI R9, RZ, 0x2, R8 ;  /* 0x00000002ff097819 */ /* 0x000fc40000011408 */
[----:B------:R-:W-:Y:S02]  /*0b40*/  SHF.R.S32.HI R10, RZ, 0x1f, R8 ;  /* 0x0000001fff0a7819 */ /* 0x000fe40000011408 */
[----:B------:R-:W-:Y:S02]  /*0b50*/  SHF.R.S32.HI R179, RZ, 0x7, R0 ;  /* 0x00000007ffb37819 */ /* 0x000fe40000011400 */
[----:B------:R-:W-:Y:S02]  /*0b60*/  LEA.HI R10, R10, R9, RZ, 0x3 ;  /* 0x000000090a0a7211 */ /* 0x000fe400078f18ff */
[----:B------:R-:W-:Y:S02]  /*0b70*/  LOP3.LUT R5, R3, 0xfffffff8, RZ, 0xc0, !PT ;  /* 0xfffffff803057812 */ /* 0x000fe400078ec0ff */
[----:B------:R-:W-:Y:S02]  /*0b80*/  SHF.R.S32.HI R7, RZ, 0x4, R2 ;  /* 0x00000004ff077819 */ /* 0x000fe40000011402 */
[----:B------:R-:W-:Y:S01]  /*0b90*/  LOP3.LUT R10, R10, 0xfffffff8, RZ, 0xc0, !PT ;  /* 0xfffffff80a0a7812 */ /* 0x000fe200078ec0ff */
[----:B------:R-:W-:Y:S01]  /*0ba0*/  IMAD.IADD R172, R184, 0x1, -R5 ;  /* 0x00000001b8ac7824 */ /* 0x000fe200078e0a05 */
[----:B------:R-:W-:-:S02]  /*0bb0*/  LEA.HI R6, R6, R177, RZ, 0x5 ;  /* 0x000000b106067211 */ /* 0x000fc400078f28ff */
[----:B------:R-:W-:Y:S01]  /*0bc0*/  LEA.HI R0, R0, R179, RZ, 0x1 ;  /* 0x000000b300007211 */ /* 0x000fe200078f08ff */
[----:B------:R-:W-:Y:S01]  /*0bd0*/  IMAD.IADD R9, R9, 0x1, -R10 ;  /* 0x0000000109097824 */ /* 0x000fe200078e0a0a */
[----:B------:R-:W-:Y:S01]  /*0be0*/  LEA.HI R2, R2, R7, RZ, 0x1 ;  /* 0x0000000702027211 */ /* 0x000fe200078f08ff */
[----:B------:R-:W-:Y:S01]  /*0bf0*/  IMAD.SHL.U32 R169, R172, 0x8, RZ ;  /* 0x00000008aca97824 */ /* 0x000fe200078e00ff */
[----:B------:R-:W-:Y:S02]  /*0c00*/  SHF.R.S32.HI R6, RZ, 0x5, R6 ;  /* 0x00000005ff067819 */ /* 0x000fe40000011406 */
[----:B------:R-:W-:Y:S01]  /*0c10*/  LEA.HI R4, R11, R11, RZ, 0x1 ;  /* 0x0000000b0b047211 */ /* 0x000fe200078f08ff */
[----:B------:R-:W-:Y:S01]  /*0c20*/  VIADD R171, R169, 0x40 ;  /* 0x00000040a9ab7836 */ /* 0x000fe20000000000 */
[----:B------:R-:W-:Y:S01]  /*0c30*/  LOP3.LUT R0, R0, 0x3fffffe, RZ, 0xc0, !PT ;  /* 0x03fffffe00007812 */ /* 0x000fe200078ec0ff */
[----:B------:R-:W-:Y:S01]  /*0c40*/  IMAD R9, R6, 0x10, R9 ;  /* 0x0000001006097824 */ /* 0x000fe200078e0209 */
[----:B------:R-:W-:-:S02]  /*0c50*/  LOP3.LUT R2, R2, 0x1ffffffe, RZ, 0xc0, !PT ;  /* 0x1ffffffe02027812 */ /* 0x000fc400078ec0ff */
[----:B------:R-:W-:Y:S01]  /*0c60*/  LOP3.LUT R4, R4, 0x1ffffffe, RZ, 0xc0, !PT ;  /* 0x1ffffffe04047812 */ /* 0x000fe200078ec0ff */
[----:B------:R-:W-:Y:S01]  /*0c70*/  IMAD.IADD R0, R179, 0x1, -R0 ;  /* 0x00000001b3007824 */ /* 0x000fe200078e0a00 */
[----:B------:R-:W-:Y:S01]  /*0c80*/  LOP3.LUT R18, R8, 0x7ffffffc, RZ, 0xc0, !PT ;  /* 0x7ffffffc08127812 */ /* 0x000fe200078ec0ff */
[----:B------:R-:W-:Y:S01]  /*0c90*/  IMAD.IADD R2, R7, 0x1, -R2 ;  /* 0x0000000107027824 */ /* 0x000fe200078e0a02 */
[----:B------:R-:W-:Y:S01]  /*0ca0*/  SHF.R.S32.HI R175, RZ, 0x3, R3 ;  /* 0x00000003ffaf7819 */ /* 0x000fe20000011403 */
[----:B------:R-:W-:Y:S01]  /*0cb0*/  IMAD.IADD R11, R11, 0x1, -R4 ;  /* 0x000000010b0b7824 */ /* 0x000fe200078e0a04 */
[----:B------:R-:W-:Y:S01]  /*0cc0*/  SHF.R.S32.HI R183, RZ, 0x1f, R169 ;  /* 0x0000001fffb77819 */ /* 0x000fe200000114a9 */
[----:B------:R-:W-:Y:S01]  /*0cd0*/  IMAD R180, R0, 0x40, R9 ;  /* 0x0000004000b47824 */ /* 0x000fe200078e0209 */
[----:B------:R-:W-:Y:S01]  /*0ce0*/  SHF.R.S32.HI R182, RZ, 0x1f, R171 ;  /* 0x0000001fffb67819 */ /* 0x000fe200000114ab */
[----:B------:R-:W-:Y:S02]  /*0cf0*/  IMAD R181, R2, 0x8, R181 ;  /* 0x0000000802b57824 */ /* 0x000fe400078e02b5 */
[----:B------:R-:W-:-:S02]  /*0d00*/  IMAD.IADD R18, R177, 0x1, -R18 ;  /* 0x00000001b1127824 */ /* 0x000fc400078e0a12 */
[----:B------:R-:W-:-:S07]  /*0d10*/  IMAD R168, R11, 0x8, R180 ;  /* 0x000000080ba87824 */ /* 0x000fce00078e02b4 */
.L_x_1369:
[----:B0---4-:R-:W0:Y:S01]  /*0d20*/  LDC.64 R2, c[0x0][0xa28] ;  /* 0x00028a00ff027b82 */ /* 0x011e220000000a00 */
[----:B------:R-:W-:Y:S01]  /*0d30*/  IMAD.MOV.U32 R7, RZ, RZ, RZ ;  /* 0x000000ffff077224 */ /* 0x000fe200078e00ff */
[----:B------:R-:W-:Y:S01]  /*0d40*/  ULDC.64 UR4, c[0x0][0x418] ;  /* 0x0001060000047ab9 */ /* 0x000fe20000000a00 */
[----:B------:R-:W-:-:S05]  /*0d50*/  ULDC.64 UR6, c[0x0][0xa20] ;  /* 0x0002880000067ab9 */ /* 0x000fca0000000a00 */
[----:B--23--:R-:W1:Y:S01]  /*0d60*/  LDC.64 R4, c[0x0][0xa18] ;  /* 0x00028600ff047b82 */ /* 0x00ce620000000a00 */
[----:B0-----:R-:W-:-:S04]  /*0d70*/  ISETP.NE.U32.AND P0, PT, R2, RZ, PT ;  /* 0x000000ff0200720c */ /* 0x001fc80003f05070 */
[----:B------:R-:W-:Y:S02]  /*0d80*/  ISETP.NE.AND.EX P0, PT, R3, RZ, PT, P0 ;  /* 0x000000ff0300720c */ /* 0x000fe40003f05300 */
[----:B-1----:R-:W-:-:S04]  /*0d90*/  ISETP.NE.U32.AND P1, PT, R4, RZ, PT ;  /* 0x000000ff0400720c */ /* 0x002fc80003f25070 */
[----:B------:R-:W-:-:S07]  /*0da0*/  ISETP.NE.AND.EX P1, PT, R5, RZ, PT, P1 ;  /* 0x000000ff0500720c */ /* 0x000fce0003f25310 */
[----:B------:R-:W0:Y:S08]  /*0db0*/  @P0 LDC.64 R2, c[0x0][0xa28] ;  /* 0x00028a00ff020b82 */ /* 0x000e300000000a00 */
[----:B------:R-:W1:Y:S01]  /*0dc0*/  @P1 LDC.64 R4, c[0x0][0xa18] ;  /* 0x00028600ff041b82 */ /* 0x000e620000000a00 */
[----:B0-----:R-:W-:-:S05]  /*0dd0*/  @P0 IMAD.WIDE R2, R23, 0x4, R2 ;  /* 0x0000000417020825 */ /* 0x001fca00078e0202 */
[----:B------:R0:W5:Y:S01]  /*0de0*/  @P0 LDG.E R7, desc[UR44][R2.64] ;  /* 0x0000002c02070981 */ /* 0x000162000c1e1900 */
[----:B-1----:R-:W-:-:S05]  /*0df0*/  @P1 IMAD.WIDE R4, R23, 0x4, R4 ;  /* 0x0000000417041825 */ /* 0x002fca00078e0204 */
[----:B------:R0:W5:Y:S01]  /*0e00*/  @P1 LDG.E R17, desc[UR44][R4.64] ;  /* 0x0000002c04111981 */ /* 0x000162000c1e1900 */
[----:B------:R-:W-:Y:S01]  /*0e10*/  UISETP.NE.U32.AND UP0, UPT, UR4, URZ, UPT ;  /* 0x0000003f0400728c */ /* 0x000fe2000bf05070 */
[----:B------:R-:W-:Y:S01]  /*0e20*/  ISETP.NE.U32.AND P2, PT, RZ, UR6, PT ;  /* 0x00000006ff007c0c */ /* 0x000fe2000bf45070 */
[----:B------:R-:W-:Y:S01]  /*0e30*/  IMAD.MOV.U32 R173, RZ, RZ, R22 ;  /* 0x000000ffffad7224 */ /* 0x000fe200078e0016 */
[----:B------:R-:W-:Y:S01]  /*0e40*/  ULDC UR4, c[0x0][0x424] ;  /* 0x0001090000047ab9 */ /* 0x000fe20000000800 */
[----:B------:R-:W-:Y:S01]  /*0e50*/  UISETP.NE.AND.EX UP0, UPT, UR5, URZ, UPT, UP0 ;  /* 0x0000003f0500728c */ /* 0x000fe2000bf05300 */
[----:B------:R-:W-:Y:S02]  /*0e60*/  ISETP.NE.AND.EX P2, PT, RZ, UR7, PT, P2 ;  /* 0x00000007ff007c0c */ /* 0x000fe4000bf45320 */
[----:B------:R-:W-:Y:S01]  /*0e70*/  ULDC UR5, c[0x0][0x2f0] ;  /* 0x0000bc0000057ab9 */ /* 0x000fe20000000800 */
[----:B------:R-:W-:-:S04]  /*0e80*/  USEL UR4, UR4, 0x1, UP0 ;  /* 0x0000000104047887 */ /* 0x000fc80008000000 */
[----:B------:R-:W-:Y:S01]  /*0e90*/  UIMAD UR4, UR4, UR5, URZ ;  /* 0x00000005040472a4 */ /* 0x000fe2000f8e023f */
[----:B0-----:R-:W-:Y:S11]  /*0ea0*/  @P1 BRA `(.L_x_1262) ;  /* 0x0000000000281947 */ /* 0x001ff60003800000 */
[----:B------:R-:W-:Y:S01]  /*0eb0*/  ULDC.64 UR6, c[0x0][0xa00] ;  /* 0x0002800000067ab9 */ /* 0x000fe20000000a00 */
[----:B-----5:R-:W0:Y:S01]  /*0ec0*/  LDC R17, c[0x0][0x288] ;  /* 0x0000a200ff117b82 */ /* 0x020e220000000800 */
[----:B------:R-:W-:-:S04]  /*0ed0*/  ISETP.NE.U32.AND P0, PT, RZ, UR6, PT ;  /* 0x00000006ff007c0c */ /* 0x000fc8000bf05070 */
[----:B------:R-:W-:-:S13]  /*0ee0*/  ISETP.NE.AND.EX P0, PT, RZ, UR7, PT, P0 ;  /* 0x00000007ff007c0c */ /* 0x000fda000bf05300 */
[----:B------:R-:W-:Y:S05]  /*0ef0*/  @!P0 BRA `(.L_x_1262) ;  /* 0x0000000000148947 */ /* 0x000fea0003800000 */
[----:B------:R-:W1:Y:S02]  /*0f00*/  LDC.64 R2, c[0x0][0xa00] ;  /* 0x00028000ff027b82 */ /* 0x000e640000000a00 */
[----:B-1----:R-:W-:-:S05]  /*0f10*/  IMAD.WIDE R2, R23, 0x4, R2 ;  /* 0x0000000417027825 */ /* 0x002fca00078e0202 */
[----:B0-----:R-:W2:Y:S04]  /*0f20*/  LDG.E R17, desc[UR44][R2.64] ;  /* 0x0000002c02117981 */ /* 0x001ea8000c1e1900 */
[----:B------:R-:W2:Y:S02]  /*0f30*/  LDG.E R0, desc[UR44][R2.64+0x4] ;  /* 0x0000042c02007981 */ /* 0x000ea4000c1e1900 */
[----:B--2---:R-:W-:-:S07]  /*0f40*/  IMAD.IADD R17, R0, 0x1, -R17 ;  /* 0x0000000100117824 */ /* 0x004fce00078e0a11 */
.L_x_1262:
[----:B------:R-:W-:Y:S02]  /*0f50*/  IMAD.U32 R16, RZ, RZ, UR4 ;  /* 0x00000004ff107e24 */ /* 0x000fe4000f8e00ff */
[----:B------:R-:W-:Y:S01]  /*0f60*/  IMAD.MOV.U32 R174, RZ, RZ, R23 ;  /* 0x000000ffffae7224 */ /* 0x000fe200078e0017 */
[----:B------:R-:W-:Y:S06]  /*0f70*/  @!P2 BRA `(.L_x_1263) ;  /* 0x000000000010a947 */ /* 0x000fec0003800000 */
[----:B------:R-:W1:Y:S02]  /*0f80*/  LDC.64 R2, c[0x0][0xa20] ;  /* 0x00028800ff027b82 */ /* 0x000e640000000a00 */
[----:B-1----:R-:W-:-:S05]  /*0f90*/  IMAD.WIDE R2, R23, 0x4, R2 ;  /* 0x0000000417027825 */ /* 0x002fca00078e0202 */
[----:B------:R1:W5:Y:S01]  /*0fa0*/  LDG.E R16, desc[UR44][R2.64] ;  /* 0x0000002c02107981 */ /* 0x000362000c1e1900 */
[----:B------:R-:W-:Y:S05]  /*0fb0*/  BRA `(.L_x_1264) ;  /* 0x0000000000247947 */ /* 0x000fea0003800000 */
.L_x_1263:
[----:B------:R-:W-:Y:S02]  /*0fc0*/  ULDC.64 UR4, c[0x0][0xa08] ;  /* 0x0002820000047ab9 */ /* 0x000fe40000000a00 */
[----:B------:R-:W-:-:S04]  /*0fd0*/  ISETP.NE.U32.AND P0, PT, RZ, UR4, PT ;  /* 0x00000004ff007c0c */ /* 0x000fc8000bf05070 */
[----:B------:R-:W-:-:S13]  /*0fe0*/  ISETP.NE.AND.EX P0, PT, RZ, UR5, PT, P0 ;  /* 0x00000005ff007c0c */ /* 0x000fda000bf05300 */
[----:B------:R-:W-:Y:S05]  /*0ff0*/  @!P0 BRA `(.L_x_1264) ;  /* 0x0000000000148947 */ /* 0x000fea0003800000 */
[----:B------:R-:W1:Y:S02]  /*1000*/  LDC.64 R2, c[0x0][0xa08] ;  /* 0x00028200ff027b82 */ /* 0x000e640000000a00 */
[----:B-1----:R-:W-:-:S05]  /*1010*/  IMAD.WIDE R2, R23, 0x4, R2 ;  /* 0x0000000417027825 */ /* 0x002fca00078e0202 */
[----:B------:R-:W2:Y:S04]  /*1020*/  LDG.E R16, desc[UR44][R2.64] ;  /* 0x0000002c02107981 */ /* 0x000ea8000c1e1900 */
[----:B------:R-:W2:Y:S02]  /*1030*/  LDG.E R5, desc[UR44][R2.64+0x4] ;  /* 0x0000042c02057981 */ /* 0x000ea4000c1e1900 */
[----:B--2---:R-:W-:-:S07]  /*1040*/  IMAD.IADD R16, R5, 0x1, -R16 ;  /* 0x0000000105107824 */ /* 0x004fce00078e0a10 */
.L_x_1264:
[----:B------:R-:W2:Y:S01]  /*1050*/  LDL.LU R4, [R1] ;  /* 0x0000000001047983 */ /* 0x000ea20000300800 */
[----:B------:R-:W3:Y:S01]  /*1060*/  LDC R178, c[0x0][0x448] ;  /* 0x00011200ffb27b82 */ /* 0x000ee20000000800 */
[----:B------:R-:W-:Y:S02]  /*1070*/  IMAD.SHL.U32 R19, R21, 0x80, RZ ;  /* 0x0000008015137824 */ /* 0x000fe400078e00ff */
[----:B-----5:R-:W-:Y:S02]  /*1080*/  IMAD.IADD R16, R16, 0x1, -R7 ;  /* 0x0000000110107824 */ /* 0x020fe400078e0a07 */
[----:B------:R-:W-:-:S03]  /*1090*/  VIADD R0, R19, 0x7f ;  /* 0x0000007f13007836 */ /* 0x000fc60000000000 */
[----:B------:R-:W4:Y:S01]  /*10a0*/  LDC.64 R8, c[0x0][0x9e0] ;  /* 0x00027800ff087b82 */ /* 0x000f220000000a00 */
[----:B---3--:R-:W-:Y:S02]  /*10b0*/  ISETP.NE.AND P2, PT, R178, 0x1, PT ;  /* 0x00000001b200780c */ /* 0x008fe40003f45270 */
[----:B----4-:R-:W-:-:S11]  /*10c0*/  ISETP.GE.AND P1, PT, R9, 0x1, PT ;  /* 0x000000010900780c */ /* 0x010fd60003f26270 */
[----:B-1----:R-:W1:Y:S08]  /*10d0*/  @P2 LDC R3, c[0x0][0x44c] ;  /* 0x00011300ff032b82 */ /* 0x002e700000000800 */
[----:B------:R-:W3:Y:S01]  /*10e0*/  @P2 LDC R5, c[0x0][0x450] ;  /* 0x00011400ff052b82 */ /* 0x000ee20000000800 */
[----:B-1----:R-:W-:Y:S01]  /*10f0*/  @P2 IMAD.HI.U32 R2, R0, R3, RZ ;  /* 0x0000000300022227 */ /* 0x002fe200078e00ff */
[----:B0-----:R-:W-:-:S04]  /*1100*/  IADD3 R3, R16, 0x1, -R17 ;  /* 0x0000000110037810 */ /* 0x001fc80007ffe811 */
[----:B---3--:R-:W-:-:S05]  /*1110*/  @P2 SHF.R.U32.HI R0, RZ, R5, R2 ;  /* 0x00000005ff002219 */ /* 0x008fca0000011602 */
[----:B------:R-:W-:-:S04]  /*1120*/  IMAD.IADD R3, R3, 0x1, R0 ;  /* 0x0000000103037824 */ /* 0x000fc800078e0200 */
[----:B------:R-:W-:Y:S01]  /*1130*/  IMAD.IADD R0, R3, 0x1, R8 ;  /* 0x0000000103007824 */ /* 0x000fe200078e0208 */
[----:B--2---:R-:W-:-:S04]  /*1140*/  LOP3.LUT R4, R4, 0xfffffffd, RZ, 0xc0, !PT ;  /* 0xfffffffd04047812 */ /* 0x004fc800078ec0ff */
[----:B------:R-:W-:-:S04]  /*1150*/  @P2 LOP3.LUT R4, R4, 0x2, RZ, 0xfc, !PT ;  /* 0x0000000204042812 */ /* 0x000fc800078efcff */
[----:B------:R-:W-:-:S04]  /*1160*/  LOP3.LUT R4, R4, 0xfffffffe, RZ, 0xc0, !PT ;  /* 0xfffffffe04047812 */ /* 0x000fc800078ec0ff */
[----:B------:R-:W-:-:S05]  /*1170*/  @P1 LOP3.LUT R4, R4, 0x1, RZ, 0xfc, !PT ;  /* 0x0000000104041812 */ /* 0x000fca00078efcff */
[----:B------:R0:W-:Y:S01]  /*1180*/  STL [R1], R4 ;  /* 0x0000000401007387 */ /* 0x0001e20000100800 */
[----:B------:R-:W-:Y:S05]  /*1190*/  @!P1 BRA `(.L_x_1265) ;  /* 0x0000000000409947 */ /* 0x000fea0003800000 */
[C---:B------:R-:W-:Y:S01]  /*11a0*/  ISETP.GT.AND P0, PT, R3.reuse, RZ, PT ;  /* 0x000000ff0300720c */ /* 0x040fe20003f04270 */
[----:B------:R-:W-:-:S12]  /*11b0*/  VIADD R2, R3, 0xffffffff ;  /* 0xffffffff03027836 */ /* 0x000fd80000000000 */
[----:B------:R-:W-:Y:S05]  /*11c0*/  @P0 BRA `(.L_x_1266) ;  /* 0x00000000001c0947 */ /* 0x000fea0003800000 */
[----:B------:R-:W-:Y:S01]  /*11d0*/  ISETP.NE.AND P0, PT, R9, 0x1, PT ;  /* 0x000000010900780c */ /* 0x000fe20003f05270 */
[----:B------:R-:W-:-:S12]  /*11e0*/  IMAD.MOV R3, RZ, RZ, -R3 ;  /* 0x000000ffff037224 */ /* 0x000fd800078e0a03 */
[----:B0-----:R-:W0:Y:S02]  /*11f0*/  @P0 LDC.64 R4, c[0x0][0x9e8] ;  /* 0x00027a00ff040b82 */ /* 0x001e240000000a00 */
[----:B0-----:R-:W-:-:S05]  /*1200*/  @P0 IMAD.HI.U32 R2, R3, R4, RZ ;  /* 0x0000000403020227 */ /* 0x001fca00078e00ff */
[----:B------:R-:W-:-:S04]  /*1210*/  @P0 SHF.R.U32.HI R3, RZ, R5, R2 ;  /* 0x00000005ff030219 */ /* 0x000fc80000011602 */
[----:B------:R-:W-:Y:S01]  /*1220*/  LOP3.LUT R2, RZ, R3, RZ, 0x33, !PT ;  /* 0x00000003ff027212 */ /* 0x000fe200078e33ff */
[----:B------:R-:W-:Y:S06]  /*1230*/  BRA `(.L_x_1267) ;  /* 0x0000000000107947 */ /* 0x000fec0003800000 */
.L_x_1266:
[----:B------:R-:W-:-:S13]  /*1240*/  ISETP.NE.AND P0, PT, R9, 0x1, PT ;  /* 0x000000010900780c */ /* 0x000fda0003f05270 */
[----:B0-----:R-:W0:Y:S02]  /*1250*/  @P0 LDC.64 R4, c[0x0][0x9e8] ;  /* 0x00027a00ff040b82 */ /* 0x001e240000000a00 */
[----:B0-----:R-:W-:-:S05]  /*1260*/  @P0 IMAD.HI.U32 R4, R2, R4, RZ ;  /* 0x0000000402040227 */ /* 0x001fca00078e00ff */
[----:B------:R-:W-:-:S07]  /*1270*/  @P0 SHF.R.U32.HI R2, RZ, R5, R4 ;  /* 0x00000005ff020219 */ /* 0x000fce0000011604 */
.L_x_1267:
[----:B------:R-:W-:-:S05]  /*1280*/  IMAD R3, R2, R9, R9 ;  /* 0x0000000902037224 */ /* 0x000fca00078e0209 */
[----:B------:R-:W-:-:S07]  /*1290*/  VIMNMX R0, R0, R3, PT ;  /* 0x0000000300007248 */ /* 0x000fce0003fe0100 */
.L_x_1265:
[----:B0-----:R-:W0:Y:S01]  /*12a0*/  @P2 LDC R4, c[0x0][0x44c] ;  /* 0x00011300ff042b82 */ /* 0x001e220000000800 */
[----:B------:R-:W-:Y:S01]  /*12b0*/  VIADD R2, R0, 0x7f ;  /* 0x0000007f00027836 */ /* 0x000fe20000000000 */
[----:B------:R-:W-:Y:S01]  /*12c0*/  ULDC UR4, c[0x0][0x9dc] ;  /* 0x0002770000047ab9 */ /* 0x000fe20000000800 */
[C---:B------:R-:W-:Y:S02]  /*12d0*/  VIADD R0, R16.reuse, 0x7f ;  /* 0x0000007f10007836 */ /* 0x040fe40000000000 */
[----:B------:R-:W-:Y:S01]  /*12e0*/  IMAD.MOV.U32 R7, RZ, RZ, R19 ;  /* 0x000000ffff077224 */ /* 0x000fe200078e0013 */
[----:B------:R-:W-:Y:S01]  /*12f0*/  SHF.R.S32.HI R5, RZ, 0x1f, R2 ;  /* 0x0000001fff057819 */ /* 0x000fe20000011402 */
[----:B------:R-:W-:Y:S01]  /*1300*/  IMAD.IADD R88, R16, 0x1, -R17 ;  /* 0x0000000110587824 */ /* 0x000fe200078e0a11 */
[----:B------:R-:W1:Y:S01]  /*1310*/  @P2 LDC R11, c[0x0][0x450] ;  /* 0x00011400ff0b2b82 */ /* 0x000e620000000800 */
[----:B------:R-:W-:Y:S02]  /*1320*/  SHF.R.S32.HI R3, RZ, 0x1f, R0 ;  /* 0x0000001fff037819 */ /* 0x000fe40000011400 */
[----:B------:R-:W-:-:S02]  /*1330*/  LEA.HI R5, R5, R2, RZ, 0x7 ;  /* 0x0000000205057211 */ /* 0x000fc400078f38ff */
[----:B------:R-:W-:Y:S02]  /*1340*/  LEA.HI R3, R3, R0, RZ, 0x7 ;  /* 0x0000000003037211 */ /* 0x000fe400078f38ff */
[----:B------:R-:W-:Y:S02]  /*1350*/  SHF.R.S32.HI R0, RZ, 0x7, R5 ;  /* 0x00000007ff007819 */ /* 0x000fe40000011405 */
[----:B------:R-:W-:-:S04]  /*1360*/  SHF.R.S32.HI R3, RZ, 0x7, R3 ;  /* 0x00000007ff037819 */ /* 0x000fc80000011403 */
[----:B------:R-:W-:Y:S01]  /*1370*/  VIMNMX R89, R3, R0, PT ;  /* 0x0000000003597248 */ /* 0x000fe20003fe0100 */
[----:B0-----:R-:W-:-:S05]  /*1380*/  @P2 IMAD.HI.U32 R4, R19, R4, RZ ;  /* 0x0000000413042227 */ /* 0x001fca00078e00ff */
[----:B-1----:R-:W-:-:S05]  /*1390*/  @P2 SHF.R.U32.HI R7, RZ, R11, R4 ;  /* 0x0000000bff072219 */ /* 0x002fca0000011604 */
[----:B------:R-:W-:-:S04]  /*13a0*/  IMAD.IADD R2, R88, 0x1, R7 ;  /* 0x0000000158027824 */ /* 0x000fc800078e0207 */
[----:B------:R-:W-:Y:S01]  /*13b0*/  VIADD R3, R2, -UR4 ;  /* 0x8000000402037c36 */ /* 0x000fe20008000000 */
[----:B------:R-:W-:Y:S06]  /*13c0*/  @!P1 BRA `(.L_x_1268) ;  /* 0x00000000003c9947 */ /* 0x000fec0003800000 */
[----:B------:R-:W-:-:S13]  /*13d0*/  ISETP.GT.AND P0, PT, R2, -0x1, PT ;  /* 0xffffffff0200780c */ /* 0x000fda0003f04270 */
[----:B------:R-:W-:Y:S05]  /*13e0*/  @P0 BRA `(.L_x_1269) ;  /* 0x00000000001c0947 */ /* 0x000fea0003800000 */
[----:B------:R-:W-:Y:S02]  /*13f0*/  ISETP.NE.AND P0, PT, R9, 0x1, PT ;  /* 0x000000010900780c */ /* 0x000fe40003f05270 */
[----:B------:R-:W-:-:S11]  /*1400*/  LOP3.LUT R5, RZ, R2, RZ, 0x33, !PT ;  /* 0x00000002ff057212 */ /* 0x000fd600078e33ff */
[----:B------:R-:W0:Y:S02]  /*1410*/  @P0 LDC.64 R6, c[0x0][0x9e8] ;  /* 0x00027a00ff060b82 */ /* 0x000e240000000a00 */
[----:B0-----:R-:W-:-:S05]  /*1420*/  @P0 IMAD.HI.U32 R0, R5, R6, RZ ;  /* 0x0000000605000227 */ /* 0x001fca00078e00ff */
[----:B------:R-:W-:-:S04]  /*1430*/  @P0 SHF.R.U32.HI R5, RZ, R7, R0 ;  /* 0x00000007ff050219 */ /* 0x000fc80000011600 */
[----:B------:R-:W-:Y:S01]  /*1440*/  LOP3.LUT R2, RZ, R5, RZ, 0x33, !PT ;  /* 0x00000005ff027212 */ /* 0x000fe200078e33ff */
[----:B------:R-:W-:Y:S06]  /*1450*/  BRA `(.L_x_1270) ;  /* 0x0000000000107947 */ /* 0x000fec0003800000 */
.L_x_1269:
[----:B------:R-:W-:-:S13]  /*1460*/  ISETP.NE.AND P0, PT, R9, 0x1, PT ;  /* 0x000000010900780c */ /* 0x000fda0003f05270 */
[----:B------:R-:W0:Y:S02]  /*1470*/  @P0 LDC.64 R4, c[0x0][0x9e8] ;  /* 0x00027a00ff040b82 */ /* 0x000e240000000a00 */
[----:B0-----:R-:W-:-:S05]  /*1480*/  @P0 IMAD.HI.U32 R0, R2, R4, RZ ;  /* 0x0000000402000227 */ /* 0x001fca00078e00ff */
[----:B------:R-:W-:-:S07]  /*1490*/  @P0 SHF.R.U32.HI R2, RZ, R5, R0 ;  /* 0x00000005ff020219 */ /* 0x000fce0000011600 */
.L_x_1270:
[----:B------:R-:W-:-:S05]  /*14a0*/  IMAD R2, R2, R9, RZ ;  /* 0x0000000902027224 */ /* 0x000fca00078e02ff */
[----:B------:R-:W-:-:S07]  /*14b0*/  VIMNMX R3, R3, R2, !PT ;  /* 0x0000000203037248 */ /* 0x000fce0007fe0100 */
.L_x_1268:
        /* <DEDUP_REMOVED lines=72> */
.L_x_1272:
        /* <DEDUP_REMOVED lines=22> */
[-C--:B--2---:R-:W-:Y:S02]  /*1aa0*/  @P0 IMAD R7, R7, R14.reuse, RZ ;  /* 0x0000000e07070224 */ /* 0x084fe400078e02ff */
[----:B------:R-:W-:Y:S02]  /*1ab0*/  @P1 IMAD.IADD R5, R5, 0x1, R11 ;  /* 0x0000000105051824 */ /* 0x000fe400078e020b */
[----:B------:R-:W-:-:S04]  /*1ac0*/  @P0 IMAD.WIDE.U32 R2, R22, R14, R2 ;  /* 0x0000000e16020225 */ /* 0x000fc800078e0002 */
[-C--:B---3--:R-:W-:Y:S02]  /*1ad0*/  @P1 IMAD R0, R9, R24.reuse, RZ ;  /* 0x0000001809001224 */ /* 0x088fe400078e02ff */
[C---:B------:R-:W-:Y:S02]  /*1ae0*/  @P0 IMAD R9, R22.reuse, R15, R7 ;  /* 0x0000000f16090224 */ /* 0x040fe400078e0207 */
        /* <DEDUP_REMOVED lines=22> */
.L_x_1477:
[----:B------:R-:W-:Y:S05]  /*1c50*/  @!P0 BRA `(.L_x_1274) ;  /* 0x0000000000048947 */ /* 0x000fea0003800000 */
[----:B------:R-:W-:Y:S01]  /*1c60*/  BPT.TRAP 0x1 ;  /* 0x000000040000795c */ /* 0x000fe20000300000 */
.L_x_1274:
[----:B------:R-:W-:Y:S02]  /*1c70*/  IMAD.U32 R13, RZ, RZ, UR36 ;  /* 0x00000024ff0d7e24 */ /* 0x000fe4000f8e00ff */
[----:B0-----:R-:W-:-:S03]  /*1c80*/  IMAD.U32 R2, RZ, RZ, UR37 ;  /* 0x00000025ff027e24 */ /* 0x001fc6000f8e00ff */
[----:B------:R-:W-:Y:S02]  /*1c90*/  LEA R13, R13, UR38, 0x3 ;  /* 0x000000260d0d7c11 */ /* 0x000fe4000f8e18ff */
[----:B------:R-:W-:-:S04]  /*1ca0*/  SHF.L.U32 R2, R2, 0x1f, RZ ;  /* 0x0000001f02027819 */ /* 0x000fc800000006ff */
[----:B------:R0:W1:Y:S01]  /*1cb0*/  SYNCS.PHASECHK.TRANS64.TRYWAIT P1, [R13+URZ+0x22830], R2 ;  /* 0x022830020d0075a7 */ /* 0x000062000802017f */
[----:B------:R-:W-:Y:S05]  /*1cc0*/  @!P0 BRA `(.L_x_1275) ;  /* 0x0000000000048947 */ /* 0x000fea0003800000 */
[----:B------:R-:W-:Y:S01]  /*1cd0*/  BPT.TRAP 0x1 ;  /* 0x000000040000795c */ /* 0x000fe20000300000 */
.L_x_1275:
[----:B-1----:R-:W-:Y:S05]  /*1ce0*/  @P1 BRA `(.L_x_1276) ;  /* 0x0000000000081947 */ /* 0x002fea0003800000 */
[----:B------:R-:W1:Y:S02]  /*1cf0*/  SYNCS.PHASECHK.TRANS64.TRYWAIT P1, [R13+URZ+0x22830], R2 ;  /* 0x022830020d0075a7 */ /* 0x000e64000802017f */
[----:B-1----:R-:W-:Y:S05]  /*1d00*/  @!P1 BRA `(.L_x_1277) ;  /* 0x0000016000a89947 */ /* 0x002fea0003800000 */
.L_x_1276:
[----:B------:R-:W-:Y:S05]  /*1d10*/  WARPSYNC.ALL ;  /* 0x0000000000007948 */ /* 0x000fea0003800000 */
[----:B------:R-:W-:Y:S01]  /*1d20*/  UIADD3 UR4, UR38, 0x16400, URZ ;  /* 0x0001640026047890 */ /* 0x000fe2000fffe03f */
[----:B------:R-:W-:Y:S01]  /*1d30*/  WARPGROUP.ARRIVE ;  /* 0x00000000000079c5 */ /* 0x000fe20000000000 */
[----:B------:R-:W-:Y:S02]  /*1d40*/  ULOP3.LUT UR24, UR43, 0x10000, URZ, 0xfc, !UPT ;  /* 0x000100002b187892 */ /* 0x000fe4000f8efc3f */
[----:B------:R-:W-:Y:S01]  /*1d50*/  USHF.R.U32.HI UR4, URZ, 0x4, UR4 ;  /* 0x000000043f047899 */ /* 0x000fe20008011604 */
[----:B------:R-:W-:Y:S01]  /*1d60*/  UMOV UR25, 0x80000020 ;  /* 0x8000002000197882 */ /* 0x000fe20000000000 */
[----:B------:R-:W-:-:S02]  /*1d70*/  UMOV UR27, 0x80000020 ;  /* 0x80000020001b7882 */ /* 0x000fc40000000000 */
[----:B------:R-:W-:Y:S02]  /*1d80*/  ULOP3.LUT UR4, UR4, 0x3fff, URZ, 0xc0, !UPT ;  /* 0x00003fff04047892 */ /* 0x000fe4000f8ec03f */
[----:B------:R-:W-:Y:S02]  /*1d90*/  UIADD3 UR28, UR24, 0x2, URZ ;  /* 0x00000002181c7890 */ /* 0x000fe4000fffe03f */
[----:B------:R-:W-:Y:S01]  /*1da0*/  ULOP3.LUT UR32, UR4, 0x10000, URZ, 0xfc, !UPT ;  /* 0x0001000004207892 */ /* 0x000fe2000f8efc3f */
[----:B------:R-:W-:Y:S01]  /*1db0*/  UMOV UR29, 0x80000020 ;  /* 0x80000020001d7882 */ /* 0x000fe20000000000 */
[----:B------:R-:W-:Y:S02]  /*1dc0*/  UMOV UR31, 0x80000020 ;  /* 0x80000020001f7882 */ /* 0x000fe40000000000 */
        /* <DEDUP_REMOVED lines=37> */
.L_x_1278:
[----:B------:R-:W2:Y:S01]  /*2020*/  LDL R104, [R1] ;  /* 0x0000000001687983 */ /* 0x000ea20000100800 */
[----:B------:R-:W-:Y:S01]  /*2030*/  ISETP.NE.AND P2, PT, R178, 0x1, PT ;  /* 0x00000001b200780c */ /* 0x000fe20003f45270 */
[C---:B------:R-:W-:Y:S01]  /*2040*/  FMUL.FTZ R8, R0.reuse, R35 ;  /* 0x0000002300087220 */ /* 0x040fe20000410000 */
[C---:B------:R-:W-:Y:S01]  /*2050*/  FMUL.FTZ R45, R0.reuse, R45 ;  /* 0x0000002d002d7220 */ /* 0x040fe20000410000 */
[----:B------:R-:W-:Y:S01]  /*2060*/  R2UR UR4, R13 ;  /* 0x000000000d0472ca */ /* 0x000fe200000e0000 */
[C---:B------:R-:W-:Y:S01]  /*2070*/  FMUL.FTZ R52, R0.reuse, R52 ;  /* 0x0000003400347220 */ /* 0x040fe20000410000 */
[C---:B------:R-:W-:Y:S01]  /*2080*/  FMUL.FTZ R20, R0.reuse, R42 ;  /* 0x0000002a00147220 */ /* 0x040fe20000410000 */
[----:B------:R3:W4:Y:S01]  /*2090*/  MUFU.TANH R115, R45 ;  /* 0x0000002d00737308 */ /* 0x0007220000002400 */
[----:B------:R-:W-:Y:S02]  /*20a0*/  IMAD.MOV.U32 R42, RZ, RZ, -0x80 ;  /* 0xffffff80ff2a7424 */ /* 0x000fe400078e00ff */
[C---:B------:R-:W-:Y:S01]  /*20b0*/  FMUL.FTZ R6, R0.reuse, R31 ;  /* 0x0000001f00067220 */ /* 0x040fe20000410000 */
[C---:B------:R-:W-:Y:S01]  /*20c0*/  FMUL.FTZ R31, R0.reuse, R36 ;  /* 0x00000024001f7220 */ /* 0x040fe20000410000 */
[C---:B------:R-:W-:Y:S01]  /*20d0*/  FMUL.FTZ R36, R0.reuse, R55 ;  /* 0x0000003700247220 */ /* 0x040fe20000410000 */
[C---:B------:R-:W-:Y:S01]  /*20e0*/  FMUL.FTZ R40, R0.reuse, R40 ;  /* 0x0000002800287220 */ /* 0x040fe20000410000 */
[----:B------:R-:W-:Y:S01]  /*20f0*/  FMUL.FTZ R44, R0, R44 ;  /* 0x0000002c002c7220 */ /* 0x000fe20000410000 */
[----:B------:R-:W5:Y:S01]  /*2100*/  @P2 LDC R12, c[0x0][0x44c] ;  /* 0x00011300ff0c2b82 */ /* 0x000f620000000800 */
[----:B------:R4:W2:Y:S01]  /*2110*/  MUFU.TANH R119, R52 ;  /* 0x0000003400777308 */ /* 0x0008a20000002400 */
[----:B---3--:R-:W-:Y:S01]  /*2120*/  IMAD.IADD R45, R168, 0x1, R19 ;  /* 0x00000001a82d7824 */ /* 0x008fe200078e0213 */
[----:B------:R-:W-:Y:S01]  /*2130*/  UIADD3 UR4, UR4, 0x22840, URZ ;  /* 0x0002284004047890 */ /* 0x000fe2000fffe03f */
[----:B------:R-:W-:Y:S01]  /*2140*/  FMUL.FTZ R48, R0, R48 ;  /* 0x0000003000307220 */ /* 0x000fe20000410000 */
[----:B------:R-:W-:-:S02]  /*2150*/  IMAD R55, R89, R42, 0x80 ;  /* 0x0000008059377424 */ /* 0x000fc400078e022a */
[C---:B------:R-:W-:Y:S01]  /*2160*/  FMUL.FTZ R15, R0.reuse, R25 ;  /* 0x00000019000f7220 */ /* 0x040fe20000410000 */
[C---:B01----:R-:W-:Y:S01]  /*2170*/  FMUL.FTZ R2, R0.reuse, R26 ;  /* 0x0000001a00027220 */ /* 0x043fe20000410000 */
[----:B------:R-:W0:Y:S01]  /*2180*/  @P2 LDC R35, c[0x0][0x450] ;  /* 0x00011400ff232b82 */ /* 0x000e220000000800 */
        /* <DEDUP_REMOVED lines=10> */
[----:B------:R1:W3:Y:S01]  /*2230*/  MUFU.TANH R125, R40 ;  /* 0x00000028007d7308 */ /* 0x0002e20000002400 */
[C---:B------:R-:W-:Y:S01]  /*2240*/  FMUL.FTZ R26, R0.reuse, R46 ;  /* 0x0000002e001a7220 */ /* 0x040fe20000410000 */
[C---:B------:R-:W-:Y:S01]  /*2250*/  FMUL.FTZ R30, R0.reuse, R50 ;  /* 0x00000032001e7220 */ /* 0x040fe20000410000 */
[C---:B------:R-:W-:Y:S01]  /*2260*/  FMUL.FTZ R33, R0.reuse, R37 ;  /* 0x0000002500217220 */ /* 0x040fe20000410000 */
[----:B------:R-:W-:Y:S01]  /*2270*/  FMUL.FTZ R14, R0, R39 ;  /* 0x00000027000e7220 */ /* 0x000fe20000410000 */
[----:B-----5:R-:W-:-:S04]  /*2280*/  @P2 IMAD.HI.U32 R12, R45, R12, RZ ;  /* 0x0000000c2d0c2227 */ /* 0x020fc800078e00ff */
[C---:B------:R-:W-:Y:S01]  /*2290*/  FMUL.FTZ R41, R0.reuse, R41 ;  /* 0x0000002900297220 */ /* 0x040fe20000410000 */
[C---:B------:R-:W-:Y:S01]  /*22a0*/  FMUL.FTZ R24, R0.reuse, R43 ;  /* 0x0000002b00187220 */ /* 0x040fe20000410000 */
[----:B------:R5:W2:Y:S01]  /*22b0*/  MUFU.TANH R123, R44 ;  /* 0x0000002c007b7308 */ /* 0x000aa20000002400 */
[C---:B------:R-:W-:Y:S01]  /*22c0*/  FMUL.FTZ R28, R0.reuse, R47 ;  /* 0x0000002f001c7220 */ /* 0x040fe20000410000 */
[C---:B------:R-:W-:Y:S01]  /*22d0*/  FMUL.FTZ R32, R0.reuse, R51 ;  /* 0x0000003300207220 */ /* 0x040fe20000410000 */
[C---:B------:R-:W-:Y:S01]  /*22e0*/  FMUL.FTZ R53, R0.reuse, R53 ;  /* 0x0000003500357220 */ /* 0x040fe20000410000 */
[C---:B------:R-:W-:Y:S01]  /*22f0*/  FMUL.FTZ R34, R0.reuse, R54 ;  /* 0x0000003600227220 */ /* 0x040fe20000410000 */
[----:B0-----:R-:W-:Y:S01]  /*2300*/  @P2 SHF.R.U32.HI R45, RZ, R35, R12 ;  /* 0x00000023ff2d2219 */ /* 0x001fe2000001160c */
[----:B------:R-:W-:Y:S02]  /*2310*/  VIADD R35, R55, 0x1 ;  /* 0x0000000137237836 */ /* 0x000fe40000000000 */
[C---:B------:R-:W-:Y:S01]  /*2320*/  FMUL.FTZ R56, R0.reuse, R56 ;  /* 0x0000003800387220 */ /* 0x040fe20000410000 */
[----:B------:R0:W2:Y:S01]  /*2330*/  MUFU.TANH R121, R48 ;  /* 0x0000003000797308 */ /* 0x0000a20000002400 */
[C---:B------:R-:W-:Y:S01]  /*2340*/  FMUL.FTZ R57, R0.reuse, R57 ;  /* 0x0000003900397220 */ /* 0x040fe20000410000 */
[----:B----4-:R-:W4:Y:S01]  /*2350*/  SHFL.IDX PT, R52, R45, RZ, 0x1c1f ;  /* 0x001c1fff2d347589 */ /* 0x010f2200000e0000 */
[C---:B------:R-:W-:Y:S01]  /*2360*/  FMUL.FTZ R38, R0.reuse, R58 ;  /* 0x0000003a00267220 */ /* 0x040fe20000410000 */
[C---:B-1----:R-:W-:Y:S01]  /*2370*/  FMUL.FTZ R40, R0.reuse, R59 ;  /* 0x0000003b00287220 */ /* 0x042fe20000410000 */
[C---:B------:R-:W-:Y:S01]  /*2380*/  FMUL.FTZ R60, R0.reuse, R60 ;  /* 0x0000003c003c7220 */ /* 0x040fe20000410000 */
[C---:B-----5:R-:W-:Y:S01]  /*2390*/  FMUL.FTZ R44, R0.reuse, R62 ;  /* 0x0000003e002c7220 */ /* 0x060fe20000410000 */
[C---:B------:R-:W-:Y:S01]  /*23a0*/  FMUL.FTZ R46, R0.reuse, R63 ;  /* 0x0000003f002e7220 */ /* 0x040fe20000410000 */
[C---:B------:R-:W-:Y:S01]  /*23b0*/  FMUL.FTZ R65, R0.reuse, R65 ;  /* 0x0000004100417220 */ /* 0x040fe20000410000 */
[C---:B0-----:R-:W-:Y:S01]  /*23c0*/  FMUL.FTZ R48, R0.reuse, R66 ;  /* 0x0000004200307220 */ /* 0x041fe20000410000 */
        /* <DEDUP_REMOVED lines=23> */
[----:B------:R-:W0:Y:S01]  /*2540*/  MUFU.TANH R4, R4 ;  /* 0x0000000400047308 */ /* 0x000e220000002400 */
[----:B------:R-:W-:Y:S01]  /*2550*/  ULDC UR30, c[0x0][0x9dc] ;  /* 0x00027700001e7ab9 */ /* 0x000fe20000000800 */
[----:B------:R-:W-:Y:S01]  /*2560*/  SYNCS.ARRIVE.TRANS64.RED.A1T0 RZ, [UR4], RZ ;  /* 0x000000ffffff79a7 */ /* 0x000fe20008100404 */
[----:B------:R-:W-:Y:S01]  /*2570*/  ULOP3.LUT UR4, URZ, UR30, URZ, 0x33, !UPT ;  /* 0x0000001e3f047292 */ /* 0x000fe2000f8e333f */
[----:B------:R-:W-:Y:S01]  /*2580*/  IADD3 R37, -R17, R37, R16 ;  /* 0x0000002511257210 */ /* 0x000fe20007ffe110 */
[----:B------:R-:W-:Y:S01]  /*2590*/  FMUL.FTZ R61, R0, R61 ;  /* 0x0000003d003d7220 */ /* 0x000fe20000410000 */
[----:B------:R-:W-:Y:S01]  /*25a0*/  IMAD.IADD R35, R16, 0x1, R55 ;  /* 0x0000000110237824 */ /* 0x000fe200078e0237 */
[----:B------:R-:W-:Y:S01]  /*25b0*/  ULDC UR5, c[0x0][0x9e0] ;  /* 0x0002780000057ab9 */ /* 0x000fe20000000800 */
[----:B------:R-:W1:Y:S01]  /*25c0*/  MUFU.TANH R15, R15 ;  /* 0x0000000f000f7308 */ /* 0x000e620000002400 */
[----:B------:R-:W-:Y:S01]  /*25d0*/  FMUL.FTZ R49, R0, R49 ;  /* 0x0000003100317220 */ /* 0x000fe20000410000 */
[----:B------:R-:W-:Y:S01]  /*25e0*/  IMAD R54, R18, -0x2, R35 ;  /* 0xfffffffe12367824 */ /* 0x000fe200078e0223 */
[----:B------:R-:W-:Y:S01]  /*25f0*/  LEA R58, R89, 0xffffff80, 0x7 ;  /* 0xffffff80593a7811 */ /* 0x000fe200078e38ff */
[----:B------:R-:W-:-:S04]  /*2600*/  VIADD R59, R37, UR5 ;  /* 0x00000005253b7c36 */ /* 0x000fc80008000000 */
[----:B------:R-:W0:Y:S01]  /*2610*/  MUFU.TANH R2, R2 ;  /* 0x0000000200027308 */ /* 0x000e220000002400 */
[----:B----4-:R-:W-:-:S07]  /*2620*/  VIADDMNMX R42, R52, R59, R54, PT ;  /* 0x0000003b342a7246 */ /* 0x010fce0003800136 */
        /* <DEDUP_REMOVED lines=24> */
[----:B------:R-:W0:Y:S01]  /*27b0*/  MUFU.TANH R57, R57 ;  /* 0x0000003900397308 */ /* 0x000e220000002400 */
[----:B--2---:R-:W-:-:S07]  /*27c0*/  LOP3.LUT P1, RZ, R104, 0x1, RZ, 0xc0, !PT ;  /* 0x0000000168ff7812 */ /* 0x004fce000782c0ff */
[----:B------:R-:W2:Y:S08]  /*27d0*/  MUFU.TANH R38, R38 ;  /* 0x0000002600267308 */ /* 0x000eb00000002400 */
        /* <DEDUP_REMOVED lines=30> */
[----:B-----5:R-:W-:-:S04]  /*29c0*/  VIADD R61, R37, UR4 ;  /* 0x00000004253d7c36 */ /* 0x020fc80008000000 */
[----:B---3--:R-:W-:Y:S01]  /*29d0*/  IMAD.IADD R49, R61, 0x1, R52 ;  /* 0x000000013d317824 */ /* 0x008fe200078e0234 */
[----:B-12-4-:R-:W-:Y:S06]  /*29e0*/  @!P1 BRA `(.L_x_1279) ;  /* 0x0000000000609947 */ /* 0x016fec0003800000 */
[----:B------:R-:W-:Y:S01]  /*29f0*/  IADD3 R35, -R17, R16, R52 ;  /* 0x0000001011237210 */ /* 0x000fe20007ffe134 */
[----:B------:R-:W-:Y:S03]  /*2a00*/  BSSY B0, `(.L_x_1280) ;  /* 0x0000012000007945 */ /* 0x000fe60003800000 */
        /* <DEDUP_REMOVED lines=11> */
.L_x_1281:
[----:B------:R-:W-:Y:S02]  /*2ac0*/  ULDC UR4, c[0x0][0x9e4] ;  /* 0x0002790000047ab9 */ /* 0x000fe40000000800 */
[----:B------:R-:W-:-:S05]  /*2ad0*/  IMAD.U32 R37, RZ, RZ, UR4 ;  /* 0x00000004ff257e24 */ /* 0x000fca000f8e00ff */
[----:B------:R-:W-:-:S13]  /*2ae0*/  ISETP.NE.AND P1, PT, R37, 0x1, PT ;  /* 0x000000012500780c */ /* 0x000fda0003f25270 */
[----:B------:R-:W1:Y:S02]  /*2af0*/  @P1 LDC.64 R62, c[0x0][0x9e8] ;  /* 0x00027a00ff3e1b82 */ /* 0x000e640000000a00 */
[----:B-1----:R-:W-:-:S05]  /*2b00*/  @P1 IMAD.HI.U32 R52, R35, R62, RZ ;  /* 0x0000003e23341227 */ /* 0x002fca00078e00ff */
[----:B------:R-:W-:-:S07]  /*2b10*/  @P1 SHF.R.U32.HI R35, RZ, R63, R52 ;  /* 0x0000003fff231219 */ /* 0x000fce0000011634 */
.L_x_1282:
[----:B------:R-:W-:Y:S05]  /*2b20*/  BSYNC B0 ;  /* 0x0000000000007941 */ /* 0x000fea0003800000 */
.L_x_1280:
[----:B------:R-:W-:-:S04]  /*2b30*/  IMAD R35, R35, R37, -R58 ;  /* 0x0000002523237224 */ /* 0x000fc800078e0a3a */
[----:B------:R-:W-:-:S05]  /*2b40*/  IMAD R35, R18, -0x2, R35 ;  /* 0xfffffffe12237824 */ /* 0x000fca00078e0223 */
[----:B------:R-:W-:Y:S02]  /*2b50*/  VIADDMNMX R42, R35, R37, R42, PT ;  /* 0x00000025232a7246 */ /* 0x000fe4000380012a */
[----:B------:R-:W-:-:S07]  /*2b60*/  VIMNMX R49, R49, R35, !PT ;  /* 0x0000002331317248 */ /* 0x000fce0007fe0100 */
.L_x_1279:
[C---:B------:R-:W-:Y:S01]  /*2b70*/  ISETP.GE.AND P6, PT, R55.reuse, 0x9, PT ;  /* 0x000000093700780c */ /* 0x040fe20003fc6270 */
[----:B------:R-:W1:Y:S01]  /*2b80*/  SHFL.IDX PT, R52, R45, 0x1, 0x1c1f ;  /* 0x003c1f002d347f89 */ /* 0x000e6200000e0000 */
[----:B------:R-:W-:Y:S02]  /*2b90*/  ISETP.GE.AND P1, PT, R55, 0x2, PT ;  /* 0x000000023700780c */ /* 0x000fe40003f26270 */
[C---:B------:R-:W-:Y:S02]  /*2ba0*/  ISETP.GT.AND P2, PT, R49.reuse, 0x8, !P6 ;  /* 0x000000083100780c */ /* 0x040fe40007744270 */
[----:B------:R-:W-:Y:S02]  /*2bb0*/  ISETP.GT.AND P3, PT, R49, 0x1, !P1 ;  /* 0x000000013100780c */ /* 0x000fe40004f64270 */
[----:B------:R-:W-:Y:S02]  /*2bc0*/  ISETP.LT.OR P2, PT, R42, 0x9, P2 ;  /* 0x000000092a00780c */ /* 0x000fe40001741670 */
[----:B------:R-:W-:-:S02]  /*2bd0*/  ISETP.GE.AND P4, PT, R55, 0xa, PT ;  /* 0x0000000a3700780c */ /* 0x000fc40003f86270 */
[----:B0-----:R-:W-:Y:S02]  /*2be0*/  FSEL R131, R21, -INF , !P2 ;  /* 0xff80000015837808 */ /* 0x001fe40005000000 */
[C---:B------:R-:W-:Y:S02]  /*2bf0*/  ISETP.LT.OR P3, PT, R42.reuse, 0x2, P3 ;  /* 0x000000022a00780c */ /* 0x040fe40001f61670 */
[----:B------:R-:W-:Y:S02]  /*2c00*/  ISETP.GT.AND P2, PT, R49, 0x9, !P4 ;  /* 0x000000093100780c */ /* 0x000fe40006744270 */
[----:B------:R-:W-:Y:S02]  /*2c10*/  FSEL R103, R15, -INF , !P3 ;  /* 0xff8000000f677808 */ /* 0x000fe40005800000 */
        /* <DEDUP_REMOVED lines=20> */
[C---:B------:R-:W-:Y:S02]  /*2d60*/  ISETP.LT.OR P2, PT, R42.reuse, 0x1a, P2 ;  /* 0x0000001a2a00780c */ /* 0x040fe40001741670 */
[----:B------:R-:W-:Y:S02]  /*2d70*/  ISETP.GE.AND P3, PT, R55, 0x21, PT ;  /* 0x000000213700780c */ /* 0x000fe40003f66270 */
[----:B------:R-:W-:Y:S02]  /*2d80*/  FSEL R109, R33, -INF , !P2 ;  /* 0xff800000216d7808 */ /* 0x000fe40005000000 */
[----:B------:R-:W-:Y:S02]  /*2d90*/  ISETP.GT.AND P2, PT, R49, 0x20, !P3 ;  /* 0x000000203100780c */ /* 0x000fe40005f44270 */
[----:B------:R-:W-:Y:S02]  /*2da0*/  P2R R70, PR, RZ, 0x8 ;  /* 0x00000008ff467803 */ /* 0x000fe40000000000 */
[----:B------:R-:W-:-:S02]  /*2db0*/  ISETP.LT.OR P2, PT, R42, 0x21, P2 ;  /* 0x000000212a00780c */ /* 0x000fc40001741670 */
[----:B------:R-:W-:Y:S02]  /*2dc0*/  ISETP.GE.AND P3, PT, R55, 0x22, PT ;  /* 0x000000223700780c */ /* 0x000fe40003f66270 */
        /* <DEDUP_REMOVED lines=101> */
[C---:B------:R-:W-:Y:S02]  /*3420*/  ISETP.GE.AND P2, PT, R55.reuse, 0x72, PT ;  /* 0x000000723700780c */ /* 0x040fe40003f46270 */
[----:B------:R-:W-:Y:S02]  /*3430*/  ISETP.GE.AND P5, PT, R55, 0x1, PT ;  /* 0x000000013700780c */ /* 0x000fe40003fa6270 */
[----:B------:R-:W-:-:S04]  /*3440*/  ISETP.GT.AND P3, PT, R49, 0x71, !P2 ;  /* 0x000000713100780c */ /* 0x000fc80005764270 */
[----:B------:R-:W-:-:S04]  /*3450*/  ISETP.LT.OR P3, PT, R42, 0x72, P3 ;  /* 0x000000722a00780c */ /* 0x000fc80001f61670 */
[----:B------:R-:W-:Y:S02]  /*3460*/  FSEL R25, R81, -INF , !P3 ;  /* 0xff80000051197808 */ /* 0x000fe40005800000 */
[----:B------:R-:W-:-:S04]  /*3470*/  ISETP.GE.AND P3, PT, R55, 0x79, PT ;  /* 0x000000793700780c */ /* 0x000fc80003f66270 */
[----:B------:R-:W-:-:S04]  /*3480*/  ISETP.GT.AND P4, PT, R49, 0x78, !P3 ;  /* 0x000000783100780c */ /* 0x000fc80005f84270 */
[----:B------:R-:W-:-:S04]  /*3490*/  ISETP.LT.OR P4, PT, R42, 0x79, P4 ;  /* 0x000000792a00780c */ /* 0x000fc80002781670 */
[----:B------:R-:W-:Y:S02]  /*34a0*/  FSEL R15, R84, -INF , !P4 ;  /* 0xff800000540f7808 */ /* 0x000fe40006000000 */
[----:B------:R-:W-:-:S04]  /*34b0*/  ISETP.GT.AND P4, PT, R49, RZ, !P5 ;  /* 0x000000ff3100720c */ /* 0x000fc80006f84270 */
[----:B------:R-:W-:-:S04]  /*34c0*/  ISETP.LT.OR P4, PT, R42, 0x1, P4 ;  /* 0x000000012a00780c */ /* 0x000fc80002781670 */
[----:B------:R-:W-:Y:S02]  /*34d0*/  FSEL R133, R4, -INF , !P4 ;  /* 0xff80000004857808 */ /* 0x000fe40006000000 */
[----:B------:R-:W-:Y:S02]  /*34e0*/  ISETP.GE.AND P4, PT, R55, 0x7a, PT ;  /* 0x0000007a3700780c */ /* 0x000fe40003f86270 */
[----:B-1----:R-:W-:Y:S02]  /*34f0*/  VIADDMNMX R4, R52, R59, R54, PT ;  /* 0x0000003b34047246 */ /* 0x002fe40003800136 */
[----:B------:R-:W-:Y:S02]  /*3500*/  P2R R80, PR, RZ, 0x10 ;  /* 0x00000010ff507803 */ /* 0x000fe40000000000 */
[----:B------:R-:W-:-:S04]  /*3510*/  ISETP.GT.AND P4, PT, R49, 0x79, !P4 ;  /* 0x000000793100780c */ /* 0x000fc80006784270 */
[----:B------:R-:W-:Y:S01]  /*3520*/  ISETP.LT.OR P4, PT, R42, 0x7a, P4 ;  /* 0x0000007a2a00780c */ /* 0x000fe20002781670 */
[----:B------:R-:W-:-:S03]  /*3530*/  IMAD.IADD R42, R61, 0x1, R52 ;  /* 0x000000013d2a7824 */ /* 0x000fc600078e0234 */
[----:B------:R-:W-:Y:S02]  /*3540*/  FSEL R21, R85, -INF , !P4 ;  /* 0xff80000055157808 */ /* 0x000fe40006000000 */
[----:B------:R-:W-:-:S13]  /*3550*/  LOP3.LUT P4, RZ, R104, 0x1, RZ, 0xc0, !PT ;  /* 0x0000000168ff7812 */ /* 0x000fda000788c0ff */
[----:B------:R-:W-:Y:S05]  /*3560*/  @!P4 BRA `(.L_x_1283) ;  /* 0x000000000060c947 */ /* 0x000fea0003800000 */
        /* <DEDUP_REMOVED lines=13> */
.L_x_1285:
[----:B------:R-:W-:Y:S02]  /*3640*/  ULDC UR4, c[0x0][0x9e4] ;  /* 0x0002790000047ab9 */ /* 0x000fe40000000800 */
[----:B------:R-:W-:-:S05]  /*3650*/  IMAD.U32 R49, RZ, RZ, UR4 ;  /* 0x00000004ff317e24 */ /* 0x000fca000f8e00ff */
[----:B------:R-:W-:-:S13]  /*3660*/  ISETP.NE.AND P4, PT, R49, 0x1, PT ;  /* 0x000000013100780c */ /* 0x000fda0003f85270 */
[----:B------:R-:W0:Y:S02]  /*3670*/  @P4 LDC.64 R54, c[0x0][0x9e8] ;  /* 0x00027a00ff364b82 */ /* 0x000e240000000a00 */
[----:B0-----:R-:W-:-:S05]  /*3680*/  @P4 IMAD.HI.U32 R54, R45, R54, RZ ;  /* 0x000000362d364227 */ /* 0x001fca00078e00ff */
[----:B------:R-:W-:-:S07]  /*3690*/  @P4 SHF.R.U32.HI R45, RZ, R55, R54 ;  /* 0x00000037ff2d4219 */ /* 0x000fce0000011636 */
.L_x_1286:
[----:B------:R-:W-:Y:S05]  /*36a0*/  BSYNC B0 ;  /* 0x0000000000007941 */ /* 0x000fea0003800000 */
.L_x_1284:
[----:B------:R-:W-:-:S04]  /*36b0*/  IMAD R45, R45, R49, -R58 ;  /* 0x000000312d2d7224 */ /* 0x000fc800078e0a3a */
[----:B------:R-:W-:-:S05]  /*36c0*/  IMAD R45, R18, -0x2, R45 ;  /* 0xfffffffe122d7824 */ /* 0x000fca00078e022d */
[----:B------:R-:W-:Y:S02]  /*36d0*/  VIADDMNMX R4, R45, R49, R4, PT ;  /* 0x000000312d047246 */ /* 0x000fe40003800104 */
[----:B------:R-:W-:-:S07]  /*36e0*/  VIMNMX R42, R42, R45, !PT ;  /* 0x0000002d2a2a7248 */ /* 0x000fce0007fe0100 */
.L_x_1283:
[C---:B------:R-:W-:Y:S01]  /*36f0*/  ISETP.GT.AND P1, PT, R42.reuse, 0x1, !P1 ;  /* 0x000000012a00780c */ /* 0x040fe20004f24270 */
[----:B------:R-:W-:Y:S01]  /*3700*/  ULDC UR4, c[0x0][0x988] ;  /* 0x0002620000047ab9 */ /* 0x000fe20000000800 */
[----:B------:R-:W-:Y:S02]  /*3710*/  ISETP.GT.AND P6, PT, R42, 0x8, !P6 ;  /* 0x000000082a00780c */ /* 0x000fe400077c4270 */
[C---:B------:R-:W-:Y:S02]  /*3720*/  ISETP.LT.OR P1, PT, R4.reuse, 0x2, P1 ;  /* 0x000000020400780c */ /* 0x040fe40000f21670 */
[----:B------:R-:W-:Y:S02]  /*3730*/  ISETP.LT.OR P6, PT, R4, 0x9, P6 ;  /* 0x000000090400780c */ /* 0x000fe400037c1670 */
[----:B------:R-:W-:Y:S02]  /*3740*/  FSEL R3, R3, -INF , !P1 ;  /* 0xff80000003037808 */ /* 0x000fe40004800000 */
[----:B------:R-:W-:-:S02]  /*3750*/  ISETP.NE.AND P1, PT, R62, RZ, PT ;  /* 0x000000ff3e00720c */ /* 0x000fc40003f25270 */
[----:B------:R-:W-:Y:S02]  /*3760*/  FSEL R5, R5, -INF , !P6 ;  /* 0xff80000005057808 */ /* 0x000fe40007000000 */
[----:B------:R-:W-:Y:S02]  /*3770*/  ISETP.GT.AND P1, PT, R42, 0x9, !P1 ;  /* 0x000000092a00780c */ /* 0x000fe40004f24270 */
[----:B------:R-:W-:Y:S02]  /*3780*/  ISETP.NE.AND P6, PT, R64, RZ, PT ;  /* 0x000000ff4000720c */ /* 0x000fe40003fc5270 */
[----:B------:R-:W-:Y:S02]  /*3790*/  ISETP.LT.OR P1, PT, R4, 0xa, P1 ;  /* 0x0000000a0400780c */ /* 0x000fe40000f21670 */
[----:B------:R-:W-:Y:S02]  /*37a0*/  ISETP.NE.AND P4, PT, R66, RZ, PT ;  /* 0x000000ff4200720c */ /* 0x000fe40003f85270 */
        /* <DEDUP_REMOVED lines=10> */
[----:B------:R-:W-:Y:S01]  /*3850*/  FSEL R49, R8, -INF , !P1 ;  /* 0xff80000008317808 */ /* 0x000fe20004800000 */
[----:B------:R-:W-:Y:S01]  /*3860*/  IMAD.U32 R8, RZ, RZ, UR4 ;  /* 0x00000004ff087e24 */ /* 0x000fe2000f8e00ff */
        /* <DEDUP_REMOVED lines=8> */
[----:B------:R-:W-:Y:S02]  /*38f0*/  ISETP.NE.AND P6, PT, R83, RZ, PT ;  /* 0x000000ff5300720c */ /* 0x000fe40003fc5270 */
[----:B------:R-:W-:Y:S02]  /*3900*/  ISETP.GT.AND P1, PT, R42, 0x19, !P1 ;  /* 0x000000192a00780c */ /* 0x000fe40004f24270 */
[----:B------:R-:W-:Y:S02]  /*3910*/  FMNMX.FTZ R6, R125, R6, !PT ;  /* 0x000000067d067209 */ /* 0x000fe40007810000 */
[----:B------:R-:W-:Y:S02]  /*3920*/  ISETP.LT.OR P1, PT, R4, 0x1a, P1 ;  /* 0x0000001a0400780c */ /* 0x000fe40000f21670 */
[----:B------:R-:W-:Y:S02]  /*3930*/  FMNMX.FTZ R6, R111, R6, !PT ;  /* 0x000000066f067209 */ /* 0x000fe40007810000 */
[----:B------:R-:W-:-:S02]  /*3940*/  FSEL R55, R14, -INF , !P1 ;  /* 0xff8000000e377808 */ /* 0x000fc40004800000 */
[----:B------:R-:W-:Y:S02]  /*3950*/  ISETP.NE.AND P1, PT, R70, RZ, PT ;  /* 0x000000ff4600720c */ /* 0x000fe40003f25270 */
[----:B------:R-:W-:Y:S02]  /*3960*/  ISETP.NE.AND P4, PT, R86, RZ, PT ;  /* 0x000000ff5600720c */ /* 0x000fe40003f85270 */
[----:B------:R-:W-:Y:S02]  /*3970*/  ISETP.GT.AND P1, PT, R42, 0x20, !P1 ;  /* 0x000000202a00780c */ /* 0x000fe40004f24270 */
[----:B------:R-:W-:Y:S02]  /*3980*/  FMNMX.FTZ R6, R123, R6, !PT ;  /* 0x000000067b067209 */ /* 0x000fe40007810000 */
        /* <DEDUP_REMOVED lines=38> */
[----:B------:R-:W-:Y:S02]  /*3bf0*/  ISETP.NE.AND P1, PT, R82, RZ, PT ;  /* 0x000000ff5200720c */ /* 0x000fe40003f25270 */
[----:B------:R-:W-:Y:S02]  /*3c00*/  FMNMX.FTZ R6, R29, R6, !PT ;  /* 0x000000061d067209 */ /* 0x000fe40007810000 */
[----:B------:R-:W-:Y:S02]  /*3c10*/  ISETP.GT.AND P1, PT, R42, 0x38, !P1 ;  /* 0x000000382a00780c */ /* 0x000fe40004f24270 */
[----:B------:R-:W-:Y:S02]  /*3c20*/  FMNMX.FTZ R6, R27, R6, !PT ;  /* 0x000000061b067209 */ /* 0x000fe40007810000 */
[----:B------:R-:W-:Y:S02]  /*3c30*/  ISETP.LT.OR P1, PT, R4, 0x39, P1 ;  /* 0x000000390400780c */ /* 0x000fe40000f21670 */
[----:B------:R-:W-:-:S02]  /*3c40*/  FMNMX.FTZ R6, R25, R6, !PT ;  /* 0x0000000619067209 */ /* 0x000fc40007810000 */
[----:B------:R-:W-:Y:S02]  /*3c50*/  FSEL R71, R34, -INF , !P1 ;  /* 0xff80000022477808 */ /* 0x000fe40004800000 */
[----:B------:R-:W-:Y:S02]  /*3c60*/  ISETP.GT.AND P1, PT, R42, 0x39, !P6 ;  /* 0x000000392a00780c */ /* 0x000fe40007724270 */
[----:B------:R-:W-:Y:S02]  /*3c70*/  FMNMX.FTZ R6, R15, R6, !PT ;  /* 0x000000060f067209 */ /* 0x000fe40007810000 */
[----:B------:R-:W-:Y:S02]  /*3c80*/  ISETP.LT.OR P1, PT, R4, 0x3a, P1 ;  /* 0x0000003a0400780c */ /* 0x000fe40000f21670 */
[----:B------:R-:W-:Y:S02]  /*3c90*/  FMNMX.FTZ R6, R21, R6, !PT ;  /* 0x0000000615067209 */ /* 0x000fe40007810000 */
[----:B------:R-:W-:-:S02]  /*3ca0*/  FSEL R73, R36, -INF , !P1 ;  /* 0xff80000024497808 */ /* 0x000fc40004800000 */
[----:B------:R-:W-:Y:S01]  /*3cb0*/  ISETP.GT.AND P1, PT, R42, 0x40, !P4 ;  /* 0x000000402a00780c */ /* 0x000fe20006724270 */
[----:B------:R-:W0:Y:S01]  /*3cc0*/  SHFL.BFLY PT, R9, R6, 0x2, 0x1f ;  /* 0x0c401f0006097f89 */ /* 0x000e2200000e0000 */
[----:B------:R-:W-:Y:S02]  /*3cd0*/  ISETP.NE.AND P6, PT, R100, RZ, PT ;  /* 0x000000ff6400720c */ /* 0x000fe40003fc5270 */
[----:B------:R-:W-:Y:S02]  /*3ce0*/  ISETP.LT.OR P1, PT, R4, 0x41, P1 ;  /* 0x000000410400780c */ /* 0x000fe40000f21670 */
[----:B------:R-:W-:Y:S02]  /*3cf0*/  ISETP.NE.AND P4, PT, R76, RZ, PT ;  /* 0x000000ff4c00720c */ /* 0x000fe40003f85270 */
[----:B------:R-:W-:Y:S02]  /*3d00*/  FSEL R75, R38, -INF , !P1 ;  /* 0xff800000264b7808 */ /* 0x000fe40004800000 */
[----:B------:R-:W-:-:S02]  /*3d10*/  ISETP.NE.AND P1, PT, R56, RZ, PT ;  /* 0x000000ff3800720c */ /* 0x000fc40003f25270 */
[C---:B------:R-:W-:Y:S02]  /*3d20*/  ISETP.GT.AND P5, PT, R42.reuse, RZ, !P5 ;  /* 0x000000ff2a00720c */ /* 0x040fe40006fa4270 */
[----:B------:R-:W-:Y:S02]  /*3d30*/  ISETP.GT.AND P1, PT, R42, 0x41, !P1 ;  /* 0x000000412a00780c */ /* 0x000fe40004f24270 */
[C---:B------:R-:W-:Y:S02]  /*3d40*/  ISETP.LT.OR P5, PT, R4.reuse, 0x1, P5 ;  /* 0x000000010400780c */ /* 0x040fe40002fa1670 */
[----:B------:R-:W-:Y:S02]  /*3d50*/  ISETP.LT.OR P1, PT, R4, 0x42, P1 ;  /* 0x000000420400780c */ /* 0x000fe40000f21670 */
[----:B------:R-:W-:Y:S02]  /*3d60*/  ISETP.GT.AND P2, PT, R42, 0x71, !P2 ;  /* 0x000000712a00780c */ /* 0x000fe40005744270 */
[----:B------:R-:W-:-:S02]  /*3d70*/  FSEL R79, R40, -INF , !P1 ;  /* 0xff800000284f7808 */ /* 0x000fc40004800000 */
[----:B------:R-:W-:Y:S02]  /*3d80*/  ISETP.NE.AND P1, PT, R87, RZ, PT ;  /* 0x000000ff5700720c */ /* 0x000fe40003f25270 */
[----:B0-----:R-:W-:Y:S02]  /*3d90*/  FMNMX.FTZ R14, R6, R9, !PT ;  /* 0x00000009060e7209 */ /* 0x001fe40007810000 */
[C---:B------:R-:W-:Y:S02]  /*3da0*/  ISETP.GT.AND P1, PT, R42.reuse, 0x48, !P1 ;  /* 0x000000482a00780c */ /* 0x040fe40004f24270 */
[----:B------:R-:W-:Y:S01]  /*3db0*/  ISETP.GT.AND P3, PT, R42, 0x78, !P3 ;  /* 0x000000782a00780c */ /* 0x000fe20005f64270 */
[----:B------:R-:W0:Y:S01]  /*3dc0*/  SHFL.BFLY PT, R9, R14, 0x1, 0x1f ;  /* 0x0c201f000e097f89 */ /* 0x000e2200000e0000 */
[C---:B------:R-:W-:Y:S02]  /*3dd0*/  ISETP.LT.OR P1, PT, R4.reuse, 0x49, P1 ;  /* 0x000000490400780c */ /* 0x040fe40000f21670 */
[----:B------:R-:W-:-:S02]  /*3de0*/  ISETP.LT.OR P2, PT, R4, 0x72, P2 ;  /* 0x000000720400780c */ /* 0x000fc40001741670 */
[----:B------:R-:W-:Y:S02]  /*3df0*/  FSEL R81, R44, -INF , !P1 ;  /* 0xff8000002c517808 */ /* 0x000fe40004800000 */
[----:B------:R-:W-:Y:S02]  /*3e00*/  ISETP.NE.AND P1, PT, R60, RZ, PT ;  /* 0x000000ff3c00720c */ /* 0x000fe40003f25270 */
[----:B------:R-:W-:Y:S02]  /*3e10*/  FSEL R44, R2, -INF , !P5 ;  /* 0xff800000022c7808 */ /* 0x000fe40006800000 */
[----:B------:R-:W-:Y:S02]  /*3e20*/  ISETP.GT.AND P1, PT, R42, 0x49, !P1 ;  /* 0x000000492a00780c */ /* 0x000fe40004f24270 */
[C---:B------:R-:W-:Y:S02]  /*3e30*/  ISETP.LT.OR P3, PT, R4.reuse, 0x79, P3 ;  /* 0x000000790400780c */ /* 0x040fe40001f61670 */
[----:B------:R-:W-:-:S02]  /*3e40*/  ISETP.LT.OR P1, PT, R4, 0x4a, P1 ;  /* 0x0000004a0400780c */ /* 0x000fc40000f21670 */
[----:B------:R-:W-:Y:S02]  /*3e50*/  ISETP.NE.AND P5, PT, R178, 0x1, PT ;  /* 0x00000001b200780c */ /* 0x000fe40003fa5270 */
[----:B------:R-:W-:Y:S02]  /*3e60*/  FSEL R83, R46, -INF , !P1 ;  /* 0xff8000002e537808 */ /* 0x000fe40004800000 */
[----:B------:R-:W-:Y:S02]  /*3e70*/  ISETP.NE.AND P1, PT, R90, RZ, PT ;  /* 0x000000ff5a00720c */ /* 0x000fe40003f25270 */
[----:B0-----:R-:W-:Y:S02]  /*3e80*/  FMNMX.FTZ R9, R14, R9, !PT ;  /* 0x000000090e097209 */ /* 0x001fe40007810000 */
[----:B------:R-:W-:Y:S02]  /*3e90*/  ISETP.GT.AND P1, PT, R42, 0x50, !P1 ;  /* 0x000000502a00780c */ /* 0x000fe40004f24270 */
[----:B------:R-:W-:Y:S01]  /*3ea0*/  FMNMX.FTZ R14, R44, R3, !PT ;  /* 0x000000032c0e7209 */ /* 0x000fe20007810000 */
[----:B------:R-:W-:-:S01]  /*3eb0*/  FFMA.FTZ R20, R9, R8, -8 ;  /* 0xc100000009147423 */ /* 0x000fc20000010008 */
        /* <DEDUP_REMOVED lines=24> */
[----:B------:R-:W-:-:S04]  /*4040*/  ISETP.LT.OR P1, PT, R4, 0x69, P1 ;  /* 0x000000690400780c */ /* 0x000fc80000f21670 */
[----:B------:R-:W-:Y:S02]  /*4050*/  FSEL R99, R99, -INF , !P1 ;  /* 0xff80000063637808 */ /* 0x000fe40004800000 */
[----:B------:R-:W-:Y:S02]  /*4060*/  ISETP.GT.AND P1, PT, R42, 0x69, !P4 ;  /* 0x000000692a00780c */ /* 0x000fe40006724270 */
[----:B------:R-:W-:Y:S02]  /*4070*/  ISETP.NE.AND P4, PT, R80, RZ, PT ;  /* 0x000000ff5000720c */ /* 0x000fe40003f85270 */
[----:B------:R-:W-:Y:S02]  /*4080*/  ISETP.LT.OR P1, PT, R4, 0x6a, P1 ;  /* 0x0000006a0400780c */ /* 0x000fe40000f21670 */
[----:B------:R-:W-:Y:S02]  /*4090*/  ISETP.GT.AND P4, PT, R42, 0x79, !P4 ;  /* 0x000000792a00780c */ /* 0x000fe40006784270 */
[----:B------:R-:W-:-:S02]  /*40a0*/  FSEL R101, R101, -INF , !P1 ;  /* 0xff80000065657808 */ /* 0x000fc40004800000 */
[----:B------:R-:W-:Y:S02]  /*40b0*/  FSETP.NEU.FTZ.AND P1, PT, R9, -INF , PT ;  /* 0xff8000000900780b */ /* 0x000fe40003f3d000 */
[----:B------:R-:W-:Y:S02]  /*40c0*/  ISETP.LT.OR P4, PT, R4, 0x7a, P4 ;  /* 0x0000007a0400780c */ /* 0x000fe40002781670 */
[----:B------:R-:W-:Y:S02]  /*40d0*/  FSEL R46, R20, RZ, P1 ;  /* 0x000000ff142e7208 */ /* 0x000fe40000800000 */
[----:B------:R-:W-:Y:S02]  /*40e0*/  FMNMX.FTZ R20, R5, R14, !PT ;  /* 0x0000000e05147209 */ /* 0x000fe40007810000 */
[----:B------:R-:W-:Y:S01]  /*40f0*/  ISETP.GT.AND P1, PT, R42, 0x70, !P6 ;  /* 0x000000702a00780c */ /* 0x000fe20007724270 */
[----:B------:R-:W-:-:S01]  /*4100*/  FFMA.FTZ R123, R123, R8, -R46 ;  /* 0x000000087b7b7223 */ /* 0x000fc2000001082e */
[----:B------:R-:W-:Y:S01]  /*4110*/  FMNMX.FTZ R20, R45, R20, !PT ;  /* 0x000000142d147209 */ /* 0x000fe20007810000 */
[----:B------:R-:W-:-:S01]  /*4120*/  FFMA.FTZ R40, R119, R8, -R46 ;  /* 0x0000000877287223 */ /* 0x000fc2000001082e */
[----:B------:R-:W-:Y:S01]  /*4130*/  ISETP.LT.OR P1, PT, R4, 0x71, P1 ;  /* 0x000000710400780c */ /* 0x000fe20000f21670 */
[----:B------:R-:W-:-:S01]  /*4140*/  FFMA.FTZ R119, R117, R8, -R46 ;  /* 0x0000000875777223 */ /* 0x000fc2000001082e */
[----:B------:R-:W-:Y:S01]  /*4150*/  FMNMX.FTZ R20, R7, R20, !PT ;  /* 0x0000001407147209 */ /* 0x000fe20007810000 */
[----:B------:R-:W-:-:S01]  /*4160*/  FFMA.FTZ R121, R121, R8, -R46 ;  /* 0x0000000879797223 */ /* 0x000fc2000001082e */
[----:B------:R-:W-:Y:S01]  /*4170*/  FSEL R117, R10, -INF , !P2 ;  /* 0xff8000000a757808 */ /* 0x000fe20005000000 */
[----:B------:R-:W-:-:S01]  /*4180*/  FFMA.FTZ R36, R63, R8, -R46 ;  /* 0x000000083f247223 */ /* 0x000fc2000001082e */
[----:B------:R-:W-:Y:S01]  /*4190*/  FMNMX.FTZ R20, R49, R20, !PT ;  /* 0x0000001431147209 */ /* 0x000fe20007810000 */
[----:B------:R-:W-:-:S01]  /*41a0*/  FFMA.FTZ R2, R133, R8, -R46 ;  /* 0x0000000885027223 */ /* 0x000fc2000001082e */
[----:B------:R-:W-:Y:S01]  /*41b0*/  FSEL R63, R12, -INF , !P3 ;  /* 0xff8000000c3f7808 */ /* 0x000fe20005800000 */
[----:B------:R-:W-:-:S01]  /*41c0*/  FFMA.FTZ R103, R103, R8, -R46 ;  /* 0x0000000867677223 */ /* 0x000fc2000001082e */
[----:B------:R-:W-:Y:S01]  /*41d0*/  FMNMX.FTZ R24, R51, R20, !PT ;  /* 0x0000001433187209 */ /* 0x000fe20007810000 */
[----:B------:R-:W-:-:S01]  /*41e0*/  FFMA.FTZ R6, R131, R8, -R46 ;  /* 0x0000000883067223 */ /* 0x000fc2000001082e */
[--C-:B------:R-:W-:Y:S01]  /*41f0*/  FFMA.FTZ R105, R105, R8, -R46.reuse ;  /* 0x0000000869697223 */ /* 0x100fe2000001082e */
        /* <DEDUP_REMOVED lines=24> */
[----:B------:R-:W2:Y:S01]  /*4380*/  MUFU.EX2 R105, R105 ;  /* 0x0000006900697308 */ /* 0x000ea20000000800 */
[----:B------:R-:W-:Y:S01]  /*4390*/  FMNMX.FTZ R26, R69, R26, !PT ;  /* 0x0000001a451a7209 */ /* 0x000fe20007810000 */
[-CC-:B------:R-:W-:Y:S01]  /*43a0*/  FFMA.FTZ R31, R31, R8.reuse, -R46.reuse ;  /* 0x000000081f1f7223 */ /* 0x180fe2000001082e */
[----:B------:R-:W-:-:S01]  /*43b0*/  FFMA.FTZ R10, R29, R8, -R46 ;  /* 0x000000081d0a7223 */ /* 0x000fc2000001082e */
[----:B------:R-:W-:Y:S01]  /*43c0*/  FFMA.FTZ R15, R15, R8, -R46 ;  /* 0x000000080f0f7223 */ /* 0x000fe2000001082e */
[----:B------:R-:W-:-:S02]  /*43d0*/  FMNMX.FTZ R28, R71, R26, !PT ;  /* 0x0000001a471c7209 */ /* 0x000fc40007810000 */
[----:B------:R-:W-:Y:S01]  /*43e0*/  LOP3.LUT P6, RZ, R104, 0x1, RZ, 0xc0, !PT ;  /* 0x0000000168ff7812 */ /* 0x000fe200078cc0ff */
[----:B------:R3:W-:Y:S01]  /*43f0*/  MUFU.EX2 R26, R123 ;  /* 0x0000007b001a7308 */ /* 0x0007e20000000800 */
[----:B------:R-:W-:-:S04]  /*4400*/  FMNMX.FTZ R28, R73, R28, !PT ;  /* 0x0000001c491c7209 */ /* 0x000fc80007810000 */
[----:B------:R-:W-:-:S03]  /*4410*/  FMNMX.FTZ R28, R75, R28, !PT ;  /* 0x0000001c4b1c7209 */ /* 0x000fc60007810000 */
[----:B------:R-:W4:Y:S01]  /*4420*/  MUFU.EX2 R14, R129 ;  /* 0x00000081000e7308 */ /* 0x000f220000000800 */
[----:B------:R-:W-:Y:S01]  /*4430*/  FMNMX.FTZ R28, R79, R28, !PT ;  /* 0x0000001c4f1c7209 */ /* 0x000fe20007810000 */
[----:B---3--:R-:W-:Y:S01]  /*4440*/  FFMA.FTZ R123, R77, R8, -R46 ;  /* 0x000000084d7b7223 */ /* 0x008fe2000001082e */
[----:B------:R-:W-:Y:S02]  /*4450*/  FSEL R77, R11, -INF , !P1 ;  /* 0xff8000000b4d7808 */ /* 0x000fe40004800000 */
[----:B------:R-:W-:-:S03]  /*4460*/  FMNMX.FTZ R30, R81, R28, !PT ;  /* 0x0000001c511e7209 */ /* 0x000fc60007810000 */
[----:B------:R3:W-:Y:S01]  /*4470*/  MUFU.EX2 R28, R121 ;  /* 0x00000079001c7308 */ /* 0x0007e20000000800 */
[----:B------:R-:W-:-:S04]  /*4480*/  FMNMX.FTZ R30, R83, R30, !PT ;  /* 0x0000001e531e7209 */ /* 0x000fc80007810000 */
[----:B------:R-:W-:-:S03]  /*4490*/  FMNMX.FTZ R30, R85, R30, !PT ;  /* 0x0000001e551e7209 */ /* 0x000fc60007810000 */
[----:B------:R-:W5:Y:S01]  /*44a0*/  MUFU.EX2 R107, R107 ;  /* 0x0000006b006b7308 */ /* 0x000f620000000800 */
[----:B------:R-:W-:Y:S02]  /*44b0*/  FMNMX.FTZ R30, R87, R30, !PT ;  /* 0x0000001e571e7209 */ /* 0x000fe40007810000 */
[----:B---3--:R-:W-:Y:S01]  /*44c0*/  FSEL R121, R13, -INF , !P4 ;  /* 0xff8000000d797808 */ /* 0x008fe20006000000 */
[----:B------:R-:W-:-:S01]  /*44d0*/  FFMA.FTZ R13, R27, R8, -R46 ;  /* 0x000000081b0d7223 */ /* 0x000fc2000001082e */
[----:B------:R-:W-:-:S03]  /*44e0*/  FMNMX.FTZ R30, R91, R30, !PT ;  /* 0x0000001e5b1e7209 */ /* 0x000fc60007810000 */
[----:B------:R-:W3:Y:S01]  /*44f0*/  MUFU.EX2 R20, R127 ;  /* 0x0000007f00147308 */ /* 0x000ee20000000800 */
[----:B------:R-:W-:-:S04]  /*4500*/  FMNMX.FTZ R30, R93, R30, !PT ;  /* 0x0000001e5d1e7209 */ /* 0x000fc80007810000 */
[----:B------:R-:W-:-:S03]  /*4510*/  FMNMX.FTZ R30, R95, R30, !PT ;  /* 0x0000001e5f1e7209 */ /* 0x000fc60007810000 */
[----:B------:R-:W3:Y:S01]  /*4520*/  MUFU.EX2 R109, R109 ;  /* 0x0000006d006d7308 */ /* 0x000ee20000000800 */
        /* <DEDUP_REMOVED lines=9> */
[----:B------:R-:W-:Y:S01]  /*45c0*/  FMNMX.FTZ R4, R121, R30, !PT ;  /* 0x0000001e79047209 */ /* 0x000fe20007810000 */
[----:B------:R-:W-:-:S04]  /*45d0*/  FFMA.FTZ R30, R37, R8, -R46 ;  /* 0x00000008251e7223 */ /* 0x000fc8000001082e */
[----:B------:R-:W0:Y:S02]  /*45e0*/  SHFL.BFLY PT, R11, R4, 0x2, 0x1f ;  /* 0x0c401f00040b7f89 */ /* 0x000e2400000e0000 */
[----:B------:R-:W-:Y:S08]  /*45f0*/  MUFU.EX2 R113, R113 ;  /* 0x0000007100717308 */ /* 0x000ff00000000800 */
[----:B------:R-:W-:Y:S08]  /*4600*/  MUFU.EX2 R53, R53 ;  /* 0x0000003500357308 */ /* 0x000ff00000000800 */
[----:B------:R-:W-:Y:S01]  /*4610*/  MUFU.EX2 R38, R38 ;  /* 0x0000002600267308 */ /* 0x000fe20000000800 */
[----:B0-----:R-:W-:Y:S01]  /*4620*/  FMNMX.FTZ R32, R4, R11, !PT ;  /* 0x0000000b04207209 */ /* 0x001fe20007810000 */
[----:B------:R-:W-:-:S06]  /*4630*/  FFMA.FTZ R4, R25, R8, -R46 ;  /* 0x0000000819047223 */ /* 0x000fcc000001082e */
[----:B------:R-:W-:Y:S01]  /*4640*/  MUFU.EX2 R123, R123 ;  /* 0x0000007b007b7308 */ /* 0x000fe20000000800 */
[----:B------:R-:W0:Y:S07]  /*4650*/  SHFL.BFLY PT, R11, R32, 0x1, 0x1f ;  /* 0x0c201f00200b7f89 */ /* 0x000e2e00000e0000 */
[----:B------:R-:W-:Y:S08]  /*4660*/  MUFU.EX2 R36, R36 ;  /* 0x0000002400247308 */ /* 0x000ff00000000800 */
[----:B------:R-:W-:Y:S08]  /*4670*/  MUFU.EX2 R40, R40 ;  /* 0x0000002800287308 */ /* 0x000ff00000000800 */
[----:B------:R-:W-:Y:S01]  /*4680*/  MUFU.EX2 R119, R119 ;  /* 0x0000007700777308 */ /* 0x000fe20000000800 */
[----:B0-----:R-:W-:Y:S01]  /*4690*/  FMNMX.FTZ R11, R32, R11, !PT ;  /* 0x0000000b200b7209 */ /* 0x001fe20007810000 */
[----:B------:R-:W-:Y:S01]  /*46a0*/  FFMA.FTZ R32, R21, R8, -R46 ;  /* 0x0000000815207223 */ /* 0x000fe2000001082e */
[----:B------:R-:W-:-:S02]  /*46b0*/  FADD.FTZ R21, R2, R103 ;  /* 0x0000006702157221 */ /* 0x000fc40000010000 */
[C---:B------:R-:W-:Y:S01]  /*46c0*/  FSETP.NEU.FTZ.AND P1, PT, R11.reuse, -INF , PT ;  /* 0xff8000000b00780b */ /* 0x040fe20003f3d000 */
[----:B------:R-:W-:-:S01]  /*46d0*/  FFMA.FTZ R25, R11, R8, -8 ;  /* 0xc10000000b197423 */ /* 0x000fc20000010008 */
[----:B-1----:R-:W-:Y:S01]  /*46e0*/  FADD.FTZ R62, R6, R21 ;  /* 0x00000015063e7221 */ /* 0x002fe20000010000 */
[----:B------:R-:W-:Y:S03]  /*46f0*/  MUFU.EX2 R39, R39 ;  /* 0x0000002700277308 */ /* 0x000fe60000000800 */
[----:B------:R-:W-:Y:S01]  /*4700*/  FSEL R42, R25, RZ, P1 ;  /* 0x000000ff192a7208 */ /* 0x000fe20000800000 */
[C---:B--2---:R-:W-:Y:S01]  /*4710*/  FADD.FTZ R21, R105.reuse, R62 ;  /* 0x0000003e69157221 */ /* 0x044fe20000010000 */
[----:B------:R-:W-:-:S03]  /*4720*/  F2FP.SATFINITE.E4M3.F32.PACK_AB_MERGE_C R105, R105, R6, RZ ;  /* 0x000000066969723e */ /* 0x000fc600048070ff */
        /* <DEDUP_REMOVED lines=8> */
[----:B----4-:R-:W-:Y:S01]  /*47b0*/  FADD.FTZ R66, R14, R21 ;  /* 0x000000150e427221 */ /* 0x010fe20000010000 */
[----:B------:R-:W-:-:S01]  /*47c0*/  FFMA.FTZ R55, R55, R8, -R42 ;  /* 0x0000000837377223 */ /* 0x000fc2000001082a */
[-CC-:B------:R-:W-:Y:S01]  /*47d0*/  FFMA.FTZ R57, R57, R8.reuse, -R42.reuse ;  /* 0x0000000839397223 */ /* 0x180fe2000001082a */
[----:B------:R-:W-:-:S01]  /*47e0*/  FFMA.FTZ R59, R59, R8, -R42 ;  /* 0x000000083b3b7223 */ /* 0x000fc2000001082a */
[----:B-----5:R-:W-:Y:S01]  /*47f0*/  FADD.FTZ R25, R107, R66 ;  /* 0x000000426b197221 */ /* 0x020fe20000010000 */
[----:B------:R-:W-:-:S01]  /*4800*/  FFMA.FTZ R61, R61, R8, -R42 ;  /* 0x000000083d3d7223 */ /* 0x000fc2000001082a */
[----:B------:R-:W0:Y:S01]  /*4810*/  MUFU.EX2 R3, R3 ;  /* 0x0000000300037308 */ /* 0x000e220000000800 */
[----:B------:R-:W-:-:S01]  /*4820*/  FFMA.FTZ R65, R65, R8, -R42 ;  /* 0x0000000841417223 */ /* 0x000fc2000001082a */
[----:B---3--:R-:W-:Y:S01]  /*4830*/  FADD.FTZ R66, R20, R25 ;  /* 0x0000001914427221 */ /* 0x008fe20000010000 */
[----:B------:R-:W-:-:S01]  /*4840*/  FFMA.FTZ R67, R67, R8, -R42 ;  /* 0x0000000843437223 */ /* 0x000fc2000001082a */
[----:B------:R-:W-:Y:S01]  /*4850*/  F2FP.SATFINITE.E4M3.F32.PACK_AB_MERGE_C R164, R103, R2, R105 ;  /* 0x0000000267a4723e */ /* 0x000fe20004807069 */
[----:B------:R-:W-:-:S01]  /*4860*/  FFMA.FTZ R69, R69, R8, -R42 ;  /* 0x0000000845457223 */ /* 0x000fc2000001082a */
[C---:B------:R-:W-:Y:S01]  /*4870*/  FADD.FTZ R25, R109.reuse, R66 ;  /* 0x000000426d197221 */ /* 0x040fe20000010000 */
[----:B------:R-:W-:Y:S01]  /*4880*/  F2FP.SATFINITE.E4M3.F32.PACK_AB_MERGE_C R109, R109, R20, RZ ;  /* 0x000000146d6d723e */ /* 0x000fe200048070ff */
[----:B------:R-:W1:Y:S01]  /*4890*/  MUFU.EX2 R5, R5 ;  /* 0x0000000500057308 */ /* 0x000e620000000800 */
[----:B------:R-:W-:-:S01]  /*48a0*/  FFMA.FTZ R71, R71, R8, -R42 ;  /* 0x0000000847477223 */ /* 0x000fc2000001082a */
[--C-:B------:R-:W-:Y:S01]  /*48b0*/  FFMA.FTZ R73, R73, R8, -R42.reuse ;  /* 0x0000000849497223 */ /* 0x100fe2000001082a */
[----:B------:R-:W-:Y:S01]  /*48c0*/  F2FP.SATFINITE.E4M3.F32.PACK_AB_MERGE_C R166, R107, R14, R109 ;  /* 0x0000000e6ba6723e */ /* 0x000fe2000480706d */
        /* <DEDUP_REMOVED lines=20> */
[----:B------:R-:W1:Y:S01]  /*4a10*/  MUFU.EX2 R48, R49 ;  /* 0x0000003100307308 */ /* 0x000e620000000800 */
[----:B--2---:R-:W-:-:S01]  /*4a20*/  FADD.FTZ R64, R46, R21 ;  /* 0x000000152e407221 */ /* 0x004fc20000010000 */
[----:B------:R-:W-:-:S04]  /*4a30*/  F2FP.SATFINITE.E4M3.F32.PACK_AB_MERGE_C R46, R46, R5, RZ ;  /* 0x000000052e2e723e */ /* 0x000fc800048070ff */
[----:B------:R-:W-:Y:S02]  /*4a40*/  F2FP.SATFINITE.E4M3.F32.PACK_AB_MERGE_C R165, R3, R44, R46 ;  /* 0x0000002c03a5723e */ /* 0x000fe4000480702e */
[----:B------:R-:W2:Y:S01]  /*4a50*/  MUFU.EX2 R51, R51 ;  /* 0x0000003300337308 */ /* 0x000ea20000000800 */
[----:B0-----:R-:W-:-:S01]  /*4a60*/  FADD.FTZ R21, R7, R64 ;  /* 0x0000004007157221 */ /* 0x001fc20000010000 */
[----:B------:R-:W-:-:S04]  /*4a70*/  FADD.FTZ R64, R24, R25 ;  /* 0x0000001918407221 */ /* 0x000fc80000010000 */
[----:B------:R-:W-:Y:S02]  /*4a80*/  FADD.FTZ R25, R111, R64 ;  /* 0x000000406f197221 */ /* 0x000fe40000010000 */
[----:B------:R-:W0:Y:S01]  /*4a90*/  MUFU.EX2 R50, R55 ;  /* 0x0000003700327308 */ /* 0x000e220000000800 */
[----:B-1----:R-:W-:-:S01]  /*4aa0*/  FADD.FTZ R20, R48, R21 ;  /* 0x0000001530147221 */ /* 0x002fc20000010000 */
[----:B------:R-:W-:Y:S01]  /*4ab0*/  FADD.FTZ R14, R26, R25 ;  /* 0x000000191a0e7221 */ /* 0x000fe20000010000 */
[----:B------:R-:W-:-:S03]  /*4ac0*/  F2FP.SATFINITE.E4M3.F32.PACK_AB_MERGE_C R26, R115, R26, RZ ;  /* 0x0000001a731a723e */ /* 0x000fc600048070ff */
[----:B------:R-:W-:Y:S01]  /*4ad0*/  FADD.FTZ R115, R115, R14 ;  /* 0x0000000e73737221 */ /* 0x000fe20000010000 */
[----:B------:R-:W-:Y:S01]  /*4ae0*/  F2FP.SATFINITE.E4M3.F32.PACK_AB_MERGE_C R160, R111, R24, R26 ;  /* 0x000000186fa0723e */ /* 0x000fe2000480701a */
[----:B------:R-:W1:Y:S01]  /*4af0*/  MUFU.EX2 R57, R57 ;  /* 0x0000003900397308 */ /* 0x000e620000000800 */
[----:B--2---:R-:W-:-:S01]  /*4b00*/  FADD.FTZ R21, R51, R20 ;  /* 0x0000001433157221 */ /* 0x004fc20000010000 */
[----:B------:R-:W-:Y:S01]  /*4b10*/  FADD.FTZ R20, R28, R115 ;  /* 0x000000731c147221 */ /* 0x000fe20000010000 */
[----:B------:R-:W-:-:S03]  /*4b20*/  F2FP.SATFINITE.E4M3.F32.PACK_AB_MERGE_C R24, R119, R40, RZ ;  /* 0x000000287718723e */ /* 0x000fc600048070ff */
[----:B------:R-:W-:Y:S01]  /*4b30*/  FADD.FTZ R25, R113, R20 ;  /* 0x0000001471197221 */ /* 0x000fe20000010000 */
[----:B------:R-:W-:Y:S01]  /*4b40*/  F2FP.SATFINITE.E4M3.F32.PACK_AB_MERGE_C R20, R38, R53, RZ ;  /* 0x000000352614723e */ /* 0x000fe200048070ff */
[----:B------:R-:W2:Y:S01]  /*4b50*/  MUFU.EX2 R52, R59 ;  /* 0x0000003b00347308 */ /* 0x000ea20000000800 */
[----:B0-----:R-:W-:-:S01]  /*4b60*/  FADD.FTZ R2, R50, R21 ;  /* 0x0000001532027221 */ /* 0x001fc20000010000 */
[----:B------:R-:W-:Y:S01]  /*4b70*/  FADD.FTZ R40, R40, R25 ;  /* 0x0000001928287221 */ /* 0x000fe20000010000 */
[----:B------:R-:W-:Y:S02]  /*4b80*/  F2FP.SATFINITE.E4M3.F32.PACK_AB_MERGE_C R156, R36, R123, R20 ;  /* 0x0000007b249c723e */ /* 0x000fe40004807014 */
[----:B------:R-:W-:Y:S01]  /*4b90*/  F2FP.SATFINITE.E4M3.F32.PACK_AB_MERGE_C R162, R113, R28, R24 ;  /* 0x0000001c71a2723e */ /* 0x000fe20004807018 */
[----:B------:R-:W-:-:S01]  /*4ba0*/  FADD.FTZ R40, R119, R40 ;  /* 0x0000002877287221 */ /* 0x000fc20000010000 */
[----:B------:R-:W-:Y:S01]  /*4bb0*/  F2FP.SATFINITE.E4M3.F32.PACK_AB_MERGE_C R50, R50, R51, RZ ;  /* 0x000000333232723e */ /* 0x000fe200048070ff */
[----:B------:R-:W0:Y:S01]  /*4bc0*/  MUFU.EX2 R61, R61 ;  /* 0x0000003d003d7308 */ /* 0x000e220000000800 */
[----:B-1----:R-:W-:-:S01]  /*4bd0*/  FADD.FTZ R21, R57, R2 ;  /* 0x0000000239157221 */ /* 0x002fc20000010000 */
[----:B------:R-:W-:Y:S01]  /*4be0*/  FADD.FTZ R123, R123, R40 ;  /* 0x000000287b7b7221 */ /* 0x000fe20000010000 */
[----:B------:R-:W-:Y:S01]  /*4bf0*/  F2FP.SATFINITE.E4M3.F32.PACK_AB_MERGE_C R167, R48, R7, R50 ;  /* 0x0000000730a7723e */ /* 0x000fe20004807032 */
[----:B------:R-:W-:-:S02]  /*4c00*/  IMAD.MOV.U32 R7, RZ, RZ, R19 ;  /* 0x000000ffff077224 */ /* 0x000fc400078e0013 */
[----:B------:R-:W-:-:S02]  /*4c10*/  FADD.FTZ R36, R36, R123 ;  /* 0x0000007b24247221 */ /* 0x000fc40000010000 */
[----:B------:R-:W1:Y:S01]  /*4c20*/  MUFU.EX2 R54, R65 ;  /* 0x0000004100367308 */ /* 0x000e620000000800 */
[----:B--2---:R-:W-:-:S01]  /*4c30*/  FADD.FTZ R14, R52, R21 ;  /* 0x00000015340e7221 */ /* 0x004fc20000010000 */
[----:B------:R-:W-:-:S04]  /*4c40*/  FADD.FTZ R53, R53, R36 ;  /* 0x0000002435357221 */ /* 0x000fc80000010000 */
[----:B------:R-:W-:Y:S02]  /*4c50*/  FADD.FTZ R38, R38, R53 ;  /* 0x0000003526267221 */ /* 0x000fe40000010000 */
        /* <DEDUP_REMOVED lines=14> */
[----:B------:R-:W-:-:S04]  /*4d40*/  F2FP.SATFINITE.E4M3.F32.PACK_AB_MERGE_C R58, R58, R71, RZ ;  /* 0x000000473a3a723e */ /* 0x000fc800048070ff */
[----:B------:R-:W-:Y:S02]  /*4d50*/  F2FP.SATFINITE.E4M3.F32.PACK_AB_MERGE_C R163, R56, R67, R58 ;  /* 0x0000004338a3723e */ /* 0x000fe4000480703a */
        /* <DEDUP_REMOVED lines=8> */
[----:B------:R-:W-:-:S04]  /*4de0*/  F2FP.SATFINITE.E4M3.F32.PACK_AB_MERGE_C R62, R62, R81, RZ ;  /* 0x000000513e3e723e */ /* 0x000fc800048070ff */
[----:B------:R-:W-:Y:S02]  /*4df0*/  F2FP.SATFINITE.E4M3.F32.PACK_AB_MERGE_C R157, R60, R75, R62 ;  /* 0x0000004b3c9d723e */ /* 0x000fe4000480703e */
[----:B------:R-:W-:Y:S01]  /*4e00*/  MUFU.EX2 R43, R43 ;  /* 0x0000002b002b7308 */ /* 0x000fe20000000800 */
[----:B-1----:R-:W-:-:S07]  /*4e10*/  F2FP.SATFINITE.E4M3.F32.PACK_AB_MERGE_C R21, R30, R39, RZ ;  /* 0x000000271e15723e */ /* 0x002fce00048070ff */
[----:B------:R-:W0:Y:S01]  /*4e20*/  MUFU.EX2 R34, R34 ;  /* 0x0000002200227308 */ /* 0x000e220000000800 */
[----:B--2---:R-:W-:-:S07]  /*4e30*/  FADD.FTZ R5, R85, R24 ;  /* 0x0000001855057221 */ /* 0x004fce0000010000 */
[----:B------:R-:W1:Y:S08]  /*4e40*/  MUFU.EX2 R6, R87 ;  /* 0x0000005700067308 */ /* 0x000e700000000800 */
[----:B------:R-:W2:Y:S01]  /*4e50*/  MUFU.EX2 R91, R91 ;  /* 0x0000005b005b7308 */ /* 0x000ea20000000800 */
[C---:B0-----:R-:W-:Y:S01]  /*4e60*/  F2FP.SATFINITE.E4M3.F32.PACK_AB_MERGE_C R158, R34.reuse, R43, R21 ;  /* 0x0000002b229e723e */ /* 0x041fe20004807015 */
[----:B------:R-:W-:Y:S01]  /*4e70*/  FADD.FTZ R43, R43, R38 ;  /* 0x000000262b2b7221 */ /* 0x000fe20000010000 */
[----:B------:R-:W0:Y:S03]  /*4e80*/  @P5 LDC R21, c[0x0][0x450] ;  /* 0x00011400ff155b82 */ /* 0x000e260000000800 */
[----:B------:R-:W-:-:S02]  /*4e90*/  FADD.FTZ R34, R34, R43 ;  /* 0x0000002b22227221 */ /* 0x000fc40000010000 */
[----:B------:R-:W-:Y:S01]  /*4ea0*/  MUFU.EX2 R31, R31 ;  /* 0x0000001f001f7308 */ /* 0x000fe20000000800 */
[----:B-1----:R-:W-:-:S01]  /*4eb0*/  FADD.FTZ R26, R6, R5 ;  /* 0x00000005061a7221 */ /* 0x002fc20000010000 */
[----:B------:R-:W-:-:S04]  /*4ec0*/  FADD.FTZ R39, R39, R34 ;  /* 0x0000002227277221 */ /* 0x000fc80000010000 */
[----:B------:R-:W-:Y:S02]  /*4ed0*/  FADD.FTZ R39, R30, R39 ;  /* 0x000000271e277221 */ /* 0x000fe40000010000 */
[----:B------:R-:W1:Y:S01]  /*4ee0*/  MUFU.EX2 R10, R10 ;  /* 0x0000000a000a7308 */ /* 0x000e620000000800 */
[----:B--2---:R-:W-:-:S02]  /*4ef0*/  FADD.FTZ R3, R91, R26 ;  /* 0x0000001a5b037221 */ /* 0x004fc40000010000 */
[----:B------:R-:W2:Y:S05]  /*4f00*/  @P5 LDC R26, c[0x0][0x44c] ;  /* 0x00011300ff1a5b82 */ /* 0x000eaa0000000800 */
[----:B------:R-:W3:Y:S08]  /*4f10*/  MUFU.EX2 R2, R93 ;  /* 0x0000005d00027308 */ /* 0x000ef00000000800 */
[----:B------:R-:W-:Y:S01]  /*4f20*/  MUFU.EX2 R12, R12 ;  /* 0x0000000c000c7308 */ /* 0x000fe20000000800 */
[----:B-1----:R-:W-:-:S07]  /*4f30*/  F2FP.SATFINITE.E4M3.F32.PACK_AB_MERGE_C R5, R10, R31, RZ ;  /* 0x0000001f0a05723e */ /* 0x002fce00048070ff */
[----:B------:R-:W1:Y:S01]  /*4f40*/  MUFU.EX2 R33, R33 ;  /* 0x0000002100217308 */ /* 0x000e620000000800 */
[C---:B---3--:R-:W-:Y:S01]  /*4f50*/  F2FP.SATFINITE.E4M3.F32.PACK_AB_MERGE_C R91, R2.reuse, R91, RZ ;  /* 0x0000005b025b723e */ /* 0x048fe200048070ff */
[----:B------:R-:W-:Y:S01]  /*4f60*/  FADD.FTZ R2, R2, R3 ;  /* 0x0000000302027221 */ /* 0x000fe20000010000 */
[----:B--2---:R-:W-:Y:S02]  /*4f70*/  @P5 IMAD.HI.U32 R26, R19, R26, RZ ;  /* 0x0000001a131a5227 */ /* 0x004fe400078e00ff */
[----:B------:R-:W-:-:S03]  /*4f80*/  F2FP.SATFINITE.E4M3.F32.PACK_AB_MERGE_C R159, R6, R85, R91 ;  /* 0x00000055069f723e */ /* 0x000fc6000480705b */
[----:B------:R-:W2:Y:S01]  /*4f90*/  MUFU.EX2 R95, R95 ;  /* 0x0000005f005f7308 */ /* 0x000ea20000000800 */
[----:B0-----:R-:W-:-:S05]  /*4fa0*/  @P5 SHF.R.U32.HI R7, RZ, R21, R26 ;  /* 0x00000015ff075219 */ /* 0x001fca000001161a */
[----:B------:R-:W-:Y:S02]  /*4fb0*/  IMAD.IADD R88, R88, 0x1, R7 ;  /* 0x0000000158587824 */ /* 0x000fe400078e0207 */
[----:B------:R-:W0:Y:S01]  /*4fc0*/  MUFU.EX2 R14, R97 ;  /* 0x00000061000e7308 */ /* 0x000e220000000800 */
[----:B-1----:R-:W-:Y:S01]  /*4fd0*/  F2FP.SATFINITE.E4M3.F32.PACK_AB_MERGE_C R152, R33, R12, R5 ;  /* 0x0000000c2198723e */ /* 0x002fe20004807005 */
[----:B------:R-:W-:Y:S01]  /*4fe0*/  FADD.FTZ R12, R12, R39 ;  /* 0x000000270c0c7221 */ /* 0x000fe20000010000 */
[----:B------:R-:W-:-:S03]  /*4ff0*/  VIADD R7, R89, 0xfffffffe ;  /* 0xfffffffe59077836 */ /* 0x000fc60000000000 */
[----:B------:R-:W-:Y:S02]  /*5000*/  FADD.FTZ R12, R33, R12 ;  /* 0x0000000c210c7221 */ /* 0x000fe40000010000 */
[----:B------:R-:W1:Y:S01]  /*5010*/  MUFU.EX2 R99, R99 ;  /* 0x0000006300637308 */ /* 0x000e620000000800 */
[----:B--2---:R-:W-:-:S01]  /*5020*/  FADD.FTZ R3, R95, R2 ;  /* 0x000000025f037221 */ /* 0x004fc20000010000 */
[----:B------:R-:W-:-:S04]  /*5030*/  FADD.FTZ R31, R31, R12 ;  /* 0x0000000c1f1f7221 */ /* 0x000fc80000010000 */
[----:B------:R-:W-:Y:S02]  /*5040*/  FADD.FTZ R10, R10, R31 ;  /* 0x0000001f0a0a7221 */ /* 0x000fe40000010000 */
[----:B------:R-:W-:Y:S01]  /*5050*/  MUFU.EX2 R15, R15 ;  /* 0x0000000f000f7308 */ /* 0x000fe20000000800 */
[----:B0-----:R-:W-:-:S07]  /*5060*/  FADD.FTZ R2, R14, R3 ;  /* 0x000000030e027221 */ /* 0x001fce0000010000 */
[----:B------:R-:W0:Y:S01]  /*5070*/  MUFU.EX2 R32, R32 ;  /* 0x0000002000207308 */ /* 0x000e220000000800 */
[----:B-1----:R-:W-:-:S07]  /*5080*/  FADD.FTZ R3, R99, R2 ;  /* 0x0000000263037221 */ /* 0x002fce0000010000 */
        /* <DEDUP_REMOVED lines=12> */
[----:B------:R-:W-:Y:S01]  /*5150*/  MUFU.EX2 R63, R63 ;  /* 0x0000003f003f7308 */ /* 0x000fe20000000800 */
[----:B-1----:R-:W-:-:S07]  /*5160*/  FADD.FTZ R3, R77, R20 ;  /* 0x000000144d037221 */ /* 0x002fce0000010000 */
[----:B------:R-:W0:Y:S01]  /*5170*/  MUFU.EX2 R42, R42 ;  /* 0x0000002a002a7308 */ /* 0x000e220000000800 */
[----:B--2---:R-:W-:-:S01]  /*5180*/  FADD.FTZ R2, R24, R3 ;  /* 0x0000000318027221 */ /* 0x004fc20000010000 */
[----:B------:R-:W-:Y:S01]  /*5190*/  FADD.FTZ R3, R15, R4 ;  /* 0x000000040f037221 */ /* 0x000fe20000010000 */
[----:B------:R-:W-:-:S03]  /*51a0*/  VIADD R4, R88, UR5 ;  /* 0x0000000558047c36 */ /* 0x000fc60008000000 */
[----:B------:R-:W-:Y:S01]  /*51b0*/  FADD.FTZ R3, R32, R3 ;  /* 0x0000000320037221 */ /* 0x000fe20000010000 */
[----:B0-----:R-:W-:Y:S01]  /*51c0*/  F2FP.SATFINITE.E4M3.F32.PACK_AB_MERGE_C R5, R42, R63, RZ ;  /* 0x0000003f2a05723e */ /* 0x001fe200048070ff */
[----:B------:R-:W-:-:S03]  /*51d0*/  FADD.FTZ R63, R63, R2 ;  /* 0x000000023f3f7221 */ /* 0x000fc60000010000 */
[----:B------:R-:W-:Y:S01]  /*51e0*/  F2FP.SATFINITE.E4M3.F32.PACK_AB_MERGE_C R155, R24, R77, R5 ;  /* 0x0000004d189b723e */ /* 0x000fe20004807005 */
[----:B------:R-:W-:-:S01]  /*51f0*/  FADD.FTZ R2, R42, R63 ;  /* 0x0000003f2a027221 */ /* 0x000fc20000010000 */
[----:B------:R-:W-:Y:S06]  /*5200*/  @!P6 BRA `(.L_x_1287) ;  /* 0x000000000048e947 */ /* 0x000fec0003800000 */
[C---:B------:R-:W-:Y:S01]  /*5210*/  ISETP.GT.AND P1, PT, R88.reuse, RZ, PT ;  /* 0x000000ff5800720c */ /* 0x040fe20003f24270 */
[----:B------:R-:W-:-:S12]  /*5220*/  VIADD R5, R88, 0xffffffff ;  /* 0xffffffff58057836 */ /* 0x000fd80000000000 */
[----:B------:R-:W-:Y:S05]  /*5230*/  @P1 BRA `(.L_x_1288) ;  /* 0x0000000000201947 */ /* 0x000fea0003800000 */
[----:B------:R-:W0:Y:S01]  /*5240*/  LDC R10, c[0x0][0x9e4] ;  /* 0x00027900ff0a7b82 */ /* 0x000e220000000800 */
[----:B------:R-:W-:Y:S01]  /*5250*/  IMAD.MOV R5, RZ, RZ, -R88 ;  /* 0x000000ffff057224 */ /* 0x000fe200078e0a58 */
[----:B0-----:R-:W-:-:S13]  /*5260*/  ISETP.NE.AND P1, PT, R10, 0x1, PT ;  /* 0x000000010a00780c */ /* 0x001fda0003f25270 */
[----:B------:R-:W0:Y:S02]  /*5270*/  @P1 LDC.64 R12, c[0x0][0x9e8] ;  /* 0x00027a00ff0c1b82 */ /* 0x000e240000000a00 */
[----:B0-----:R-:W-:-:S05]  /*5280*/  @P1 IMAD.HI.U32 R6, R5, R12, RZ ;  /* 0x0000000c05061227 */ /* 0x001fca00078e00ff */
[----:B------:R-:W-:-:S04]  /*5290*/  @P1 SHF.R.U32.HI R5, RZ, R13, R6 ;  /* 0x0000000dff051219 */ /* 0x000fc80000011606 */
[----:B------:R-:W-:Y:S01]  /*52a0*/  LOP3.LUT R5, RZ, R5, RZ, 0x33, !PT ;  /* 0x00000005ff057212 */ /* 0x000fe200078e33ff */
[----:B------:R-:W-:Y:S06]  /*52b0*/  BRA `(.L_x_1289) ;  /* 0x0000000000147947 */ /* 0x000fec0003800000 */
.L_x_1288:
[----:B------:R-:W0:Y:S02]  /*52c0*/  LDC R10, c[0x0][0x9e4] ;  /* 0x00027900ff0a7b82 */ /* 0x000e240000000800 */
[----:B0-----:R-:W-:-:S13]  /*52d0*/  ISETP.NE.AND P1, PT, R10, 0x1, PT ;  /* 0x000000010a00780c */ /* 0x001fda0003f25270 */
[----:B------:R-:W0:Y:S02]  /*52e0*/  @P1 LDC.64 R12, c[0x0][0x9e8] ;  /* 0x00027a00ff0c1b82 */ /* 0x000e240000000a00 */
[----:B0-----:R-:W-:-:S05]  /*52f0*/  @P1 IMAD.HI.U32 R6, R5, R12, RZ ;  /* 0x0000000c05061227 */ /* 0x001fca00078e00ff */
[----:B------:R-:W-:-:S07]  /*5300*/  @P1 SHF.R.U32.HI R5, RZ, R13, R6 ;  /* 0x0000000dff051219 */ /* 0x000fce0000011606 */
.L_x_1289:
[----:B------:R-:W-:-:S05]  /*5310*/  IMAD R5, R5, R10, R10 ;  /* 0x0000000a05057224 */ /* 0x000fca00078e020a */
[----:B------:R-:W-:-:S07]  /*5320*/  VIMNMX R4, R4, R5, PT ;  /* 0x0000000504047248 */ /* 0x000fce0003fe0100 */
.L_x_1287:
        /* <DEDUP_REMOVED lines=46> */
.L_x_1309:
[----:B------:R-:W-:Y:S01]  /*5610*/  ISETP.NE.AND P2, PT, RZ, UR39, PT ;  /* 0x00000027ff007c0c */ /* 0x000fe2000bf45270 */
[----:B------:R-:W-:-:S04]  /*5620*/  UISETP.NE.AND UP0, UPT, UR27, 0x1, UPT ;  /* 0x000000011b00788c */ /* 0x000fc8000bf05270 */
[----:B------:R-:W-:-:S04]  /*5630*/  USEL UR37, URZ, 0x1, UP0 ;  /* 0x000000013f257887 */ /* 0x000fc80008000000 */
[----:B------:R-:W-:-:S04]  /*5640*/  ULOP3.LUT UR37, UR26, UR37, URZ, 0x3c, !UPT ;  /* 0x000000251a257292 */ /* 0x000fc8000f8e3c3f */
[----:B------:R-:W-:Y:S08]  /*5650*/  @P2 BRA `(.L_x_1291) ;  /* 0x0000000000382947 */ /* 0x000ff00003800000 */
[----:B------:R-:W-:Y:S05]  /*5660*/  @!P0 BRA `(.L_x_1292) ;  /* 0x0000000000048947 */ /* 0x000fea0003800000 */
[----:B------:R-:W-:Y:S01]  /*5670*/  BPT.TRAP 0x1 ;  /* 0x000000040000795c */ /* 0x000fe20000300000 */
.L_x_1292:
        /* <DEDUP_REMOVED lines=9> */
.L_x_1293:
[----:B-1----:R-:W-:Y:S05]  /*5710*/  @P1 BRA `(.L_x_1291) ;  /* 0x0000000000081947 */ /* 0x002fea0003800000 */
[----:B------:R-:W1:Y:S02]  /*5720*/  SYNCS.PHASECHK.TRANS64.TRYWAIT P1, [UR4+0x22830], R8 ;  /* 0x02283008ff0075a7 */ /* 0x000e640008020144 */
[----:B-1----:R-:W-:Y:S05]  /*5730*/  @!P1 BRA `(.L_x_1294) ;  /* 0x0000012800309947 */ /* 0x002fea0003800000 */
.L_x_1291:
[----:B-1----:R-:W1:Y:S01]  /*5740*/  S2R R9, SR_TID.X ;  /* 0x0000000000097919 */ /* 0x002e620000002100 */
[----:B------:R-:W-:Y:S01]  /*5750*/  UIADD3 UR36, UR27, 0x1, URZ ;  /* 0x000000011b247890 */ /* 0x000fe2000fffe03f */
[----:B------:R-:W-:Y:S01]  /*5760*/  UMOV UR4, UR24 ;  /* 0x0000001800047c82 */ /* 0x000fe20008000000 */
[----:B------:R-:W-:Y:S02]  /*5770*/  UMOV UR5, UR25 ;  /* 0x0000001900057c82 */ /* 0x000fe40008000000 */
[----:B------:R-:W-:Y:S01]  /*5780*/  UISETP.NE.AND UP0, UPT, UR36, 0x2, UPT ;  /* 0x000000022400788c */ /* 0x000fe2000bf05270 */
[----:B------:R-:W-:Y:S01]  /*5790*/  UMOV UR7, 0x80000020 ;  /* 0x8000002000077882 */ /* 0x000fe20000000000 */
[----:B------:R-:W-:Y:S02]  /*57a0*/  UMOV UR11, 0x80000020 ;  /* 0x80000020000b7882 */ /* 0x000fe40000000000 */
[----:B------:R-:W-:Y:S01]  /*57b0*/  USEL UR36, UR36, URZ, UP0 ;  /* 0x0000003f24247287 */ /* 0x000fe20008000000 */
[----:B------:R-:W-:Y:S01]  /*57c0*/  UMOV UR15, 0x80000020 ;  /* 0x80000020000f7882 */ /* 0x000fe20000000000 */
[----:B------:R-:W-:-:S02]  /*57d0*/  UMOV UR19, 0x80000020 ;  /* 0x8000002000137882 */ /* 0x000fc40000000000 */
[----:B------:R-:W-:Y:S01]  /*57e0*/  UIMAD UR22, UR36, 0x600, UR32 ;  /* 0x00000600241678a4 */ /* 0x000fe2000f8e0220 */
[----:B------:R-:W-:-:S03]  /*57f0*/  UMOV UR23, 0x80000020 ;  /* 0x8000002000177882 */ /* 0x000fc60000000000 */
[----:B------:R-:W-:Y:S02]  /*5800*/  UIADD3 UR10, UR22, 0x200, URZ ;  /* 0x00000200160a7890 */ /* 0x000fe4000fffe03f */
[----:B------:R-:W-:Y:S02]  /*5810*/  UIADD3 UR14, UR22, 0x202, URZ ;  /* 0x00000202160e7890 */ /* 0x000fe4000fffe03f */
[----:B------:R-:W-:Y:S01]  /*5820*/  UMOV UR6, UR22 ;  /* 0x0000001600067c82 */ /* 0x000fe20008000000 */
[----:B------:R-:W-:Y:S01]  /*5830*/  UIADD3 UR18, UR22, 0x400, URZ ;  /* 0x0000040016127890 */ /* 0x000fe2000fffe03f */
[----:B-1----:R-:W-:-:S05]  /*5840*/  SHF.R.U32.HI R9, RZ, 0x7, R9 ;  /* 0x00000007ff097819 */ /* 0x002fca0000011609 */
[----:B0-----:R-:W-:-:S05]  /*5850*/  VIADD R8, R9, 0x8 ;  /* 0x0000000809087836 */ /* 0x001fca0000000000 */
[----:B------:R0:W-:Y:S06]  /*5860*/  BAR.SYNC.DEFER_BLOCKING R8, 0x100 ;  /* 0x000400080000751d */ /* 0x0001ec0000010000 */
[----:B------:R-:W-:-:S06]  /*5870*/  WARPGROUP.ARRIVE ;  /* 0x00000000000079c5 */ /* 0x000fcc0000000000 */
[----:B------:R-:W-:Y:S01]  /*5880*/  QGMMA.64x128x32.F32.E4M3.E4M3 R24, gdesc[UR4], RZ, !UPT, gsb0 ;  /* 0x01e00000041879f3 */ /* 0x000fe2000c0008ff */
[----:B------:R-:W-:Y:S01]  /*5890*/  UIADD3 UR6, UR22, 0x2, URZ ;  /* 0x0000000216067890 */ /* 0x000fe2000fffe03f */
[----:B------:R-:W-:Y:S01]  /*58a0*/  UMOV UR4, UR28 ;  /* 0x0000001c00047c82 */ /* 0x000fe20008000000 */
[----:B------:R-:W-:Y:S01]  /*58b0*/  UMOV UR5, UR29 ;  /* 0x0000001d00057c82 */ /* 0x000fe20008000000 */
[----:B------:R-:W-:Y:S01]  /*58c0*/  UMOV UR7, 0x80000020 ;  /* 0x8000002000077882 */ /* 0x000fe20000000000 */
[----:B------:R-:W-:Y:S01]  /*58d0*/  UIADD3 UR22, UR22, 0x402, URZ ;  /* 0x0000040216167890 */ /* 0x000fe2000fffe03f */
        /* <DEDUP_REMOVED lines=19> */
.L_x_1296:
[----:B------:R-:W-:Y:S01]  /*5a10*/  ULEA UR4, UR27, UR38, 0x3 ;  /* 0x000000261b047291 */ /* 0x000fe2000f8e183f */
[----:B------:R-:W-:-:S05]  /*5a20*/  IMAD.U32 R8, RZ, RZ, UR26 ;  /* 0x0000001aff087e24 */ /* 0x000fca000f8e00ff */
[----:B------:R-:W-:-:S04]  /*5a30*/  SHF.L.U32 R8, R8, 0x1f, RZ ;  /* 0x0000001f08087819 */ /* 0x000fc800000006ff */
[----:B------:R0:W1:Y:S01]  /*5a40*/  SYNCS.PHASECHK.TRANS64.TRYWAIT P1, [UR4+0x22850], R8 ;  /* 0x02285008ff0075a7 */ /* 0x0000620008020144 */
[----:B------:R-:W-:Y:S05]  /*5a50*/  @!P0 BRA `(.L_x_1297) ;  /* 0x0000000000048947 */ /* 0x000fea0003800000 */
[----:B------:R-:W-:Y:S01]  /*5a60*/  BPT.TRAP 0x1 ;  /* 0x000000040000795c */ /* 0x000fe20000300000 */
.L_x_1297:
[----:B-1----:R-:W-:Y:S05]  /*5a70*/  @P1 BRA `(.L_x_1295) ;  /* 0x0000000000081947 */ /* 0x002fea0003800000 */
[----:B------:R-:W1:Y:S02]  /*5a80*/  SYNCS.PHASECHK.TRANS64.TRYWAIT P1, [UR4+0x22850], R8 ;  /* 0x02285008ff0075a7 */ /* 0x000e640008020144 */
[----:B-1----:R-:W-:Y:S05]  /*5a90*/  @!P1 BRA `(.L_x_1298) ;  /* 0x0000012400709947 */ /* 0x002fea0003800000 */
.L_x_1295:
        /* <DEDUP_REMOVED lines=19> */
[----:B------:R-:W-:Y:S01]  /*5bd0*/  UIADD3 UR4, UR4, 0x6, URZ ;  /* 0x0000000604047890 */ /* 0x000fe2000fffe03f */
[----:B------:R-:W-:Y:S02]  /*5be0*/  WARPGROUP.DEPBAR.LE gsb0, 0x0 ;  /* 0x00008000000079c5 */ /* 0x000fe40000010000 */
[----:B------:R-:W-:-:S06]  /*5bf0*/  WARPGROUP.ARRIVE ;  /* 0x00000000000079c5 */ /* 0x000fcc0000000000 */
[----:B------:R-:W-:Y:S01]  /*5c00*/  QGMMA.64x128x32.F32.E4M3.E4M3 R88, R156, gdesc[UR4], R88, gsb0 ;  /* 0x01e000049c587df3 */ /* 0x000fe20008000858 */
[----:B------:R-:W-:Y:S01]  /*5c10*/  UMOV UR6, UR4 ;  /* 0x0000000400067c82 */ /* 0x000fe20008000000 */
        /* <DEDUP_REMOVED lines=8> */
.L_x_1299:
[----:B0-----:R-:W2:Y:S01]  /*5ca0*/  LDL R8, [R1] ;  /* 0x0000000001087983 */ /* 0x001ea20000100800 */
[----:B------:R-:W-:Y:S01]  /*5cb0*/  ISETP.NE.AND P1, PT, R178, 0x1, PT ;  /* 0x00000001b200780c */ /* 0x000fe20003f25270 */
[C---:B------:R-:W-:Y:S01]  /*5cc0*/  FMUL.FTZ R159, R0.reuse, R37 ;  /* 0x00000025009f7220 */ /* 0x040fe20000410000 */
[----:B------:R-:W-:Y:S01]  /*5cd0*/  FMUL.FTZ R37, R0, R67 ;  /* 0x0000004300257220 */ /* 0x000fe20000410000 */
[----:B------:R-:W-:Y:S01]  /*5ce0*/  IMAD.IADD R67, R168, 0x1, R19 ;  /* 0x00000001a8437824 */ /* 0x000fe200078e0213 */
[----:B------:R-:W-:Y:S01]  /*5cf0*/  ULEA UR4, UR36, UR38, 0x3 ;  /* 0x0000002624047291 */ /* 0x000fe2000f8e183f */
[C---:B------:R-:W-:Y:S01]  /*5d00*/  FMUL.FTZ R14, R0.reuse, R35 ;  /* 0x00000023000e7220 */ /* 0x040fe20000410000 */
[C---:B------:R-:W-:Y:S01]  /*5d10*/  FMUL.FTZ R160, R0.reuse, R40 ;  /* 0x0000002800a07220 */ /* 0x040fe20000410000 */
[C---:B------:R-:W-:Y:S01]  /*5d20*/  FMUL.FTZ R35, R0.reuse, R63 ;  /* 0x0000003f00237220 */ /* 0x040fe20000410000 */
[----:B------:R-:W-:Y:S01]  /*5d30*/  FMUL.FTZ R40, R0, R74 ;  /* 0x0000004a00287220 */ /* 0x000fe20000410000 */
[----:B------:R-:W-:Y:S01]  /*5d40*/  UIADD3 UR4, UR4, 0x22840, URZ ;  /* 0x0002284004047890 */ /* 0x000fe2000fffe03f */
[----:B------:R-:W-:-:S02]  /*5d50*/  IMAD.SHL.U32 R74, R7, 0x80, RZ ;  /* 0x00000080074a7824 */ /* 0x000fc400078e00ff */
[C---:B------:R-:W-:Y:S01]  /*5d60*/  FMUL.FTZ R155, R0.reuse, R29 ;  /* 0x0000001d009b7220 */ /* 0x040fe20000410000 */
[C---:B------:R-:W-:Y:S01]  /*5d70*/  FMUL.FTZ R154, R0.reuse, R28 ;  /* 0x0000001c009a7220 */ /* 0x040fe20000410000 */
[----:B------:R-:W0:Y:S01]  /*5d80*/  @P1 LDC R9, c[0x0][0x450] ;  /* 0x00011400ff091b82 */ /* 0x000e220000000800 */
        /* <DEDUP_REMOVED lines=57> */
[----:B------:R-:W1:Y:S01]  /*6120*/  MUFU.TANH R152, R152 ;  /* 0x0000009800987308 */ /* 0x000e620000002400 */
[----:B------:R-:W-:Y:S01]  /*6130*/  SYNCS.ARRIVE.TRANS64.RED.A1T0 RZ, [UR4], RZ ;  /* 0x000000ffffff79a7 */ /* 0x000fe20008100404 */
[----:B------:R-:W-:-:S06]  /*6140*/  ULOP3.LUT UR4, URZ, UR30, URZ, 0x33, !UPT ;  /* 0x0000001e3f047292 */ /* 0x000fcc000f8e333f */
        /* <DEDUP_REMOVED lines=28> */
[----:B--2---:R-:W-:-:S02]  /*6310*/  LOP3.LUT P5, RZ, R8, 0x1, RZ, 0xc0, !PT ;  /* 0x0000000108ff7812 */ /* 0x004fc400078ac0ff */
[----:B------:R-:W2:Y:S05]  /*6320*/  @P1 LDC R8, c[0x0][0x44c] ;  /* 0x00011300ff081b82 */ /* 0x000eaa0000000800 */
[----:B------:R-:W0:Y:S08]  /*6330*/  MUFU.TANH R51, R51 ;  /* 0x0000003300337308 */ /* 0x000e300000002400 */
[----:B------:R-:W0:Y:S08]  /*6340*/  MUFU.TANH R31, R31 ;  /* 0x0000001f001f7308 */ /* 0x000e300000002400 */
[----:B------:R-:W0:Y:S01]  /*6350*/  MUFU.TANH R30, R30 ;  /* 0x0000001e001e7308 */ /* 0x000e220000002400 */
[----:B--2---:R-:W-:-:S07]  /*6360*/  @P1 IMAD.HI.U32 R8, R67, R8, RZ ;  /* 0x0000000843081227 */ /* 0x004fce00078e00ff */
[----:B------:R-:W2:Y:S01]  /*6370*/  MUFU.TANH R52, R52 ;  /* 0x0000003400347308 */ /* 0x000ea20000002400 */
[----:B0-----:R-:W-:Y:S02]  /*6380*/  @P1 SHF.R.U32.HI R67, RZ, R9, R8 ;  /* 0x00000009ff431219 */ /* 0x001fe40000011608 */
[----:B------:R-:W-:-:S03]  /*6390*/  IADD3 R9, -R74, 0x1, RZ ;  /* 0x000000014a097810 */ /* 0x000fc60007ffe1ff */
[----:B------:R-:W0:Y:S02]  /*63a0*/  SHFL.IDX PT, R63, R67, RZ, 0x1c1f ;  /* 0x001c1fff433f7589 */ /* 0x000e2400000e0000 */
[----:B------:R-:W0:Y:S01]  /*63b0*/  MUFU.TANH R53, R53 ;  /* 0x0000003500357308 */ /* 0x000e220000002400 */
[----:B------:R-:W-:-:S05]  /*63c0*/  IMAD R9, R18, -0x2, R9 ;  /* 0xfffffffe12097824 */ /* 0x000fca00078e0209 */
[----:B------:R-:W-:Y:S02]  /*63d0*/  IADD3 R9, -R17, R9, R16 ;  /* 0x0000000911097210 */ /* 0x000fe40007ffe110 */
[----:B------:R-:W1:Y:S03]  /*63e0*/  MUFU.TANH R33, R33 ;  /* 0x0000002100217308 */ /* 0x000e660000002400 */
[C---:B------:R-:W-:Y:S02]  /*63f0*/  VIADD R76, R9.reuse, UR33 ;  /* 0x00000021094c7c36 */ /* 0x040fe40008000000 */
[----:B------:R-:W-:-:S03]  /*6400*/  VIADD R78, R9, UR4 ;  /* 0x00000004094e7c36 */ /* 0x000fc60008000000 */
[----:B------:R-:W1:Y:S01]  /*6410*/  MUFU.TANH R32, R32 ;  /* 0x0000002000207308 */ /* 0x000e620000002400 */
[----:B0-----:R-:W-:-:S07]  /*6420*/  IMAD.IADD R68, R76, 0x1, R63 ;  /* 0x000000014c447824 */ /* 0x001fce00078e023f */
[----:B------:R-:W0:Y:S01]  /*6430*/  MUFU.TANH R54, R54 ;  /* 0x0000003600367308 */ /* 0x000e220000002400 */
[----:B------:R-:W-:-:S07]  /*6440*/  IMAD.IADD R70, R78, 0x1, R63 ;  /* 0x000000014e467824 */ /* 0x000fce00078e023f */
        /* <DEDUP_REMOVED lines=26> */
[----:B------:R-:W0:Y:S01]  /*65f0*/  MUFU.TANH R47, R47 ;  /* 0x0000002f002f7308 */ /* 0x000e220000002400 */
[----:B-1234-:R-:W-:Y:S05]  /*6600*/  @!P5 BRA `(.L_x_1300) ;  /* 0x000000000058d947 */ /* 0x01efea0003800000 */
[----:B------:R-:W-:Y:S01]  /*6610*/  IADD3 R63, -R17, R16, R63 ;  /* 0x00000010113f7210 */ /* 0x000fe20007ffe13f */
[----:B------:R-:W-:Y:S03]  /*6620*/  BSSY B0, `(.L_x_1301) ;  /* 0x0000010000007945 */ /* 0x000fe60003800000 */
        /* <DEDUP_REMOVED lines=10> */
.L_x_1302:
[----:B------:R-:W-:-:S05]  /*66d0*/  IMAD.U32 R65, RZ, RZ, UR31 ;  /* 0x0000001fff417e24 */ /* 0x000fca000f8e00ff */
[----:B------:R-:W-:-:S13]  /*66e0*/  ISETP.NE.AND P1, PT, R65, 0x1, PT ;  /* 0x000000014100780c */ /* 0x000fda0003f25270 */
[----:B------:R-:W1:Y:S02]  /*66f0*/  @P1 LDC.64 R8, c[0x0][0x9e8] ;  /* 0x00027a00ff081b82 */ /* 0x000e640000000a00 */
[----:B-1----:R-:W-:-:S05]  /*6700*/  @P1 IMAD.HI.U32 R8, R63, R8, RZ ;  /* 0x000000083f081227 */ /* 0x002fca00078e00ff */
[----:B------:R-:W-:-:S07]  /*6710*/  @P1 SHF.R.U32.HI R63, RZ, R9, R8 ;  /* 0x00000009ff3f1219 */ /* 0x000fce0000011608 */
.L_x_1303:
[----:B------:R-:W-:Y:S05]  /*6720*/  BSYNC B0 ;  /* 0x0000000000007941 */ /* 0x000fea0003800000 */
.L_x_1301:
[----:B------:R-:W-:-:S04]  /*6730*/  IMAD R63, R63, R65, -R74 ;  /* 0x000000413f3f7224 */ /* 0x000fc800078e0a4a */
[----:B------:R-:W-:-:S05]  /*6740*/  IMAD R63, R18, -0x2, R63 ;  /* 0xfffffffe123f7824 */ /* 0x000fca00078e023f */
[----:B------:R-:W-:Y:S02]  /*6750*/  VIADDMNMX R68, R63, R65, R68, PT ;  /* 0x000000413f447246 */ /* 0x000fe40003800144 */
[----:B------:R-:W-:-:S07]  /*6760*/  VIMNMX R70, R70, R63, !PT ;  /* 0x0000003f46467248 */ /* 0x000fce0007fe0100 */
.L_x_1300:
[----:B------:R-:W-:-:S04]  /*6770*/  ISETP.GT.AND P1, PT, R7, -0x1, PT ;  /* 0xffffffff0700780c */ /* 0x000fc80003f24270 */
[C---:B------:R-:W-:Y:S02]  /*6780*/  ISETP.GT.AND P3, PT, R70.reuse, RZ, P1 ;  /* 0x000000ff4600720c */ /* 0x040fe40000f64270 */
[----:B------:R-:W-:Y:S02]  /*6790*/  ISETP.GT.AND P4, PT, R70, 0x1, P1 ;  /* 0x000000014600780c */ /* 0x000fe40000f84270 */
[C---:B------:R-:W-:Y:S02]  /*67a0*/  ISETP.LT.OR P3, PT, R68.reuse, 0x1, P3 ;  /* 0x000000014400780c */ /* 0x040fe40001f61670 */
[----:B------:R-:W-:Y:S02]  /*67b0*/  ISETP.LT.OR P4, PT, R68, 0x2, P4 ;  /* 0x000000024400780c */ /* 0x000fe40002781670 */
[----:B------:R-:W-:Y:S02]  /*67c0*/  ISETP.GT.AND P2, PT, R70, 0x8, P1 ;  /* 0x000000084600780c */ /* 0x000fe40000f44270 */
[----:B------:R-:W-:-:S02]  /*67d0*/  FSEL R63, R152, -INF , !P3 ;  /* 0xff800000983f7808 */ /* 0x000fc40005800000 */
[----:B------:R-:W-:Y:S02]  /*67e0*/  FSEL R65, R153, -INF , !P4 ;  /* 0xff80000099417808 */ /* 0x000fe40006000000 */
[C---:B------:R-:W-:Y:S02]  /*67f0*/  ISETP.GT.AND P3, PT, R70.reuse, 0x9, P1 ;  /* 0x000000094600780c */ /* 0x040fe40000f64270 */
[----:B------:R-:W-:Y:S02]  /*6800*/  ISETP.GT.AND P4, PT, R70, 0x10, P1 ;  /* 0x000000104600780c */ /* 0x000fe40000f84270 */
[C---:B------:R-:W-:Y:S02]  /*6810*/  ISETP.LT.OR P2, PT, R68.reuse, 0x9, P2 ;  /* 0x000000094400780c */ /* 0x040fe40001741670 */
[C---:B------:R-:W-:Y:S02]  /*6820*/  ISETP.LT.OR P3, PT, R68.reuse, 0xa, P3 ;  /* 0x0000000a4400780c */ /* 0x040fe40001f61670 */
[----:B------:R-:W-:-:S02]  /*6830*/  ISETP.LT.OR P4, PT, R68, 0x11, P4 ;  /* 0x000000114400780c */ /* 0x000fc40002781670 */
[----:B------:R-:W-:Y:S02]  /*6840*/  FSEL R187, R154, -INF , !P2 ;  /* 0xff8000009abb7808 */ /* 0x000fe40005000000 */
[----:B------:R-:W-:Y:S02]  /*6850*/  ISETP.GT.AND P2, PT, R70, 0x11, P1 ;  /* 0x000000114600780c */ /* 0x000fe40000f44270 */
[----:B------:R-:W-:Y:S02]  /*6860*/  FSEL R69, R155, -INF , !P3 ;  /* 0xff8000009b457808 */ /* 0x000fe40005800000 */
[----:B------:R-:W-:Y:S02]  /*6870*/  FSEL R195, R156, -INF , !P4 ;  /* 0xff8000009cc37808 */ /* 0x000fe40006000000 */
[C---:B------:R-:W-:Y:S02]  /*6880*/  ISETP.GT.AND P3, PT, R70.reuse, 0x18, P1 ;  /* 0x000000184600780c */ /* 0x040fe40000f64270 */
[----:B------:R-:W-:-:S02]  /*6890*/  ISETP.GT.AND P4, PT, R70, 0x19, P1 ;  /* 0x000000194600780c */ /* 0x000fc40000f84270 */
[C---:B------:R-:W-:Y:S02]  /*68a0*/  ISETP.LT.OR P2, PT, R68.reuse, 0x12, P2 ;  /* 0x000000124400780c */ /* 0x040fe40001741670 */
[C---:B------:R-:W-:Y:S02]  /*68b0*/  ISETP.LT.OR P3, PT, R68.reuse, 0x19, P3 ;  /* 0x000000194400780c */ /* 0x040fe40001f61670 */
[----:B------:R-:W-:Y:S02]  /*68c0*/  ISETP.LT.OR P4, PT, R68, 0x1a, P4 ;  /* 0x0000001a4400780c */ /* 0x000fe40002781670 */
[----:B------:R-:W-:Y:S02]  /*68d0*/  FSEL R199, R157, -INF , !P2 ;  /* 0xff8000009dc77808 */ /* 0x000fe40005000000 */
        /* <DEDUP_REMOVED lines=23> */
[C---:B------:R-:W-:Y:S02]  /*6a50*/  ISETP.LT.OR P2, PT, R68.reuse, 0x39, P2 ;  /* 0x000000394400780c */ /* 0x040fe40001741670 */
[C---:B------:R-:W-:Y:S02]  /*6a60*/  ISETP.LT.OR P3, PT, R68.reuse, 0x3a, P3 ;  /* 0x0000003a4400780c */ /* 0x040fe40001f61670 */
[----:B------:R-:W-:-:S02]  /*6a70*/  ISETP.LT.OR P4, PT, R68, 0x41, P4 ;  /* 0x000000414400780c */ /* 0x000fc40002781670 */
[----:B------:R-:W-:Y:S02]  /*6a80*/  FSEL R161, R50, -INF , !P2 ;  /* 0xff80000032a17808 */ /* 0x000fe40005000000 */
[----:B------:R-:W-:Y:S02]  /*6a90*/  FSEL R159, R51, -INF , !P3 ;  /* 0xff800000339f7808 */ /* 0x000fe40005800000 */
[----:B------:R-:W-:Y:S02]  /*6aa0*/  FSEL R157, R52, -INF , !P4 ;  /* 0xff800000349d7808 */ /* 0x000fe40006000000 */
[C---:B------:R-:W-:Y:S02]  /*6ab0*/  ISETP.GT.AND P2, PT, R70.reuse, 0x41, P1 ;  /* 0x000000414600780c */ /* 0x040fe40000f44270 */
[C---:B------:R-:W-:Y:S02]  /*6ac0*/  ISETP.GT.AND P3, PT, R70.reuse, 0x48, P1 ;  /* 0x000000484600780c */ /* 0x040fe40000f64270 */
[----:B------:R-:W-:-:S02]  /*6ad0*/  ISETP.GT.AND P4, PT, R70, 0x49, P1 ;  /* 0x000000494600780c */ /* 0x000fc40000f84270 */
[C---:B------:R-:W-:Y:S02]  /*6ae0*/  ISETP.LT.OR P2, PT, R68.reuse, 0x42, P2 ;  /* 0x000000424400780c */ /* 0x040fe40001741670 */
[C---:B------:R-:W-:Y:S02]  /*6af0*/  ISETP.LT.OR P3, PT, R68.reuse, 0x49, P3 ;  /* 0x000000494400780c */ /* 0x040fe40001f61670 */
[----:B------:R-:W-:Y:S02]  /*6b00*/  ISETP.LT.OR P4, PT, R68, 0x4a, P4 ;  /* 0x0000004a4400780c */ /* 0x000fe40002781670 */
[----:B------:R-:W-:Y:S02]  /*6b10*/  FSEL R155, R53, -INF , !P2 ;  /* 0xff800000359b7808 */ /* 0x000fe40005000000 */
[----:B0-----:R-:W-:Y:S02]  /*6b20*/  FSEL R153, R54, -INF , !P3 ;  /* 0xff80000036997808 */ /* 0x001fe40005800000 */
        /* <DEDUP_REMOVED lines=9> */
[----:B------:R-:W-:Y:S01]  /*6bc0*/  FSEL R77, R58, -INF , !P4 ;  /* 0xff8000003a4d7808 */ /* 0x000fe20006000000 */
[----:B------:R-:W0:Y:S01]  /*6bd0*/  SHFL.IDX PT, R57, R67, 0x1, 0x1c1f ;  /* 0x003c1f0043397f89 */ /* 0x000e2200000e0000 */
[C---:B------:R-:W-:Y:S02]  /*6be0*/  ISETP.GT.AND P2, PT, R70.reuse, 0x59, P1 ;  /* 0x000000594600780c */ /* 0x040fe40000f44270 */
        /* <DEDUP_REMOVED lines=10> */
[----:B------:R-:W-:Y:S01]  /*6c90*/  ISETP.GT.AND P4, PT, R70, 0x70, P1 ;  /* 0x000000704600780c */ /* 0x000fe20000f84270 */
[--C-:B0-----:R-:W-:Y:S01]  /*6ca0*/  IMAD.IADD R48, R76, 0x1, R57.reuse ;  /* 0x000000014c307824 */ /* 0x101fe200078e0239 */
[----:B------:R-:W-:Y:S01]  /*6cb0*/  ISETP.LT.OR P2, PT, R68, 0x69, P2 ;  /* 0x000000694400780c */ /* 0x000fe20001741670 */
[----:B------:R-:W-:Y:S01]  /*6cc0*/  IMAD.IADD R50, R78, 0x1, R57 ;  /* 0x000000014e327824 */ /* 0x000fe200078e0239 */
        /* <DEDUP_REMOVED lines=13> */
[----:B------:R-:W-:Y:S01]  /*6da0*/  FSEL R49, R72, -INF , !P4 ;  /* 0xff80000048317808 */ /* 0x000fe20006000000 */
[----:B------:R-:W-:Y:S06]  /*6db0*/  @!P5 BRA `(.L_x_1304) ;  /* 0x000000000058d947 */ /* 0x000fec0003800000 */
[----:B------:R-:W-:Y:S01]  /*6dc0*/  IADD3 R57, -R17, R16, R57 ;  /* 0x0000001011397210 */ /* 0x000fe20007ffe139 */
[----:B------:R-:W-:Y:S03]  /*6dd0*/  BSSY B0, `(.L_x_1305) ;  /* 0x0000010000007945 */ /* 0x000fe60003800000 */
        /* <DEDUP_REMOVED lines=10> */
.L_x_1306:
[----:B------:R-:W-:-:S05]  /*6e80*/  IMAD.U32 R52, RZ, RZ, UR31 ;  /* 0x0000001fff347e24 */ /* 0x000fca000f8e00ff */
[----:B------:R-:W-:-:S13]  /*6e90*/  ISETP.NE.AND P2, PT, R52, 0x1, PT ;  /* 0x000000013400780c */ /* 0x000fda0003f45270 */
[----:B------:R-:W0:Y:S02]  /*6ea0*/  @P2 LDC.64 R8, c[0x0][0x9e8] ;  /* 0x00027a00ff082b82 */ /* 0x000e240000000a00 */
[----:B0-----:R-:W-:-:S05]  /*6eb0*/  @P2 IMAD.HI.U32 R8, R57, R8, RZ ;  /* 0x0000000839082227 */ /* 0x001fca00078e00ff */
[----:B------:R-:W-:-:S07]  /*6ec0*/  @P2 SHF.R.U32.HI R57, RZ, R9, R8 ;  /* 0x00000009ff392219 */ /* 0x000fce0000011608 */
.L_x_1307:
[----:B------:R-:W-:Y:S05]  /*6ed0*/  BSYNC B0 ;  /* 0x0000000000007941 */ /* 0x000fea0003800000 */
.L_x_1305:
[----:B------:R-:W-:-:S04]  /*6ee0*/  IMAD R57, R57, R52, -R74 ;  /* 0x0000003439397224 */ /* 0x000fc800078e0a4a */
[----:B------:R-:W-:-:S05]  /*6ef0*/  IMAD R57, R18, -0x2, R57 ;  /* 0xfffffffe12397824 */ /* 0x000fca00078e0239 */
[----:B------:R-:W-:Y:S02]  /*6f00*/  VIADDMNMX R48, R57, R52, R48, PT ;  /* 0x0000003439307246 */ /* 0x000fe40003800130 */
[----:B------:R-:W-:-:S07]  /*6f10*/  VIMNMX R50, R50, R57, !PT ;  /* 0x0000003932327248 */ /* 0x000fce0007fe0100 */
.L_x_1304:
        /* <DEDUP_REMOVED lines=11> */
[----:B------:R-:W-:-:S02]  /*6fd0*/  ISETP.GT.AND P2, PT, R50, 0x9, P1 ;  /* 0x000000093200780c */ /* 0x000fc40000f44270 */
[----:B------:R-:W-:Y:S02]  /*6fe0*/  FMNMX.FTZ R8, R197, R8, !PT ;  /* 0x00000008c5087209 */ /* 0x000fe40007810000 */
[C---:B------:R-:W-:Y:S02]  /*6ff0*/  ISETP.GT.AND P4, PT, R50.reuse, 0x10, P1 ;  /* 0x000000103200780c */ /* 0x040fe40000f84270 */
[----:B------:R-:W-:Y:S02]  /*7000*/  FMNMX.FTZ R8, R193, R8, !PT ;  /* 0x00000008c1087209 */ /* 0x000fe40007810000 */
[----:B------:R-:W-:Y:S02]  /*7010*/  FSEL R13, R13, -INF , !P3 ;  /* 0xff8000000d0d7808 */ /* 0x000fe40005800000 */
[----:B------:R-:W-:Y:S02]  /*7020*/  FMNMX.FTZ R8, R191, R8, !PT ;  /* 0x00000008bf087209 */ /* 0x000fe40007810000 */
[----:B------:R-:W-:-:S02]  /*7030*/  ISETP.GT.AND P3, PT, R50, 0x11, P1 ;  /* 0x000000113200780c */ /* 0x000fc40000f64270 */
[----:B------:R-:W-:Y:S02]  /*7040*/  FMNMX.FTZ R8, R189, R8, !PT ;  /* 0x00000008bd087209 */ /* 0x000fe40007810000 */
[C---:B------:R-:W-:Y:S02]  /*7050*/  ISETP.LT.OR P2, PT, R48.reuse, 0xa, P2 ;  /* 0x0000000a3000780c */ /* 0x040fe40001741670 */
        /* <DEDUP_REMOVED lines=36> */
[----:B------:R-:W-:-:S04]  /*72a0*/  FMNMX.FTZ R8, R55, R8, !PT ;  /* 0x0000000837087209 */ /* 0x000fc80007810000 */
[----:B------:R-:W-:-:S04]  /*72b0*/  FMNMX.FTZ R8, R53, R8, !PT ;  /* 0x0000000835087209 */ /* 0x000fc80007810000 */
[----:B------:R-:W-:-:S04]  /*72c0*/  FMNMX.FTZ R8, R51, R8, !PT ;  /* 0x0000000833087209 */ /* 0x000fc80007810000 */
[----:B------:R-:W-:Y:S02]  /*72d0*/  FMNMX.FTZ R52, R49, R8, !PT ;  /* 0x0000000831347209 */ /* 0x000fe40007810000 */
[----:B------:R-:W0:Y:S03]  /*72e0*/  LDC R8, c[0x0][0x988] ;  /* 0x00026200ff087b82 */ /* 0x000e260000000800 */
        /* <DEDUP_REMOVED lines=10> */
[----:B------:R-:W-:Y:S01]  /*7390*/  ISETP.GT.AND P3, PT, R50, 0x21, P1 ;  /* 0x000000213200780c */ /* 0x000fe20000f64270 */
[-CC-:B------:R-:W-:Y:S01]  /*73a0*/  FFMA.FTZ R11, R195, R8.reuse, -R52.reuse ;  /* 0x00000008c30b7223 */ /* 0x180fe20000010834 */
[----:B------:R-:W-:Y:S01]  /*73b0*/  FSEL R187, R20, -INF , !P2 ;  /* 0xff80000014bb7808 */ /* 0x000fe20005000000 */
[-CC-:B------:R-:W-:Y:S01]  /*73c0*/  FFMA.FTZ R65, R65, R8.reuse, -R52.reuse ;  /* 0x0000000841417223 */ /* 0x180fe20000010834 */
[----:B------:R-:W-:Y:S01]  /*73d0*/  ISETP.LT.OR P3, PT, R48, 0x22, P3 ;  /* 0x000000223000780c */ /* 0x000fe20001f61670 */
[----:B------:R-:W-:Y:S01]  /*73e0*/  MUFU.EX2 R12, R12 ;  /* 0x0000000c000c7308 */ /* 0x000fe20000000800 */
[C---:B------:R-:W-:Y:S01]  /*73f0*/  ISETP.GT.AND P2, PT, R50.reuse, 0x31, P1 ;  /* 0x000000313200780c */ /* 0x040fe20000f44270 */
[-CC-:B------:R-:W-:Y:S01]  /*7400*/  FFMA.FTZ R69, R69, R8.reuse, -R52.reuse ;  /* 0x0000000845457223 */ /* 0x180fe20000010834 */
[----:B------:R-:W-:Y:S01]  /*7410*/  FSEL R21, R21, -INF , !P3 ;  /* 0xff80000015157808 */ /* 0x000fe20005800000 */
[-CC-:B------:R-:W-:Y:S01]  /*7420*/  FFMA.FTZ R159, R159, R8.reuse, -R52.reuse ;  /* 0x000000089f9f7223 */ /* 0x180fe20000010834 */
[----:B------:R-:W-:Y:S01]  /*7430*/  ISETP.GT.AND P3, PT, R50, RZ, P1 ;  /* 0x000000ff3200720c */ /* 0x000fe20000f64270 */
[-CC-:B------:R-:W-:Y:S01]  /*7440*/  FFMA.FTZ R155, R155, R8.reuse, -R52.reuse ;  /* 0x000000089b9b7223 */ /* 0x180fe20000010834 */
[C---:B------:R-:W-:Y:S01]  /*7450*/  ISETP.LT.OR P2, PT, R48.reuse, 0x32, P2 ;  /* 0x000000323000780c */ /* 0x040fe20001741670 */
[----:B------:R-:W-:Y:S01]  /*7460*/  MUFU.EX2 R65, R65 ;  /* 0x0000004100417308 */ /* 0x000fe20000000800 */
[----:B------:R-:W-:Y:S01]  /*7470*/  ISETP.LT.OR P3, PT, R48, 0x1, P3 ;  /* 0x000000013000780c */ /* 0x000fe20001f61670 */
[-CC-:B------:R-:W-:Y:S01]  /*7480*/  FFMA.FTZ R153, R153, R8.reuse, -R52.reuse ;  /* 0x0000000899997223 */ /* 0x180fe20000010834 */
[----:B------:R-:W-:-:S01]  /*7490*/  FFMA.FTZ R71, R71, R8, -R52 ;  /* 0x0000000847477223 */ /* 0x000fc20000010834 */
[----:B------:R-:W-:Y:S01]  /*74a0*/  FFMA.FTZ R53, R53, R8, -R52 ;  /* 0x0000000835357223 */ /* 0x000fe20000010834 */
[----:B------:R-:W-:-:S02]  /*74b0*/  FSEL R203, R10, -INF , !P3 ;  /* 0xff8000000acb7808 */ /* 0x000fc40005800000 */
[----:B------:R-:W-:Y:S01]  /*74c0*/  ISETP.GT.AND P3, PT, R50, 0x30, P1 ;  /* 0x000000303200780c */ /* 0x000fe20000f64270 */
[----:B------:R-:W-:Y:S01]  /*74d0*/  MUFU.EX2 R14, R14 ;  /* 0x0000000e000e7308 */ /* 0x000fe20000000800 */
[----:B------:R-:W-:Y:S02]  /*74e0*/  FMNMX.FTZ R10, R203, R6, !PT ;  /* 0x00000006cb0a7209 */ /* 0x000fe40007810000 */
[----:B------:R-:W-:Y:S02]  /*74f0*/  ISETP.LT.OR P3, PT, R48, 0x31, P3 ;  /* 0x000000313000780c */ /* 0x000fe40001f61670 */
[----:B------:R-:W-:Y:S02]  /*7500*/  FMNMX.FTZ R20, R57, R10, !PT ;  /* 0x0000000a39147209 */ /* 0x000fe40007810000 */
[----:B------:R-:W-:Y:S01]  /*7510*/  FSEL R195, R29, -INF , !P3 ;  /* 0xff8000001dc37808 */ /* 0x000fe20005800000 */
[----:B------:R-:W-:-:S01]  /*7520*/  FFMA.FTZ R29, R199, R8, -R52 ;  /* 0x00000008c71d7223 */ /* 0x000fc20000010834 */
[----:B------:R-:W-:Y:S01]  /*7530*/  FMNMX.FTZ R20, R13, R20, !PT ;  /* 0x000000140d147209 */ /* 0x000fe20007810000 */
[----:B------:R0:W-:Y:S01]  /*7540*/  MUFU.EX2 R10, R11 ;  /* 0x0000000b000a7308 */ /* 0x0001e20000000800 */
[----:B------:R-:W-:-:S02]  /*7550*/  ISETP.GT.AND P3, PT, R50, 0x38, P1 ;  /* 0x000000383200780c */ /* 0x000fc40000f64270 */
[----:B------:R-:W-:Y:S02]  /*7560*/  FMNMX.FTZ R20, R59, R20, !PT ;  /* 0x000000143b147209 */ /* 0x000fe40007810000 */
[----:B------:R-:W-:Y:S02]  /*7570*/  ISETP.LT.OR P3, PT, R48, 0x39, P3 ;  /* 0x000000393000780c */ /* 0x000fe40001f61670 */
[----:B------:R-:W-:Y:S01]  /*7580*/  FMNMX.FTZ R20, R15, R20, !PT ;  /* 0x000000140f147209 */ /* 0x000fe20007810000 */
[----:B------:R-:W-:Y:S01]  /*7590*/  MUFU.EX2 R69, R69 ;  /* 0x0000004500457308 */ /* 0x000fe20000000800 */
[----:B------:R-:W-:Y:S01]  /*75a0*/  FSEL R199, R28, -INF , !P2 ;  /* 0xff8000001cc77808 */ /* 0x000fe20005000000 */
[----:B0-----:R-:W-:Y:S01]  /*75b0*/  FFMA.FTZ R11, R197, R8, -R52 ;  /* 0x00000008c50b7223 */ /* 0x001fe20000010834 */
[----:B------:R-:W-:Y:S02]  /*75c0*/  FMNMX.FTZ R24, R61, R20, !PT ;  /* 0x000000143d187209 */ /* 0x000fe40007810000 */
[----:B------:R-:W-:-:S02]  /*75d0*/  ISETP.GT.AND P2, PT, R50, 0x39, P1 ;  /* 0x000000393200780c */ /* 0x000fc40000f44270 */
[----:B------:R-:W-:Y:S01]  /*75e0*/  FMNMX.FTZ R24, R25, R24, !PT ;  /* 0x0000001819187209 */ /* 0x000fe20007810000 */
[----:B------:R0:W-:Y:S01]  /*75f0*/  MUFU.EX2 R20, R11 ;  /* 0x0000000b00147308 */ /* 0x0001e20000000800 */
[----:B------:R-:W-:Y:S01]  /*7600*/  FSEL R201, R31, -INF , !P3 ;  /* 0xff8000001fc97808 */ /* 0x000fe20005800000 */
[--C-:B------:R-:W-:Y:S01]  /*7610*/  FFMA.FTZ R31, R193, R8, -R52.reuse ;  /* 0x00000008c11f7223 */ /* 0x100fe20000010834 */
[----:B------:R-:W-:Y:S02]  /*7620*/  FMNMX.FTZ R24, R63, R24, !PT ;  /* 0x000000183f187209 */ /* 0x000fe40007810000 */
[----:B------:R-:W-:Y:S02]  /*7630*/  ISETP.GT.AND P3, PT, R50, 0x40, P1 ;  /* 0x000000403200780c */ /* 0x000fe40000f64270 */
[----:B------:R-:W-:Y:S01]  /*7640*/  FMNMX.FTZ R24, R67, R24, !PT ;  /* 0x0000001843187209 */ /* 0x000fe20007810000 */
[----:B------:R-:W-:Y:S01]  /*7650*/  MUFU.EX2 R29, R29 ;  /* 0x0000001d001d7308 */ /* 0x000fe20000000800 */
[----:B------:R-:W-:Y:S01]  /*7660*/  ISETP.LT.OR P2, PT, R48, 0x3a, P2 ;  /* 0x0000003a3000780c */ /* 0x000fe20001741670 */
[----:B0-----:R-:W-:Y:S01]  /*7670*/  FFMA.FTZ R11, R191, R8, -R52 ;  /* 0x00000008bf0b7223 */ /* 0x001fe20000010834 */
[----:B------:R-:W-:-:S02]  /*7680*/  FMNMX.FTZ R26, R21, R24, !PT ;  /* 0x00000018151a7209 */ /* 0x000fc40007810000 */
[----:B------:R-:W-:Y:S02]  /*7690*/  ISETP.LT.OR P3, PT, R48, 0x41, P3 ;  /* 0x000000413000780c */ /* 0x000fe40001f61670 */
[----:B------:R-:W-:Y:S01]  /*76a0*/  FMNMX.FTZ R26, R27, R26, !PT ;  /* 0x0000001a1b1a7209 */ /* 0x000fe20007810000 */
[----:B------:R0:W-:Y:S01]  /*76b0*/  MUFU.EX2 R24, R11 ;  /* 0x0000000b00187308 */ /* 0x0001e20000000800 */
[----:B------:R-:W-:Y:S02]  /*76c0*/  FSEL R197, R30, -INF , !P2 ;  /* 0xff8000001ec57808 */ /* 0x000fe40005000000 */
[----:B------:R-:W-:Y:S02]  /*76d0*/  FMNMX.FTZ R26, R187, R26, !PT ;  /* 0x0000001abb1a7209 */ /* 0x000fe40007810000 */
[C---:B------:R-:W-:Y:S02]  /*76e0*/  ISETP.GT.AND P2, PT, R50.reuse, 0x41, P1 ;  /* 0x000000413200780c */ /* 0x040fe40000f44270 */
[----:B------:R-:W-:Y:S01]  /*76f0*/  FMNMX.FTZ R26, R195, R26, !PT ;  /* 0x0000001ac31a7209 */ /* 0x000fe20007810000 */
[----:B------:R-:W-:Y:S01]  /*7700*/  MUFU.EX2 R31, R31 ;  /* 0x0000001f001f7308 */ /* 0x000fe20000000800 */
[----:B------:R-:W-:Y:S01]  /*7710*/  FSEL R193, R33, -INF , !P3 ;  /* 0xff80000021c17808 */ /* 0x000fe20005800000 */
[--C-:B------:R-:W-:Y:S01]  /*7720*/  FFMA.FTZ R33, R189, R8, -R52.reuse ;  /* 0x00000008bd217223 */ /* 0x100fe20000010834 */
[----:B------:R-:W-:Y:S01]  /*7730*/  FMNMX.FTZ R28, R199, R26, !PT ;  /* 0x0000001ac71c7209 */ /* 0x000fe20007810000 */
[----:B0-----:R-:W-:Y:S01]  /*7740*/  FFMA.FTZ R11, R185, R8, -R52 ;  /* 0x00000008b90b7223 */ /* 0x001fe20000010834 */
[----:B------:R-:W-:-:S02]  /*7750*/  ISETP.GT.AND P3, PT, R50, 0x48, P1 ;  /* 0x000000483200780c */ /* 0x000fc40000f64270 */
[C---:B------:R-:W-:Y:S01]  /*7760*/  ISETP.LT.OR P2, PT, R48.reuse, 0x42, P2 ;  /* 0x000000423000780c */ /* 0x040fe20001741670 */
[----:B------:R0:W-:Y:S01]  /*7770*/  MUFU.EX2 R26, R11 ;  /* 0x0000000b001a7308 */ /* 0x0001e20000000800 */
[----:B------:R-:W-:Y:S02]  /*7780*/  FMNMX.FTZ R28, R201, R28, !PT ;  /* 0x0000001cc91c7209 */ /* 0x000fe40007810000 */
[----:B------:R-:W-:Y:S02]  /*7790*/  ISETP.LT.OR P3, PT, R48, 0x49, P3 ;  /* 0x000000493000780c */ /* 0x000fe40001f61670 */
[----:B------:R-:W-:Y:S02]  /*77a0*/  FSEL R191, R32, -INF , !P2 ;  /* 0xff80000020bf7808 */ /* 0x000fe40005000000 */
[----:B------:R-:W-:Y:S01]  /*77b0*/  ISETP.GT.AND P2, PT, R50, 0x49, P1 ;  /* 0x000000493200780c */ /* 0x000fe20000f44270 */
[----:B------:R-:W-:Y:S01]  /*77c0*/  MUFU.EX2 R33, R33 ;  /* 0x0000002100217308 */ /* 0x000fe20000000800 */
[----:B------:R-:W-:Y:S01]  /*77d0*/  FMNMX.FTZ R28, R197, R28, !PT ;  /* 0x0000001cc51c7209 */ /* 0x000fe20007810000 */
[----:B0-----:R-:W-:Y:S01]  /*77e0*/  FFMA.FTZ R11, R165, R8, -R52 ;  /* 0x00000008a50b7223 */ /* 0x001fe20000010834 */
[----:B------:R-:W-:-:S02]  /*77f0*/  FSEL R205, R34, -INF , !P3 ;  /* 0xff80000022cd7808 */ /* 0x000fc40005800000 */
[----:B------:R-:W-:Y:S02]  /*7800*/  ISETP.GT.AND P3, PT, R50, 0x50, P1 ;  /* 0x000000503200780c */ /* 0x000fe40000f64270 */
[C---:B------:R-:W-:Y:S01]  /*7810*/  ISETP.LT.OR P2, PT, R48.reuse, 0x4a, P2 ;  /* 0x0000004a3000780c */ /* 0x040fe20001741670 */
[----:B------:R-:W-:Y:S01]  /*7820*/  MUFU.EX2 R159, R159 ;  /* 0x0000009f009f7308 */ /* 0x000fe20000000800 */
[----:B------:R-:W-:Y:S02]  /*7830*/  FMNMX.FTZ R28, R193, R28, !PT ;  /* 0x0000001cc11c7209 */ /* 0x000fe40007810000 */
[----:B------:R-:W-:Y:S02]  /*7840*/  ISETP.LT.OR P3, PT, R48, 0x51, P3 ;  /* 0x000000513000780c */ /* 0x000fe40001f61670 */
[----:B------:R-:W-:Y:S01]  /*7850*/  FSEL R189, R35, -INF , !P2 ;  /* 0xff80000023bd7808 */ /* 0x000fe20005000000 */
[----:B------:R-:W-:Y:S01]  /*7860*/  FFMA.FTZ R35, R167, R8, -R52 ;  /* 0x00000008a7237223 */ /* 0x000fe20000010834 */
[----:B------:R-:W-:Y:S01]  /*7870*/  ISETP.GT.AND P2, PT, R50, 0x51, P1 ;  /* 0x000000513200780c */ /* 0x000fe20000f44270 */
[----:B------:R-:W-:Y:S01]  /*7880*/  MUFU.EX2 R155, R155 ;  /* 0x0000009b009b7308 */ /* 0x000fe20000000800 */
[----:B------:R-:W-:-:S02]  /*7890*/  FMNMX.FTZ R30, R191, R28, !PT ;  /* 0x0000001cbf1e7209 */ /* 0x000fc40007810000 */
[----:B------:R-:W-:Y:S02]  /*78a0*/  FSEL R185, R36, -INF , !P3 ;  /* 0xff80000024b97808 */ /* 0x000fe40005800000 */
[----:B------:R-:W-:Y:S02]  /*78b0*/  ISETP.GT.AND P3, PT, R50, 0x58, P1 ;  /* 0x000000583200780c */ /* 0x000fe40000f64270 */
[C---:B------:R-:W-:Y:S01]  /*78c0*/  ISETP.LT.OR P2, PT, R48.reuse, 0x52, P2 ;  /* 0x000000523000780c */ /* 0x040fe20001741670 */
[----:B------:R0:W-:Y:S01]  /*78d0*/  MUFU.EX2 R28, R11 ;  /* 0x0000000b001c7308 */ /* 0x0001e20000000800 */
[----:B------:R-:W-:Y:S02]  /*78e0*/  FMNMX.FTZ R30, R205, R30, !PT ;  /* 0x0000001ecd1e7209 */ /* 0x000fe40007810000 */
[----:B------:R-:W-:Y:S02]  /*78f0*/  ISETP.LT.OR P3, PT, R48, 0x59, P3 ;  /* 0x000000593000780c */ /* 0x000fe40001f61670 */
[----:B------:R-:W-:-:S02]  /*7900*/  FSEL R37, R37, -INF , !P2 ;  /* 0xff80000025257808 */ /* 0x000fc40005000000 */
[----:B------:R-:W-:Y:S01]  /*7910*/  FMNMX.FTZ R30, R189, R30, !PT ;  /* 0x0000001ebd1e7209 */ /* 0x000fe20007810000 */
[----:B------:R-:W-:Y:S01]  /*7920*/  MUFU.EX2 R35, R35 ;  /* 0x0000002300237308 */ /* 0x000fe20000000800 */
[----:B------:R-:W-:Y:S01]  /*7930*/  ISETP.GT.AND P2, PT, R50, 0x59, P1 ;  /* 0x000000593200780c */ /* 0x000fe20000f44270 */
[-CC-:B0-----:R-:W-:Y:S01]  /*7940*/  FFMA.FTZ R11, R161, R8.reuse, -R52.reuse ;  /* 0x00000008a10b7223 */ /* 0x181fe20000010834 */
[----:B------:R-:W-:Y:S01]  /*7950*/  FSEL R167, R38, -INF , !P3 ;  /* 0xff80000026a77808 */ /* 0x000fe20005800000 */
[--C-:B------:R-:W-:Y:S01]  /*7960*/  FFMA.FTZ R38, R77, R8, -R52.reuse ;  /* 0x000000084d267223 */ /* 0x100fe20000010834 */
[----:B------:R-:W-:Y:S01]  /*7970*/  FMNMX.FTZ R30, R185, R30, !PT ;  /* 0x0000001eb91e7209 */ /* 0x000fe20007810000 */
[----:B------:R-:W-:Y:S01]  /*7980*/  FFMA.FTZ R77, R83, R8, -R52 ;  /* 0x00000008534d7223 */ /* 0x000fe20000010834 */
[----:B------:R-:W-:Y:S01]  /*7990*/  ISETP.GT.AND P3, PT, R50, 0x60, P1 ;  /* 0x000000603200780c */ /* 0x000fe20000f64270 */
[----:B------:R-:W-:Y:S01]  /*79a0*/  MUFU.EX2 R71, R71 ;  /* 0x0000004700477308 */ /* 0x000fe20000000800 */
[----:B------:R-:W-:-:S02]  /*79b0*/  ISETP.LT.OR P2, PT, R48, 0x5a, P2 ;  /* 0x0000005a3000780c */ /* 0x000fc40001741670 */
[----:B------:R-:W-:Y:S02]  /*79c0*/  FMNMX.FTZ R32, R37, R30, !PT ;  /* 0x0000001e25207209 */ /* 0x000fe40007810000 */
[----:B------:R-:W-:Y:S02]  /*79d0*/  ISETP.LT.OR P3, PT, R48, 0x61, P3 ;  /* 0x000000613000780c */ /* 0x000fe40001f61670 */
[----:B------:R-:W-:Y:S01]  /*79e0*/  FSEL R165, R39, -INF , !P2 ;  /* 0xff80000027a57808 */ /* 0x000fe20005000000 */
[----:B------:R-:W-:-:S01]  /*79f0*/  FFMA.FTZ R39, R163, R8, -R52 ;  /* 0x00000008a3277223 */ /* 0x000fc20000010834 */
[----:B------:R-:W-:Y:S01]  /*7a00*/  ISETP.GT.AND P2, PT, R50, 0x61, P1 ;  /* 0x000000613200780c */ /* 0x000fe20000f44270 */
[----:B------:R0:W-:Y:S01]  /*7a10*/  MUFU.EX2 R30, R11 ;  /* 0x0000000b001e7308 */ /* 0x0001e20000000800 */
[----:B------:R-:W-:Y:S02]  /*7a20*/  FMNMX.FTZ R32, R167, R32, !PT ;  /* 0x00000020a7207209 */ /* 0x000fe40007810000 */
[----:B------:R-:W-:Y:S01]  /*7a30*/  FSEL R163, R40, -INF , !P3 ;  /* 0xff80000028a37808 */ /* 0x000fe20005800000 */
[----:B------:R-:W-:-:S01]  /*7a40*/  FFMA.FTZ R40, R81, R8, -R52 ;  /* 0x0000000851287223 */ /* 0x000fc20000010834 */
[----:B------:R-:W-:-:S02]  /*7a50*/  ISETP.GT.AND P3, PT, R50, 0x68, P1 ;  /* 0x000000683200780c */ /* 0x000fc40000f64270 */
[C---:B------:R-:W-:Y:S01]  /*7a60*/  ISETP.LT.OR P2, PT, R48.reuse, 0x62, P2 ;  /* 0x000000623000780c */ /* 0x040fe20001741670 */
[----:B------:R-:W-:Y:S01]  /*7a70*/  MUFU.EX2 R39, R39 ;  /* 0x0000002700277308 */ /* 0x000fe20000000800 */
[----:B------:R-:W-:Y:S01]  /*7a80*/  FMNMX.FTZ R32, R165, R32, !PT ;  /* 0x00000020a5207209 */ /* 0x000fe20007810000 */
[----:B0-----:R-:W-:Y:S01]  /*7a90*/  FFMA.FTZ R11, R157, R8, -R52 ;  /* 0x000000089d0b7223 */ /* 0x001fe20000010834 */
[----:B------:R-:W-:Y:S02]  /*7aa0*/  ISETP.LT.OR P3, PT, R48, 0x69, P3 ;  /* 0x000000693000780c */ /* 0x000fe40001f61670 */
[----:B------:R-:W-:Y:S02]  /*7ab0*/  FSEL R41, R41, -INF , !P2 ;  /* 0xff80000029297808 */ /* 0x000fe40005000000 */
[----:B------:R-:W-:Y:S01]  /*7ac0*/  ISETP.GT.AND P2, PT, R50, 0x69, P1 ;  /* 0x000000693200780c */ /* 0x000fe20000f44270 */
[----:B------:R-:W-:Y:S01]  /*7ad0*/  MUFU.EX2 R38, R38 ;  /* 0x0000002600267308 */ /* 0x000fe20000000800 */
[----:B------:R-:W-:-:S02]  /*7ae0*/  FMNMX.FTZ R32, R163, R32, !PT ;  /* 0x00000020a3207209 */ /* 0x000fc40007810000 */
[----:B------:R-:W-:Y:S02]  /*7af0*/  FSEL R161, R42, -INF , !P3 ;  /* 0xff8000002aa17808 */ /* 0x000fe40005800000 */
[----:B------:R-:W-:Y:S02]  /*7b00*/  ISETP.GT.AND P3, PT, R50, 0x70, P1 ;  /* 0x000000703200780c */ /* 0x000fe40000f64270 */
[C---:B------:R-:W-:Y:S01]  /*7b10*/  ISETP.LT.OR P2, PT, R48.reuse, 0x6a, P2 ;  /* 0x0000006a3000780c */ /* 0x040fe20001741670 */
[----:B------:R-:W-:Y:S01]  /*7b20*/  MUFU.EX2 R40, R40 ;  /* 0x0000002800287308 */ /* 0x000fe20000000800 */
[----:B------:R-:W-:Y:S02]  /*7b30*/  FMNMX.FTZ R34, R41, R32, !PT ;  /* 0x0000002029227209 */ /* 0x000fe40007810000 */
[----:B------:R-:W-:Y:S02]  /*7b40*/  ISETP.LT.OR P3, PT, R48, 0x71, P3 ;  /* 0x000000713000780c */ /* 0x000fe40001f61670 */
[----:B------:R-:W-:-:S02]  /*7b50*/  FSEL R43, R43, -INF , !P2 ;  /* 0xff8000002b2b7808 */ /* 0x000fc40005000000 */
[----:B------:R-:W-:Y:S01]  /*7b60*/  ISETP.GT.AND P2, PT, R50, 0x71, P1 ;  /* 0x000000713200780c */ /* 0x000fe20000f44270 */
[----:B------:R0:W-:Y:S01]  /*7b70*/  MUFU.EX2 R32, R11 ;  /* 0x0000000b00207308 */ /* 0x0001e20000000800 */
[----:B------:R-:W-:Y:S02]  /*7b80*/  FMNMX.FTZ R34, R161, R34, !PT ;  /* 0x00000022a1227209 */ /* 0x000fe40007810000 */
[----:B------:R-:W-:Y:S01]  /*7b90*/  FSEL R157, R44, -INF , !P3 ;  /* 0xff8000002c9d7808 */ /* 0x000fe20005800000 */
[----:B------:R-:W-:-:S01]  /*7ba0*/  FFMA.FTZ R44, R55, R8, -R52 ;  /* 0x00000008372c7223 */ /* 0x000fc20000010834 */
[----:B------:R-:W-:Y:S02]  /*7bb0*/  ISETP.GT.AND P3, PT, R50, 0x78, P1 ;  /* 0x000000783200780c */ /* 0x000fe40000f64270 */
[----:B------:R-:W-:Y:S01]  /*7bc0*/  ISETP.LT.OR P2, PT, R48, 0x72, P2 ;  /* 0x000000723000780c */ /* 0x000fe20001741670 */
[----:B------:R-:W-:Y:S01]  /*7bd0*/  MUFU.EX2 R77, R77 ;  /* 0x0000004d004d7308 */ /* 0x000fe20000000800 */
[----:B------:R-:W-:-:S02]  /*7be0*/  FMNMX.FTZ R34, R43, R34, !PT ;  /* 0x000000222b227209 */ /* 0x000fc40007810000 */
[----:B------:R-:W-:Y:S01]  /*7bf0*/  ISETP.GT.AND P1, PT, R50, 0x79, P1 ;  /* 0x000000793200780c */ /* 0x000fe20000f24270 */
[----:B------:R-:W-:-:S01]  /*7c00*/  FFMA.FTZ R50, R51, R8, -R52 ;  /* 0x0000000833327223 */ /* 0x000fc20000010834 */
[C---:B------:R-:W-:Y:S02]  /*7c10*/  ISETP.LT.OR P3, PT, R48.reuse, 0x79, P3 ;  /* 0x000000793000780c */ /* 0x040fe40001f61670 */
[----:B------:R-:W-:Y:S01]  /*7c20*/  FSEL R45, R45, -INF , !P2 ;  /* 0xff8000002d2d7808 */ /* 0x000fe20005000000 */
[----:B------:R-:W-:Y:S01]  /*7c30*/  MUFU.EX2 R44, R44 ;  /* 0x0000002c002c7308 */ /* 0x000fe20000000800 */
[----:B------:R-:W-:Y:S02]  /*7c40*/  FMNMX.FTZ R34, R157, R34, !PT ;  /* 0x000000229d227209 */ /* 0x000fe40007810000 */
[----:B------:R-:W-:Y:S02]  /*7c50*/  ISETP.LT.OR P1, PT, R48, 0x7a, P1 ;  /* 0x0000007a3000780c */ /* 0x000fe40000f21670 */
[----:B------:R-:W-:-:S02]  /*7c60*/  FSEL R207, R46, -INF , !P3 ;  /* 0xff8000002ecf7808 */ /* 0x000fc40005800000 */
[----:B------:R-:W-:Y:S01]  /*7c70*/  FMNMX.FTZ R36, R45, R34, !PT ;  /* 0x000000222d247209 */ /* 0x000fe20007810000 */
[----:B------:R-:W-:Y:S01]  /*7c80*/  MUFU.EX2 R53, R53 ;  /* 0x0000003500357308 */ /* 0x000fe20000000800 */
[----:B------:R-:W-:Y:S02]  /*7c90*/  FSEL R47, R47, -INF , !P1 ;  /* 0xff8000002f2f7808 */ /* 0x000fe40004800000 */
[----:B------:R-:W-:Y:S02]  /*7ca0*/  FMNMX.FTZ R36, R207, R36, !PT ;  /* 0x00000024cf247209 */ /* 0x000fe40007810000 */
[----:B------:R-:W-:Y:S02]  /*7cb0*/  FSEL R48, R9, RZ, P4 ;  /* 0x000000ff09307208 */ /* 0x000fe40002000000 */
[----:B0-----:R-:W-:Y:S01]  /*7cc0*/  FMNMX.FTZ R11, R47, R36, !PT ;  /* 0x000000242f0b7209 */ /* 0x001fe20007810000 */
[----:B------:R-:W-:-:S01]  /*7cd0*/  FFMA.FTZ R36, R73, R8, -R52 ;  /* 0x0000000849247223 */ /* 0x000fc20000010834 */
[----:B------:R-:W-:Y:S01]  /*7ce0*/  FFMA.FTZ R73, R75, R8, -R52 ;  /* 0x000000084b497223 */ /* 0x000fe20000010834 */
[----:B------:R-:W-:-:S01]  /*7cf0*/  FADD.FTZ R51, -R48, R5 ;  /* 0x0000000530337221 */ /* 0x000fc20000010100 */
[-CC-:B------:R-:W-:Y:S01]  /*7d00*/  FFMA.FTZ R5, R49, R8.reuse, -R52.reuse ;  /* 0x0000000831057223 */ /* 0x180fe20000010834 */
[----:B------:R-:W0:Y:S01]  /*7d10*/  SHFL.BFLY PT, R42, R11, 0x2, 0x1f ;  /* 0x0c401f000b2a7f89 */ /* 0x000e2200000e0000 */
[----:B------:R-:W-:-:S01]  /*7d20*/  FFMA.FTZ R75, R79, R8, -R52 ;  /* 0x000000084f4b7223 */ /* 0x000fc20000010834 */
[-C--:B------:R-:W-:Y:S01]  /*7d30*/  FMUL.FTZ R49, R51, R8.reuse ;  /* 0x0000000833317220 */ /* 0x080fe20000410000 */
[----:B------:R-:W-:-:S01]  /*7d40*/  FFMA.FTZ R79, R87, R8, -R52 ;  /* 0x00000008574f7223 */ /* 0x000fc20000010834 */
[----:B------:R-:W-:Y:S08]  /*7d50*/  MUFU.EX2 R34, R153 ;  /* 0x0000009900227308 */ /* 0x000ff00000000800 */
[----:B------:R-:W1:Y:S08]  /*7d60*/  MUFU.EX2 R49, R49 ;  /* 0x0000003100317308 */ /* 0x000e700000000800 */
[----:B------:R-:W-:Y:S01]  /*7d70*/  MUFU.EX2 R36, R36 ;  /* 0x0000002400247308 */ /* 0x000fe20000000800 */
[----:B0-----:R-:W-:Y:S01]  /*7d80*/  FMNMX.FTZ R46, R11, R42, !PT ;  /* 0x0000002a0b2e7209 */ /* 0x001fe20007810000 */
[----:B------:R-:W-:-:S06]  /*7d90*/  FFMA.FTZ R42, R85, R8, -R52 ;  /* 0x00000008552a7223 */ /* 0x000fcc0000010834 */
[----:B------:R-:W-:Y:S01]  /*7da0*/  MUFU.EX2 R73, R73 ;  /* 0x0000004900497308 */ /* 0x000fe20000000800 */
[----:B------:R-:W0:Y:S01]  /*7db0*/  SHFL.BFLY PT, R11, R46, 0x1, 0x1f ;  /* 0x0c201f002e0b7f89 */ /* 0x000e2200000e0000 */
[----:B-1----:R-:W-:-:S06]  /*7dc0*/  FFMA.FTZ R68, R49, R3, R12 ;  /* 0x0000000331447223 */ /* 0x002fcc000001000c */
[----:B------:R-:W-:Y:S08]  /*7dd0*/  MUFU.EX2 R75, R75 ;  /* 0x0000004b004b7308 */ /* 0x000ff00000000800 */
[----:B------:R-:W-:Y:S08]  /*7de0*/  MUFU.EX2 R42, R42 ;  /* 0x0000002a002a7308 */ /* 0x000ff00000000800 */
[----:B------:R-:W-:Y:S01]  /*7df0*/  MUFU.EX2 R79, R79 ;  /* 0x0000004f004f7308 */ /* 0x000fe20000000800 */
[----:B0-----:R-:W-:-:S04]  /*7e00*/  FMNMX.FTZ R11, R46, R11, !PT ;  /* 0x0000000b2e0b7209 */ /* 0x001fc80007810000 */
[C---:B------:R-:W-:Y:S01]  /*7e10*/  FSETP.NEU.FTZ.AND P1, PT, R11.reuse, -INF , PT ;  /* 0xff8000000b00780b */ /* 0x040fe20003f3d000 */
[----:B------:R-:W-:-:S02]  /*7e20*/  FFMA.FTZ R48, R11, R8, -8 ;  /* 0xc10000000b307423 */ /* 0x000fc40000010008 */
[----:B------:R0:W-:Y:S03]  /*7e30*/  MUFU.EX2 R46, R50 ;  /* 0x00000032002e7308 */ /* 0x0001e60000000800 */
[----:B------:R-:W-:-:S05]  /*7e40*/  FSEL R48, R48, RZ, P1 ;  /* 0x000000ff30307208 */ /* 0x000fca0000800000 */
[-CC-:B------:R-:W-:Y:S01]  /*7e50*/  FFMA.FTZ R51, R203, R8.reuse, -R48.reuse ;  /* 0x00000008cb337223 */ /* 0x180fe20000010830 */
[----:B0-----:R-:W-:-:S01]  /*7e60*/  FFMA.FTZ R50, R57, R8, -R48 ;  /* 0x0000000839327223 */ /* 0x001fc20000010830 */
[----:B------:R-:W-:Y:S01]  /*7e70*/  FSEL R57, R11, RZ, P1 ;  /* 0x000000ff0b397208 */ /* 0x000fe20000800000 */
[----:B------:R-:W-:-:S01]  /*7e80*/  FFMA.FTZ R13, R13, R8, -R48 ;  /* 0x000000080d0d7223 */ /* 0x000fc20000010830 */
[-CC-:B------:R-:W-:Y:S01]  /*7e90*/  FFMA.FTZ R52, R59, R8.reuse, -R48.reuse ;  /* 0x000000083b347223 */ /* 0x180fe20000010830 */
[----:B------:R-:W-:-:S01]  /*7ea0*/  FFMA.FTZ R15, R15, R8, -R48 ;  /* 0x000000080f0f7223 */ /* 0x000fc20000010830 */
[----:B------:R-:W-:Y:S01]  /*7eb0*/  MUFU.EX2 R51, R51 ;  /* 0x0000003300337308 */ /* 0x000fe20000000800 */
[----:B------:R-:W-:-:S01]  /*7ec0*/  FADD.FTZ R57, -R57, R6 ;  /* 0x0000000639397221 */ /* 0x000fc20000010100 */
[-CC-:B------:R-:W-:Y:S01]  /*7ed0*/  FFMA.FTZ R54, R61, R8.reuse, -R48.reuse ;  /* 0x000000083d367223 */ /* 0x180fe20000010830 */
[----:B------:R-:W-:-:S01]  /*7ee0*/  FFMA.FTZ R25, R25, R8, -R48 ;  /* 0x0000000819197223 */ /* 0x000fc20000010830 */
[-C--:B------:R-:W-:Y:S01]  /*7ef0*/  FFMA.FTZ R56, R63, R8.reuse, -R48 ;  /* 0x000000083f387223 */ /* 0x080fe20000010830 */
[-C--:B------:R-:W-:Y:S01]  /*7f00*/  FMUL.FTZ R64, R57, R8.reuse ;  /* 0x0000000839407220 */ /* 0x080fe20000410000 */
[----:B------:R-:W-:Y:S01]  /*7f10*/  FADD.FTZ R63, R65, R68 ;  /* 0x00000044413f7221 */ /* 0x000fe20000010000 */
[----:B------:R-:W-:-:S01]  /*7f20*/  FFMA.FTZ R55, R67, R8, -R48 ;  /* 0x0000000843377223 */ /* 0x000fc20000010830 */
[----:B------:R-:W-:Y:S01]  /*7f30*/  MUFU.EX2 R50, R50 ;  /* 0x0000003200327308 */ /* 0x000fe20000000800 */
[----:B------:R-:W-:-:S01]  /*7f40*/  FFMA.FTZ R58, R21, R8, -R48 ;  /* 0x00000008153a7223 */ /* 0x000fc20000010830 */
[----:B------:R-:W-:Y:S01]  /*7f50*/  FADD.FTZ R70, R14, R63 ;  /* 0x0000003f0e467221 */ /* 0x000fe20000010000 */
[----:B------:R-:W-:-:S01]  /*7f60*/  FFMA.FTZ R21, R27, R8, -R48 ;  /* 0x000000081b157223 */ /* 0x000fc20000010830 */
[-CC-:B------:R-:W-:Y:S01]  /*7f70*/  FFMA.FTZ R60, R187, R8.reuse, -R48.reuse ;  /* 0x00000008bb3c7223 */ /* 0x180fe20000010830 */
[----:B------:R-:W-:-:S01]  /*7f80*/  FFMA.FTZ R27, R195, R8, -R48 ;  /* 0x00000008c31b7223 */ /* 0x000fc20000010830 */
[----:B------:R-:W-:Y:S01]  /*7f90*/  FADD.FTZ R67, R69, R70 ;  /* 0x0000004645437221 */ /* 0x000fe20000010000 */
[----:B------:R-:W-:-:S01]  /*7fa0*/  FFMA.FTZ R62, R199, R8, -R48 ;  /* 0x00000008c73e7223 */ /* 0x000fc20000010830 */
[----:B------:R-:W0:Y:S01]  /*7fb0*/  MUFU.EX2 R64, R64 ;  /* 0x0000004000407308 */ /* 0x000e220000000800 */
[----:B------:R-:W-:-:S01]  /*7fc0*/  FFMA.FTZ R201, R201, R8, -R48 ;  /* 0x00000008c9c97223 */ /* 0x000fc20000010830 */
[----:B------:R-:W-:Y:S01]  /*7fd0*/  FADD.FTZ R70, R10, R67 ;  /* 0x000000430a467221 */ /* 0x000fe20000010000 */
[----:B------:R-:W-:-:S01]  /*7fe0*/  FFMA.FTZ R57, R197, R8, -R48 ;  /* 0x00000008c5397223 */ /* 0x000fc20000010830 */
[-CC-:B------:R-:W-:Y:S01]  /*7ff0*/  FFMA.FTZ R59, R193, R8.reuse, -R48.reuse ;  /* 0x00000008c13b7223 */ /* 0x180fe20000010830 */
[----:B------:R-:W-:-:S01]  /*8000*/  FFMA.FTZ R66, R191, R8, -R48 ;  /* 0x00000008bf427223 */ /* 0x000fc20000010830 */
[----:B------:R-:W-:Y:S01]  /*8010*/  FADD.FTZ R67, R29, R70 ;  /* 0x000000461d437221 */ /* 0x000fe20000010000 */
[----:B------:R-:W-:-:S01]  /*8020*/  FFMA.FTZ R61, R205, R8, -R48 ;  /* 0x00000008cd3d7223 */ /* 0x000fc20000010830 */
[----:B------:R-:W1:Y:S01]  /*8030*/  MUFU.EX2 R13, R13 ;  /* 0x0000000d000d7308 */ /* 0x000e620000000800 */
[----:B------:R-:W-:-:S01]  /*8040*/  FFMA.FTZ R68, R189, R8, -R48 ;  /* 0x00000008bd447223 */ /* 0x000fc20000010830 */
[----:B------:R-:W-:Y:S01]  /*8050*/  FADD.FTZ R72, R20, R67 ;  /* 0x0000004314487221 */ /* 0x000fe20000010000 */
[----:B------:R-:W-:-:S01]  /*8060*/  FFMA.FTZ R63, R185, R8, -R48 ;  /* 0x00000008b93f7223 */ /* 0x000fc20000010830 */
[-CC-:B------:R-:W-:Y:S01]  /*8070*/  FFMA.FTZ R70, R37, R8.reuse, -R48.reuse ;  /* 0x0000000825467223 */ /* 0x180fe20000010830 */
[----:B------:R-:W-:-:S01]  /*8080*/  FFMA.FTZ R37, R167, R8, -R48 ;  /* 0x00000008a7257223 */ /* 0x000fc20000010830 */
[----:B------:R-:W-:Y:S01]  /*8090*/  FADD.FTZ R67, R31, R72 ;  /* 0x000000481f437221 */ /* 0x000fe20000010000 */
[----:B------:R-:W-:-:S01]  /*80a0*/  FFMA.FTZ R74, R165, R8, -R48 ;  /* 0x00000008a54a7223 */ /* 0x000fc20000010830 */
[----:B------:R-:W2:Y:S01]  /*80b0*/  MUFU.EX2 R52, R52 ;  /* 0x0000003400347308 */ /* 0x000ea20000000800 */
[----:B0-----:R-:W-:-:S01]  /*80c0*/  FFMA.FTZ R3, R64, R2, R51 ;  /* 0x0000000240037223 */ /* 0x001fc20000010033 */
[----:B------:R-:W-:Y:S01]  /*80d0*/  FADD.FTZ R72, R24, R67 ;  /* 0x0000004318487221 */ /* 0x000fe20000010000 */
[----:B------:R-:W-:-:S01]  /*80e0*/  FFMA.FTZ R161, R161, R8, -R48 ;  /* 0x00000008a1a17223 */ /* 0x000fc20000010830 */
[----:B------:R-:W-:Y:S01]  /*80f0*/  FFMA.FTZ R43, R43, R8, -R48 ;  /* 0x000000082b2b7223 */ /* 0x000fe20000010830 */
[----:B------:R-:W-:-:S01]  /*8100*/  FADD.FTZ R2, R50, R3 ;  /* 0x0000000332027221 */ /* 0x000fc20000010000 */
[----:B------:R-:W-:Y:S01]  /*8110*/  FADD.FTZ R67, R33, R72 ;  /* 0x0000004821437221 */ /* 0x000fe20000010000 */
[----:B------:R-:W-:-:S01]  /*8120*/  FFMA.FTZ R157, R157, R8, -R48 ;  /* 0x000000089d9d7223 */ /* 0x000fc20000010830 */
[----:B------:R-:W0:Y:S01]  /*8130*/  MUFU.EX2 R15, R15 ;  /* 0x0000000f000f7308 */ /* 0x000e220000000800 */
[----:B-1----:R-:W-:-:S01]  /*8140*/  FADD.FTZ R3, R13, R2 ;  /* 0x000000020d037221 */ /* 0x002fc20000010000 */
[----:B------:R-:W-:Y:S01]  /*8150*/  FADD.FTZ R72, R26, R67 ;  /* 0x000000431a487221 */ /* 0x000fe20000010000 */
[----:B------:R-:W-:-:S01]  /*8160*/  FFMA.FTZ R67, R163, R8, -R48 ;  /* 0x00000008a3437223 */ /* 0x000fc20000010830 */
[-CC-:B------:R-:W-:Y:S01]  /*8170*/  FFMA.FTZ R45, R45, R8.reuse, -R48.reuse ;  /* 0x000000082d2d7223 */ /* 0x180fe20000010830 */
[----:B------:R-:W-:-:S01]  /*8180*/  FFMA.FTZ R207, R207, R8, -R48 ;  /* 0x00000008cfcf7223 */ /* 0x000fc20000010830 */
[----:B------:R-:W-:Y:S01]  /*8190*/  FADD.FTZ R81, R35, R72 ;  /* 0x0000004823517221 */ /* 0x000fe20000010000 */
[----:B------:R-:W-:-:S01]  /*81a0*/  FFMA.FTZ R47, R47, R8, -R48 ;  /* 0x000000082f2f7223 */ /* 0x000fc20000010830 */
[----:B------:R-:W1:Y:S01]  /*81b0*/  MUFU.EX2 R54, R54 ;  /* 0x0000003600367308 */ /* 0x000e620000000800 */
[----:B--2---:R-:W-:-:S01]  /*81c0*/  FADD.FTZ R2, R52, R3 ;  /* 0x0000000334027221 */ /* 0x004fc20000010000 */
[----:B------:R-:W-:-:S04]  /*81d0*/  FADD.FTZ R72, R28, R81 ;  /* 0x000000511c487221 */ /* 0x000fc80000010000 */
[----:B------:R-:W-:Y:S01]  /*81e0*/  FADD.FTZ R81, R39, R72 ;  /* 0x0000004827517221 */ /* 0x000fe20000010000 */
[----:B------:R-:W-:-:S01]  /*81f0*/  FFMA.FTZ R72, R41, R8, -R48 ;  /* 0x0000000829487223 */ /* 0x000fc20000010830 */
        /* <DEDUP_REMOVED lines=18> */
[----:B------:R-:W-:-:S06]  /*8320*/  FADD.FTZ R2, R30, R81 ;  /* 0x000000511e027221 */ /* 0x000fcc0000010000 */
        /* <DEDUP_REMOVED lines=43> */
[----:B------:R-:W-:-:S06]  /*85e0*/  FADD.FTZ R2, R46, R41 ;  /* 0x000000292e027221 */ /* 0x000fcc0000010000 */
        /* <DEDUP_REMOVED lines=12> */
.L_x_1308:
        /* <DEDUP_REMOVED lines=18> */
[----:B------:R-:W-:Y:S01]  /*87d0*/  SYNCS.ARRIVE.TRANS64.RED.A1T0 RZ, [UR4], RZ ;  /* 0x000000ffffff79a7 */ /* 0x000fe20008100404 */
        /* <DEDUP_REMOVED lines=16> */
[----:B------:R-:W-:Y:S01]  /*88e0*/  F2FP.SATFINITE.E4M3.F32.PACK_AB_MERGE_C R163, R62, R27, R6 ;  /* 0x0000001b3ea3723e */ /* 0x000fe20004807006 */
[-C--:B------:R-:W-:Y:S01]  /*88f0*/  FMUL.FTZ R112, R112, R49.reuse ;  /* 0x0000003170707220 */ /* 0x080fe20000410000 */
        /* <DEDUP_REMOVED lines=70> */
.L_x_1290:
[----:B------:R-:W2:Y:S01]  /*8d60*/  LDL R4, [R1] ;  /* 0x0000000001047983 */ /* 0x000ea20000100800 */
[----:B------:R-:W-:Y:S02]  /*8d70*/  ISETP.NE.AND P2, PT, R178, 0x1, PT ;  /* 0x00000001b200780c */ /* 0x000fe40003f45270 */
[----:B------:R-:W-:-:S11]  /*8d80*/  IADD3 R13, R16, 0x1, -R17 ;  /* 0x00000001100d7810 */ /* 0x000fd60007ffe811 */
[----:B------:R-:W0:Y:S08]  /*8d90*/  @P2 LDC R5, c[0x0][0x44c] ;  /* 0x00011300ff052b82 */ /* 0x000e300000000800 */
[----:B------:R-:W1:Y:S01]  /*8da0*/  @P2 LDC R6, c[0x0][0x450] ;  /* 0x00011400ff062b82 */ /* 0x000e620000000800 */
[----:B--2---:R-:W-:Y:S01]  /*8db0*/  LOP3.LUT P1, RZ, R4, 0x1, RZ, 0xc0, !PT ;  /* 0x0000000104ff7812 */ /* 0x004fe2000782c0ff */
[----:B------:R-:W-:-:S04]  /*8dc0*/  VIADD R4, R19, 0x7f ;  /* 0x0000007f13047836 */ /* 0x000fc80000000000 */
[----:B0-----:R-:W-:-:S05]  /*8dd0*/  @P2 IMAD.HI.U32 R5, R4, R5, RZ ;  /* 0x0000000504052227 */ /* 0x001fca00078e00ff */
[----:B-1----:R-:W-:-:S05]  /*8de0*/  @P2 SHF.R.U32.HI R4, RZ, R6, R5 ;  /* 0x00000006ff042219 */ /* 0x002fca0000011605 */
[----:B------:R-:W-:-:S04]  /*8df0*/  IMAD.IADD R4, R13, 0x1, R4 ;  /* 0x000000010d047824 */ /* 0x000fc800078e0204 */
[----:B------:R-:W-:Y:S01]  /*8e00*/  VIADD R5, R4, -UR30 ;  /* 0x8000001e04057c36 */ /* 0x000fe20008000000 */
[----:B------:R-:W-:Y:S06]  /*8e10*/  @!P1 BRA `(.L_x_1310) ;  /* 0x0000000000449947 */ /* 0x000fec0003800000 */
        /* <DEDUP_REMOVED lines=10> */
.L_x_1311:
[----:B------:R-:W0:Y:S02]  /*8ec0*/  LDC R15, c[0x0][0x9e4] ;  /* 0x00027900ff0f7b82 */ /* 0x000e240000000800 */
[----:B0-----:R-:W-:-:S13]  /*8ed0*/  ISETP.NE.AND P1, PT, R15, 0x1, PT ;  /* 0x000000010f00780c */ /* 0x001fda0003f25270 */
[----:B------:R-:W0:Y:S02]  /*8ee0*/  @P1 LDC.64 R12, c[0x0][0x9e8] ;  /* 0x00027a00ff0c1b82 */ /* 0x000e240000000a00 */
[----:B0-----:R-:W-:-:S05]  /*8ef0*/  @P1 IMAD.HI.U32 R6, R4, R12, RZ ;  /* 0x0000000c04061227 */ /* 0x001fca00078e00ff */
[----:B------:R-:W-:-:S07]  /*8f00*/  @P1 SHF.R.U32.HI R4, RZ, R13, R6 ;  /* 0x0000000dff041219 */ /* 0x000fce0000011606 */
.L_x_1312:
[----:B------:R-:W-:-:S05]  /*8f10*/  IMAD R4, R4, R15, RZ ;  /* 0x0000000f04047224 */ /* 0x000fca00078e02ff */
[----:B------:R-:W-:-:S07]  /*8f20*/  VIMNMX R5, R5, R4, !PT ;  /* 0x0000000405057248 */ /* 0x000fce0007fe0100 */
.L_x_1310:
        /* <DEDUP_REMOVED lines=11> */
.L_x_1324:
[----:B------:R-:W-:Y:S01]  /*8fe0*/  ISETP.NE.AND P2, PT, RZ, UR39, PT ;  /* 0x00000027ff007c0c */ /* 0x000fe2000bf45270 */
[----:B------:R-:W-:-:S04]  /*8ff0*/  UISETP.NE.AND UP0, UPT, UR4, 0x1, UPT ;  /* 0x000000010400788c */ /* 0x000fc8000bf05270 */
[----:B------:R-:W-:-:S04]  /*9000*/  USEL UR37, URZ, 0x1, UP0 ;  /* 0x000000013f257887 */ /* 0x000fc80008000000 */
[----:B------:R-:W-:-:S04]  /*9010*/  ULOP3.LUT UR37, UR5, UR37, URZ, 0x3c, !UPT ;  /* 0x0000002505257292 */ /* 0x000fc8000f8e3c3f */
[----:B------:R-:W-:Y:S08]  /*9020*/  @P2 BRA `(.L_x_1314) ;  /* 0x0000000000382947 */ /* 0x000ff00003800000 */
[----:B------:R-:W-:Y:S05]  /*9030*/  @!P0 BRA `(.L_x_1315) ;  /* 0x0000000000048947 */ /* 0x000fea0003800000 */
[----:B------:R-:W-:Y:S01]  /*9040*/  BPT.TRAP 0x1 ;  /* 0x000000040000795c */ /* 0x000fe20000300000 */
.L_x_1315:
        /* <DEDUP_REMOVED lines=9> */
.L_x_1316:
[----:B-1----:R-:W-:Y:S05]  /*90e0*/  @P1 BRA `(.L_x_1314) ;  /* 0x0000000000081947 */ /* 0x002fea0003800000 */
[----:B------:R-:W1:Y:S02]  /*90f0*/  SYNCS.PHASECHK.TRANS64.TRYWAIT P1, [UR6+0x22830], R5 ;  /* 0x02283005ff0075a7 */ /* 0x000e640008020146 */
[----:B-1----:R-:W-:Y:S05]  /*9100*/  @!P1 BRA `(.L_x_1317) ;  /* 0x000000ec00ec9947 */ /* 0x002fea0003800000 */
.L_x_1314:
        /* <DEDUP_REMOVED lines=40> */
.L_x_1319:
[----:B------:R-:W-:Y:S01]  /*9390*/  ULEA UR6, UR4, UR38, 0x3 ;  /* 0x0000002604067291 */ /* 0x000fe2000f8e183f */
[----:B------:R-:W-:-:S05]  /*93a0*/  IMAD.U32 R5, RZ, RZ, UR5 ;  /* 0x00000005ff057e24 */ /* 0x000fca000f8e00ff */
[----:B------:R-:W-:-:S04]  /*93b0*/  SHF.L.U32 R5, R5, 0x1f, RZ ;  /* 0x0000001f05057819 */ /* 0x000fc800000006ff */
[----:B------:R0:W1:Y:S01]  /*93c0*/  SYNCS.PHASECHK.TRANS64.TRYWAIT P1, [UR6+0x22850], R5 ;  /* 0x02285005ff0075a7 */ /* 0x0000620008020146 */
[----:B------:R-:W-:Y:S05]  /*93d0*/  @!P0 BRA `(.L_x_1320) ;  /* 0x0000000000048947 */ /* 0x000fea0003800000 */
[----:B------:R-:W-:Y:S01]  /*93e0*/  BPT.TRAP 0x1 ;  /* 0x000000040000795c */ /* 0x000fe20000300000 */
.L_x_1320:
[----:B-1----:R-:W-:Y:S05]  /*93f0*/  @P1 BRA `(.L_x_1318) ;  /* 0x0000000000081947 */ /* 0x002fea0003800000 */
[----:B------:R-:W1:Y:S02]  /*9400*/  SYNCS.PHASECHK.TRANS64.TRYWAIT P1, [UR6+0x22850], R5 ;  /* 0x02285005ff0075a7 */ /* 0x000e640008020146 */
[----:B-1----:R-:W-:Y:S05]  /*9410*/  @!P1 BRA `(.L_x_1321) ;  /* 0x000000ec00409947 */ /* 0x002fea0003800000 */
.L_x_1318:
[----:B------:R-:W-:Y:S01]  /*9420*/  UIADD3 UR5, UR38, 0x400, URZ ;  /* 0x0000040026057890 */ /* 0x000fe2000fffe03f */
[----:B------:R-:W-:Y:S01]  /*9430*/  WARPGROUP.ARRIVE ;  /* 0x00000000000079c5 */ /* 0x000fe20000000000 */
[----:B------:R-:W-:Y:S01]  /*9440*/  UMOV UR7, 0x40000040 ;  /* 0x4000004000077882 */ /* 0x000fe20000000000 */
[----:B------:R-:W-:Y:S01]  /*9450*/  UMOV UR11, 0x40000040 ;  /* 0x40000040000b7882 */ /* 0x000fe20000000000 */
[----:B------:R-:W-:-:S03]  /*9460*/  USHF.R.U32.HI UR5, URZ, 0x4, UR5 ;  /* 0x000000043f057899 */ /* 0x000fc60008011605 */
[----:B-1----:R-:W1:Y:S01]  /*9470*/  S2R R8, SR_TID.X ;  /* 0x0000000000087919 */ /* 0x002e620000002100 */
[----:B------:R-:W-:-:S04]  /*9480*/  ULOP3.LUT UR5, UR5, 0x3fff, URZ, 0xc0, !UPT ;  /* 0x00003fff05057892 */ /* 0x000fc8000f8ec03f */
[----:B------:R-:W-:-:S04]  /*9490*/  ULOP3.LUT UR5, UR5, 0x10000, URZ, 0xfc, !UPT ;  /* 0x0001000005057892 */ /* 0x000fc8000f8efc3f */
[----:B------:R-:W-:-:S04]  /*94a0*/  ULEA UR6, UR4, UR5, 0xa ;  /* 0x0000000504067291 */ /* 0x000fc8000f8e503f */
[----:B------:R-:W-:-:S05]  /*94b0*/  UIADD3 UR10, UR6, 0x2, URZ ;  /* 0x00000002060a7890 */ /* 0x000fca000fffe03f */
[----:B------:R-:W-:Y:S01]  /*94c0*/  QGMMA.64x128x32.F32.E4M3.E4M3 R88, R164, gdesc[UR4], R88, gsb0 ;  /* 0x01e00004a4587df3 */ /* 0x000fe20008000858 */
        /* <DEDUP_REMOVED lines=11> */
[----:B------:R-:W-:Y:S03]  /*9580*/  QGMMA.64x128x32.F32.E4M3.E4M3 R88, R156, gdesc[UR8], R88, gsb0 ;  /* 0x01e000089c587df3 */ /* 0x000fe60008000858 */
[----:B------:R-:W-:Y:S02]  /*9590*/  WARPGROUP.DEPBAR.LE gsb0, 0x0 ;  /* 0x00008000000079c5 */ /* 0x000fe40000010000 */
[----:B------:R-:W-:-:S07]  /*95a0*/  WARPGROUP.ARRIVE ;  /* 0x00000000000079c5 */ /* 0x000fce0000000000 */
[----:B------:R-:W-:Y:S03]  /*95b0*/  QGMMA.64x128x32.F32.E4M3.E4M3 R88, R152, gdesc[UR4], R88, gsb0 ;  /* 0x01e0000498587df3 */ /* 0x000fe60008000858 */
[----:B------:R-:W-:Y:S02]  /*95c0*/  WARPGROUP.DEPBAR.LE gsb0, 0x0 ;  /* 0x00008000000079c5 */ /* 0x000fe40000010000 */
[----:B------:R0:W-:Y:S06]  /*95d0*/  BAR.ARV R5, 0x100 ;  /* 0x000400050000751d */ /* 0x0001ec0000002000 */
[----:B------:R-:W-:Y:S05]  /*95e0*/  @!P0 BRA `(.L_x_1322) ;  /* 0x0000000000048947 */ /* 0x000fea0003800000 */
[----:B------:R-:W-:Y:S01]  /*95f0*/  BPT.TRAP 0x1 ;  /* 0x000000040000795c */ /* 0x000fe20000300000 */
.L_x_1322:
[C---:B------:R-:W-:Y:S01]  /*9600*/  FMUL.FTZ R153, R0.reuse, R24 ;  /* 0x0000001800997220 */ /* 0x040fe20000410000 */
[C---:B------:R-:W-:Y:S01]  /*9610*/  FMUL.FTZ R155, R0.reuse, R25 ;  /* 0x00000019009b7220 */ /* 0x040fe20000410000 */
[C---:B0-----:R-:W-:Y:S01]  /*9620*/  FMUL.FTZ R5, R0.reuse, R26 ;  /* 0x0000001a00057220 */ /* 0x041fe20000410000 */
        /* <DEDUP_REMOVED lines=78> */
[----:B------:R-:W-:Y:S01]  /*9b10*/  FMUL.FTZ R83, R0, R87 ;  /* 0x0000005700537220 */ /* 0x000fe20000410000 */
[----:B------:R-:W-:-:S04]  /*9b20*/  ULEA UR5, UR36, UR38, 0x3 ;  /* 0x0000002624057291 */ /* 0x000fc8000f8e183f */
[----:B------:R-:W1:Y:S01]  /*9b30*/  MUFU.TANH R25, R25 ;  /* 0x0000001900197308 */ /* 0x000e620000002400 */
[----:B--2---:R-:W-:Y:S01]  /*9b40*/  FMNMX.FTZ R12, R21, R12, !PT ;  /* 0x0000000c150c7209 */ /* 0x004fe20007810000 */
[----:B------:R-:W-:-:S04]  /*9b50*/  UIADD3 UR5, UR5, 0x22840, URZ ;  /* 0x0002284005057890 */ /* 0x000fc8000fffe03f */
[----:B------:R-:W-:Y:S02]  /*9b60*/  UPRMT UR5, UR40, 0x654, UR5 ;  /* 0x0000065428057896 */ /* 0x000fe40008000005 */
[----:B------:R-:W2:Y:S01]  /*9b70*/  MUFU.TANH R165, R165 ;  /* 0x000000a500a57308 */ /* 0x000ea20000002400 */
[----:B0-----:R-:W-:-:S06]  /*9b80*/  FMNMX.FTZ R8, R163, R8, !PT ;  /* 0x00000008a3087209 */ /* 0x001fcc0007810000 */
[----:B------:R-:W-:Y:S01]  /*9b90*/  SYNCS.ARRIVE.TRANS64.RED.A1T0 RZ, [UR5], RZ ;  /* 0x000000ffffff79a7 */ /* 0x000fe20008100405 */
        /* <DEDUP_REMOVED lines=104> */
[----:B------:R-:W1:Y:S03]  /*a220*/  LDC R8, c[0x0][0x988] ;  /* 0x00026200ff087b82 */ /* 0x000e660000000800 */
[----:B------:R-:W3:Y:S01]  /*a230*/  SHFL.BFLY PT, R9, R14, 0x2, 0x1f ;  /* 0x0c401f000e097f89 */ /* 0x000ee200000e0000 */
[----:B--2---:R-:W-:-:S04]  /*a240*/  FMNMX.FTZ R12, R81, R12, !PT ;  /* 0x0000000c510c7209 */ /* 0x004fc80007810000 */
[----:B0-----:R-:W-:-:S05]  /*a250*/  FMNMX.FTZ R12, R83, R12, !PT ;  /* 0x0000000c530c7209 */ /* 0x001fca0007810000 */
[----:B------:R-:W0:Y:S01]  /*a260*/  SHFL.BFLY PT, R11, R12, 0x2, 0x1f ;  /* 0x0c401f000c0b7f89 */ /* 0x000e2200000e0000 */
[----:B---3--:R-:W-:-:S05]  /*a270*/  FMNMX.FTZ R20, R14, R9, !PT ;  /* 0x000000090e147209 */ /* 0x008fca0007810000 */
[----:B------:R-:W2:Y:S01]  /*a280*/  SHFL.BFLY PT, R9, R20, 0x1, 0x1f ;  /* 0x0c201f0014097f89 */ /* 0x000ea200000e0000 */
[----:B0-----:R-:W-:-:S05]  /*a290*/  FMNMX.FTZ R24, R12, R11, !PT ;  /* 0x0000000b0c187209 */ /* 0x001fca0007810000 */
[----:B------:R-:W0:Y:S01]  /*a2a0*/  SHFL.BFLY PT, R11, R24, 0x1, 0x1f ;  /* 0x0c201f00180b7f89 */ /* 0x000e2200000e0000 */
[----:B--2---:R-:W-:-:S05]  /*a2b0*/  FMNMX.FTZ R9, R20, R9, !PT ;  /* 0x0000000914097209 */ /* 0x004fca0007810000 */
[C---:B------:R-:W-:Y:S01]  /*a2c0*/  FADD.FTZ R87, -R9.reuse, R4 ;  /* 0x0000000409577221 */ /* 0x040fe20000010100 */
[----:B-1----:R-:W-:-:S03]  /*a2d0*/  FFMA.FTZ R48, R9, R8, -8 ;  /* 0xc100000009307423 */ /* 0x002fc60000010008 */
[-C--:B------:R-:W-:Y:S01]  /*a2e0*/  FMUL.FTZ R4, R87, R8.reuse ;  /* 0x0000000857047220 */ /* 0x080fe20000410000 */
[----:B------:R-:W-:-:S01]  /*a2f0*/  FFMA.FTZ R12, R157, R8, -R48 ;  /* 0x000000089d0c7223 */ /* 0x000fc20000010830 */
[-CC-:B------:R-:W-:Y:S01]  /*a300*/  FFMA.FTZ R14, R161, R8.reuse, -R48.reuse ;  /* 0x00000008a10e7223 */ /* 0x180fe20000010830 */
[----:B------:R-:W-:-:S01]  /*a310*/  FFMA.FTZ R157, R163, R8, -R48 ;  /* 0x00000008a39d7223 */ /* 0x000fc20000010830 */
[-CC-:B------:R-:W-:Y:S01]  /*a320*/  FFMA.FTZ R20, R165, R8.reuse, -R48.reuse ;  /* 0x00000008a5147223 */ /* 0x180fe20000010830 */
[----:B------:R-:W-:-:S01]  /*a330*/  FFMA.FTZ R161, R187, R8, -R48 ;  /* 0x00000008bba17223 */ /* 0x000fc20000010830 */
[-CC-:B------:R-:W-:Y:S01]  /*a340*/  FFMA.FTZ R26, R189, R8.reuse, -R48.reuse ;  /* 0x00000008bd1a7223 */ /* 0x180fe20000010830 */
[----:B0-----:R-:W-:Y:S01]  /*a350*/  FMNMX.FTZ R11, R24, R11, !PT ;  /* 0x0000000b180b7209 */ /* 0x001fe20007810000 */
[-CC-:B------:R-:W-:Y:S01]  /*a360*/  FFMA.FTZ R24, R185, R8.reuse, -R48.reuse ;  /* 0x00000008b9187223 */ /* 0x180fe20000010830 */
[----:B------:R-:W-:-:S01]  /*a370*/  FFMA.FTZ R163, R191, R8, -R48 ;  /* 0x00000008bfa37223 */ /* 0x000fc20000010830 */
[-CC-:B------:R-:W-:Y:S01]  /*a380*/  FFMA.FTZ R28, R193, R8.reuse, -R48.reuse ;  /* 0x00000008c11c7223 */ /* 0x180fe20000010830 */
[----:B------:R-:W-:-:S01]  /*a390*/  FFMA.FTZ R44, R79, R8, -R48 ;  /* 0x000000084f2c7223 */ /* 0x000fc20000010830 */
[----:B------:R-:W-:Y:S01]  /*a3a0*/  FADD.FTZ R87, -R11, R10 ;  /* 0x0000000a0b577221 */ /* 0x000fe20000010100 */
        /* <DEDUP_REMOVED lines=21> */
[-C--:B------:R-:W-:Y:S01]  /*a500*/  FFMA.FTZ R85, R85, R8.reuse, -R48 ;  /* 0x0000000855557223 */ /* 0x080fe20000010830 */
[----:B------:R-:W-:-:S01]  /*a510*/  FFMA.FTZ R48, R11, R8, -8 ;  /* 0xc10000000b307423 */ /* 0x000fc20000010008 */
[-C--:B------:R-:W-:Y:S01]  /*a520*/  FMUL.FTZ R87, R87, R8.reuse ;  /* 0x0000000857577220 */ /* 0x080fe20000410000 */
[----:B------:R-:W-:Y:S02]  /*a530*/  MUFU.EX2 R4, R4 ;  /* 0x0000000400047308 */ /* 0x000fe40000000800 */
[----:B------:R-:W-:-:S01]  /*a540*/  FFMA.FTZ R50, R5, R8, -R48 ;  /* 0x0000000805327223 */ /* 0x000fc20000010830 */
[-CC-:B------:R-:W-:Y:S01]  /*a550*/  FFMA.FTZ R5, R13, R8.reuse, -R48.reuse ;  /* 0x000000080d057223 */ /* 0x180fe20000010830 */
[----:B------:R-:W-:-:S01]  /*a560*/  FFMA.FTZ R13, R15, R8, -R48 ;  /* 0x000000080f0d7223 */ /* 0x000fc20000010830 */
[-CC-:B------:R-:W-:Y:S01]  /*a570*/  FFMA.FTZ R52, R21, R8.reuse, -R48.reuse ;  /* 0x0000000815347223 */ /* 0x180fe20000010830 */
[----:B------:R-:W-:-:S01]  /*a580*/  FFMA.FTZ R15, R25, R8, -R48 ;  /* 0x00000008190f7223 */ /* 0x000fc20000010830 */
[-CC-:B------:R-:W-:Y:S01]  /*a590*/  FFMA.FTZ R54, R27, R8.reuse, -R48.reuse ;  /* 0x000000081b367223 */ /* 0x180fe20000010830 */
        /* <DEDUP_REMOVED lines=25> */
[----:B------:R-:W-:-:S07]  /*a730*/  FFMA.FTZ R81, R81, R8, -R48 ;  /* 0x0000000851517223 */ /* 0x000fce0000010830 */
[----:B------:R-:W2:Y:S01]  /*a740*/  MUFU.EX2 R5, R5 ;  /* 0x0000000500057308 */ /* 0x000ea20000000800 */
[----:B-1----:R-:W-:-:S07]  /*a750*/  FFMA.FTZ R2, R87, R2, R50 ;  /* 0x0000000257027223 */ /* 0x002fce0000010032 */
        /* <DEDUP_REMOVED lines=22> */
[----:B--2---:R-:W-:-:S01]  /*a8c0*/  FADD.FTZ R72, R20, R39 ;  /* 0x0000002714487221 */ /* 0x004fc20000010000 */
[----:B------:R-:W-:-:S06]  /*a8d0*/  FFMA.FTZ R39, R61, R8, -R48 ;  /* 0x000000083d277223 */ /* 0x000fcc0000010830 */
        /* <DEDUP_REMOVED lines=105> */
.L_x_1323:
[----:B------:R-:W-:Y:S01]  /*af70*/  ULEA UR4, UR4, UR38, 0x3 ;  /* 0x0000002604047291 */ /* 0x000fe2000f8e183f */
[----:B------:R-:W-:Y:S01]  /*af80*/  ISETP.GT.AND P1, PT, R7, R6, PT ;  /* 0x000000060700720c */ /* 0x000fe20003f24270 */
[----:B------:R-:W-:Y:S01]  /*af90*/  UMOV UR5, UR37 ;  /* 0x0000002500057c82 */ /* 0x000fe20008000000 */
[----:B------:R-:W-:Y:S01]  /*afa0*/  F2FP.SATFINITE.E4M3.F32.PACK_AB_MERGE_C R13, R52, R13, RZ ;  /* 0x0000000d340d723e */ /* 0x000fe200048070ff */
[----:B------:R-:W-:Y:S01]  /*afb0*/  UIADD3 UR4, UR4, 0x22860, URZ ;  /* 0x0002286004047890 */ /* 0x000fe2000fffe03f */
[----:B------:R-:W-:Y:S01]  /*afc0*/  F2FP.SATFINITE.E4M3.F32.PACK_AB_MERGE_C R12, R155, R12, RZ ;  /* 0x0000000c9b0c723e */ /* 0x000fe200048070ff */
[----:B------:R-:W-:Y:S01]  /*afd0*/  FMUL.FTZ R88, R88, R4 ;  /* 0x0000000458587220 */ /* 0x000fe20000410000 */
[----:B------:R-:W-:Y:S01]  /*afe0*/  F2FP.SATFINITE.E4M3.F32.PACK_AB_MERGE_C R20, R159, R20, RZ ;  /* 0x000000149f14723e */ /* 0x000fe200048070ff */
[----:B------:R-:W-:Y:S01]  /*aff0*/  UPRMT UR4, UR40, 0x654, UR4 ;  /* 0x0000065428047896 */ /* 0x000fe20008000004 */
[----:B------:R-:W-:Y:S01]  /*b000*/  F2FP.SATFINITE.E4M3.F32.PACK_AB_MERGE_C R26, R163, R26, RZ ;  /* 0x0000001aa31a723e */ /* 0x000fe200048070ff */
[----:B------:R-:W-:Y:S01]  /*b010*/  FMUL.FTZ R89, R89, R4 ;  /* 0x0000000459597220 */ /* 0x000fe20000410000 */
[----:B------:R-:W-:Y:S01]  /*b020*/  F2FP.SATFINITE.E4M3.F32.PACK_AB_MERGE_C R30, R167, R30, RZ ;  /* 0x0000001ea71e723e */ /* 0x000fe200048070ff */
[----:B------:R-:W-:Y:S01]  /*b030*/  FMUL.FTZ R92, R92, R4 ;  /* 0x000000045c5c7220 */ /* 0x000fe20000410000 */
[----:B------:R-:W-:Y:S01]  /*b040*/  F2FP.SATFINITE.E4M3.F32.PACK_AB_MERGE_C R13, R5, R50, R13 ;  /* 0x00000032050d723e */ /* 0x000fe2000480700d */
[-C--:B------:R-:W-:Y:S01]  /*b050*/  FMUL.FTZ R93, R93, R4.reuse ;  /* 0x000000045d5d7220 */ /* 0x080fe20000410000 */
[----:B------:R-:W-:Y:S01]  /*b060*/  F2FP.SATFINITE.E4M3.F32.PACK_AB_MERGE_C R21, R56, R21, RZ ;  /* 0x000000153815723e */ /* 0x000fe200048070ff */
[----:B------:R-:W-:Y:S01]  /*b070*/  FMUL.FTZ R96, R96, R4 ;  /* 0x0000000460607220 */ /* 0x000fe20000410000 */
[----:B------:R-:W-:Y:S01]  /*b080*/  F2FP.SATFINITE.E4M3.F32.PACK_AB_MERGE_C R27, R60, R27, RZ ;  /* 0x0000001b3c1b723e */ /* 0x000fe200048070ff */
[----:B------:R-:W-:Y:S01]  /*b090*/  SYNCS.ARRIVE.TRANS64.RED.A1T0 RZ, [UR4], RZ ;  /* 0x000000ffffff79a7 */ /* 0x000fe20008100404 */
[----:B------:R-:W-:Y:S01]  /*b0a0*/  F2FP.SATFINITE.E4M3.F32.PACK_AB_MERGE_C R31, R64, R31, RZ ;  /* 0x0000001f401f723e */ /* 0x000fe200048070ff */
[----:B------:R-:W-:Y:S01]  /*b0b0*/  UMOV UR4, UR36 ;  /* 0x0000002400047c82 */ /* 0x000fe20008000000 */
        /* <DEDUP_REMOVED lines=87> */
.L_x_1313:
        /* <DEDUP_REMOVED lines=8> */
[----:B------:R-:W-:-:S05]  /*b6b0*/  ULDC UR33, c[0x0][0x9e0] ;  /* 0x0002780000217ab9 */ /* 0x000fca0000000800 */
.L_x_1344:
        /* <DEDUP_REMOVED lines=9> */
.L_x_1327:
[----:B------:R-:W-:Y:S01]  /*b750*/  ULEA UR10, UR36, UR38, 0x3 ;  /* 0x00000026240a7291 */ /* 0x000fe2000f8e183f */
[----:B------:R-:W-:-:S05]  /*b760*/  IMAD.U32 R6, RZ, RZ, UR37 ;  /* 0x00000025ff067e24 */ /* 0x000fca000f8e00ff */
[----:B------:R-:W-:-:S04]  /*b770*/  SHF.L.U32 R6, R6, 0x1f, RZ ;  /* 0x0000001f06067819 */ /* 0x000fc800000006ff */
[----:B------:R0:W1:Y:S01]  /*b780*/  SYNCS.PHASECHK.TRANS64.TRYWAIT P1, [UR10+0x22830], R6 ;  /* 0x02283006ff0075a7 */ /* 0x000062000802014a */
[----:B------:R-:W-:Y:S05]  /*b790*/  @!P0 BRA `(.L_x_1328) ;  /* 0x0000000000048947 */ /* 0x000fea0003800000 */
[----:B------:R-:W-:Y:S01]  /*b7a0*/  BPT.TRAP 0x1 ;  /* 0x000000040000795c */ /* 0x000fe20000300000 */
.L_x_1328:
[----:B-1----:R-:W-:Y:S05]  /*b7b0*/  @P1 BRA `(.L_x_1326) ;  /* 0x0000000000081947 */ /* 0x002fea0003800000 */
[----:B------:R-:W1:Y:S02]  /*b7c0*/  SYNCS.PHASECHK.TRANS64.TRYWAIT P1, [UR10+0x22830], R6 ;  /* 0x02283006ff0075a7 */ /* 0x000e64000802014a */
[----:B-1----:R-:W-:Y:S05]  /*b7d0*/  @!P1 BRA `(.L_x_1329) ;  /* 0x000000c800689947 */ /* 0x002fea0003800000 */
.L_x_1326:
[----:B------:R-:W2:Y:S01]  /*b7e0*/  S2R R8, SR_TID.X ;  /* 0x0000000000087919 */ /* 0x000ea20000002100 */
        /* <DEDUP_REMOVED lines=12> */
[----:B--2---:R-:W-:-:S05]  /*b8b0*/  SHF.R.U32.HI R8, RZ, 0x7, R8 ;  /* 0x00000007ff087819 */ /* 0x004fca0000011608 */
[----:B01----:R-:W-:-:S05]  /*b8c0*/  VIADD R6, R8, 0x8 ;  /* 0x0000000808067836 */ /* 0x003fca0000000000 */
        /* <DEDUP_REMOVED lines=22> */
.L_x_1331:
[----:B------:R-:W-:Y:S01]  /*ba30*/  ULEA UR10, UR4, UR38, 0x3 ;  /* 0x00000026040a7291 */ /* 0x000fe2000f8e183f */
[----:B------:R-:W-:-:S05]  /*ba40*/  IMAD.U32 R6, RZ, RZ, UR5 ;  /* 0x00000005ff067e24 */ /* 0x000fca000f8e00ff */
[----:B------:R-:W-:-:S04]  /*ba50*/  SHF.L.U32 R6, R6, 0x1f, RZ ;  /* 0x0000001f06067819 */ /* 0x000fc800000006ff */
[----:B------:R0:W1:Y:S01]  /*ba60*/  SYNCS.PHASECHK.TRANS64.TRYWAIT P1, [UR10+0x22850], R6 ;  /* 0x02285006ff0075a7 */ /* 0x000062000802014a */
[----:B------:R-:W-:Y:S05]  /*ba70*/  @!P0 BRA `(.L_x_1332) ;  /* 0x0000000000048947 */ /* 0x000fea0003800000 */
[----:B------:R-:W-:Y:S01]  /*ba80*/  BPT.TRAP 0x1 ;  /* 0x000000040000795c */ /* 0x000fe20000300000 */
.L_x_1332:
[----:B-1----:R-:W-:Y:S05]  /*ba90*/  @P1 BRA `(.L_x_1330) ;  /* 0x0000000000081947 */ /* 0x002fea0003800000 */
[----:B------:R-:W1:Y:S02]  /*baa0*/  SYNCS.PHASECHK.TRANS64.TRYWAIT P1, [UR10+0x22850], R6 ;  /* 0x02285006ff0075a7 */ /* 0x000e64000802014a */
[----:B-1----:R-:W-:Y:S05]  /*bab0*/  @!P1 BRA `(.L_x_1333) ;  /* 0x000000c400c89947 */ /* 0x002fea0003800000 */
.L_x_1330:
[----:B------:R-:W-:Y:S01]  /*bac0*/  UIADD3 UR5, UR38, 0x400, URZ ;  /* 0x0000040026057890 */ /* 0x000fe2000fffe03f */
[----:B------:R-:W-:Y:S01]  /*bad0*/  WARPGROUP.ARRIVE ;  /* 0x00000000000079c5 */ /* 0x000fe20000000000 */
[----:B------:R-:W-:-:S05]  /*bae0*/  UMOV UR11, 0x40000040 ;  /* 0x40000040000b7882 */ /* 0x000fca0000000000 */
[----:B------:R-:W2:Y:S01]  /*baf0*/  S2R R8, SR_TID.X ;  /* 0x0000000000087919 */ /* 0x000ea20000002100 */
        /* <DEDUP_REMOVED lines=8> */
[----:B--2---:R-:W-:-:S04]  /*bb80*/  SHF.R.U32.HI R8, RZ, 0x7, R8 ;  /* 0x00000007ff087819 */ /* 0x004fc80000011608 */
[----:B01----:R-:W-:Y:S01]  /*bb90*/  IADD3 R6, -R8, 0xb, RZ ;  /* 0x0000000b08067810 */ /* 0x003fe20007ffe1ff */
        /* <DEDUP_REMOVED lines=17> */
.L_x_1334:
        /* <DEDUP_REMOVED lines=9> */
[C---:B------:R-:W-:Y:S01]  /*bd40*/  FMUL.FTZ R34, R0.reuse, R62 ;  /* 0x0000003e00227220 */ /* 0x040fe20000410000 */
[C---:B------:R-:W-:Y:S01]  /*bd50*/  FMUL.FTZ R54, R0.reuse, R61 ;  /* 0x0000003d00367220 */ /* 0x040fe20000410000 */
[C---:B------:R-:W-:Y:S01]  /*bd60*/  FMUL.FTZ R62, R0.reuse, R76 ;  /* 0x0000004c003e7220 */ /* 0x040fe20000410000 */
[----:B------:R-:W-:Y:S01]  /*bd70*/  FMUL.FTZ R152, R0, R24 ;  /* 0x0000001800987220 */ /* 0x000fe20000410000 */
[----:B------:R-:W-:Y:S01]  /*bd80*/  UIADD3 UR5, UR5, 0x22840, URZ ;  /* 0x0002284005057890 */ /* 0x000fe2000fffe03f */
[----:B------:R-:W0:Y:S01]  /*bd90*/  @P1 LDC R9, c[0x0][0x44c] ;  /* 0x00011300ff091b82 */ /* 0x000e220000000800 */
[----:B------:R-:W-:-:S02]  /*bda0*/  IMAD.SHL.U32 R76, R7, 0x80, RZ ;  /* 0x00000080074c7824 */ /* 0x000fc400078e00ff */
[C---:B------:R-:W-:Y:S01]  /*bdb0*/  FMUL.FTZ R24, R0.reuse, R47 ;  /* 0x0000002f00187220 */ /* 0x040fe20000410000 */
[C---:B------:R-:W-:Y:S01]  /*bdc0*/  FMUL.FTZ R154, R0.reuse, R28 ;  /* 0x0000001c009a7220 */ /* 0x040fe20000410000 */
[C---:B------:R-:W-:Y:S01]  /*bdd0*/  FMUL.FTZ R47, R0.reuse, R48 ;  /* 0x00000030002f7220 */ /* 0x040fe20000410000 */
[C---:B------:R-:W-:Y:S01]  /*bde0*/  FMUL.FTZ R10, R0.reuse, R27 ;  /* 0x0000001b000a7220 */ /* 0x040fe20000410000 */
[C---:B------:R-:W-:Y:S01]  /*bdf0*/  FMUL.FTZ R155, R0.reuse, R29 ;  /* 0x0000001d009b7220 */ /* 0x040fe20000410000 */
[C---:B------:R-:W-:Y:S01]  /*be00*/  FMUL.FTZ R48, R0.reuse, R49 ;  /* 0x0000003100307220 */ /* 0x040fe20000410000 */
[----:B------:R-:W1:Y:S01]  /*be10*/  @P1 LDC R8, c[0x0][0x450] ;  /* 0x00011400ff081b82 */ /* 0x000e620000000800 */
        /* <DEDUP_REMOVED lines=14> */
[----:B------:R-:W-:Y:S01]  /*bf00*/  FMUL.FTZ R160, R0, R40 ;  /* 0x0000002800a07220 */ /* 0x000fe20000410000 */
[----:B0-----:R-:W-:-:S04]  /*bf10*/  @P1 IMAD.HI.U32 R9, R66, R9, RZ ;  /* 0x0000000942091227 */ /* 0x001fc800078e00ff */
[C---:B------:R-:W-:Y:S01]  /*bf20*/  FMUL.FTZ R161, R0.reuse, R41 ;  /* 0x0000002900a17220 */ /* 0x040fe20000410000 */
[C---:B------:R-:W-:Y:S01]  /*bf30*/  FMUL.FTZ R25, R0.reuse, R42 ;  /* 0x0000002a00197220 */ /* 0x040fe20000410000 */
[C---:B------:R-:W-:Y:S01]  /*bf40*/  FMUL.FTZ R15, R0.reuse, R43 ;  /* 0x0000002b000f7220 */ /* 0x040fe20000410000 */
[C---:B------:R-:W-:Y:S01]  /*bf50*/  FMUL.FTZ R162, R0.reuse, R44 ;  /* 0x0000002c00a27220 */ /* 0x040fe20000410000 */
[C---:B------:R-:W-:Y:S01]  /*bf60*/  FMUL.FTZ R163, R0.reuse, R45 ;  /* 0x0000002d00a37220 */ /* 0x040fe20000410000 */
[C---:B------:R-:W-:Y:S01]  /*bf70*/  FMUL.FTZ R51, R0.reuse, R56 ;  /* 0x0000003800337220 */ /* 0x040fe20000410000 */
[C---:B------:R-:W-:Y:S01]  /*bf80*/  FMUL.FTZ R52, R0.reuse, R57 ;  /* 0x0000003900347220 */ /* 0x040fe20000410000 */
[----:B-1----:R-:W-:Y:S01]  /*bf90*/  @P1 SHF.R.U32.HI R66, RZ, R8, R9 ;  /* 0x00000008ff421219 */ /* 0x002fe20000011609 */
        /* <DEDUP_REMOVED lines=27> */
[----:B------:R-:W1:Y:S01]  /*c150*/  MUFU.TANH R152, R152 ;  /* 0x0000009800987308 */ /* 0x000e620000002400 */
[----:B------:R-:W-:Y:S01]  /*c160*/  SYNCS.ARRIVE.TRANS64.RED.A1T0 RZ, [UR5], RZ ;  /* 0x000000ffffff79a7 */ /* 0x000fe20008100405 */
[----:B------:R-:W-:Y:S01]  /*c170*/  ULOP3.LUT UR5, URZ, UR7, URZ, 0x33, !UPT ;  /* 0x000000073f057292 */ /* 0x000fe2000f8e333f */
[----:B------:R-:W-:Y:S01]  /*c180*/  FMUL.FTZ R80, R0, R80 ;  /* 0x0000005000507220 */ /* 0x000fe20000410000 */
[----:B------:R-:W-:-:S04]  /*c190*/  IADD3 R9, -R17, R9, R16 ;  /* 0x0000000911097210 */ /* 0x000fc80007ffe110 */
[----:B------:R-:W3:Y:S01]  /*c1a0*/  MUFU.TANH R153, R153 ;  /* 0x0000009900997308 */ /* 0x000ee20000002400 */
[----:B------:R-:W-:-:S04]  /*c1b0*/  VIADD R78, R9, UR33 ;  /* 0x00000021094e7c36 */ /* 0x000fc80008000000 */
[----:B0-----:R-:W-:-:S03]  /*c1c0*/  IMAD.IADD R68, R78, 0x1, R61 ;  /* 0x000000014e447824 */ /* 0x001fc600078e023d */
[----:B------:R-:W0:Y:S08]  /*c1d0*/  MUFU.TANH R10, R10 ;  /* 0x0000000a000a7308 */ /* 0x000e300000002400 */
        /* <DEDUP_REMOVED lines=26> */
[----:B--2---:R-:W-:Y:S01]  /*c380*/  LOP3.LUT P5, RZ, R6, 0x1, RZ, 0xc0, !PT ;  /* 0x0000000106ff7812 */ /* 0x004fe200078ac0ff */
[C---:B------:R-:W-:Y:S01]  /*c390*/  FMUL.FTZ R6, R0.reuse, R26 ;  /* 0x0000001a00067220 */ /* 0x040fe20000410000 */
[C---:B------:R-:W-:Y:S01]  /*c3a0*/  FMUL.FTZ R26, R0.reuse, R46 ;  /* 0x0000002e001a7220 */ /* 0x040fe20000410000 */
[----:B------:R-:W-:-:S04]  /*c3b0*/  FMUL.FTZ R46, R0, R87 ;  /* 0x00000057002e7220 */ /* 0x000fc80000410000 */
        /* <DEDUP_REMOVED lines=34> */
[----:B------:R5:W0:Y:S02]  /*c5e0*/  MUFU.TANH R75, R80 ;  /* 0x00000050004b7308 */ /* 0x000a240000002400 */
[----:B-----5:R-:W-:-:S04]  /*c5f0*/  VIADD R80, R9, UR5 ;  /* 0x0000000509507c36 */ /* 0x020fc80008000000 */
[----:B------:R-:W-:Y:S01]  /*c600*/  IMAD.IADD R70, R80, 0x1, R61 ;  /* 0x0000000150467824 */ /* 0x000fe200078e023d */
[----:B-1234-:R-:W-:Y:S06]  /*c610*/  @!P5 BRA `(.L_x_1335) ;  /* 0x000000000058d947 */ /* 0x01efec0003800000 */
        /* <DEDUP_REMOVED lines=12> */
.L_x_1337:
[----:B------:R-:W-:-:S05]  /*c6e0*/  IMAD.U32 R63, RZ, RZ, UR6 ;  /* 0x00000006ff3f7e24 */ /* 0x000fca000f8e00ff */
[----:B------:R-:W-:-:S13]  /*c6f0*/  ISETP.NE.AND P1, PT, R63, 0x1, PT ;  /* 0x000000013f00780c */ /* 0x000fda0003f25270 */
[----:B------:R-:W1:Y:S02]  /*c700*/  @P1 LDC.64 R8, c[0x0][0x9e8] ;  /* 0x00027a00ff081b82 */ /* 0x000e640000000a00 */
[----:B-1----:R-:W-:-:S05]  /*c710*/  @P1 IMAD.HI.U32 R8, R61, R8, RZ ;  /* 0x000000083d081227 */ /* 0x002fca00078e00ff */
[----:B------:R-:W-:-:S07]  /*c720*/  @P1 SHF.R.U32.HI R61, RZ, R9, R8 ;  /* 0x00000009ff3d1219 */ /* 0x000fce0000011608 */
.L_x_1338:
[----:B------:R-:W-:Y:S05]  /*c730*/  BSYNC B0 ;  /* 0x0000000000007941 */ /* 0x000fea0003800000 */
.L_x_1336:
[----:B------:R-:W-:-:S04]  /*c740*/  IMAD R61, R61, R63, -R76 ;  /* 0x0000003f3d3d7224 */ /* 0x000fc800078e0a4c */
[----:B------:R-:W-:-:S05]  /*c750*/  IMAD R61, R18, -0x2, R61 ;  /* 0xfffffffe123d7824 */ /* 0x000fca00078e023d */
[----:B------:R-:W-:Y:S02]  /*c760*/  VIADDMNMX R68, R61, R63, R68, PT ;  /* 0x0000003f3d447246 */ /* 0x000fe40003800144 */
[----:B------:R-:W-:-:S07]  /*c770*/  VIMNMX R70, R70, R61, !PT ;  /* 0x0000003d46467248 */ /* 0x000fce0007fe0100 */
.L_x_1335:
        /* <DEDUP_REMOVED lines=15> */
[----:B0-----:R-:W-:Y:S02]  /*c870*/  FSEL R65, R155, -INF , !P3 ;  /* 0xff8000009b417808 */ /* 0x001fe40005800000 */
        /* <DEDUP_REMOVED lines=45> */
[----:B------:R-:W0:Y:S01]  /*cb50*/  SHFL.IDX PT, R53, R66, 0x1, 0x1c1f ;  /* 0x003c1f0042357f89 */ /* 0x000e2200000e0000 */
[----:B------:R-:W-:-:S02]  /*cb60*/  ISETP.GT.AND P2, PT, R70, 0x50, P1 ;  /* 0x000000504600780c */ /* 0x000fc40000f44270 */
[C---:B------:R-:W-:Y:S02]  /*cb70*/  ISETP.GT.AND P3, PT, R70.reuse, 0x51, P1 ;  /* 0x000000514600780c */ /* 0x040fe40000f64270 */
[----:B------:R-:W-:Y:S02]  /*cb80*/  ISETP.GT.AND P4, PT, R70, 0x58, P1 ;  /* 0x000000584600780c */ /* 0x000fe40000f84270 */
[C---:B------:R-:W-:Y:S02]  /*cb90*/  ISETP.LT.OR P2, PT, R68.reuse, 0x51, P2 ;  /* 0x000000514400780c */ /* 0x040fe40001741670 */
[C---:B------:R-:W-:Y:S02]  /*cba0*/  ISETP.LT.OR P3, PT, R68.reuse, 0x52, P3 ;  /* 0x000000524400780c */ /* 0x040fe40001f61670 */
[----:B------:R-:W-:Y:S02]  /*cbb0*/  ISETP.LT.OR P4, PT, R68, 0x59, P4 ;  /* 0x000000594400780c */ /* 0x000fe40002781670 */
[----:B------:R-:W-:-:S02]  /*cbc0*/  FSEL R69, R55, -INF , !P2 ;  /* 0xff80000037457808 */ /* 0x000fc40005000000 */
[----:B------:R-:W-:Y:S02]  /*cbd0*/  FSEL R71, R56, -INF , !P3 ;  /* 0xff80000038477808 */ /* 0x000fe40005800000 */
[----:B------:R-:W-:Y:S02]  /*cbe0*/  FSEL R73, R57, -INF , !P4 ;  /* 0xff80000039497808 */ /* 0x000fe40006000000 */
[C---:B------:R-:W-:Y:S02]  /*cbf0*/  ISETP.GT.AND P2, PT, R70.reuse, 0x59, P1 ;  /* 0x000000594600780c */ /* 0x040fe40000f44270 */
[C---:B------:R-:W-:Y:S02]  /*cc00*/  ISETP.GT.AND P3, PT, R70.reuse, 0x60, P1 ;  /* 0x000000604600780c */ /* 0x040fe40000f64270 */
[----:B------:R-:W-:Y:S01]  /*cc10*/  ISETP.GT.AND P4, PT, R70, 0x61, P1 ;  /* 0x000000614600780c */ /* 0x000fe20000f84270 */
[--C-:B0-----:R-:W-:Y:S01]  /*cc20*/  IMAD.IADD R48, R78, 0x1, R53.reuse ;  /* 0x000000014e307824 */ /* 0x101fe200078e0235 */
[----:B------:R-:W-:Y:S01]  /*cc30*/  ISETP.LT.OR P2, PT, R68, 0x5a, P2 ;  /* 0x0000005a4400780c */ /* 0x000fe20001741670 */
[----:B------:R-:W-:Y:S01]  /*cc40*/  IMAD.IADD R50, R80, 0x1, R53 ;  /* 0x0000000150327824 */ /* 0x000fe200078e0235 */
[----:B------:R-:W-:-:S02]  /*cc50*/  ISETP.LT.OR P3, PT, R68, 0x61, P3 ;  /* 0x000000614400780c */ /* 0x000fc40001f61670 */
[----:B------:R-:W-:Y:S02]  /*cc60*/  ISETP.LT.OR P4, PT, R68, 0x62, P4 ;  /* 0x000000624400780c */ /* 0x000fe40002781670 */
[----:B------:R-:W-:Y:S02]  /*cc70*/  FSEL R79, R58, -INF , !P2 ;  /* 0xff8000003a4f7808 */ /* 0x000fe40005000000 */
[----:B------:R-:W-:Y:S02]  /*cc80*/  FSEL R81, R59, -INF , !P3 ;  /* 0xff8000003b517808 */ /* 0x000fe40005800000 */
[----:B------:R-:W-:Y:S02]  /*cc90*/  FSEL R83, R60, -INF , !P4 ;  /* 0xff8000003c537808 */ /* 0x000fe40006000000 */
[C---:B------:R-:W-:Y:S02]  /*cca0*/  ISETP.GT.AND P2, PT, R70.reuse, 0x68, P1 ;  /* 0x000000684600780c */ /* 0x040fe40000f44270 */
[----:B------:R-:W-:-:S02]  /*ccb0*/  ISETP.GT.AND P3, PT, R70, 0x69, P1 ;  /* 0x000000694600780c */ /* 0x000fc40000f64270 */
[----:B------:R-:W-:Y:S02]  /*ccc0*/  ISETP.GT.AND P4, PT, R70, 0x70, P1 ;  /* 0x000000704600780c */ /* 0x000fe40000f84270 */
        /* <DEDUP_REMOVED lines=8> */
[----:B------:R-:W-:Y:S02]  /*cd50*/  ISETP.GT.AND P4, PT, R70, 0x79, P1 ;  /* 0x000000794600780c */ /* 0x000fe40000f84270 */
[C---:B------:R-:W-:Y:S02]  /*cd60*/  ISETP.LT.OR P2, PT, R68.reuse, 0x72, P2 ;  /* 0x000000724400780c */ /* 0x040fe40001741670 */
[----:B------:R-:W-:-:S02]  /*cd70*/  ISETP.LT.OR P3, PT, R68, 0x79, P3 ;  /* 0x000000794400780c */ /* 0x000fc40001f61670 */
        /* <DEDUP_REMOVED lines=17> */
.L_x_1341:
[----:B------:R-:W-:-:S05]  /*ce90*/  IMAD.U32 R52, RZ, RZ, UR6 ;  /* 0x00000006ff347e24 */ /* 0x000fca000f8e00ff */
[----:B------:R-:W-:-:S13]  /*cea0*/  ISETP.NE.AND P2, PT, R52, 0x1, PT ;  /* 0x000000013400780c */ /* 0x000fda0003f45270 */
[----:B------:R-:W0:Y:S02]  /*ceb0*/  @P2 LDC.64 R8, c[0x0][0x9e8] ;  /* 0x00027a00ff082b82 */ /* 0x000e240000000a00 */
[----:B0-----:R-:W-:-:S05]  /*cec0*/  @P2 IMAD.HI.U32 R8, R53, R8, RZ ;  /* 0x0000000835082227 */ /* 0x001fca00078e00ff */
[----:B------:R-:W-:-:S07]  /*ced0*/  @P2 SHF.R.U32.HI R53, RZ, R9, R8 ;  /* 0x00000009ff352219 */ /* 0x000fce0000011608 */
.L_x_1342:
[----:B------:R-:W-:Y:S05]  /*cee0*/  BSYNC B0 ;  /* 0x0000000000007941 */ /* 0x000fea0003800000 */
.L_x_1340:
[----:B------:R-:W-:-:S04]  /*cef0*/  IMAD R53, R53, R52, -R76 ;  /* 0x0000003435357224 */ /* 0x000fc800078e0a4c */
[----:B------:R-:W-:-:S05]  /*cf00*/  IMAD R53, R18, -0x2, R53 ;  /* 0xfffffffe12357824 */ /* 0x000fca00078e0235 */
[----:B------:R-:W-:Y:S02]  /*cf10*/  VIADDMNMX R48, R53, R52, R48, PT ;  /* 0x0000003435307246 */ /* 0x000fe40003800130 */
[----:B------:R-:W-:-:S07]  /*cf20*/  VIMNMX R50, R50, R53, !PT ;  /* 0x0000003532327248 */ /* 0x000fce0007fe0100 */
.L_x_1339:
        /* <DEDUP_REMOVED lines=13> */
[----:B------:R-:W-:Y:S02]  /*d000*/  ISETP.GT.AND P2, PT, R50, 0x9, P1 ;  /* 0x000000093200780c */ /* 0x000fe40000f44270 */
        /* <DEDUP_REMOVED lines=56> */
[----:B------:R0:W-:Y:S01]  /*d390*/  MUFU.EX2 R25, R11 ;  /* 0x0000000b00197308 */ /* 0x0001e20000000800 */
        /* <DEDUP_REMOVED lines=9> */
[-CC-:B0-----:R-:W-:Y:S01]  /*d430*/  FFMA.FTZ R11, R195, R8.reuse, -R52.reuse ;  /* 0x00000008c30b7223 */ /* 0x181fe20000010834 */
[----:B------:R-:W-:Y:S01]  /*d440*/  FSEL R161, R26, -INF , !P2 ;  /* 0xff8000001aa17808 */ /* 0x000fe20005000000 */
[-CC-:B------:R-:W-:Y:S01]  /*d450*/  FFMA.FTZ R51, R51, R8.reuse, -R52.reuse ;  /* 0x0000000833337223 */ /* 0x180fe20000010834 */
[----:B------:R-:W-:Y:S01]  /*d460*/  FSEL R26, R6, -INF , !P3 ;  /* 0xff800000061a7808 */ /* 0x000fe20005800000 */
[----:B------:R-:W-:Y:S01]  /*d470*/  FFMA.FTZ R47, R47, R8, -R52 ;  /* 0x000000082f2f7223 */ /* 0x000fe20000010834 */
[----:B------:R-:W-:Y:S01]  /*d480*/  ISETP.GT.AND P2, PT, R50, 0x29, P1 ;  /* 0x000000293200780c */ /* 0x000fe20000f44270 */
[----:B------:R-:W-:Y:S01]  /*d490*/  MUFU.EX2 R12, R12 ;  /* 0x0000000c000c7308 */ /* 0x000fe20000000800 */
[----:B------:R-:W-:-:S02]  /*d4a0*/  FMNMX.FTZ R6, R26, R5, !PT ;  /* 0x000000051a067209 */ /* 0x000fc40007810000 */
[----:B------:R-:W-:Y:S02]  /*d4b0*/  ISETP.LT.OR P2, PT, R48, 0x2a, P2 ;  /* 0x0000002a3000780c */ /* 0x000fe40001741670 */
[----:B------:R-:W-:Y:S02]  /*d4c0*/  FMNMX.FTZ R14, R53, R6, !PT ;  /* 0x00000006350e7209 */ /* 0x000fe40007810000 */
[----:B------:R-:W-:Y:S01]  /*d4d0*/  FSEL R187, R24, -INF , !P2 ;  /* 0xff80000018bb7808 */ /* 0x000fe20005000000 */
[----:B------:R-:W-:-:S01]  /*d4e0*/  FFMA.FTZ R24, R199, R8, -R52 ;  /* 0x00000008c7187223 */ /* 0x000fc20000010834 */
[----:B------:R-:W-:Y:S01]  /*d4f0*/  FMNMX.FTZ R14, R55, R14, !PT ;  /* 0x0000000e370e7209 */ /* 0x000fe20007810000 */
[----:B------:R0:W-:Y:S01]  /*d500*/  MUFU.EX2 R6, R11 ;  /* 0x0000000b00067308 */ /* 0x0001e20000000800 */
[----:B------:R-:W-:Y:S02]  /*d510*/  ISETP.GT.AND P2, PT, R50, 0x31, P1 ;  /* 0x000000313200780c */ /* 0x000fe40000f44270 */
[----:B------:R-:W-:-:S02]  /*d520*/  FMNMX.FTZ R14, R57, R14, !PT ;  /* 0x0000000e390e7209 */ /* 0x000fc40007810000 */
[----:B------:R-:W-:Y:S02]  /*d530*/  ISETP.GT.AND P3, PT, R50, 0x30, P1 ;  /* 0x000000303200780c */ /* 0x000fe40000f64270 */
[----:B------:R-:W-:Y:S01]  /*d540*/  FMNMX.FTZ R14, R59, R14, !PT ;  /* 0x0000000e3b0e7209 */ /* 0x000fe20007810000 */
[----:B------:R-:W-:Y:S01]  /*d550*/  MUFU.EX2 R65, R65 ;  /* 0x0000004100417308 */ /* 0x000fe20000000800 */
[C---:B------:R-:W-:Y:S01]  /*d560*/  ISETP.LT.OR P2, PT, R48.reuse, 0x32, P2 ;  /* 0x000000323000780c */ /* 0x040fe20001741670 */
[----:B0-----:R-:W-:Y:S01]  /*d570*/  FFMA.FTZ R11, R197, R8, -R52 ;  /* 0x00000008c50b7223 */ /* 0x001fe20000010834 */
[----:B------:R-:W-:Y:S02]  /*d580*/  FMNMX.FTZ R20, R13, R14, !PT ;  /* 0x0000000e0d147209 */ /* 0x000fe40007810000 */
[----:B------:R-:W-:Y:S02]  /*d590*/  ISETP.LT.OR P3, PT, R48, 0x31, P3 ;  /* 0x000000313000780c */ /* 0x000fe40001f61670 */
[----:B------:R-:W-:Y:S01]  /*d5a0*/  FMNMX.FTZ R20, R21, R20, !PT ;  /* 0x0000001415147209 */ /* 0x000fe20007810000 */
[----:B------:R0:W-:Y:S01]  /*d5b0*/  MUFU.EX2 R14, R11 ;  /* 0x0000000b000e7308 */ /* 0x0001e20000000800 */
[----:B------:R-:W-:-:S02]  /*d5c0*/  FSEL R199, R27, -INF , !P2 ;  /* 0xff8000001bc77808 */ /* 0x000fc40005000000 */
[----:B------:R-:W-:Y:S02]  /*d5d0*/  FMNMX.FTZ R20, R61, R20, !PT ;  /* 0x000000143d147209 */ /* 0x000fe40007810000 */
[----:B------:R-:W-:Y:S02]  /*d5e0*/  FSEL R195, R28, -INF , !P3 ;  /* 0xff8000001cc37808 */ /* 0x000fe40005800000 */
[----:B------:R-:W-:Y:S01]  /*d5f0*/  FMNMX.FTZ R20, R63, R20, !PT ;  /* 0x000000143f147209 */ /* 0x000fe20007810000 */
[----:B------:R1:W-:Y:S01]  /*d600*/  MUFU.EX2 R27, R24 ;  /* 0x00000018001b7308 */ /* 0x0003e20000000800 */
[C---:B------:R-:W-:Y:S01]  /*d610*/  ISETP.GT.AND P3, PT, R50.reuse, 0x38, P1 ;  /* 0x000000383200780c */ /* 0x040fe20000f64270 */
[----:B0-----:R-:W-:Y:S01]  /*d620*/  FFMA.FTZ R11, R191, R8, -R52 ;  /* 0x00000008bf0b7223 */ /* 0x001fe20000010834 */
[----:B------:R-:W-:Y:S02]  /*d630*/  ISETP.GT.AND P2, PT, R50, 0x39, P1 ;  /* 0x000000393200780c */ /* 0x000fe40000f44270 */
[----:B------:R-:W-:-:S02]  /*d640*/  ISETP.LT.OR P3, PT, R48, 0x39, P3 ;  /* 0x000000393000780c */ /* 0x000fc40001f61670 */
[----:B------:R-:W-:Y:S01]  /*d650*/  ISETP.LT.OR P2, PT, R48, 0x3a, P2 ;  /* 0x0000003a3000780c */ /* 0x000fe20001741670 */
[----:B------:R-:W-:Y:S01]  /*d660*/  MUFU.EX2 R157, R157 ;  /* 0x0000009d009d7308 */ /* 0x000fe20000000800 */
[----:B-1----:R-:W-:Y:S02]  /*d670*/  FMNMX.FTZ R24, R15, R20, !PT ;  /* 0x000000140f187209 */ /* 0x002fe40007810000 */
[----:B------:R-:W-:Y:S02]  /*d680*/  FSEL R201, R30, -INF , !P3 ;  /* 0xff8000001ec97808 */ /* 0x000fe40005800000 */
[----:B------:R-:W-:Y:S02]  /*d690*/  FMNMX.FTZ R24, R161, R24, !PT ;  /* 0x00000018a1187209 */ /* 0x000fe40007810000 */
[----:B------:R-:W-:Y:S01]  /*d6a0*/  ISETP.GT.AND P3, PT, R50, 0x40, P1 ;  /* 0x000000403200780c */ /* 0x000fe20000f64270 */
[----:B------:R0:W-:Y:S01]  /*d6b0*/  MUFU.EX2 R20, R11 ;  /* 0x0000000b00147308 */ /* 0x0001e20000000800 */
[----:B------:R-:W-:-:S02]  /*d6c0*/  FMNMX.FTZ R24, R187, R24, !PT ;  /* 0x00000018bb187209 */ /* 0x000fc40007810000 */
[----:B------:R-:W-:Y:S02]  /*d6d0*/  ISETP.LT.OR P3, PT, R48, 0x41, P3 ;  /* 0x000000413000780c */ /* 0x000fe40001f61670 */
[----:B------:R-:W-:Y:S02]  /*d6e0*/  FMNMX.FTZ R24, R195, R24, !PT ;  /* 0x00000018c3187209 */ /* 0x000fe40007810000 */
[----:B------:R-:W-:Y:S01]  /*d6f0*/  FSEL R197, R29, -INF , !P2 ;  /* 0xff8000001dc57808 */ /* 0x000fe20005000000 */
[----:B------:R-:W-:-:S01]  /*d700*/  FFMA.FTZ R29, R193, R8, -R52 ;  /* 0x00000008c11d7223 */ /* 0x000fc20000010834 */
[----:B------:R-:W-:Y:S01]  /*d710*/  ISETP.GT.AND P2, PT, R50, 0x41, P1 ;  /* 0x000000413200780c */ /* 0x000fe20000f44270 */
[----:B0-----:R-:W-:-:S01]  /*d720*/  FFMA.FTZ R11, R165, R8, -R52 ;  /* 0x00000008a50b7223 */ /* 0x001fc20000010834 */
[----:B------:R-:W-:Y:S01]  /*d730*/  FMNMX.FTZ R28, R199, R24, !PT ;  /* 0x00000018c71c7209 */ /* 0x000fe20007810000 */
[----:B------:R-:W-:Y:S01]  /*d740*/  MUFU.EX2 R67, R67 ;  /* 0x0000004300437308 */ /* 0x000fe20000000800 */
[----:B------:R-:W-:-:S02]  /*d750*/  FSEL R193, R32, -INF , !P3 ;  /* 0xff80000020c17808 */ /* 0x000fc40005800000 */
[----:B------:R-:W-:Y:S02]  /*d760*/  ISETP.GT.AND P3, PT, R50, 0x48, P1 ;  /* 0x000000483200780c */ /* 0x000fe40000f64270 */
[C---:B------:R-:W-:Y:S02]  /*d770*/  ISETP.LT.OR P2, PT, R48.reuse, 0x42, P2 ;  /* 0x000000423000780c */ /* 0x040fe40001741670 */
[----:B------:R-:W-:Y:S01]  /*d780*/  FMNMX.FTZ R28, R201, R28, !PT ;  /* 0x0000001cc91c7209 */ /* 0x000fe20007810000 */
[----:B------:R-:W-:Y:S01]  /*d790*/  MUFU.EX2 R24, R185 ;  /* 0x000000b900187308 */ /* 0x000fe20000000800 */
[----:B------:R-:W-:Y:S02]  /*d7a0*/  ISETP.LT.OR P3, PT, R48, 0x49, P3 ;  /* 0x000000493000780c */ /* 0x000fe40001f61670 */
[----:B------:R-:W-:Y:S01]  /*d7b0*/  FSEL R191, R31, -INF , !P2 ;  /* 0xff8000001fbf7808 */ /* 0x000fe20005000000 */
[----:B------:R-:W-:-:S01]  /*d7c0*/  FFMA.FTZ R31, R189, R8, -R52 ;  /* 0x00000008bd1f7223 */ /* 0x000fc20000010834 */
[----:B------:R-:W-:-:S02]  /*d7d0*/  ISETP.GT.AND P2, PT, R50, 0x49, P1 ;  /* 0x000000493200780c */ /* 0x000fc40000f44270 */
[----:B------:R-:W-:Y:S01]  /*d7e0*/  FMNMX.FTZ R28, R197, R28, !PT ;  /* 0x0000001cc51c7209 */ /* 0x000fe20007810000 */
[----:B------:R-:W-:Y:S01]  /*d7f0*/  MUFU.EX2 R29, R29 ;  /* 0x0000001d001d7308 */ /* 0x000fe20000000800 */
[----:B------:R-:W-:Y:S01]  /*d800*/  FSEL R203, R34, -INF , !P3 ;  /* 0xff80000022cb7808 */ /* 0x000fe20005800000 */
[----:B------:R-:W-:Y:S01]  /*d810*/  FFMA.FTZ R34, R163, R8, -R52 ;  /* 0x00000008a3227223 */ /* 0x000fe20000010834 */
[----:B------:R-:W-:Y:S02]  /*d820*/  ISETP.GT.AND P3, PT, R50, 0x50, P1 ;  /* 0x000000503200780c */ /* 0x000fe40000f64270 */
[C---:B------:R-:W-:Y:S02]  /*d830*/  ISETP.LT.OR P2, PT, R48.reuse, 0x4a, P2 ;  /* 0x0000004a3000780c */ /* 0x040fe40001741670 */
[----:B------:R-:W-:Y:S01]  /*d840*/  FMNMX.FTZ R28, R193, R28, !PT ;  /* 0x0000001cc11c7209 */ /* 0x000fe20007810000 */
[----:B------:R-:W-:Y:S01]  /*d850*/  MUFU.EX2 R31, R31 ;  /* 0x0000001f001f7308 */ /* 0x000fe20000000800 */
[----:B------:R-:W-:-:S02]  /*d860*/  ISETP.LT.OR P3, PT, R48, 0x51, P3 ;  /* 0x000000513000780c */ /* 0x000fc40001f61670 */
[----:B------:R-:W-:Y:S01]  /*d870*/  FSEL R189, R33, -INF , !P2 ;  /* 0xff80000021bd7808 */ /* 0x000fe20005000000 */
[----:B------:R-:W-:-:S01]  /*d880*/  FFMA.FTZ R33, R167, R8, -R52 ;  /* 0x00000008a7217223 */ /* 0x000fc20000010834 */
[C---:B------:R-:W-:Y:S02]  /*d890*/  ISETP.GT.AND P2, PT, R50.reuse, 0x51, P1 ;  /* 0x000000513200780c */ /* 0x040fe40000f44270 */
[----:B------:R-:W-:Y:S01]  /*d8a0*/  FMNMX.FTZ R30, R191, R28, !PT ;  /* 0x0000001cbf1e7209 */ /* 0x000fe20007810000 */
[----:B------:R-:W-:Y:S01]  /*d8b0*/  MUFU.EX2 R51, R51 ;  /* 0x0000003300337308 */ /* 0x000fe20000000800 */
[----:B------:R-:W-:Y:S02]  /*d8c0*/  FSEL R35, R35, -INF , !P3 ;  /* 0xff80000023237808 */ /* 0x000fe40005800000 */
[----:B------:R-:W-:Y:S02]  /*d8d0*/  ISETP.GT.AND P3, PT, R50, 0x58, P1 ;  /* 0x000000583200780c */ /* 0x000fe40000f64270 */
[----:B------:R-:W-:-:S02]  /*d8e0*/  ISETP.LT.OR P2, PT, R48, 0x52, P2 ;  /* 0x000000523000780c */ /* 0x000fc40001741670 */
[----:B------:R-:W-:Y:S01]  /*d8f0*/  FMNMX.FTZ R30, R203, R30, !PT ;  /* 0x0000001ecb1e7209 */ /* 0x000fe20007810000 */
[----:B------:R0:W-:Y:S01]  /*d900*/  MUFU.EX2 R28, R11 ;  /* 0x0000000b001c7308 */ /* 0x0001e20000000800 */
[----:B------:R-:W-:Y:S02]  /*d910*/  ISETP.LT.OR P3, PT, R48, 0x59, P3 ;  /* 0x000000593000780c */ /* 0x000fe40001f61670 */
[----:B------:R-:W-:Y:S02]  /*d920*/  FSEL R167, R36, -INF , !P2 ;  /* 0xff80000024a77808 */ /* 0x000fe40005000000 */
[----:B------:R-:W-:Y:S02]  /*d930*/  FMNMX.FTZ R30, R189, R30, !PT ;  /* 0x0000001ebd1e7209 */ /* 0x000fe40007810000 */
[----:B------:R-:W-:Y:S01]  /*d940*/  ISETP.GT.AND P2, PT, R50, 0x59, P1 ;  /* 0x000000593200780c */ /* 0x000fe20000f44270 */
[----:B------:R-:W-:Y:S01]  /*d950*/  MUFU.EX2 R33, R33 ;  /* 0x0000002100217308 */ /* 0x000fe20000000800 */
[----:B------:R-:W-:Y:S01]  /*d960*/  FSEL R37, R37, -INF , !P3 ;  /* 0xff80000025257808 */ /* 0x000fe20005800000 */
[----:B0-----:R-:W-:Y:S01]  /*d970*/  FFMA.FTZ R11, R159, R8, -R52 ;  /* 0x000000089f0b7223 */ /* 0x001fe20000010834 */
[----:B------:R-:W-:-:S02]  /*d980*/  FMNMX.FTZ R30, R35, R30, !PT ;  /* 0x0000001e231e7209 */ /* 0x000fc40007810000 */
        /* <DEDUP_REMOVED lines=8> */
[----:B------:R0:W-:Y:S01]  /*da10*/  MUFU.EX2 R30, R11 ;  /* 0x0000000b001e7308 */ /* 0x0001e20000000800 */
[----:B------:R-:W-:-:S02]  /*da20*/  FMNMX.FTZ R32, R37, R32, !PT ;  /* 0x0000002025207209 */ /* 0x000fc40007810000 */
[----:B------:R-:W-:Y:S02]  /*da30*/  FSEL R163, R39, -INF , !P3 ;  /* 0xff80000027a37808 */ /* 0x000fe40005800000 */
[----:B------:R-:W-:Y:S02]  /*da40*/  ISETP.GT.AND P3, PT, R50, 0x68, P1 ;  /* 0x000000683200780c */ /* 0x000fe40000f64270 */
[C---:B------:R-:W-:Y:S01]  /*da50*/  ISETP.LT.OR P2, PT, R48.reuse, 0x62, P2 ;  /* 0x000000623000780c */ /* 0x040fe20001741670 */
[----:B------:R1:W-:Y:S01]  /*da60*/  MUFU.EX2 R39, R34 ;  /* 0x0000002200277308 */ /* 0x0003e20000000800 */
[----:B------:R-:W-:Y:S01]  /*da70*/  FMNMX.FTZ R32, R165, R32, !PT ;  /* 0x00000020a5207209 */ /* 0x000fe20007810000 */
[-CC-:B0-----:R-:W-:Y:S01]  /*da80*/  FFMA.FTZ R11, R155, R8.reuse, -R52.reuse ;  /* 0x000000089b0b7223 */ /* 0x181fe20000010834 */
[----:B------:R-:W-:Y:S01]  /*da90*/  ISETP.LT.OR P3, PT, R48, 0x69, P3 ;  /* 0x000000693000780c */ /* 0x000fe20001f61670 */
[-CC-:B------:R-:W-:Y:S01]  /*daa0*/  FFMA.FTZ R155, R153, R8.reuse, -R52.reuse ;  /* 0x00000008999b7223 */ /* 0x180fe20000010834 */
[----:B------:R-:W-:Y:S01]  /*dab0*/  FSEL R159, R40, -INF , !P2 ;  /* 0xff800000289f7808 */ /* 0x000fe20005000000 */
[----:B------:R-:W-:Y:S01]  /*dac0*/  FFMA.FTZ R40, R81, R8, -R52 ;  /* 0x0000000851287223 */ /* 0x000fe20000010834 */
[----:B------:R-:W-:-:S02]  /*dad0*/  ISETP.GT.AND P2, PT, R50, 0x69, P1 ;  /* 0x000000693200780c */ /* 0x000fc40000f44270 */
[----:B------:R-:W-:Y:S01]  /*dae0*/  FMNMX.FTZ R32, R163, R32, !PT ;  /* 0x00000020a3207209 */ /* 0x000fe20007810000 */
[----:B------:R-:W-:Y:S01]  /*daf0*/  MUFU.EX2 R155, R155 ;  /* 0x0000009b009b7308 */ /* 0x000fe20000000800 */
[----:B------:R-:W-:Y:S02]  /*db00*/  FSEL R41, R41, -INF , !P3 ;  /* 0xff80000029297808 */ /* 0x000fe40005800000 */
[----:B------:R-:W-:Y:S02]  /*db10*/  ISETP.GT.AND P3, PT, R50, 0x70, P1 ;  /* 0x000000703200780c */ /* 0x000fe40000f64270 */
[C---:B------:R-:W-:Y:S02]  /*db20*/  ISETP.LT.OR P2, PT, R48.reuse, 0x6a, P2 ;  /* 0x0000006a3000780c */ /* 0x040fe40001741670 */
[----:B-1----:R-:W-:Y:S01]  /*db30*/  FMNMX.FTZ R34, R159, R32, !PT ;  /* 0x000000209f227209 */ /* 0x002fe20007810000 */
[----:B------:R-:W-:Y:S01]  /*db40*/  MUFU.EX2 R40, R40 ;  /* 0x0000002800287308 */ /* 0x000fe20000000800 */
[----:B------:R-:W-:-:S02]  /*db50*/  ISETP.LT.OR P3, PT, R48, 0x71, P3 ;  /* 0x000000713000780c */ /* 0x000fc40001f61670 */
[----:B------:R-:W-:Y:S02]  /*db60*/  FSEL R185, R42, -INF , !P2 ;  /* 0xff8000002ab97808 */ /* 0x000fe40005000000 */
[C---:B------:R-:W-:Y:S02]  /*db70*/  ISETP.GT.AND P2, PT, R50.reuse, 0x71, P1 ;  /* 0x000000713200780c */ /* 0x040fe40000f44270 */
[----:B------:R-:W-:Y:S01]  /*db80*/  FMNMX.FTZ R34, R41, R34, !PT ;  /* 0x0000002229227209 */ /* 0x000fe20007810000 */
[----:B------:R0:W-:Y:S01]  /*db90*/  MUFU.EX2 R32, R11 ;  /* 0x0000000b00207308 */ /* 0x0001e20000000800 */
[----:B------:R-:W-:Y:S02]  /*dba0*/  FSEL R43, R43, -INF , !P3 ;  /* 0xff8000002b2b7808 */ /* 0x000fe40005800000 */
[----:B------:R-:W-:Y:S02]  /*dbb0*/  ISETP.GT.AND P3, PT, R50, 0x78, P1 ;  /* 0x000000783200780c */ /* 0x000fe40000f64270 */
[----:B------:R-:W-:-:S02]  /*dbc0*/  ISETP.LT.OR P2, PT, R48, 0x72, P2 ;  /* 0x000000723000780c */ /* 0x000fc40001741670 */
[----:B------:R-:W-:Y:S02]  /*dbd0*/  FMNMX.FTZ R34, R185, R34, !PT ;  /* 0x00000022b9227209 */ /* 0x000fe40007810000 */
[----:B------:R-:W-:Y:S02]  /*dbe0*/  ISETP.GT.AND P1, PT, R50, 0x79, P1 ;  /* 0x000000793200780c */ /* 0x000fe40000f24270 */
[----:B------:R-:W-:Y:S02]  /*dbf0*/  ISETP.LT.OR P3, PT, R48, 0x79, P3 ;  /* 0x000000793000780c */ /* 0x000fe40001f61670 */
[----:B------:R-:W-:Y:S01]  /*dc00*/  FSEL R153, R44, -INF , !P2 ;  /* 0xff8000002c997808 */ /* 0x000fe20005000000 */
[--C-:B------:R-:W-:Y:S01]  /*dc10*/  FFMA.FTZ R44, R73, R8, -R52.reuse ;  /* 0x00000008492c7223 */ /* 0x100fe20000010834 */
[----:B------:R-:W-:Y:S01]  /*dc20*/  FMNMX.FTZ R34, R43, R34, !PT ;  /* 0x000000222b227209 */ /* 0x000fe20007810000 */
[-CC-:B------:R-:W-:Y:S01]  /*dc30*/  FFMA.FTZ R73, R83, R8.reuse, -R52.reuse ;  /* 0x0000000853497223 */ /* 0x180fe20000010834 */
[----:B------:R-:W-:Y:S01]  /*dc40*/  ISETP.LT.OR P1, PT, R48, 0x7a, P1 ;  /* 0x0000007a3000780c */ /* 0x000fe20000f21670 */
[----:B------:R-:W-:Y:S01]  /*dc50*/  FFMA.FTZ R48, R49, R8, -R52 ;  /* 0x0000000831307223 */ /* 0x000fe20000010834 */
[----:B------:R-:W-:-:S02]  /*dc60*/  FSEL R45, R45, -INF , !P3 ;  /* 0xff8000002d2d7808 */ /* 0x000fc40005800000 */
[----:B------:R-:W-:Y:S01]  /*dc70*/  FMNMX.FTZ R36, R153, R34, !PT ;  /* 0x0000002299247209 */ /* 0x000fe20007810000 */
[----:B------:R-:W-:Y:S01]  /*dc80*/  MUFU.EX2 R73, R73 ;  /* 0x0000004900497308 */ /* 0x000fe20000000800 */
[----:B------:R-:W-:Y:S02]  /*dc90*/  FSEL R77, R46, -INF , !P1 ;  /* 0xff8000002e4d7808 */ /* 0x000fe40004800000 */
[----:B------:R-:W-:-:S04]  /*dca0*/  FMNMX.FTZ R36, R45, R36, !PT ;  /* 0x000000242d247209 */ /* 0x000fc80007810000 */
[----:B0-----:R-:W-:Y:S01]  /*dcb0*/  FMNMX.FTZ R11, R77, R36, !PT ;  /* 0x000000244d0b7209 */ /* 0x001fe20007810000 */
[----:B------:R-:W-:Y:S01]  /*dcc0*/  MUFU.EX2 R34, R38 ;  /* 0x0000002600227308 */ /* 0x000fe20000000800 */
[----:B------:R-:W-:-:S01]  /*dcd0*/  FFMA.FTZ R36, R69, R8, -R52 ;  /* 0x0000000845247223 */ /* 0x000fc20000010834 */
[-CC-:B------:R-:W-:Y:S01]  /*dce0*/  FFMA.FTZ R69, R71, R8.reuse, -R52.reuse ;  /* 0x0000000847457223 */ /* 0x180fe20000010834 */
[----:B------:R-:W-:-:S01]  /*dcf0*/  FFMA.FTZ R71, R79, R8, -R52 ;  /* 0x000000084f477223 */ /* 0x000fc20000010834 */
[----:B------:R-:W0:Y:S01]  /*dd00*/  SHFL.BFLY PT, R42, R11, 0x2, 0x1f ;  /* 0x0c401f000b2a7f89 */ /* 0x000e2200000e0000 */
[----:B------:R-:W-:-:S03]  /*dd10*/  FFMA.FTZ R79, R87, R8, -R52 ;  /* 0x00000008574f7223 */ /* 0x000fc60000010834 */
[----:B------:R1:W-:Y:S08]  /*dd20*/  MUFU.EX2 R38, R44 ;  /* 0x0000002c00267308 */ /* 0x0003f00000000800 */
[----:B------:R-:W-:Y:S01]  /*dd30*/  MUFU.EX2 R36, R36 ;  /* 0x0000002400247308 */ /* 0x000fe20000000800 */
[----:B-1----:R-:W-:-:S01]  /*dd40*/  FFMA.FTZ R44, R75, R8, -R52 ;  /* 0x000000084b2c7223 */ /* 0x002fc20000010834 */
[----:B------:R-:W-:-:S05]  /*dd50*/  FSEL R75, R9, RZ, P4 ;  /* 0x000000ff094b7208 */ /* 0x000fca0002000000 */
[----:B------:R-:W-:Y:S01]  /*dd60*/  FADD.FTZ R75, -R75, R4 ;  /* 0x000000044b4b7221 */ /* 0x000fe20000010100 */
[----:B------:R-:W-:Y:S03]  /*dd70*/  MUFU.EX2 R69, R69 ;  /* 0x0000004500457308 */ /* 0x000fe60000000800 */
[----:B------:R-:W-:Y:S01]  /*dd80*/  FMUL.FTZ R49, R75, R8 ;  /* 0x000000084b317220 */ /* 0x000fe20000410000 */
[----:B0-----:R-:W-:Y:S01]  /*dd90*/  FMNMX.FTZ R46, R11, R42, !PT ;  /* 0x0000002a0b2e7209 */ /* 0x001fe20007810000 */
[----:B------:R-:W-:-:S03]  /*dda0*/  FFMA.FTZ R42, R85, R8, -R52 ;  /* 0x00000008552a7223 */ /* 0x000fc60000010834 */
        /* <DEDUP_REMOVED lines=11> */
[----:B------:R-:W-:-:S05]  /*de60*/  FSEL R4, R4, RZ, P1 ;  /* 0x000000ff04047208 */ /* 0x000fca0000800000 */
[----:B------:R-:W-:Y:S01]  /*de70*/  FFMA.FTZ R50, R59, R8, -R4 ;  /* 0x000000083b327223 */ /* 0x000fe20000010804 */
[----:B------:R-:W-:-:S01]  /*de80*/  FADD.FTZ R59, -R60, R5 ;  /* 0x000000053c3b7221 */ /* 0x000fc20000010100 */
[-CC-:B------:R-:W-:Y:S01]  /*de90*/  FFMA.FTZ R75, R26, R8.reuse, -R4.reuse ;  /* 0x000000081a4b7223 */ /* 0x180fe20000010804 */
[----:B------:R-:W-:-:S01]  /*dea0*/  FFMA.FTZ R26, R53, R8, -R4 ;  /* 0x00000008351a7223 */ /* 0x000fc20000010804 */
[-CC-:B0-----:R-:W-:Y:S01]  /*deb0*/  FFMA.FTZ R48, R55, R8.reuse, -R4.reuse ;  /* 0x0000000837307223 */ /* 0x181fe20000010804 */
[-C--:B------:R-:W-:Y:S01]  /*dec0*/  FMUL.FTZ R60, R59, R8.reuse ;  /* 0x000000083b3c7220 */ /* 0x080fe20000410000 */
[-CC-:B------:R-:W-:Y:S01]  /*ded0*/  FFMA.FTZ R53, R57, R8.reuse, -R4.reuse ;  /* 0x0000000839357223 */ /* 0x180fe20000010804 */
[----:B------:R-:W-:-:S01]  /*dee0*/  FFMA.FTZ R13, R13, R8, -R4 ;  /* 0x000000080d0d7223 */ /* 0x000fc20000010804 */
[----:B------:R-:W-:Y:S01]  /*def0*/  MUFU.EX2 R75, R75 ;  /* 0x0000004b004b7308 */ /* 0x000fe20000000800 */
[----:B------:R-:W-:-:S01]  /*df00*/  FFMA.FTZ R21, R21, R8, -R4 ;  /* 0x0000000815157223 */ /* 0x000fc20000010804 */
[----:B------:R-:W-:Y:S01]  /*df10*/  FFMA.FTZ R54, R63, R8, -R4 ;  /* 0x000000083f367223 */ /* 0x000fe20000010804 */
[----:B------:R-:W-:-:S01]  /*df20*/  FADD.FTZ R63, R25, R66 ;  /* 0x00000042193f7221 */ /* 0x000fc20000010000 */
        /* <DEDUP_REMOVED lines=24> */
[----:B------:R-:W-:-:S04]  /*e0b0*/  FFMA.FTZ R45, R45, R8, -R4 ;  /* 0x000000082d2d7223 */ /* 0x000fc80000010804 */
        /* <DEDUP_REMOVED lines=14> */
[----:B--2---:R-:W-:-:S01]  /*e1a0*/  FADD.FTZ R2, R13, R68 ;  /* 0x000000440d027221 */ /* 0x004fc20000010000 */
[----:B------:R-:W-:-:S06]  /*e1b0*/  FFMA.FTZ R68, R167, R8, -R4 ;  /* 0x00000008a7447223 */ /* 0x000fcc0000010804 */
[----:B------:R-:W2:Y:S01]  /*e1c0*/  MUFU.EX2 R54, R54 ;  /* 0x0000003600367308 */ /* 0x000ea20000000800 */
[----:B0-----:R-:W-:-:S01]  /*e1d0*/  FADD.FTZ R3, R21, R2 ;  /* 0x0000000215037221 */ /* 0x001fc20000010000 */
[----:B------:R-:W-:Y:S01]  /*e1e0*/  FADD.FTZ R2, R20, R63 ;  /* 0x0000003f14027221 */ /* 0x000fe20000010000 */
        /* <DEDUP_REMOVED lines=13> */
[----:B------:R-:W-:Y:S01]  /*e2c0*/  FADD.FTZ R81, R39, R70 ;  /* 0x0000004627517221 */ /* 0x000fe20000010000 */
[----:B------:R-:W-:-:S01]  /*e2d0*/  FFMA.FTZ R70, R159, R8, -R4 ;  /* 0x000000089f467223 */ /* 0x000fc20000010804 */
[----:B------:R-:W1:Y:S01]  /*e2e0*/  MUFU.EX2 R58, R58 ;  /* 0x0000003a003a7308 */ /* 0x000e620000000800 */
[----:B--2---:R-:W-:-:S01]  /*e2f0*/  FADD.FTZ R2, R56, R3 ;  /* 0x0000000338027221 */ /* 0x004fc20000010000 */
[----:B------:R-:W-:Y:S01]  /*e300*/  FADD.FTZ R74, R30, R81 ;  /* 0x000000511e4a7221 */ /* 0x000fe20000010000 */
[----:B------:R-:W-:-:S03]  /*e310*/  FFMA.FTZ R4, R77, R8, -R4 ;  /* 0x000000084d047223 */ /* 0x000fc60000010804 */
        /* <DEDUP_REMOVED lines=28> */
[----:B------:R1:W-:Y:S01]  /*e4e0*/  MUFU.EX2 R76, R41 ;  /* 0x00000029004c7308 */ /* 0x0003e20000000800 */
[----:B--2---:R-:W-:-:S07]  /*e4f0*/  FADD.FTZ R2, R72, R3 ;  /* 0x0000000348027221 */ /* 0x004fce0000010000 */
[----:B------:R-:W2:Y:S01]  /*e500*/  MUFU.EX2 R70, R70 ;  /* 0x0000004600467308 */ /* 0x000ea20000000800 */
[----:B-1----:R-:W-:-:S01]  /*e510*/  FADD.FTZ R41, R69, R74 ;  /* 0x0000004a45297221 */ /* 0x002fc20000010000 */
[----:B0-----:R-:W-:-:S03]  /*e520*/  FADD.FTZ R3, R63, R2 ;  /* 0x000000023f037221 */ /* 0x001fc60000010000 */
[----:B------:R-:W-:-:S03]  /*e530*/  FADD.FTZ R74, R38, R41 ;  /* 0x00000029264a7221 */ /* 0x000fc60000010000 */
[----:B------:R-:W0:Y:S01]  /*e540*/  MUFU.EX2 R185, R185 ;  /* 0x000000b900b97308 */ /* 0x000e220000000800 */
[----:B------:R-:W-:-:S04]  /*e550*/  FADD.FTZ R41, R71, R74 ;  /* 0x0000004a47297221 */ /* 0x000fc80000010000 */
[----:B------:R-:W-:-:S03]  /*e560*/  FADD.FTZ R74, R40, R41 ;  /* 0x00000029284a7221 */ /* 0x000fc60000010000 */
[----:B------:R-:W1:Y:S01]  /*e570*/  MUFU.EX2 R44, R44 ;  /* 0x0000002c002c7308 */ /* 0x000e620000000800 */
[----:B------:R-:W-:-:S01]  /*e580*/  FADD.FTZ R41, R73, R74 ;  /* 0x0000004a49297221 */ /* 0x000fc20000010000 */
[----:B--2---:R-:W-:-:S03]  /*e590*/  FADD.FTZ R3, R70, R3 ;  /* 0x0000000346037221 */ /* 0x004fc60000010000 */
[----:B------:R-:W-:Y:S01]  /*e5a0*/  FADD.FTZ R2, R42, R41 ;  /* 0x000000292a027221 */ /* 0x000fe20000010000 */
[----:B------:R-:W-:-:S02]  /*e5b0*/  FADD.FTZ R3, R76, R3 ;  /* 0x000000034c037221 */ /* 0x000fc40000010000 */
[----:B------:R-:W2:Y:S01]  /*e5c0*/  MUFU.EX2 R78, R43 ;  /* 0x0000002b004e7308 */ /* 0x000ea20000000800 */
[----:B------:R-:W-:-:S01]  /*e5d0*/  FADD.FTZ R41, R79, R2 ;  /* 0x000000024f297221 */ /* 0x000fc20000010000 */
[----:B0-----:R-:W-:-:S06]  /*e5e0*/  FADD.FTZ R3, R185, R3 ;  /* 0x00000003b9037221 */ /* 0x001fcc0000010000 */
[----:B------:R-:W0:Y:S01]  /*e5f0*/  MUFU.EX2 R80, R153 ;  /* 0x0000009900507308 */ /* 0x000e220000000800 */
[----:B-1----:R-:W-:-:S04]  /*e600*/  FADD.FTZ R2, R44, R41 ;  /* 0x000000292c027221 */ /* 0x002fc80000010000 */
[----:B------:R-:W-:-:S03]  /*e610*/  FADD.FTZ R41, R51, R2 ;  /* 0x0000000233297221 */ /* 0x000fc60000010000 */
[----:B------:R-:W1:Y:S01]  /*e620*/  MUFU.EX2 R82, R45 ;  /* 0x0000002d00527308 */ /* 0x000e620000000800 */
[----:B--2---:R-:W-:-:S01]  /*e630*/  FADD.FTZ R3, R78, R3 ;  /* 0x000000034e037221 */ /* 0x004fc20000010000 */
[----:B------:R-:W-:-:S06]  /*e640*/  FADD.FTZ R2, R46, R41 ;  /* 0x000000292e027221 */ /* 0x000fcc0000010000 */
[----:B------:R-:W2:Y:S01]  /*e650*/  MUFU.EX2 R43, R4 ;  /* 0x00000004002b7308 */ /* 0x000ea20000000800 */
[----:B0-----:R-:W-:-:S04]  /*e660*/  FADD.FTZ R3, R80, R3 ;  /* 0x0000000350037221 */ /* 0x001fc80000010000 */
[----:B-1----:R-:W-:Y:S01]  /*e670*/  FADD.FTZ R41, R82, R3 ;  /* 0x0000000352297221 */ /* 0x002fe20000010000 */
[----:B------:R-:W-:-:S03]  /*e680*/  FADD.FTZ R3, R47, R2 ;  /* 0x000000022f037221 */ /* 0x000fc60000010000 */
[----:B--2---:R-:W-:Y:S01]  /*e690*/  FADD.FTZ R2, R43, R41 ;  /* 0x000000292b027221 */ /* 0x004fe20000010000 */
[----:B------:R-:W-:Y:S06]  /*e6a0*/  @!P0 BRA `(.L_x_1343) ;  /* 0x0000000000048947 */ /* 0x000fec0003800000 */
[----:B------:R-:W-:Y:S01]  /*e6b0*/  BPT.TRAP 0x1 ;  /* 0x000000040000795c */ /* 0x000fe20000300000 */
.L_x_1343:
[----:B------:R-:W-:Y:S01]  /*e6c0*/  ULEA UR4, UR4, UR38, 0x3 ;  /* 0x0000002604047291 */ /* 0x000fe2000f8e183f */
[----:B------:R-:W-:Y:S01]  /*e6d0*/  ISETP.GT.AND P1, PT, R7, R170, PT ;  /* 0x000000aa0700720c */ /* 0x000fe20003f24270 */
[----:B------:R-:W-:Y:S01]  /*e6e0*/  UMOV UR5, UR37 ;  /* 0x0000002500057c82 */ /* 0x000fe20008000000 */
[----:B------:R-:W-:Y:S01]  /*e6f0*/  F2FP.SATFINITE.E4M3.F32.PACK_AB_MERGE_C R14, R29, R14, RZ ;  /* 0x0000000e1d0e723e */ /* 0x000fe200048070ff */
[----:B------:R-:W-:Y:S01]  /*e700*/  UIADD3 UR4, UR4, 0x22860, URZ ;  /* 0x0002286004047890 */ /* 0x000fe2000fffe03f */
[----:B------:R-:W-:Y:S01]  /*e710*/  F2FP.SATFINITE.E4M3.F32.PACK_AB_MERGE_C R5, R62, R5, RZ ;  /* 0x000000053e05723e */ /* 0x000fe200048070ff */
[-C--:B------:R-:W-:Y:S01]  /*e720*/  FMUL.FTZ R88, R88, R49.reuse ;  /* 0x0000003158587220 */ /* 0x080fe20000410000 */
        /* <DEDUP_REMOVED lines=13> */
[----:B------:R-:W-:Y:S01]  /*e800*/  UMOV UR4, UR36 ;  /* 0x0000002400047c82 */ /* 0x000fe20008000000 */
        /* <DEDUP_REMOVED lines=86> */
.L_x_1325:
[----:B------:R-:W-:Y:S06]  /*ed70*/  BAR.ARV 0x8, 0x180 ;  /* 0x0206000000007b1d */ /* 0x000fec0000002000 */
[----:B------:R-:W-:Y:S05]  /*ed80*/  @!P0 BRA `(.L_x_1345) ;  /* 0x0000000000048947 */ /* 0x000fea0003800000 */
[----:B------:R-:W-:Y:S01]  /*ed90*/  BPT.TRAP 0x1 ;  /* 0x000000040000795c */ /* 0x000fe20000300000 */
.L_x_1345:
[----:B------:R-:W-:Y:S01]  /*eda0*/  ULEA UR5, UR36, UR38, 0x3 ;  /* 0x0000002624057291 */ /* 0x000fe2000f8e183f */
[----:B------:R-:W-:-:S05]  /*edb0*/  IMAD.U32 R0, RZ, RZ, UR37 ;  /* 0x00000025ff007e24 */ /* 0x000fca000f8e00ff */
[----:B------:R-:W-:-:S04]  /*edc0*/  SHF.L.U32 R0, R0, 0x1f, RZ ;  /* 0x0000001f00007819 */ /* 0x000fc800000006ff */
[----:B------:R0:W1:Y:S01]  /*edd0*/  SYNCS.PHASECHK.TRANS64.TRYWAIT P1, [UR5+0x22850], R0 ;  /* 0x02285000ff0075a7 */ /* 0x0000620008020145 */
[----:B------:R-:W-:Y:S05]  /*ede0*/  @!P0 BRA `(.L_x_1346) ;  /* 0x0000000000048947 */ /* 0x000fea0003800000 */
[----:B------:R-:W-:Y:S01]  /*edf0*/  BPT.TRAP 0x1 ;  /* 0x000000040000795c */ /* 0x000fe20000300000 */
.L_x_1346:
[----:B-1----:R-:W-:Y:S05]  /*ee00*/  @P1 BRA `(.L_x_1347) ;  /* 0x0000000000081947 */ /* 0x002fea0003800000 */
[----:B------:R-:W1:Y:S02]  /*ee10*/  SYNCS.PHASECHK.TRANS64.TRYWAIT P1, [UR5+0x22850], R0 ;  /* 0x02285000ff0075a7 */ /* 0x000e640008020145 */
[----:B-1----:R-:W-:Y:S05]  /*ee20*/  @!P1 BRA `(.L_x_1348) ;  /* 0x0000009400049947 */ /* 0x002fea0003800000 */
.L_x_1347:
        /* <DEDUP_REMOVED lines=77> */
.L_x_1349:
        /* <DEDUP_REMOVED lines=74> */
.L_x_1271:
[----:B------:R-:W0:Y:S01]  /*f7a0*/  S2R R4, SR_CgaCtaId ;  /* 0x0000000000047919 */ /* 0x000e220000008800 */
[----:B------:R-:W-:Y:S01]  /*f7b0*/  MOV R3, 0x400 ;  /* 0x0000040000037802 */ /* 0x000fe20000000f00 */
[----:B------:R-:W-:Y:S01]  /*f7c0*/  BSSY B0, `(.L_x_1350) ;  /* 0x000025d000007945 */ /* 0x000fe20003800000 */
[----:B------:R-:W-:Y:S02]  /*f7d0*/  BAR.SYNC.DEFER_BLOCKING 0x5, 0x180 ;  /* 0x0146000000007b1d */ /* 0x000fe40000010000 */
[----:B0-----:R-:W-:-:S05]  /*f7e0*/  LEA R3, R4, R3, 0x18 ;  /* 0x0000000304037211 */ /* 0x001fca00078ec0ff */
[----:B------:R0:W1:Y:S01]  /*f7f0*/  LDS.128 R20, [R3+0x228d0] ;  /* 0x0228d00003147984 */ /* 0x0000620000000c00 */
[----:B------:R-:W-:Y:S06]  /*f800*/  BAR.ARV 0x4, 0x180 ;  /* 0x0106000000007b1d */ /* 0x000fec0000002000 */
[----:B------:R-:W-:Y:S05]  /*f810*/  @P0 BRA `(.L_x_1351) ;  /* 0x0000001800ac0947 */ /* 0x000fea0003800000 */
[----:B------:R-:W2:Y:S01]  /*f820*/  S2R R16, SR_TID.X ;  /* 0x0000000000107919 */ /* 0x000ea20000002100 */
[----:B------:R-:W-:Y:S01]  /*f830*/  ULDC.64 UR4, c[0x4][0x40] ;  /* 0x0100100000047ab9 */ /* 0x000fe20000000a00 */
[----:B--2---:R-:W-:-:S05]  /*f840*/  IMAD.SHL.U32 R4, R16, 0x4, RZ ;  /* 0x0000000410047824 */ /* 0x004fca00078e00ff */
[----:B------:R-:W-:-:S04]  /*f850*/  LOP3.LUT R4, R4, 0xc, RZ, 0xc0, !PT ;  /* 0x0000000c04047812 */ /* 0x000fc800078ec0ff */
[----:B------:R-:W-:-:S05]  /*f860*/  IADD3 R4, P0, R4, UR4, RZ ;  /* 0x0000000404047c10 */ /* 0x000fca000ff1e0ff */
[----:B------:R-:W-:-:S05]  /*f870*/  IMAD.X R5, RZ, RZ, UR5, P0 ;  /* 0x00000005ff057e24 */ /* 0x000fca00080e06ff */
[----:B-1----:R1:W2:Y:S01]  /*f880*/  LDG.E.CONSTANT R20, desc[UR44][R4.64] ;  /* 0x0000002c04147981 */ /* 0x0022a2000c1e9900 */
[----:B------:R-:W-:Y:S02]  /*f890*/  F2FP.BF16.F32.PACK_AB R150, R150, R7 ;  /* 0x000000079696723e */ /* 0x000fe400000010ff */
[----:B------:R-:W-:Y:S02]  /*f8a0*/  F2FP.BF16.F32.PACK_AB R151, R151, R6 ;  /* 0x000000069797723e */ /* 0x000fe400000010ff */
[----:B------:R-:W-:Y:S02]  /*f8b0*/  F2FP.BF16.F32.PACK_AB R44, R93, R44 ;  /* 0x0000002c5d2c723e */ /* 0x000fe400000010ff */
[----:B------:R-:W-:Y:S02]  /*f8c0*/  F2FP.BF16.F32.PACK_AB R11, R142, R11 ;  /* 0x0000000b8e0b723e */ /* 0x000fe400000010ff */
[----:B------:R-:W-:Y:S02]  /*f8d0*/  F2FP.BF16.F32.PACK_AB R10, R143, R10 ;  /* 0x0000000a8f0a723e */ /* 0x000fe400000010ff */
[----:B-1----:R-:W-:-:S02]  /*f8e0*/  LOP3.LUT P0, R4, R16, 0x3, RZ, 0xc0, !PT ;  /* 0x0000000310047812 */ /* 0x002fc4000780c0ff */
[----:B------:R-:W1:Y:S01]  /*f8f0*/  S2R R16, SR_SWINHI ;  /* 0x0000000000107919 */ /* 0x000e620000002f00 */
[----:B------:R-:W-:Y:S02]  /*f900*/  F2FP.BF16.F32.PACK_AB R9, R148, R9 ;  /* 0x000000099409723e */ /* 0x000fe400000010ff */
[----:B------:R-:W-:Y:S02]  /*f910*/  ISETP.EQ.OR P0, PT, R4, 0x3, !P0 ;  /* 0x000000030400780c */ /* 0x000fe40004702670 */
[----:B------:R-:W-:Y:S02]  /*f920*/  F2FP.BF16.F32.PACK_AB R8, R149, R8 ;  /* 0x000000089508723e */ /* 0x000fe400000010ff */
[----:B------:R-:W-:Y:S02]  /*f930*/  SEL R85, R11, R10, P0 ;  /* 0x0000000a0b557207 */ /* 0x000fe40000000000 */
[----:B------:R-:W-:Y:S02]  /*f940*/  SEL R87, R10, R11, P0 ;  /* 0x0000000b0a577207 */ /* 0x000fe40000000000 */
        /* <DEDUP_REMOVED lines=8> */
[----:B------:R-:W-:Y:S02]  /*f9d0*/  SEL R65, R9, R8, P0 ;  /* 0x0000000809417207 */ /* 0x000fe40000000000 */
[----:B------:R-:W-:Y:S02]  /*f9e0*/  SEL R67, R8, R9, P0 ;  /* 0x0000000908437207 */ /* 0x000fe40000000000 */
[----:B------:R-:W-:Y:S02]  /*f9f0*/  F2FP.BF16.F32.PACK_AB R27, R126, R27 ;  /* 0x0000001b7e1b723e */ /* 0x000fe400000010ff */
[----:B------:R-:W-:Y:S02]  /*fa00*/  MOV R4, R3 ;  /* 0x0000000300047202 */ /* 0x000fe40000000f00 */
[----:B-1----:R-:W-:-:S02]  /*fa10*/  MOV R5, R16 ;  /* 0x0000001000057202 */ /* 0x002fc40000000f00 */
[----:B------:R-:W-:Y:S02]  /*fa20*/  F2FP.BF16.F32.PACK_AB R26, R127, R26 ;  /* 0x0000001a7f1a723e */ /* 0x000fe400000010ff */
[----:B------:R-:W-:Y:S01]  /*fa30*/  SEL R57, R25, R24, P0 ;  /* 0x0000001819397207 */ /* 0x000fe20000000000 */
[----:B------:R-:W-:Y:S01]  /*fa40*/  IMAD.WIDE R6, R181, 0x2, R4 ;  /* 0x00000002b5067825 */ /* 0x000fe200078e0204 */
[----:B------:R-:W-:Y:S02]  /*fa50*/  SEL R59, R24, R25, P0 ;  /* 0x00000019183b7207 */ /* 0x000fe40000000000 */
[----:B------:R-:W-:Y:S02]  /*fa60*/  SEL R61, R13, R12, P0 ;  /* 0x0000000c0d3d7207 */ /* 0x000fe40000000000 */
[C---:B------:R-:W-:Y:S02]  /*fa70*/  IADD3 R93, P1, R6.reuse, 0x40, RZ ;  /* 0x00000040065d7810 */ /* 0x040fe40007f3e0ff */
[----:B------:R-:W-:-:S02]  /*fa80*/  IADD3 R95, P2, R6, 0x60, RZ ;  /* 0x00000060065f7810 */ /* 0x000fc40007f5e0ff */
[----:B------:R-:W-:Y:S01]  /*fa90*/  LOP3.LUT R10, R93, 0x380, RZ, 0xc0, !PT ;  /* 0x000003805d0a7812 */ /* 0x000fe200078ec0ff */
[--C-:B------:R-:W-:Y:S01]  /*faa0*/  IMAD.X R25, RZ, RZ, R7.reuse, P1 ;  /* 0x000000ffff197224 */ /* 0x100fe200008e0607 */
[----:B------:R-:W-:Y:S01]  /*fab0*/  IADD3 R99, P4, R6, 0x4020, RZ ;  /* 0x0000402006637810 */ /* 0x000fe20007f9e0ff */
[----:B------:R-:W-:Y:S01]  /*fac0*/  IMAD.X R17, RZ, RZ, R7, P2 ;  /* 0x000000ffff117224 */ /* 0x000fe200010e0607 */
[----:B------:R-:W-:Y:S02]  /*fad0*/  SHF.R.U64 R10, R10, 0x3, RZ ;  /* 0x000000030a0a7819 */ /* 0x000fe400000012ff */
[C---:B------:R-:W-:Y:S02]  /*fae0*/  LOP3.LUT R9, R6.reuse, 0x380, RZ, 0xc0, !PT ;  /* 0x0000038006097812 */ /* 0x040fe400078ec0ff */
[C---:B------:R-:W-:Y:S02]  /*faf0*/  IADD3 R91, P6, R6.reuse, 0x20, RZ ;  /* 0x00000020065b7810 */ /* 0x040fe40007fde0ff */
[----:B------:R-:W-:-:S02]  /*fb00*/  IADD3 R101, P5, R6, 0x4040, RZ ;  /* 0x0000404006657810 */ /* 0x000fc40007fbe0ff */
[----:B------:R-:W-:Y:S01]  /*fb10*/  SEL R63, R12, R13, P0 ;  /* 0x0000000d0c3f7207 */ /* 0x000fe20000000000 */
[--C-:B------:R-:W-:Y:S01]  /*fb20*/  IMAD.X R13, RZ, RZ, R7.reuse, P4 ;  /* 0x000000ffff0d7224 */ /* 0x100fe200020e0607 */
[----:B------:R-:W-:Y:S01]  /*fb30*/  SEL R55, R29, R28, P0 ;  /* 0x0000001c1d377207 */ /* 0x000fe20000000000 */
[----:B------:R-:W-:Y:S01]  /*fb40*/  IMAD.X R11, RZ, RZ, R7, P5 ;  /* 0x000000ffff0b7224 */ /* 0x000fe200028e0607 */
[----:B------:R-:W-:Y:S02]  /*fb50*/  LOP3.LUT R12, R95, 0x380, RZ, 0xc0, !PT ;  /* 0x000003805f0c7812 */ /* 0x000fe400078ec0ff */
[----:B------:R-:W-:Y:S02]  /*fb60*/  LOP3.LUT R24, R10, R93, RZ, 0x3c, !PT ;  /* 0x0000005d0a187212 */ /* 0x000fe400078e3cff */
[----:B------:R-:W-:Y:S02]  /*fb70*/  SEL R29, R28, R29, P0 ;  /* 0x0000001d1c1d7207 */ /* 0x000fe40000000000 */
[----:B------:R-:W-:-:S02]  /*fb80*/  LOP3.LUT R10, R99, 0x380, RZ, 0xc0, !PT ;  /* 0x00000380630a7812 */ /* 0x000fc400078ec0ff */
[----:B------:R-:W-:Y:S02]  /*fb90*/  SEL R77, R27, R26, P0 ;  /* 0x0000001a1b4d7207 */ /* 0x000fe40000000000 */
[----:B------:R-:W-:Y:S01]  /*fba0*/  SEL R79, R26, R27, P0 ;  /* 0x0000001b1a4f7207 */ /* 0x000fe20000000000 */
[----:B------:R-:W-:Y:S01]  /*fbb0*/  IMAD.X R27, RZ, RZ, R7, P6 ;  /* 0x000000ffff1b7224 */ /* 0x000fe200030e0607 */
[----:B------:R-:W-:Y:S02]  /*fbc0*/  SHF.R.U64 R9, R9, 0x3, RZ ;  /* 0x0000000309097819 */ /* 0x000fe400000012ff */
[----:B------:R-:W-:Y:S02]  /*fbd0*/  LOP3.LUT R28, R101, 0x380, RZ, 0xc0, !PT ;  /* 0x00000380651c7812 */ /* 0x000fe400078ec0ff */
[----:B------:R-:W-:Y:S02]  /*fbe0*/  F2FP.BF16.F32.PACK_AB R38, R103, R38 ;  /* 0x000000266726723e */ /* 0x000fe400000010ff */
[----:B------:R-:W-:-:S02]  /*fbf0*/  F2FP.BF16.F32.PACK_AB R15, R134, R15 ;  /* 0x0000000f860f723e */ /* 0x000fc400000010ff */
[----:B------:R-:W-:Y:S02]  /*fc00*/  F2FP.BF16.F32.PACK_AB R14, R135, R14 ;  /* 0x0000000e870e723e */ /* 0x000fe400000010ff */
[C---:B------:R-:W-:Y:S02]  /*fc10*/  IADD3 R97, P3, R6.reuse, 0x4000, RZ ;  /* 0x0000400006617810 */ /* 0x040fe40007f7e0ff */
[----:B------:R-:W-:Y:S02]  /*fc20*/  IADD3 R103, P6, R6, 0x4060, RZ ;  /* 0x0000406006677810 */ /* 0x000fe40007fde0ff */
[----:B------:R-:W-:Y:S02]  /*fc30*/  SHF.R.U64 R12, R12, 0x3, RZ ;  /* 0x000000030c0c7819 */ /* 0x000fe400000012ff */
[----:B------:R-:W-:Y:S02]  /*fc40*/  SHF.R.U64 R10, R10, 0x3, RZ ;  /* 0x000000030a0a7819 */ /* 0x000fe400000012ff */
[----:B------:R-:W-:-:S02]  /*fc50*/  F2FP.BF16.F32.PACK_AB R45, R92, R45 ;  /* 0x0000002d5c2d723e */ /* 0x000fc400000010ff */
[----:B------:R-:W-:Y:S01]  /*fc60*/  LOP3.LUT R6, R9, R6, RZ, 0x3c, !PT ;  /* 0x0000000609067212 */ /* 0x000fe200078e3cff */
[--C-:B------:R-:W-:Y:S01]  /*fc70*/  IMAD.X R9, RZ, RZ, R7.reuse, P6 ;  /* 0x000000ffff097224 */ /* 0x100fe200030e0607 */
[----:B------:R-:W-:Y:S02]  /*fc80*/  SHF.R.U64 R28, R28, 0x3, RZ ;  /* 0x000000031c1c7819 */ /* 0x000fe400000012ff */
[----:B------:R-:W-:Y:S02]  /*fc90*/  F2FP.BF16.F32.PACK_AB R43, R94, R43 ;  /* 0x0000002b5e2b723e */ /* 0x000fe400000010ff */
[----:B------:R-:W-:Y:S02]  /*fca0*/  SEL R81, R15, R14, P0 ;  /* 0x0000000e0f517207 */ /* 0x000fe40000000000 */
[----:B------:R-:W-:Y:S01]  /*fcb0*/  SEL R83, R14, R15, P0 ;  /* 0x0000000f0e537207 */ /* 0x000fe20000000000 */
[----:B------:R-:W-:Y:S01]  /*fcc0*/  IMAD.X R15, RZ, RZ, R7, P3 ;  /* 0x000000ffff0f7224 */ /* 0x000fe200018e0607 */
[----:B------:R-:W-:-:S02]  /*fcd0*/  LOP3.LUT R16, R12, R95, RZ, 0x3c, !PT ;  /* 0x0000005f0c107212 */ /* 0x000fc400078e3cff */
[----:B------:R-:W-:Y:S02]  /*fce0*/  LOP3.LUT R12, R10, R99, RZ, 0x3c, !PT ;  /* 0x000000630a0c7212 */ /* 0x000fe400078e3cff */
[----:B------:R-:W-:Y:S02]  /*fcf0*/  SEL R47, R45, R44, P0 ;  /* 0x0000002c2d2f7207 */ /* 0x000fe40000000000 */
[----:B------:R-:W-:Y:S02]  /*fd00*/  LOP3.LUT R10, R28, R101, RZ, 0x3c, !PT ;  /* 0x000000651c0a7212 */ /* 0x000fe400078e3cff */
[----:B------:R-:W-:Y:S02]  /*fd10*/  MOV R7, R6 ;  /* 0x0000000600077202 */ /* 0x000fe40000000f00 */
[----:B------:R-:W-:Y:S02]  /*fd20*/  SEL R45, R44, R45, P0 ;  /* 0x0000002d2c2d7207 */ /* 0x000fe40000000000 */
[----:B------:R-:W-:-:S02]  /*fd30*/  SEL R69, R43, R42, P0 ;  /* 0x0000002a2b457207 */ /* 0x000fc40000000000 */
[----:B------:R-:W-:Y:S02]  /*fd40*/  SEL R43, R42, R43, P0 ;  /* 0x0000002b2a2b7207 */ /* 0x000fe40000000000 */
[----:B------:R-:W-:Y:S02]  /*fd50*/  MOV R56, R10 ;  /* 0x0000000a00387202 */ /* 0x000fe40000000f00 */
[----:B------:R-:W-:Y:S02]  /*fd60*/  MOV R58, R12 ;  /* 0x0000000c003a7202 */ /* 0x000fe40000000f00 */
[----:B------:R-:W-:Y:S02]  /*fd70*/  LOP3.LUT R8, R91, 0x380, RZ, 0xc0, !PT ;  /* 0x000003805b087812 */ /* 0x000fe400078ec0ff */
[----:B------:R-:W-:Y:S02]  /*fd80*/  F2FP.BF16.F32.PACK_AB R31, R118, R31 ;  /* 0x0000001f761f723e */ /* 0x000fe400000010ff */
[----:B------:R-:W-:-:S02]  /*fd90*/  F2FP.BF16.F32.PACK_AB R30, R119, R30 ;  /* 0x0000001e771e723e */ /* 0x000fc400000010ff */
[----:B------:R-:W-:Y:S02]  /*fda0*/  SHF.R.U64 R8, R8, 0x3, RZ ;  /* 0x0000000308087819 */ /* 0x000fe400000012ff */
[----:B------:R-:W-:Y:S02]  /*fdb0*/  SEL R75, R31, R30, P0 ;  /* 0x0000001e1f4b7207 */ /* 0x000fe40000000000 */
[----:B------:R-:W-:Y:S02]  /*fdc0*/  LOP3.LUT R26, R8, R91, RZ, 0x3c, !PT ;  /* 0x0000005b081a7212 */ /* 0x000fe400078e3cff */
[----:B------:R-:W-:Y:S02]  /*fdd0*/  SEL R31, R30, R31, P0 ;  /* 0x0000001f1e1f7207 */ /* 0x000fe40000000000 */
[----:B------:R-:W-:Y:S02]  /*fde0*/  LOP3.LUT R8, R97, 0x380, RZ, 0xc0, !PT ;  /* 0x0000038061087812 */ /* 0x000fe400078ec0ff */
[----:B------:R-:W-:-:S02]  /*fdf0*/  LOP3.LUT R30, R103, 0x380, RZ, 0xc0, !PT ;  /* 0x00000380671e7812 */ /* 0x000fc400078ec0ff */
[----:B------:R-:W-:Y:S02]  /*fe00*/  SHF.R.U64 R8, R8, 0x3, RZ ;  /* 0x0000000308087819 */ /* 0x000fe400000012ff */
[----:B------:R-:W-:Y:S02]  /*fe10*/  SHF.R.U64 R30, R30, 0x3, RZ ;  /* 0x000000031e1e7819 */ /* 0x000fe400000012ff */
[----:B------:R-:W-:Y:S02]  /*fe20*/  LOP3.LUT R14, R8, R97, RZ, 0x3c, !PT ;  /* 0x00000061080e7212 */ /* 0x000fe400078e3cff */
        /* <DEDUP_REMOVED lines=8> */
[----:B------:R-:W-:-:S02]  /*feb0*/  LOP3.LUT R8, R30, R103, RZ, 0x3c, !PT ;  /* 0x000000671e087212 */ /* 0x000fc400078e3cff */
[----:B------:R-:W-:Y:S02]  /*fec0*/  MOV R62, R16 ;  /* 0x00000010003e7202 */ /* 0x000fe40000000f00 */
[----:B------:R-:W-:Y:S02]  /*fed0*/  SEL R49, R41, R40, P0 ;  /* 0x0000002829317207 */ /* 0x000fe40000000000 */
[----:B------:R-:W-:Y:S02]  /*fee0*/  SEL R51, R37, R36, P0 ;  /* 0x0000002425337207 */ /* 0x000fe40000000000 */
[----:B------:R-:W-:Y:S02]  /*fef0*/  SEL R53, R33, R32, P0 ;  /* 0x0000002021357207 */ /* 0x000fe40000000000 */
[----:B------:R-:W-:Y:S02]  /*ff00*/  SEL R71, R39, R38, P0 ;  /* 0x0000002627477207 */ /* 0x000fe40000000000 */
[----:B------:R-:W-:-:S02]  /*ff10*/  SEL R73, R35, R34, P0 ;  /* 0x0000002223497207 */ /* 0x000fc40000000000 */
[----:B------:R-:W-:Y:S02]  /*ff20*/  SEL R89, R150, R151, P0 ;  /* 0x0000009796597207 */ /* 0x000fe40000000000 */
[----:B------:R-:W-:Y:S02]  /*ff30*/  MOV R17, R8 ;  /* 0x0000000800117202 */ /* 0x000fe40000000f00 */
[----:B------:R-:W-:Y:S02]  /*ff40*/  SEL R41, R40, R41, P0 ;  /* 0x0000002928297207 */ /* 0x000fe40000000000 */
[----:B------:R-:W-:Y:S02]  /*ff50*/  SEL R37, R36, R37, P0 ;  /* 0x0000002524257207 */ /* 0x000fe40000000000 */
[----:B------:R-:W-:Y:S02]  /*ff60*/  SEL R33, R32, R33, P0 ;  /* 0x0000002120217207 */ /* 0x000fe40000000000 */
[----:B------:R-:W-:-:S02]  /*ff70*/  SEL R39, R38, R39, P0 ;  /* 0x0000002726277207 */ /* 0x000fc40000000000 */
[----:B------:R-:W-:Y:S02]  /*ff80*/  SEL R35, R34, R35, P0 ;  /* 0x0000002322237207 */ /* 0x000fe40000000000 */
[----:B------:R-:W-:Y:S02]  /*ff90*/  SEL R151, R151, R150, P0 ;  /* 0x0000009697977207 */ /* 0x000fe40000000000 */
[----:B------:R-:W-:Y:S02]  /*ffa0*/  MOV R50, R26 ;  /* 0x0000001a00327202 */ /* 0x000fe40000000f00 */
[----:B------:R-:W-:Y:S02]  /*ffb0*/  MOV R60, R14 ;  /* 0x0000000e003c7202 */ /* 0x000fe40000000f00 */
[----:B------:R-:W-:Y:S02]  /*ffc0*/  MOV R64, R24 ;  /* 0x0000001800407202 */ /* 0x000fe40000000f00 */
[----:B--2---:R-:W-:Y:S01]  /*ffd0*/  LOP3.LUT R6, R20, 0x2, RZ, 0x3c, !PT ;  /* 0x0000000214067812 */ /* 0x004fe200078e3cff */
[----:B------:R-:W-:Y:S04]  /*ffe0*/  SHFL.IDX PT, R47, R47, R20, 0x1c1f ;  /* 0x001c1f142f2f7589 */ /* 0x000fe800000e0000 */
[----:B------:R-:W1:Y:S04]  /*fff0*/  SHFL.IDX PT, R10, R45, R6, 0x1c1f ;  /* 0x001c1f062d0a7589 */ /* 0x000e6800000e0000 */
[----:B------:R-:W-:Y:S04]  /*10000*/  SHFL.IDX PT, R69, R69, R20, 0x1c1f ;  /* 0x001c1f1445457589 */ /* 0x000fe800000e0000 */
[----:B------:R-:W2:Y:S04]  /*10010*/  SHFL.IDX PT, R12, R43, R6, 0x1c1f ;  /* 0x001c1f062b0c7589 */ /* 0x000ea800000e0000 */
[----:B------:R-:W-:Y:S04]  /*10020*/  SHFL.IDX PT, R49, R49, R20, 0x1c1f ;  /* 0x001c1f1431317589 */ /* 0x000fe800000e0000 */
[----:B------:R-:W-:Y:S04]  /*10030*/  SHFL.IDX PT, R51, R51, R20, 0x1c1f ;  /* 0x001c1f1433337589 */ /* 0x000fe800000e0000 */
[----:B------:R-:W-:Y:S01]  /*10040*/  SHFL.IDX PT, R53, R53, R20, 0x1c1f ;  /* 0x001c1f1435357589 */ /* 0x000fe200000e0000 */
[----:B-1----:R-:W-:-:S03]  /*10050*/  SEL R8, R47, R10, P0 ;  /* 0x0000000a2f087207 */ /* 0x002fc60000000000 */
[----:B------:R-:W-:Y:S01]  /*10060*/  SHFL.IDX PT, R55, R55, R20, 0x1c1f ;  /* 0x001c1f1437377589 */ /* 0x000fe200000e0000 */
[----:B------:R-:W-:-:S03]  /*10070*/  SEL R10, R10, R47, P0 ;  /* 0x0000002f0a0a7207 */ /* 0x000fc60000000000 */
[----:B------:R-:W-:Y:S01]  /*10080*/  SHFL.IDX PT, R57, R57, R20, 0x1c1f ;  /* 0x001c1f1439397589 */ /* 0x000fe200000e0000 */
[----:B--2---:R-:W-:-:S03]  /*10090*/  SEL R9, R69, R12, P0 ;  /* 0x0000000c45097207 */ /* 0x004fc60000000000 */
[----:B------:R-:W-:Y:S01]  /*100a0*/  SHFL.IDX PT, R61, R61, R20, 0x1c1f ;  /* 0x001c1f143d3d7589 */ /* 0x000fe200000e0000 */
[----:B------:R-:W-:Y:S02]  /*100b0*/  SEL R11, R12, R69, P0 ;  /* 0x000000450c0b7207 */ /* 0x000fe40000000000 */
[----:B------:R-:W1:Y:S08]  /*100c0*/  LDC.64 R68, c[0x0][0xc00] ;  /* 0x00030000ff447b82 */ /* 0x000e700000000a00 */
[----:B------:R-:W-:Y:S06]  /*100d0*/  BAR.SYNC.DEFER_BLOCKING 0x1, 0x100 ;  /* 0x0044000000007b1d */ /* 0x000fec0000010000 */
[----:B------:R-:W-:Y:S04]  /*100e0*/  SHFL.IDX PT, R65, R65, R20, 0x1c1f ;  /* 0x001c1f1441417589 */ /* 0x000fe800000e0000 */
[----:B------:R-:W-:Y:S04]  /*100f0*/  SHFL.IDX PT, R71, R71, R20, 0x1c1f ;  /* 0x001c1f1447477589 */ /* 0x000fe800000e0000 */
[----:B------:R-:W-:Y:S04]  /*10100*/  SHFL.IDX PT, R73, R73, R20, 0x1c1f ;  /* 0x001c1f1449497589 */ /* 0x000fe800000e0000 */
[----:B------:R-:W-:Y:S01]  /*10110*/  SHFL.IDX PT, R75, R75, R20, 0x1c1f ;  /* 0x001c1f144b4b7589 */ /* 0x000fe200000e0000 */
[----:B-1----:R-:W-:-:S03]  /*10120*/  ISETP.NE.U32.AND P2, PT, R68, RZ, PT ;  /* 0x000000ff4400720c */ /* 0x002fc60003f45070 */
[----:B------:R-:W-:Y:S01]  /*10130*/  SHFL.IDX PT, R77, R77, R20, 0x1c1f ;  /* 0x001c1f144d4d7589 */ /* 0x000fe200000e0000 */
[----:B------:R-:W-:-:S03]  /*10140*/  ISETP.NE.AND.EX P2, PT, R69, RZ, PT, P2 ;  /* 0x000000ff4500720c */ /* 0x000fc60003f45320 */
[----:B------:R-:W-:Y:S04]  /*10150*/  SHFL.IDX PT, R81, R81, R20, 0x1c1f ;  /* 0x001c1f1451517589 */ /* 0x000fe800000e0000 */
[----:B------:R-:W-:Y:S04]  /*10160*/  SHFL.IDX PT, R85, R85, R20, 0x1c1f ;  /* 0x001c1f1455557589 */ /* 0x000fe800000e0000 */
[----:B------:R-:W-:Y:S04]  /*10170*/  SHFL.IDX PT, R89, R89, R20, 0x1c1f ;  /* 0x001c1f1459597589 */ /* 0x000fe800000e0000 */
[----:B------:R-:W1:Y:S04]  /*10180*/  SHFL.IDX PT, R14, R41, R6, 0x1c1f ;  /* 0x001c1f06290e7589 */ /* 0x000e6800000e0000 */
[----:B------:R-:W2:Y:S04]  /*10190*/  SHFL.IDX PT, R26, R37, R6, 0x1c1f ;  /* 0x001c1f06251a7589 */ /* 0x000ea800000e0000 */
[----:B------:R-:W3:Y:S04]  /*101a0*/  SHFL.IDX PT, R30, R33, R6, 0x1c1f ;  /* 0x001c1f06211e7589 */ /* 0x000ee800000e0000 */
[----:B------:R-:W4:Y:S04]  /*101b0*/  SHFL.IDX PT, R34, R29, R6, 0x1c1f ;  /* 0x001c1f061d227589 */ /* 0x000f2800000e0000 */
[----:B------:R-:W0:Y:S04]  /*101c0*/  SHFL.IDX PT, R36, R39, R6, 0x1c1f ;  /* 0x001c1f0627247589 */ /* 0x000e2800000e0000 */
[----:B------:R-:W0:Y:S04]  /*101d0*/  SHFL.IDX PT, R38, R35, R6, 0x1c1f ;  /* 0x001c1f0623267589 */ /* 0x000e2800000e0000 */
[----:B------:R-:W0:Y:S01]  /*101e0*/  SHFL.IDX PT, R40, R31, R6, 0x1c1f ;  /* 0x001c1f061f287589 */ /* 0x000e2200000e0000 */
[----:B-1----:R-:W-:-:S02]  /*101f0*/  SEL R12, R49, R14, P0 ;  /* 0x0000000e310c7207 */ /* 0x002fc40000000000 */
[----:B------:R-:W-:Y:S01]  /*10200*/  SEL R14, R14, R49, P0 ;  /* 0x000000310e0e7207 */ /* 0x000fe20000000000 */
[----:B------:R-:W1:Y:S01]  /*10210*/  SHFL.IDX PT, R42, R79, R6, 0x1c1f ;  /* 0x001c1f064f2a7589 */ /* 0x000e6200000e0000 */
[----:B--2---:R-:W-:Y:S02]  /*10220*/  SEL R24, R51, R26, P0 ;  /* 0x0000001a33187207 */ /* 0x004fe40000000000 */
[----:B------:R-:W-:Y:S01]  /*10230*/  SEL R26, R26, R51, P0 ;  /* 0x000000331a1a7207 */ /* 0x000fe20000000000 */
[----:B------:R-:W2:Y:S01]  /*10240*/  SHFL.IDX PT, R16, R59, R6, 0x1c1f ;  /* 0x001c1f063b107589 */ /* 0x000ea200000e0000 */
[----:B---3--:R-:W-:Y:S02]  /*10250*/  SEL R28, R53, R30, P0 ;  /* 0x0000001e351c7207 */ /* 0x008fe40000000000 */
[----:B------:R-:W-:Y:S01]  /*10260*/  SEL R30, R30, R53, P0 ;  /* 0x000000351e1e7207 */ /* 0x000fe20000000000 */
[----:B------:R-:W3:Y:S01]  /*10270*/  SHFL.IDX PT, R20, R63, R6, 0x1c1f ;  /* 0x001c1f063f147589 */ /* 0x000ee200000e0000 */
[----:B----4-:R-:W-:Y:S01]  /*10280*/  SEL R32, R55, R34, P0 ;  /* 0x0000002237207207 */ /* 0x010fe20000000000 */
[----:B------:R-:W-:Y:S01]  /*10290*/  ULDC UR4, c[0x0][0xa88] ;  /* 0x0002a20000047ab9 */ /* 0x000fe20000000800 */
[----:B------:R-:W-:Y:S01]  /*102a0*/  SEL R34, R34, R55, P0 ;  /* 0x0000003722227207 */ /* 0x000fe20000000000 */
[----:B------:R-:W4:Y:S01]  /*102b0*/  SHFL.IDX PT, R44, R67, R6, 0x1c1f ;  /* 0x001c1f06432c7589 */ /* 0x000f2200000e0000 */
[----:B0-----:R-:W-:Y:S01]  /*102c0*/  SEL R13, R71, R36, P0 ;  /* 0x00000024470d7207 */ /* 0x001fe20000000000 */
[----:B------:R-:W0:Y:S01]  /*102d0*/  LDC R53, c[0x0][0xbe8] ;  /* 0x0002fa00ff357b82 */ /* 0x000e220000000800 */
[----:B------:R-:W-:Y:S01]  /*102e0*/  SEL R15, R36, R71, P0 ;  /* 0x00000047240f7207 */ /* 0x000fe20000000000 */
[----:B------:R-:W4:Y:S01]  /*102f0*/  SHFL.IDX PT, R46, R83, R6, 0x1c1f ;  /* 0x001c1f06532e7589 */ /* 0x000f2200000e0000 */
[----:B------:R-:W-:-:S02]  /*10300*/  SEL R25, R73, R38, P0 ;  /* 0x0000002649197207 */ /* 0x000fc40000000000 */
[----:B------:R-:W-:Y:S01]  /*10310*/  SEL R27, R38, R73, P0 ;  /* 0x00000049261b7207 */ /* 0x000fe20000000000 */
[----:B------:R-:W4:Y:S01]  /*10320*/  SHFL.IDX PT, R52, R87, R6, 0x1c1f ;  /* 0x001c1f0657347589 */ /* 0x000f2200000e0000 */
[----:B------:R-:W-:Y:S02]  /*10330*/  SEL R29, R75, R40, P0 ;  /* 0x000000284b1d7207 */ /* 0x000fe40000000000 */
[----:B------:R-:W-:Y:S01]  /*10340*/  SEL R31, R40, R75, P0 ;  /* 0x0000004b281f7207 */ /* 0x000fe20000000000 */
[----:B------:R-:W0:Y:S01]  /*10350*/  SHFL.IDX PT, R54, R151, R6, 0x1c1f ;  /* 0x001c1f0697367589 */ /* 0x000e2200000e0000 */
[----:B-1----:R-:W-:Y:S02]  /*10360*/  SEL R33, R77, R42, P0 ;  /* 0x0000002a4d217207 */ /* 0x002fe40000000000 */
[----:B------:R-:W-:Y:S01]  /*10370*/  SEL R35, R42, R77, P0 ;  /* 0x0000004d2a237207 */ /* 0x000fe20000000000 */
[----:B------:R1:W-:Y:S01]  /*10380*/  STSM.16.M88.4 [R7], R8 ;  /* 0x0000000807007844 */ /* 0x0003e20000000200 */
[----:B--2---:R-:W-:-:S02]  /*10390*/  SEL R36, R57, R16, P0 ;  /* 0x0000001039247207 */ /* 0x004fc40000000000 */
[----:B------:R-:W-:Y:S01]  /*103a0*/  SEL R38, R16, R57, P0 ;  /* 0x0000003910267207 */ /* 0x000fe20000000000 */
[----:B------:R2:W-:Y:S01]  /*103b0*/  STSM.16.M88.4 [R50], R12 ;  /* 0x0000000c32007844 */ /* 0x0005e20000000200 */
[----:B---3--:R-:W-:Y:S01]  /*103c0*/  SEL R40, R61, R20, P0 ;  /* 0x000000143d287207 */ /* 0x008fe20000000000 */
[----:B------:R-:W-:Y:S01]  /*103d0*/  IMAD.MOV.U32 R16, RZ, RZ, RZ ;  /* 0x000000ffff107224 */ /* 0x000fe200078e00ff */
[----:B------:R-:W-:Y:S01]  /*103e0*/  SEL R42, R20, R61, P0 ;  /* 0x0000003d142a7207 */ /* 0x000fe20000000000 */
[----:B------:R3:W-:Y:S01]  /*103f0*/  STSM.16.M88.4 [R64], R24 ;  /* 0x0000001840007844 */ /* 0x0007e20000000200 */
[----:B----4-:R-:W-:Y:S02]  /*10400*/  SEL R48, R65, R44, P0 ;  /* 0x0000002c41307207 */ /* 0x010fe40000000000 */
[----:B------:R-:W-:Y:S01]  /*10410*/  SEL R37, R81, R46, P0 ;  /* 0x0000002e51257207 */ /* 0x000fe20000000000 */
[----:B------:R3:W-:Y:S01]  /*10420*/  STSM.16.M88.4 [R62], R28 ;  /* 0x0000001c3e007844 */ /* 0x0007e20000000200 */
[----:B------:R-:W-:Y:S01]  /*10430*/  SEL R39, R46, R81, P0 ;  /* 0x000000512e277207 */ /* 0x000fe20000000000 */
[----:B-1----:R-:W1:Y:S01]  /*10440*/  LDC.64 R6, c[0x0][0xc00] ;  /* 0x00030000ff067b82 */ /* 0x002e620000000a00 */
[----:B------:R-:W-:Y:S01]  /*10450*/  SEL R41, R85, R52, P0 ;  /* 0x0000003455297207 */ /* 0x000fe20000000000 */
[----:B------:R3:W-:Y:S01]  /*10460*/  STSM.16.M88.4 [R60], R32 ;  /* 0x000000203c007844 */ /* 0x0007e20000000200 */
[----:B------:R-:W-:-:S02]  /*10470*/  SEL R43, R52, R85, P0 ;  /* 0x00000055342b7207 */ /* 0x000fc40000000000 */
[----:B--2---:R-:W-:Y:S01]  /*10480*/  SEL R50, R44, R65, P0 ;  /* 0x000000412c327207 */ /* 0x004fe20000000000 */
[----:B------:R3:W-:Y:S01]  /*10490*/  STSM.16.M88.4 [R58], R36 ;  /* 0x000000243a007844 */ /* 0x0007e20000000200 */
[----:B0-----:R-:W-:Y:S02]  /*104a0*/  SEL R49, R89, R54, P0 ;  /* 0x0000003659317207 */ /* 0x001fe40000000000 */
[----:B------:R-:W-:Y:S01]  /*104b0*/  SEL R51, R54, R89, P0 ;  /* 0x0000005936337207 */ /* 0x000fe20000000000 */
[----:B------:R3:W-:Y:S04]  /*104c0*/  STSM.16.M88.4 [R56], R40 ;  /* 0x0000002838007844 */ /* 0x0007e80000000200 */
[----:B------:R3:W-:Y:S01]  /*104d0*/  STSM.16.M88.4 [R17], R48 ;  /* 0x0000003011007844 */ /* 0x0007e20000000200 */
[----:B-1----:R-:W-:Y:S01]  /*104e0*/  IMAD.WIDE R8, R174, 0x4, R6 ;  /* 0x00000004ae087825 */ /* 0x002fe200078e0206 */
[----:B------:R-:W-:Y:S08]  /*104f0*/  BAR.SYNC.DEFER_BLOCKING 0x1, 0x100 ;  /* 0x0044000000007b1d */ /* 0x000ff00000010000 */
[----:B------:R-:W0:Y:S01]  /*10500*/  LDC.64 R6, c[0x0][0xc08] ;  /* 0x00030200ff067b82 */ /* 0x000e220000000a00 */
[----:B------:R-:W-:Y:S01]  /*10510*/  IMAD.U32 R10, RZ, RZ, UR4 ;  /* 0x00000004ff0a7e24 */ /* 0x000fe2000f8e00ff */
[----:B------:R3:W5:Y:S01]  /*10520*/  @P2 LDG.E R16, desc[UR44][R8.64] ;  /* 0x0000002c08102981 */ /* 0x000762000c1e1900 */
[----:B------:R-:W-:-:S02]  /*10530*/  ISETP.NE.AND P1, PT, R53, 0x1, PT ;  /* 0x000000013500780c */ /* 0x000fc40003f25270 */
[----:B0-----:R-:W-:-:S04]  /*10540*/  ISETP.NE.U32.AND P0, PT, R6, RZ, PT ;  /* 0x000000ff0600720c */ /* 0x001fc80003f05070 */
[----:B------:R-:W-:-:S07]  /*10550*/  ISETP.NE.AND.EX P0, PT, R7, RZ, PT, P0 ;  /* 0x000000ff0700720c */ /* 0x000fce0003f05300 */
[----:B------:R-:W0:Y:S08]  /*10560*/  @P1 LDC R11, c[0x0][0xbec] ;  /* 0x0002fb00ff0b1b82 */ /* 0x000e300000000800 */
[----:B------:R-:W1:Y:S08]  /*10570*/  @P1 LDC R15, c[0x0][0xbf0] ;  /* 0x0002fc00ff0f1b82 */ /* 0x000e700000000800 */
[----:B------:R-:W2:Y:S02]  /*10580*/  @P0 LDC.64 R6, c[0x0][0xc08] ;  /* 0x00030200ff060b82 */ /* 0x000ea40000000a00 */
[----:B--2---:R-:W-:-:S05]  /*10590*/  @P0 IMAD.WIDE R6, R174, 0x4, R6 ;  /* 0x00000004ae060825 */ /* 0x004fca00078e0206 */
[----:B------:R3:W5:Y:S01]  /*105a0*/  @P0 LDG.E R10, desc[UR44][R6.64] ;  /* 0x0000002c060a0981 */ /* 0x000762000c1e1900 */
[----:B01----:R-:W-:Y:S05]  /*105b0*/  @P0 BRA `(.L_x_1352) ;  /* 0x0000000000100947 */ /* 0x003fea0003800000 */
[----:B------:R-:W-:Y:S05]  /*105c0*/  @!P2 BRA `(.L_x_1352) ;  /* 0x00000000000ca947 */ /* 0x000fea0003800000 */
[----:B---3--:R-:W2:Y:S04]  /*105d0*/  LDG.E R7, desc[UR44][R8.64] ;  /* 0x0000002c08077981 */ /* 0x008ea8000c1e1900 */
[----:B-----5:R-:W2:Y:S02]  /*105e0*/  LDG.E R10, desc[UR44][R8.64+0x4] ;  /* 0x0000042c080a7981 */ /* 0x020ea4000c1e1900 */
[----:B--2---:R-:W-:-:S07]  /*105f0*/  IMAD.IADD R10, R10, 0x1, -R7 ;  /* 0x000000010a0a7824 */ /* 0x004fce00078e0a07 */
.L_x_1352:
[----:B---3--:R-:W-:Y:S01]  /*10600*/  SHF.R.S32.HI R50, RZ, 0x1f, R173 ;  /* 0x0000001fff327819 */ /* 0x008fe200000114ad */
[--C-:B------:R-:W-:Y:S01]  /*10610*/  IMAD.IADD R14, R168, 0x1, R19.reuse ;  /* 0x00000001a80e7824 */ /* 0x100fe200078e0213 */
[----:B------:R-:W-:Y:S01]  /*10620*/  ULDC.64 UR4, c[0x0][0xb90] ;  /* 0x0002e40000047ab9 */ /* 0x000fe20000000a00 */
[----:B-----5:R-:W-:Y:S01]  /*10630*/  SHF.R.S32.HI R17, RZ, 0x1f, R16 ;  /* 0x0000001fff117819 */ /* 0x020fe20000011410 */
[----:B------:R-:W-:Y:S01]  /*10640*/  IMAD.IADD R24, R180, 0x1, R19 ;  /* 0x00000001b4187824 */ /* 0x000fe200078e0213 */
[----:B------:R-:W-:Y:S01]  /*10650*/  SHF.R.S32.HI R20, RZ, 0x1f, R174 ;  /* 0x0000001fff147819 */ /* 0x000fe200000114ae */
[----:B------:R-:W-:Y:S01]  /*10660*/  @P1 IMAD.HI.U32 R8, R14, R11, RZ ;  /* 0x0000000b0e081227 */ /* 0x000fe200078e00ff */
[----:B------:R-:W-:Y:S01]  /*10670*/  SEL R51, R174, RZ, !P2 ;  /* 0x000000ffae337207 */ /* 0x000fe20005000000 */
[----:B------:R-:W0:Y:S01]  /*10680*/  @P1 LDC R57, c[0x0][0xbec] ;  /* 0x0002fb00ff391b82 */ /* 0x000e220000000800 */
[----:B------:R-:W-:Y:S01]  /*10690*/  SEL R20, R20, RZ, !P2 ;  /* 0x000000ff14147207 */ /* 0x000fe20005000000 */
[----:B------:R-:W-:-:S02]  /*106a0*/  IMAD R6, R50, UR4, RZ ;  /* 0x0000000432067c24 */ /* 0x000fc4000f8e02ff */
[----:B------:R-:W-:Y:S01]  /*106b0*/  IMAD.MOV.U32 R9, RZ, RZ, R14 ;  /* 0x000000ffff097224 */ /* 0x000fe200078e000e */
[----:B------:R-:W-:Y:S01]  /*106c0*/  @P1 SHF.R.U32.HI R9, RZ, R15, R8 ;  /* 0x0000000fff091219 */ /* 0x000fe20000011608 */
[C---:B------:R-:W-:Y:S02]  /*106d0*/  IMAD R13, R173.reuse, UR5, R6 ;  /* 0x00000005ad0d7c24 */ /* 0x040fe4000f8e0206 */
[----:B------:R-:W-:Y:S01]  /*106e0*/  IMAD.WIDE.U32 R6, R173, UR4, R16 ;  /* 0x00000004ad067c25 */ /* 0x000fe2000f8e0010 */
[----:B------:R-:W-:-:S03]  /*106f0*/  ULDC.64 UR4, c[0x0][0xb98] ;  /* 0x0002e60000047ab9 */ /* 0x000fc60000000a00 */
[----:B------:R-:W-:Y:S02]  /*10700*/  IMAD R11, R175, 0x40, R169 ;  /* 0x00000040af0b7824 */ /* 0x000fe400078e02a9 */
[----:B------:R-:W-:Y:S01]  /*10710*/  IMAD.IADD R7, R7, 0x1, R13 ;  /* 0x0000000107077824 */ /* 0x000fe200078e020d */
[--C-:B------:R-:W-:Y:S01]  /*10720*/  SHF.R.S32.HI R13, RZ, 0x1f, R9.reuse ;  /* 0x0000001fff0d7819 */ /* 0x100fe20000011409 */
[----:B------:R-:W-:Y:S02]  /*10730*/  IMAD.MOV R12, RZ, RZ, -R9 ;  /* 0x000000ffff0c7224 */ /* 0x000fe400078e0a09 */
[----:B------:R-:W-:-:S04]  /*10740*/  IMAD.WIDE R4, R11, 0x2, R4 ;  /* 0x000000020b047825 */ /* 0x000fc800078e0204 */
[----:B------:R-:W-:Y:S01]  /*10750*/  IMAD R8, R20, UR4, RZ ;  /* 0x0000000414087c24 */ /* 0x000fe2000f8e02ff */
[C---:B------:R-:W-:Y:S01]  /*10760*/  IADD3 R45, P3, R4.reuse, 0x2000, RZ ;  /* 0x00002000042d7810 */ /* 0x040fe20007f7e0ff */
[----:B------:R-:W-:Y:S01]  /*10770*/  IMAD.WIDE.U32 R6, R51, UR4, R6 ;  /* 0x0000000433067c25 */ /* 0x000fe2000f8e0006 */
[C---:B------:R-:W-:Y:S02]  /*10780*/  LOP3.LUT R25, R4.reuse, 0x380, RZ, 0xc0, !PT ;  /* 0x0000038004197812 */ /* 0x040fe400078ec0ff */
[----:B------:R-:W-:Y:S01]  /*10790*/  LOP3.LUT R44, R45, 0x380, RZ, 0xc0, !PT ;  /* 0x000003802d2c7812 */ /* 0x000fe200078ec0ff */
[----:B------:R-:W-:Y:S01]  /*107a0*/  IMAD R11, R53, R12, R14 ;  /* 0x0000000c350b7224 */ /* 0x000fe200078e020e */
[----:B------:R-:W-:Y:S01]  /*107b0*/  IADD3 R6, P2, R9, R6, RZ ;  /* 0x0000000609067210 */ /* 0x000fe20007f5e0ff */
[----:B------:R-:W-:Y:S01]  /*107c0*/  IMAD R12, R51, UR5, R8 ;  /* 0x00000005330c7c24 */ /* 0x000fe2000f8e0208 */
[----:B------:R-:W-:Y:S01]  /*107d0*/  ULDC.64 UR4, c[0x0][0xb88] ;  /* 0x0002e20000047ab9 */ /* 0x000fe20000000a00 */
[----:B------:R-:W-:Y:S01]  /*107e0*/  IADD3 R9, P0, R4, 0x1000, RZ ;  /* 0x0000100004097810 */ /* 0x000fe20007f1e0ff */
[----:B------:R-:W-:Y:S01]  /*107f0*/  IMAD R55, R10, R53, RZ ;  /* 0x000000350a377224 */ /* 0x000fe200078e02ff */
[----:B------:R-:W-:-:S02]  /*10800*/  SHF.R.S32.HI R8, RZ, 0x1f, R11 ;  /* 0x0000001fff087819 */ /* 0x000fc4000001140b */
[----:B------:R-:W-:Y:S02]  /*10810*/  IADD3.X R7, R13, R7, R12, P2, !PT ;  /* 0x000000070d077210 */ /* 0x000fe400017fe40c */
[----:B------:R-:W-:Y:S01]  /*10820*/  LOP3.LUT R12, R9, 0x380, RZ, 0xc0, !PT ;  /* 0x00000380090c7812 */ /* 0x000fe200078ec0ff */
[----:B------:R-:W-:Y:S01]  /*10830*/  IMAD R8, R8, UR4, RZ ;  /* 0x0000000408087c24 */ /* 0x000fe2000f8e02ff */
[----:B------:R-:W-:Y:S01]  /*10840*/  SHF.R.U64 R44, R44, 0x3, RZ ;  /* 0x000000032c2c7819 */ /* 0x000fe200000012ff */
[C---:B------:R-:W-:Y:S01]  /*10850*/  IMAD.WIDE.U32 R6, R11.reuse, UR4, R6 ;  /* 0x000000040b067c25 */ /* 0x040fe2000f8e0006 */
[----:B------:R-:W-:Y:S02]  /*10860*/  SHF.R.U64 R12, R12, 0x3, RZ ;  /* 0x000000030c0c7819 */ /* 0x000fe400000012ff */
[----:B------:R-:W-:Y:S01]  /*10870*/  LOP3.LUT R44, R44, R45, RZ, 0x3c, !PT ;  /* 0x0000002d2c2c7212 */ /* 0x000fe200078e3cff */
[----:B------:R-:W-:Y:S01]  /*10880*/  IMAD R13, R11, UR5, R8 ;  /* 0x000000050b0d7c24 */ /* 0x000fe2000f8e0208 */
[----:B------:R-:W-:Y:S01]  /*10890*/  ULDC.64 UR4, c[0x0][0xb50] ;  /* 0x0002d40000047ab9 */ /* 0x000fe20000000a00 */
[----:B------:R-:W-:Y:S01]  /*108a0*/  LOP3.LUT R12, R12, R9, RZ, 0x3c, !PT ;  /* 0x000000090c0c7212 */ /* 0x000fe200078e3cff */
[----:B------:R-:W-:Y:S01]  /*108b0*/  IMAD.X R45, RZ, RZ, R5, P3 ;  /* 0x000000ffff2d7224 */ /* 0x000fe200018e0605 */
[----:B------:R-:W-:Y:S01]  /*108c0*/  LEA R11, P4, R6, UR4, 0x2 ;  /* 0x00000004060b7c11 */ /* 0x000fe2000f8810ff */
[----:B------:R-:W-:Y:S01]  /*108d0*/  IMAD.IADD R7, R7, 0x1, R13 ;  /* 0x0000000107077824 */ /* 0x000fe200078e020d */
[----:B------:R-:W-:Y:S01]  /*108e0*/  IADD3 R9, P2, R4, 0x3000, RZ ;  /* 0x0000300004097810 */ /* 0x000fe20007f5e0ff */
[----:B------:R-:W-:Y:S01]  /*108f0*/  IMAD.X R13, RZ, RZ, R5, P0 ;  /* 0x000000ffff0d7224 */ /* 0x000fe200000e0605 */
[----:B------:R-:W-:Y:S01]  /*10900*/  LOP3.LUT P0, RZ, R177, 0x3, RZ, 0xc0, !PT ;  /* 0x00000003b1ff7812 */ /* 0x000fe2000780c0ff */
[----:B------:R-:W-:Y:S01]  /*10910*/  SHFL.IDX PT, R46, R11, RZ, 0x1c1f ;  /* 0x001c1fff0b2e7589 */ /* 0x000fe200000e0000 */
[----:B------:R-:W-:Y:S01]  /*10920*/  LEA.HI.X R14, R6, UR5, R7, 0x2, P4 ;  /* 0x00000005060e7c11 */ /* 0x000fe2000a0f1407 */
[----:B------:R-:W-:Y:S01]  /*10930*/  VIADD R6, R24, 0x8 ;  /* 0x0000000818067836 */ /* 0x000fe20000000000 */
[----:B------:R-:W-:Y:S01]  /*10940*/  LOP3.LUT R8, R9, 0x380, RZ, 0xc0, !PT ;  /* 0x0000038009087812 */ /* 0x000fe200078ec0ff */
[----:B------:R-:W-:Y:S01]  /*10950*/  SHFL.IDX PT, R48, R11, 0x1, 0x1c1f ;  /* 0x003c1f000b307f89 */ /* 0x000fe200000e0000 */
[----:B------:R-:W-:Y:S01]  /*10960*/  IADD3 R41, P6, R4, 0x4000, RZ ;  /* 0x0000400004297810 */ /* 0x000fe20007fde0ff */
[----:B------:R-:W-:Y:S01]  /*10970*/  ULDC.64 UR4, c[0x0][0xaa0] ;  /* 0x0002a80000047ab9 */ /* 0x000fe20000000a00 */
[----:B------:R-:W-:Y:S01]  /*10980*/  SHF.R.U64 R8, R8, 0x3, RZ ;  /* 0x0000000308087819 */ /* 0x000fe200000012ff */
[----:B------:R-:W1:Y:S01]  /*10990*/  SHFL.IDX PT, R47, R14, RZ, 0x1c1f ;  /* 0x001c1fff0e2f7589 */ /* 0x000e6200000e0000 */
[----:B------:R-:W-:-:S02]  /*109a0*/  IADD3 R37, P5, R4, 0x5000, RZ ;  /* 0x0000500004257810 */ /* 0x000fc40007fbe0ff */
[----:B------:R-:W-:Y:S01]  /*109b0*/  LOP3.LUT R8, R8, R9, RZ, 0x3c, !PT ;  /* 0x0000000908087212 */ /* 0x000fe200078e3cff */
[----:B------:R-:W2:Y:S01]  /*109c0*/  SHFL.IDX PT, R49, R14, 0x1, 0x1c1f ;  /* 0x003c1f000e317f89 */ /* 0x000ea200000e0000 */
[--C-:B------:R-:W-:Y:S01]  /*109d0*/  IMAD.X R9, RZ, RZ, R5.reuse, P2 ;  /* 0x000000ffff097224 */ /* 0x100fe200010e0605 */
[-C--:B------:R-:W-:Y:S02]  /*109e0*/  ISETP.GE.OR P2, PT, R24, R55.reuse, P0 ;  /* 0x000000371800720c */ /* 0x080fe40000746670 */
[----:B------:R-:W-:Y:S02]  /*109f0*/  ISETP.GE.OR P0, PT, R6, R55, P0 ;  /* 0x000000370600720c */ /* 0x000fe40000706670 */
[C---:B------:R-:W-:Y:S02]  /*10a00*/  IADD3 R33, P4, R4.reuse, 0x6000, RZ ;  /* 0x0000600004217810 */ /* 0x040fe40007f9e0ff */
[----:B------:R-:W-:Y:S02]  /*10a10*/  IADD3 R7, P3, R4, 0x7000, RZ ;  /* 0x0000700004077810 */ /* 0x000fe40007f7e0ff */
[----:B------:R-:W-:Y:S01]  /*10a20*/  SHF.R.U64 R25, R25, 0x3, RZ ;  /* 0x0000000319197819 */ /* 0x000fe200000012ff */
[----:B------:R-:W-:Y:S01]  /*10a30*/  IMAD R17, R17, UR4, RZ ;  /* 0x0000000411117c24 */ /* 0x000fe2000f8e02ff */
[----:B------:R-:W-:Y:S01]  /*10a40*/  LOP3.LUT R40, R41, 0x380, RZ, 0xc0, !PT ;  /* 0x0000038029287812 */ /* 0x000fe200078ec0ff */
[----:B------:R-:W-:Y:S01]  /*10a50*/  IMAD.X R29, RZ, RZ, R5, P3 ;  /* 0x000000ffff1d7224 */ /* 0x000fe200018e0605 */
[----:B------:R-:W-:-:S02]  /*10a60*/  LOP3.LUT R36, R37, 0x380, RZ, 0xc0, !PT ;  /* 0x0000038025247812 */ /* 0x000fc400078ec0ff */
[----:B------:R-:W-:Y:S02]  /*10a70*/  LOP3.LUT R32, R33, 0x380, RZ, 0xc0, !PT ;  /* 0x0000038021207812 */ /* 0x000fe400078ec0ff */
[----:B------:R-:W-:Y:S01]  /*10a80*/  LOP3.LUT R6, R7, 0x380, RZ, 0xc0, !PT ;  /* 0x0000038007067812 */ /* 0x000fe200078ec0ff */
[----:B-1----:R1:W-:Y:S01]  /*10a90*/  @!P2 ST.E desc[UR44][R46.64], R2 ;  /* 0x000000022e00a985 */ /* 0x0023e2000c10192c */
[----:B------:R-:W-:Y:S01]  /*10aa0*/  LOP3.LUT R24, R25, R4, RZ, 0x3c, !PT ;  /* 0x0000000419187212 */ /* 0x000fe200078e3cff */
[----:B------:R-:W-:Y:S01]  /*10ab0*/  IMAD.MOV.U32 R25, RZ, RZ, R5 ;  /* 0x000000ffff197224 */ /* 0x000fe200078e0005 */
[----:B------:R-:W-:Y:S01]  /*10ac0*/  SHF.R.U64 R40, R40, 0x3, RZ ;  /* 0x0000000328287819 */ /* 0x000fe200000012ff */
[----:B--2---:R2:W-:Y:S01]  /*10ad0*/  @!P0 ST.E desc[UR44][R48.64], R0 ;  /* 0x0000000030008985 */ /* 0x0045e2000c10192c */
[----:B------:R-:W-:Y:S02]  /*10ae0*/  SHF.R.U64 R36, R36, 0x3, RZ ;  /* 0x0000000324247819 */ /* 0x000fe400000012ff */
[----:B------:R-:W-:Y:S01]  /*10af0*/  SHF.R.U64 R32, R32, 0x3, RZ ;  /* 0x0000000320207819 */ /* 0x000fe200000012ff */
[----:B------:R-:W5:Y:S01]  /*10b00*/  LD.E.128 R24, desc[UR44][R24.64] ;  /* 0x0000002c18187980 */ /* 0x000f62000c101d00 */
[----:B------:R-:W-:-:S02]  /*10b10*/  SHF.R.U64 R4, R6, 0x3, RZ ;  /* 0x0000000306047819 */ /* 0x000fc400000012ff */
[----:B------:R-:W-:Y:S01]  /*10b20*/  LOP3.LUT R40, R40, R41, RZ, 0x3c, !PT ;  /* 0x0000002928287212 */ /* 0x000fe200078e3cff */
[----:B-1----:R-:W-:Y:S01]  /*10b30*/  IMAD R47, R16, UR5, R17 ;  /* 0x00000005102f7c24 */ /* 0x002fe2000f8e0211 */
[----:B------:R-:W-:Y:S01]  /*10b40*/  LOP3.LUT R36, R36, R37, RZ, 0x3c, !PT ;  /* 0x0000002524247212 */ /* 0x000fe200078e3cff */
[----:B--2---:R-:W1:Y:S01]  /*10b50*/  @P1 LDC R49, c[0x0][0xbf0] ;  /* 0x0002fc00ff311b82 */ /* 0x004e620000000800 */
[----:B------:R-:W-:Y:S01]  /*10b60*/  IMAD.WIDE.U32 R16, R16, UR4, RZ ;  /* 0x0000000410107c25 */ /* 0x000fe2000f8e00ff */
[----:B------:R-:W-:Y:S01]  /*10b70*/  LOP3.LUT R32, R32, R33, RZ, 0x3c, !PT ;  /* 0x0000002120207212 */ /* 0x000fe200078e3cff */
[----:B------:R-:W-:Y:S01]  /*10b80*/  ULDC.64 UR4, c[0x0][0xae8] ;  /* 0x0002ba0000047ab9 */ /* 0x000fe20000000a00 */
[----:B------:R-:W-:Y:S01]  /*10b90*/  LOP3.LUT R28, R4, R7, RZ, 0x3c, !PT ;  /* 0x00000007041c7212 */ /* 0x000fe200078e3cff */
[----:B------:R-:W-:Y:S01]  /*10ba0*/  IMAD R0, R172, 0x20, R175 ;  /* 0x00000020ac007824 */ /* 0x000fe200078e02af */
[----:B------:R-:W5:Y:S01]  /*10bb0*/  LD.E.128 R12, desc[UR44][R12.64] ;  /* 0x0000002c0c0c7980 */ /* 0x000f62000c101d00 */
[----:B------:R-:W-:-:S02]  /*10bc0*/  IMAD.X R41, RZ, RZ, R5, P6 ;  /* 0x000000ffff297224 */ /* 0x000fc400030e0605 */
[--C-:B------:R-:W-:Y:S01]  /*10bd0*/  IMAD.X R37, RZ, RZ, R5.reuse, P5 ;  /* 0x000000ffff257224 */ /* 0x100fe200028e0605 */
[----:B------:R-:W5:Y:S01]  /*10be0*/  LD.E.128 R8, desc[UR44][R8.64] ;  /* 0x0000002c08087980 */ /* 0x000f62000c101d00 */
[----:B------:R-:W-:Y:S02]  /*10bf0*/  IMAD.X R33, RZ, RZ, R5, P4 ;  /* 0x000000ffff217224 */ /* 0x000fe400020e0605 */
[----:B------:R-:W-:Y:S01]  /*10c00*/  IMAD.IADD R17, R17, 0x1, R47 ;  /* 0x0000000111117824 */ /* 0x000fe200078e022f */
[----:B------:R2:W5:Y:S01]  /*10c10*/  LD.E.128 R4, desc[UR44][R44.64] ;  /* 0x0000002c2c047980 */ /* 0x000562000c101d00 */
[----:B------:R-:W-:Y:S02]  /*10c20*/  IMAD R2, R50, UR4, RZ ;  /* 0x0000000432027c24 */ /* 0x000fe4000f8e02ff */
[----:B------:R-:W-:Y:S01]  /*10c30*/  IMAD.WIDE.U32 R16, R173, UR4, R16 ;  /* 0x00000004ad107c25 */ /* 0x000fe2000f8e0010 */
[----:B------:R-:W5:Y:S04]  /*10c40*/  LD.E.128 R40, desc[UR44][R40.64] ;  /* 0x0000002c28287980 */ /* 0x000f68000c101d00 */
[----:B------:R-:W5:Y:S01]  /*10c50*/  LD.E.128 R36, desc[UR44][R36.64] ;  /* 0x0000002c24247980 */ /* 0x000f62000c101d00 */
[----:B--2---:R-:W-:-:S02]  /*10c60*/  IMAD.IADD R44, R19, 0x1, R0 ;  /* 0x00000001132c7824 */ /* 0x004fc400078e0200 */
[----:B------:R-:W-:Y:S01]  /*10c70*/  IMAD R45, R173, UR5, R2 ;  /* 0x00000005ad2d7c24 */ /* 0x000fe2000f8e0202 */
[----:B------:R-:W-:Y:S01]  /*10c80*/  ULDC.64 UR4, c[0x0][0xaf0] ;  /* 0x0002bc0000047ab9 */ /* 0x000fe20000000a00 */
[----:B0-----:R-:W-:Y:S01]  /*10c90*/  @P1 IMAD.HI.U32 R0, R44, R57, RZ ;  /* 0x000000392c001227 */ /* 0x001fe200078e00ff */
[----:B------:R-:W5:Y:S03]  /*10ca0*/  LD.E.128 R32, desc[UR44][R32.64] ;  /* 0x0000002c20207980 */ /* 0x000f66000c101d00 */
[----:B------:R-:W-:Y:S01]  /*10cb0*/  IMAD.IADD R17, R17, 0x1, R45 ;  /* 0x0000000111117824 */ /* 0x000fe200078e022d */
[----:B------:R-:W5:Y:S01]  /*10cc0*/  LD.E.128 R28, desc[UR44][R28.64] ;  /* 0x0000002c1c1c7980 */ /* 0x000f62000c101d00 */
[----:B------:R-:W-:Y:S01]  /*10cd0*/  IMAD.MOV.U32 R45, RZ, RZ, R44 ;  /* 0x000000ffff2d7224 */ /* 0x000fe200078e002c */
[----:B-1----:R-:W-:Y:S01]  /*10ce0*/  @P1 SHF.R.U32.HI R45, RZ, R49, R0 ;  /* 0x00000031ff2d1219 */ /* 0x002fe20000011600 */
[----:B------:R-:W-:Y:S01]  /*10cf0*/  IMAD R2, R20, UR4, RZ ;  /* 0x0000000414027c24 */ /* 0x000fe2000f8e02ff */
[----:B------:R-:W-:Y:S01]  /*10d00*/  @!PT LDS RZ, [RZ] ;  /* 0x00000000fffff984 */ /* 0x000fe20000000800 */
[----:B------:R-:W-:Y:S01]  /*10d10*/  @!PT LDS RZ, [RZ] ;  /* 0x00000000fffff984 */ /* 0x000fe20000000800 */
[----:B------:R-:W-:Y:S01]  /*10d20*/  @!PT LDS RZ, [RZ] ;  /* 0x00000000fffff984 */ /* 0x000fe20000000800 */
[----:B------:R-:W-:Y:S01]  /*10d30*/  @!PT LDS RZ, [RZ] ;  /* 0x00000000fffff984 */ /* 0x000fe20000000800 */
[----:B------:R0:W-:Y:S06]  /*10d40*/  MEMBAR.ALL.CTA ;  /* 0x0000000000007992 */ /* 0x0001ec0000008000 */
[----:B0-----:R-:W0:Y:S01]  /*10d50*/  FENCE.VIEW.ASYNC.S ;  /* 0x00000000000073c6 */ /* 0x001e220000000000 */
[----:B------:R-:W-:Y:S01]  /*10d60*/  IMAD.WIDE.U32 R16, R51, UR4, R16 ;  /* 0x0000000433107c25 */ /* 0x000fe2000f8e0010 */
[----:B------:R-:W-:-:S03]  /*10d70*/  SHF.R.S32.HI R0, RZ, 0x1f, R45 ;  /* 0x0000001fff007819 */ /* 0x000fc6000001142d */
[----:B------:R-:W-:Y:S01]  /*10d80*/  IMAD R47, R51, UR5, R2 ;  /* 0x00000005332f7c24 */ /* 0x000fe2000f8e0202 */
[----:B------:R-:W-:Y:S01]  /*10d90*/  ULDC.64 UR4, c[0x0][0xae0] ;  /* 0x0002b80000047ab9 */ /* 0x000fe20000000a00 */
[----:B------:R-:W-:Y:S02]  /*10da0*/  IMAD.MOV R2, RZ, RZ, -R45 ;  /* 0x000000ffff027224 */ /* 0x000fe400078e0a2d */
[----:B------:R-:W-:Y:S02]  /*10db0*/  IMAD.IADD R17, R17, 0x1, R47 ;  /* 0x0000000111117824 */ /* 0x000fe400078e022f */
[----:B------:R-:W-:Y:S02]  /*10dc0*/  IMAD R0, R0, UR4, RZ ;  /* 0x0000000400007c24 */ /* 0x000fe4000f8e02ff */
[----:B------:R-:W-:Y:S02]  /*10dd0*/  IMAD R47, R53, R2, R44 ;  /* 0x00000002352f7224 */ /* 0x000fe400078e022c */
[----:B------:R-:W-:-:S02]  /*10de0*/  IMAD R49, R45, UR5, R0 ;  /* 0x000000052d317c24 */ /* 0x000fc4000f8e0200 */
[----:B------:R-:W-:Y:S01]  /*10df0*/  IMAD.WIDE.U32 R16, R45, UR4, R16 ;  /* 0x000000042d107c25 */ /* 0x000fe2000f8e0010 */
[----:B------:R-:W-:Y:S01]  /*10e00*/  SHF.R.S32.HI R0, RZ, 0x1f, R47 ;  /* 0x0000001fff007819 */ /* 0x000fe2000001142f */
[----:B------:R-:W-:Y:S02]  /*10e10*/  ULDC.64 UR4, c[0x0][0xad8] ;  /* 0x0002b60000047ab9 */ /* 0x000fe40000000a00 */
[----:B------:R-:W-:Y:S02]  /*10e20*/  IMAD.IADD R17, R17, 0x1, R49 ;  /* 0x0000000111117824 */ /* 0x000fe400078e0231 */
[----:B------:R-:W-:Y:S02]  /*10e30*/  IMAD R2, R0, UR4, RZ ;  /* 0x0000000400027c24 */ /* 0x000fe4000f8e02ff */
[----:B------:R-:W-:Y:S02]  /*10e40*/  IMAD.IADD R44, R175, 0x1, R19 ;  /* 0x00000001af2c7824 */ /* 0x000fe400078e0213 */
[----:B------:R-:W-:-:S02]  /*10e50*/  IMAD R19, R47, UR5, R2 ;  /* 0x000000052f137c24 */ /* 0x000fc4000f8e0202 */
[----:B------:R-:W-:Y:S01]  /*10e60*/  IMAD.WIDE.U32 R16, R47, UR4, R16 ;  /* 0x000000042f107c25 */ /* 0x000fe2000f8e0010 */
[CC--:B------:R-:W-:Y:S01]  /*10e70*/  ISETP.GE.AND P2, PT, R44.reuse, R55.reuse, PT ;  /* 0x000000372c00720c */ /* 0x0c0fe20003f46270 */
[----:B------:R-:W-:Y:S02]  /*10e80*/  ULDC.64 UR4, c[0x0][0xa80] ;  /* 0x0002a00000047ab9 */ /* 0x000fe40000000a00 */
[----:B------:R-:W-:Y:S02]  /*10e90*/  VIADD R0, R44, 0x20 ;  /* 0x000000202c007836 */ /* 0x000fe40000000000 */
[----:B------:R-:W-:Y:S01]  /*10ea0*/  IMAD.IADD R17, R17, 0x1, R19 ;  /* 0x0000000111117824 */ /* 0x000fe200078e0213 */
[----:B------:R-:W-:Y:S01]  /*10eb0*/  LEA R19, P3, R16, UR4, 0x1 ;  /* 0x0000000410137c11 */ /* 0x000fe2000f8608ff */
[----:B------:R-:W-:Y:S01]  /*10ec0*/  VIADD R3, R3, 0x22820 ;  /* 0x0002282003037836 */ /* 0x000fe20000000000 */
[----:B------:R-:W-:Y:S01]  /*10ed0*/  ISETP.GE.AND P0, PT, R0, R55, PT ;  /* 0x000000370000720c */ /* 0x000fe20003f06270 */
[----:B------:R-:W-:Y:S01]  /*10ee0*/  VIADD R0, R44, 0x40 ;  /* 0x000000402c007836 */ /* 0x000fe20000000000 */
[----:B------:R-:W-:-:S02]  /*10ef0*/  LEA.HI.X R20, R16, UR5, R17, 0x1, P3 ;  /* 0x0000000510147c11 */ /* 0x000fc400098f0c11 */
[----:B------:R-:W-:Y:S01]  /*10f00*/  PRMT R3, RZ, 0x654, R3 ;  /* 0x00000654ff037816 */ /* 0x000fe20000000003 */
[----:B0-----:R0:W1:Y:S01]  /*10f10*/  SHFL.IDX PT, R16, R19, RZ, 0x181f ;  /* 0x00181fff13107589 */ /* 0x00106200000e0000 */
[----:B------:R-:W-:Y:S01]  /*10f20*/  ISETP.GE.AND P1, PT, R0, R55, PT ;  /* 0x000000370000720c */ /* 0x000fe20003f26270 */
[----:B------:R-:W-:Y:S01]  /*10f30*/  BSSY B1, `(.L_x_1353) ;  /* 0x000000d000017945 */ /* 0x000fe20003800000 */
[----:B------:R0:W-:Y:S01]  /*10f40*/  SYNCS.ARRIVE.TRANS64.RED.A1T0 RZ, [R3+URZ], RZ ;  /* 0x000000ff03ff79a7 */ /* 0x0001e2000810043f */
[----:B------:R0:W2:Y:S02]  /*10f50*/  SHFL.IDX PT, R0, R20, RZ, 0x181f ;  /* 0x00181fff14007589 */ /* 0x0000a400000e0000 */
[----:B------:R-:W-:Y:S08]  /*10f60*/  @P2 BRA `(.L_x_1354) ;  /* 0x0000000000242947 */ /* 0x000ff00003800000 */
[----:B------:R-:W-:Y:S02]  /*10f70*/  ULDC UR4, c[0x0][0xac8] ;  /* 0x0002b20000047ab9 */ /* 0x000fe40000000800 */
[----:B------:R-:W-:Y:S02]  /*10f80*/  ISETP.GE.AND P2, PT, R169, UR4, PT ;  /* 0x00000004a9007c0c */ /* 0x000fe4000bf46270 */
[----:B------:R-:W-:-:S11]  /*10f90*/  ISETP.GE.AND P3, PT, R171, UR4, PT ;  /* 0x00000004ab007c0c */ /* 0x000fd6000bf66270 */
[-C--:B-1----:R-:W-:Y:S02]  /*10fa0*/  @!P2 LEA R2, P4, R169, R16.reuse, 0x1 ;  /* 0x00000010a902a211 */ /* 0x082fe400078808ff */
[----:B------:R-:W-:Y:S02]  /*10fb0*/  @!P3 LEA R16, P5, R171, R16, 0x1 ;  /* 0x00000010ab10b211 */ /* 0x000fe400078a08ff */
[-C--:B0-2---:R-:W-:Y:S02]  /*10fc0*/  @!P2 LEA.HI.X R3, R169, R0.reuse, R183, 0x1, P4 ;  /* 0x00000000a903a211 */ /* 0x085fe400020f0cb7 */
[----:B------:R-:W-:-:S03]  /*10fd0*/  @!P3 LEA.HI.X R17, R171, R0, R182, 0x1, P5 ;  /* 0x00000000ab11b211 */ /* 0x000fc600028f0cb6 */
[----:B-----5:R3:W-:Y:S04]  /*10fe0*/  @!P2 ST.E.128 desc[UR44][R2.64], R24 ;  /* 0x000000180200a985 */ /* 0x0207e8000c101d2c */
[----:B------:R3:W-:Y:S02]  /*10ff0*/  @!P3 ST.E.128 desc[UR44][R16.64], R40 ;  /* 0x000000281000b985 */ /* 0x0007e4000c101d2c */
.L_x_1354:
[----:B------:R-:W-:Y:S05]  /*11000*/  BSYNC B1 ;  /* 0x0000000000017941 */ /* 0x000fea0003800000 */
.L_x_1353:
[----:B--2---:R2:W4:Y:S01]  /*11010*/  SHFL.IDX PT, R0, R20, 0x1, 0x181f ;  /* 0x00381f0014007f89 */ /* 0x00452200000e0000 */
[----:B------:R-:W-:Y:S03]  /*11020*/  BSSY B1, `(.L_x_1355) ;  /* 0x000000c000017945 */ /* 0x000fe60003800000 */
[----:B-1-3--:R2:W1:Y:S01]  /*11030*/  SHFL.IDX PT, R16, R19, 0x1, 0x181f ;  /* 0x00381f0013107f89 */ /* 0x00a46200000e0000 */
[----:B------:R-:W-:Y:S05]  /*11040*/  @P0 BRA `(.L_x_1356) ;  /* 0x0000000000240947 */ /* 0x000fea0003800000 */
[----:B------:R-:W-:Y:S02]  /*11050*/  ULDC UR4, c[0x0][0xac8] ;  /* 0x0002b20000047ab9 */ /* 0x000fe40000000800 */
[----:B------:R-:W-:Y:S02]  /*11060*/  ISETP.GE.AND P3, PT, R169, UR4, PT ;  /* 0x00000004a9007c0c */ /* 0x000fe4000bf66270 */
[----:B------:R-:W-:-:S11]  /*11070*/  ISETP.GE.AND P4, PT, R171, UR4, PT ;  /* 0x00000004ab007c0c */ /* 0x000fd6000bf86270 */
[-C--:B-1----:R-:W-:Y:S02]  /*11080*/  @!P3 LEA R2, P0, R169, R16.reuse, 0x1 ;  /* 0x00000010a902b211 */ /* 0x082fe400078008ff */
[----:B------:R-:W-:Y:S02]  /*11090*/  @!P4 LEA R16, P2, R171, R16, 0x1 ;  /* 0x00000010ab10c211 */ /* 0x000fe400078408ff */
[-C--:B0---4-:R-:W-:Y:S02]  /*110a0*/  @!P3 LEA.HI.X R3, R169, R0.reuse, R183, 0x1, P0 ;  /* 0x00000000a903b211 */ /* 0x091fe400000f0cb7 */
[----:B------:R-:W-:-:S03]  /*110b0*/  @!P4 LEA.HI.X R17, R171, R0, R182, 0x1, P2 ;  /* 0x00000000ab11c211 */ /* 0x000fc600010f0cb6 */
[----:B-----5:R3:W-:Y:S04]  /*110c0*/  @!P3 ST.E.128 desc[UR44][R2.64], R12 ;  /* 0x0000000c0200b985 */ /* 0x0207e8000c101d2c */
[----:B------:R3:W-:Y:S02]  /*110d0*/  @!P4 ST.E.128 desc[UR44][R16.64], R36 ;  /* 0x000000241000c985 */ /* 0x0007e4000c101d2c */
.L_x_1356:
[----:B------:R-:W-:Y:S05]  /*110e0*/  BSYNC B1 ;  /* 0x0000000000017941 */ /* 0x000fea0003800000 */
.L_x_1355:
[----:B----4-:R4:W0:Y:S01]  /*110f0*/  SHFL.IDX PT, R0, R20, 0x2, 0x181f ;  /* 0x00581f0014007f89 */ /* 0x01082200000e0000 */
[----:B------:R-:W-:Y:S03]  /*11100*/  BSSY B1, `(.L_x_1357) ;  /* 0x000000c000017945 */ /* 0x000fe60003800000 */
[----:B---3-5:R4:W3:Y:S01]  /*11110*/  SHFL.IDX PT, R12, R19, 0x2, 0x181f ;  /* 0x00581f00130c7f89 */ /* 0x0288e200000e0000 */
[----:B------:R-:W-:Y:S05]  /*11120*/  @P1 BRA `(.L_x_1358) ;  /* 0x0000000000241947 */ /* 0x000fea0003800000 */
[----:B------:R-:W-:Y:S02]  /*11130*/  ULDC UR4, c[0x0][0xac8] ;  /* 0x0002b20000047ab9 */ /* 0x000fe40000000800 */
[----:B------:R-:W-:Y:S02]  /*11140*/  ISETP.GE.AND P2, PT, R169, UR4, PT ;  /* 0x00000004a9007c0c */ /* 0x000fe4000bf46270 */
[----:B------:R-:W-:-:S11]  /*11150*/  ISETP.GE.AND P3, PT, R171, UR4, PT ;  /* 0x00000004ab007c0c */ /* 0x000fd6000bf66270 */
[-C--:B---3--:R-:W-:Y:S02]  /*11160*/  @!P2 LEA R2, P0, R169, R12.reuse, 0x1 ;  /* 0x0000000ca902a211 */ /* 0x088fe400078008ff */
[----:B------:R-:W-:Y:S02]  /*11170*/  @!P3 LEA R12, P1, R171, R12, 0x1 ;  /* 0x0000000cab0cb211 */ /* 0x000fe400078208ff */
[-C--:B0-----:R-:W-:Y:S02]  /*11180*/  @!P2 LEA.HI.X R3, R169, R0.reuse, R183, 0x1, P0 ;  /* 0x00000000a903a211 */ /* 0x081fe400000f0cb7 */
[----:B------:R-:W-:-:S03]  /*11190*/  @!P3 LEA.HI.X R13, R171, R0, R182, 0x1, P1 ;  /* 0x00000000ab0db211 */ /* 0x000fc600008f0cb6 */
[----:B------:R0:W-:Y:S04]  /*111a0*/  @!P2 ST.E.128 desc[UR44][R2.64], R4 ;  /* 0x000000040200a985 */ /* 0x0001e8000c101d2c */
[----:B------:R0:W-:Y:S02]  /*111b0*/  @!P3 ST.E.128 desc[UR44][R12.64], R32 ;  /* 0x000000200c00b985 */ /* 0x0001e4000c101d2c */
.L_x_1358:
[----:B------:R-:W-:Y:S05]  /*111c0*/  BSYNC B1 ;  /* 0x0000000000017941 */ /* 0x000fea0003800000 */
.L_x_1357:
[----:B0-----:R-:W-:Y:S01]  /*111d0*/  VIADD R0, R44, 0x60 ;  /* 0x000000602c007836 */ /* 0x001fe20000000000 */
[----:B--2-4-:R-:W0:Y:S04]  /*111e0*/  SHFL.IDX PT, R20, R20, 0x3, 0x181f ;  /* 0x00781f0014147f89 */ /* 0x014e2800000e0000 */
[----:B------:R-:W-:Y:S01]  /*111f0*/  ISETP.GE.AND P0, PT, R0, R55, PT ;  /* 0x000000370000720c */ /* 0x000fe20003f06270 */
[----:B------:R2:W4:-:S12]  /*11200*/  SHFL.IDX PT, R4, R19, 0x3, 0x181f ;  /* 0x00781f0013047f89 */ /* 0x00051800000e0000 */
[----:B--2---:R-:W-:Y:S05]  /*11210*/  @P0 BRA `(.L_x_1359) ;  /* 0x0000000800dc0947 */ /* 0x004fea0003800000 */
[----:B------:R-:W-:Y:S02]  /*11220*/  ULDC UR4, c[0x0][0xac8] ;  /* 0x0002b20000047ab9 */ /* 0x000fe40000000800 */
[----:B------:R-:W-:-:S13]  /*11230*/  ISETP.GE.AND P1, PT, R169, UR4, PT ;  /* 0x00000004a9007c0c */ /* 0x000fda000bf26270 */
[----:B----4-:R-:W-:-:S04]  /*11240*/  @!P1 LEA R2, P0, R169, R4, 0x1 ;  /* 0x00000004a9029211 */ /* 0x010fc800078008ff */
[----:B0-----:R-:W-:Y:S02]  /*11250*/  @!P1 LEA.HI.X R3, R169, R20, R183, 0x1, P0 ;  /* 0x00000014a9039211 */ /* 0x001fe400000f0cb7 */
[----:B------:R-:W-:-:S03]  /*11260*/  ISETP.GE.AND P0, PT, R171, UR4, PT ;  /* 0x00000004ab007c0c */ /* 0x000fc6000bf06270 */
[----:B------:R0:W-:Y:S10]  /*11270*/  @!P1 ST.E.128 desc[UR44][R2.64], R8 ;  /* 0x0000000802009985 */ /* 0x0001f4000c101d2c */
[----:B------:R-:W-:Y:S05]  /*11280*/  @P0 BRA `(.L_x_1359) ;  /* 0x0000000800c00947 */ /* 0x000fea0003800000 */
[----:B0-----:R-:W-:-:S04]  /*11290*/  LEA R2, P0, R171, R4, 0x1 ;  /* 0x00000004ab027211 */ /* 0x001fc800078008ff */
[----:B------:R-:W-:-:S05]  /*112a0*/  LEA.HI.X R3, R171, R20, R182, 0x1, P0 ;  /* 0x00000014ab037211 */ /* 0x000fca00000f0cb6 */
[----:B------:R0:W-:Y:S01]  /*112b0*/  ST.E.128 desc[UR44][R2.64], R28 ;  /* 0x0000001c02007985 */ /* 0x0001e2000c101d2c */
[----:B------:R-:W-:Y:S05]  /*112c0*/  BRA `(.L_x_1359) ;  /* 0x0000000800b07947 */ /* 0x000fea0003800000 */
.L_x_1351:
[----:B------:R-:W2:Y:S08]  /*112d0*/  LDC.64 R4, c[0x0][0xc00] ;  /* 0x00030000ff047b82 */ /* 0x000eb00000000a00 */
[----:B0-----:R-:W0:Y:S01]  /*112e0*/  LDC.64 R2, c[0x0][0xc00] ;  /* 0x00030000ff027b82 */ /* 0x001e220000000a00 */
[----:B------:R-:W-:Y:S01]  /*112f0*/  ULDC UR4, c[0x0][0xa88] ;  /* 0x0002a20000047ab9 */ /* 0x000fe20000000800 */
[----:B------:R-:W-:-:S06]  /*11300*/  IMAD.MOV.U32 R6, RZ, RZ, RZ ;  /* 0x000000ffff067224 */ /* 0x000fcc00078e00ff */
[----:B------:R-:W3:Y:S01]  /*11310*/  LDC R17, c[0x0][0xbe8] ;  /* 0x0002fa00ff117b82 */ /* 0x000ee20000000800 */
[----:B--2---:R-:W-:-:S04]  /*11320*/  ISETP.NE.U32.AND P0, PT, R4, RZ, PT ;  /* 0x000000ff0400720c */ /* 0x004fc80003f05070 */
[----:B------:R-:W-:-:S03]  /*11330*/  ISETP.NE.AND.EX P0, PT, R5, RZ, PT, P0 ;  /* 0x000000ff0500720c */ /* 0x000fc60003f05300 */
[----:B------:R-:W2:Y:S01]  /*11340*/  LDC.64 R4, c[0x0][0xc08] ;  /* 0x00030200ff047b82 */ /* 0x000ea20000000a00 */
[----:B0-----:R-:W-:-:S04]  /*11350*/  IMAD.WIDE R2, R174, 0x4, R2 ;  /* 0x00000004ae027825 */ /* 0x001fc800078e0202 */
[----:B------:R-:W-:-:S05]  /*11360*/  IMAD.U32 R0, RZ, RZ, UR4 ;  /* 0x00000004ff007e24 */ /* 0x000fca000f8e00ff */
[----:B------:R0:W5:Y:S01]  /*11370*/  @P0 LDG.E R6, desc[UR44][R2.64] ;  /* 0x0000002c02060981 */ /* 0x000162000c1e1900 */
[----:B--2---:R-:W-:-:S04]  /*11380*/  ISETP.NE.U32.AND P1, PT, R4, RZ, PT ;  /* 0x000000ff0400720c */ /* 0x004fc80003f25070 */
[----:B------:R-:W-:-:S13]  /*11390*/  ISETP.NE.AND.EX P1, PT, R5, RZ, PT, P1 ;  /* 0x000000ff0500720c */ /* 0x000fda0003f25310 */
[----:B------:R-:W2:Y:S02]  /*113a0*/  @P1 LDC.64 R4, c[0x0][0xc08] ;  /* 0x00030200ff041b82 */ /* 0x000ea40000000a00 */
[----:B--2---:R-:W-:-:S05]  /*113b0*/  @P1 IMAD.WIDE R4, R174, 0x4, R4 ;  /* 0x00000004ae041825 */ /* 0x004fca00078e0204 */
[----:B------:R0:W5:Y:S01]  /*113c0*/  @P1 LDG.E R0, desc[UR44][R4.64] ;  /* 0x0000002c04001981 */ /* 0x000162000c1e1900 */
[----:B---3--:R-:W-:Y:S02]  /*113d0*/  ISETP.NE.AND P2, PT, R17, 0x1, PT ;  /* 0x000000011100780c */ /* 0x008fe40003f45270 */
[----:B------:R-:W-:Y:S02]  /*113e0*/  ISETP.GE.AND P3, PT, R184, 0x80, PT ;  /* 0x00000080b800780c */ /* 0x000fe40003f66270 */
[----:B------:R-:W-:-:S09]  /*113f0*/  SHF.R.S32.HI R7, RZ, 0x1f, R174 ;  /* 0x0000001fff077819 */ /* 0x000fd200000114ae */
[----:B------:R-:W2:Y:S08]  /*11400*/  @P2 LDC R16, c[0x0][0xbec] ;  /* 0x0002fb00ff102b82 */ /* 0x000eb00000000800 */
[----:B------:R-:W3:Y:S01]  /*11410*/  @P2 LDC R25, c[0x0][0xbf0] ;  /* 0x0002fc00ff192b82 */ /* 0x000ee20000000800 */
[----:B0-----:R-:W-:Y:S05]  /*11420*/  @P1 BRA `(.L_x_1360) ;  /* 0x0000000000101947 */ /* 0x001fea0003800000 */
[----:B------:R-:W-:Y:S05]  /*11430*/  @!P0 BRA `(.L_x_1360) ;  /* 0x00000000000c8947 */ /* 0x000fea0003800000 */
[----:B------:R-:W4:Y:S04]  /*11440*/  LDG.E R5, desc[UR44][R2.64] ;  /* 0x0000002c02057981 */ /* 0x000f28000c1e1900 */
[----:B-----5:R-:W4:Y:S02]  /*11450*/  LDG.E R0, desc[UR44][R2.64+0x4] ;  /* 0x0000042c02007981 */ /* 0x020f24000c1e1900 */
[----:B----4-:R-:W-:-:S07]  /*11460*/  IMAD.IADD R0, R0, 0x1, -R5 ;  /* 0x0000000100007824 */ /* 0x010fce00078e0a05 */
.L_x_1360:
[----:B------:R-:W-:Y:S01]  /*11470*/  BSSY B1, `(.L_x_1361) ;  /* 0x000002d000017945 */ /* 0x000fe20003800000 */
[----:B------:R-:W-:Y:S02]  /*11480*/  SHF.R.S32.HI R10, RZ, 0x1f, R173 ;  /* 0x0000001fff0a7819 */ /* 0x000fe400000114ad */
[----:B------:R-:W-:Y:S02]  /*11490*/  SEL R13, R174, RZ, !P0 ;  /* 0x000000ffae0d7207 */ /* 0x000fe40004000000 */
[----:B------:R-:W-:Y:S02]  /*114a0*/  SEL R12, R7, RZ, !P0 ;  /* 0x000000ff070c7207 */ /* 0x000fe40004000000 */
[----:B-----5:R-:W-:Y:S01]  /*114b0*/  SHF.R.S32.HI R11, RZ, 0x1f, R6 ;  /* 0x0000001fff0b7819 */ /* 0x020fe20000011406 */
[----:B------:R-:W-:Y:S06]  /*114c0*/  @P3 BRA `(.L_x_1362) ;  /* 0x00000000009c3947 */ /* 0x000fec0003800000 */
[----:B------:R-:W0:Y:S01]  /*114d0*/  S2R R3, SR_TID.X ;  /* 0x0000000000037919 */ /* 0x000e220000002100 */
[----:B------:R-:W4:Y:S02]  /*114e0*/  LDC R14, c[0x0][0xbe8] ;  /* 0x0002fa00ff0e7b82 */ /* 0x000f240000000800 */
[----:B----4-:R-:W-:Y:S01]  /*114f0*/  IMAD R2, R0, R14, RZ ;  /* 0x0000000e00027224 */ /* 0x010fe200078e02ff */
[----:B0-----:R-:W-:-:S04]  /*11500*/  IADD3 R9, R19, -0x80, R3 ;  /* 0xffffff8013097810 */ /* 0x001fc80007ffe003 */
[----:B------:R-:W-:-:S13]  /*11510*/  ISETP.GE.AND P0, PT, R9, R2, PT ;  /* 0x000000020900720c */ /* 0x000fda0003f06270 */
[----:B------:R-:W-:Y:S05]  /*11520*/  @P0 BRA `(.L_x_1362) ;  /* 0x0000000000840947 */ /* 0x000fea0003800000 */
[----:B------:R-:W-:Y:S01]  /*11530*/  ISETP.NE.AND P0, PT, R14, 0x1, PT ;  /* 0x000000010e00780c */ /* 0x000fe20003f05270 */
[----:B------:R-:W-:Y:S01]  /*11540*/  ULDC.64 UR4, c[0x0][0xb90] ;  /* 0x0002e40000047ab9 */ /* 0x000fe20000000a00 */
[----:B------:R-:W-:Y:S02]  /*11550*/  IMAD.MOV.U32 R2, RZ, RZ, R6 ;  /* 0x000000ffff027224 */ /* 0x000fe400078e0006 */
[----:B------:R-:W-:Y:S02]  /*11560*/  IMAD R8, R10, UR4, RZ ;  /* 0x000000040a087c24 */ /* 0x000fe4000f8e02ff */
[----:B------:R-:W-:Y:S02]  /*11570*/  IMAD.MOV.U32 R3, RZ, RZ, R11 ;  /* 0x000000ffff037224 */ /* 0x000fe400078e000b */
[----:B------:R-:W-:Y:S02]  /*11580*/  IMAD.MOV.U32 R5, RZ, RZ, R9 ;  /* 0x000000ffff057224 */ /* 0x000fe400078e0009 */
[----:B------:R-:W-:-:S03]  /*11590*/  IMAD.WIDE.U32 R2, R173, UR4, R2 ;  /* 0x00000004ad027c25 */ /* 0x000fc6000f8e0002 */
[----:B------:R-:W0:Y:S01]  /*115a0*/  @P0 LDC R4, c[0x0][0xbec] ;  /* 0x0002fb00ff040b82 */ /* 0x000e220000000800 */
[----:B------:R-:W-:Y:S01]  /*115b0*/  IMAD R7, R173, UR5, R8 ;  /* 0x00000005ad077c24 */ /* 0x000fe2000f8e0208 */
[----:B------:R-:W-:-:S03]  /*115c0*/  ULDC.64 UR4, c[0x0][0xb98] ;  /* 0x0002e60000047ab9 */ /* 0x000fc60000000a00 */
[----:B------:R-:W-:-:S03]  /*115d0*/  IMAD.IADD R3, R3, 0x1, R7 ;  /* 0x0000000103037824 */ /* 0x000fc600078e0207 */
[----:B------:R-:W4:Y:S01]  /*115e0*/  @P0 LDC R15, c[0x0][0xbf0] ;  /* 0x0002fc00ff0f0b82 */ /* 0x000f220000000800 */
[----:B------:R-:W-:-:S04]  /*115f0*/  IMAD.WIDE.U32 R2, R13, UR4, R2 ;  /* 0x000000040d027c25 */ /* 0x000fc8000f8e0002 */
[----:B0-----:R-:W-:-:S05]  /*11600*/  @P0 IMAD.HI.U32 R4, R9, R4, RZ ;  /* 0x0000000409040227 */ /* 0x001fca00078e00ff */
[----:B----4-:R-:W-:Y:S01]  /*11610*/  @P0 SHF.R.U32.HI R5, RZ, R15, R4 ;  /* 0x0000000fff050219 */ /* 0x010fe20000011604 */
[----:B------:R-:W-:-:S03]  /*11620*/  IMAD R4, R12, UR4, RZ ;  /* 0x000000040c047c24 */ /* 0x000fc6000f8e02ff */
[----:B------:R-:W-:Y:S01]  /*11630*/  IADD3 R2, P0, R5, R2, RZ ;  /* 0x0000000205027210 */ /* 0x000fe20007f1e0ff */
[----:B------:R-:W-:Y:S02]  /*11640*/  IMAD.MOV R7, RZ, RZ, -R5 ;  /* 0x000000ffff077224 */ /* 0x000fe400078e0a05 */
[----:B------:R-:W-:Y:S01]  /*11650*/  IMAD R8, R13, UR5, R4 ;  /* 0x000000050d087c24 */ /* 0x000fe2000f8e0204 */
[----:B------:R-:W-:Y:S01]  /*11660*/  ULDC.64 UR4, c[0x0][0xb88] ;  /* 0x0002e20000047ab9 */ /* 0x000fe20000000a00 */
[----:B------:R-:W-:Y:S01]  /*11670*/  IMAD R7, R14, R7, R9 ;  /* 0x000000070e077224 */ /* 0x000fe200078e0209 */
[----:B------:R-:W-:-:S04]  /*11680*/  SHF.R.S32.HI R9, RZ, 0x1f, R5 ;  /* 0x0000001fff097819 */ /* 0x000fc80000011405 */
        /* <DEDUP_REMOVED lines=11> */
.L_x_1362:
[----:B------:R-:W-:Y:S05]  /*11740*/  BSYNC B1 ;  /* 0x0000000000017941 */ /* 0x000fea0003800000 */
.L_x_1361:
[----:B------:R-:W-:Y:S01]  /*11750*/  ULDC.64 UR4, c[0x0][0xaa0] ;  /* 0x0002a80000047ab9 */ /* 0x000fe20000000a00 */
[----:B0-----:R-:W-:Y:S01]  /*11760*/  IMAD R4, R172, 0x20, R175 ;  /* 0x00000020ac047824 */ /* 0x001fe200078e02af */
[----:B------:R-:W-:Y:S01]  /*11770*/  BSSY B1, `(.L_x_1363) ;  /* 0x0000037000017945 */ /* 0x000fe20003800000 */
[----:B------:R-:W-:Y:S02]  /*11780*/  IMAD R3, R11, UR4, RZ ;  /* 0x000000040b037c24 */ /* 0x000fe4000f8e02ff */
[----:B------:R-:W-:Y:S02]  /*11790*/  IMAD.IADD R9, R19, 0x1, R4 ;  /* 0x0000000113097824 */ /* 0x000fe400078e0204 */
[C---:B------:R-:W-:Y:S02]  /*117a0*/  IMAD R5, R6.reuse, UR5, R3 ;  /* 0x0000000506057c24 */ /* 0x040fe4000f8e0203 */
[----:B------:R-:W-:Y:S01]  /*117b0*/  IMAD.WIDE.U32 R2, R6, UR4, RZ ;  /* 0x0000000406027c25 */ /* 0x000fe2000f8e00ff */
[----:B------:R-:W-:-:S03]  /*117c0*/  ULDC.64 UR4, c[0x0][0xae8] ;  /* 0x0002ba0000047ab9 */ /* 0x000fc60000000a00 */
[----:B------:R-:W-:Y:S02]  /*117d0*/  IMAD.IADD R3, R3, 0x1, R5 ;  /* 0x0000000103037824 */ /* 0x000fe400078e0205 */
[----:B------:R-:W-:Y:S02]  /*117e0*/  IMAD R6, R10, UR4, RZ ;  /* 0x000000040a067c24 */ /* 0x000fe4000f8e02ff */
[----:B--2---:R-:W-:-:S04]  /*117f0*/  @P2 IMAD.HI.U32 R4, R9, R16, RZ ;  /* 0x0000001009042227 */ /* 0x004fc800078e00ff */
[C---:B------:R-:W-:Y:S02]  /*11800*/  IMAD R7, R173.reuse, UR5, R6 ;  /* 0x00000005ad077c24 */ /* 0x040fe4000f8e0206 */
[----:B------:R-:W-:Y:S01]  /*11810*/  IMAD.WIDE.U32 R2, R173, UR4, R2 ;  /* 0x00000004ad027c25 */ /* 0x000fe2000f8e0002 */
[----:B------:R-:W-:-:S03]  /*11820*/  ULDC.64 UR4, c[0x0][0xaf0] ;  /* 0x0002bc0000047ab9 */ /* 0x000fc60000000a00 */
[----:B------:R-:W-:Y:S01]  /*11830*/  IMAD.MOV.U32 R5, RZ, RZ, R9 ;  /* 0x000000ffff057224 */ /* 0x000fe200078e0009 */
[----:B---3--:R-:W-:Y:S01]  /*11840*/  @P2 SHF.R.U32.HI R5, RZ, R25, R4 ;  /* 0x00000019ff052219 */ /* 0x008fe20000011604 */
[----:B------:R-:W-:Y:S02]  /*11850*/  IMAD R6, R12, UR4, RZ ;  /* 0x000000040c067c24 */ /* 0x000fe4000f8e02ff */
[----:B------:R-:W-:Y:S01]  /*11860*/  IMAD.IADD R3, R3, 0x1, R7 ;  /* 0x0000000103037824 */ /* 0x000fe200078e0207 */
[----:B------:R-:W-:Y:S01]  /*11870*/  SHF.R.S32.HI R4, RZ, 0x1f, R5 ;  /* 0x0000001fff047819 */ /* 0x000fe20000011405 */
        /* <DEDUP_REMOVED lines=13> */
[----:B------:R-:W-:Y:S02]  /*11950*/  IMAD.IADD R8, R175, 0x1, R19 ;  /* 0x00000001af087824 */ /* 0x000fe400078e0213 */
[----:B------:R-:W-:Y:S02]  /*11960*/  IMAD R17, R0, R17, RZ ;  /* 0x0000001100117224 */ /* 0x000fe400078e02ff */
[C---:B------:R-:W-:Y:S02]  /*11970*/  IMAD R5, R7.reuse, UR5, R4 ;  /* 0x0000000507057c24 */ /* 0x040fe4000f8e0204 */
[----:B------:R-:W-:Y:S01]  /*11980*/  IMAD.WIDE.U32 R2, R7, UR4, R2 ;  /* 0x0000000407027c25 */ /* 0x000fe2000f8e0002 */
[----:B------:R-:W-:Y:S01]  /*11990*/  ISETP.GE.AND P2, PT, R8, R17, PT ;  /* 0x000000110800720c */ /* 0x000fe20003f46270 */
[----:B------:R-:W-:-:S02]  /*119a0*/  ULDC.64 UR4, c[0x0][0xa80] ;  /* 0x0002a00000047ab9 */ /* 0x000fc40000000a00 */
[----:B------:R-:W-:Y:S01]  /*119b0*/  VIADD R0, R8, 0x20 ;  /* 0x0000002008007836 */ /* 0x000fe20000000000 */
[----:B------:R-:W-:Y:S01]  /*119c0*/  LEA R4, P3, R2, UR4, 0x1 ;  /* 0x0000000402047c11 */ /* 0x000fe2000f8608ff */
[----:B------:R-:W-:-:S03]  /*119d0*/  IMAD.IADD R3, R3, 0x1, R5 ;  /* 0x0000000103037824 */ /* 0x000fc600078e0205 */
[-C--:B------:R-:W-:Y:S01]  /*119e0*/  ISETP.GE.AND P1, PT, R0, R17.reuse, PT ;  /* 0x000000110000720c */ /* 0x080fe20003f26270 */
[----:B------:R-:W-:Y:S01]  /*119f0*/  VIADD R0, R8, 0x40 ;  /* 0x0000004008007836 */ /* 0x000fe20000000000 */
[----:B------:R-:W-:Y:S02]  /*11a00*/  LEA.HI.X R5, R2, UR5, R3, 0x1, P3 ;  /* 0x0000000502057c11 */ /* 0x000fe400098f0c03 */
[----:B------:R0:W2:Y:S02]  /*11a10*/  SHFL.IDX PT, R2, R4, RZ, 0x181f ;  /* 0x00181fff04027589 */ /* 0x0000a400000e0000 */
[----:B------:R-:W-:Y:S02]  /*11a20*/  ISETP.GE.AND P0, PT, R0, R17, PT ;  /* 0x000000110000720c */ /* 0x000fe40003f06270 */
[----:B------:R0:W3:Y:S01]  /*11a30*/  SHFL.IDX PT, R0, R5, RZ, 0x181f ;  /* 0x00181fff05007589 */ /* 0x0000e200000e0000 */
[----:B------:R-:W-:Y:S10]  /*11a40*/  @P2 BRA `(.L_x_1364) ;  /* 0x0000000000242947 */ /* 0x000ff40003800000 */
[----:B------:R-:W-:Y:S02]  /*11a50*/  ULDC UR4, c[0x0][0xac8] ;  /* 0x0002b20000047ab9 */ /* 0x000fe40000000800 */
[----:B------:R-:W-:Y:S02]  /*11a60*/  ISETP.GE.AND P4, PT, R169, UR4, PT ;  /* 0x00000004a9007c0c */ /* 0x000fe4000bf86270 */
[----:B------:R-:W-:-:S11]  /*11a70*/  ISETP.GE.AND P5, PT, R171, UR4, PT ;  /* 0x00000004ab007c0c */ /* 0x000fd6000bfa6270 */
[-C--:B--2---:R-:W-:Y:S02]  /*11a80*/  @!P4 LEA R6, P2, R169, R2.reuse, 0x1 ;  /* 0x00000002a906c211 */ /* 0x084fe400078408ff */
[----:B------:R-:W-:Y:S02]  /*11a90*/  @!P5 LEA R2, P3, R171, R2, 0x1 ;  /* 0x00000002ab02d211 */ /* 0x000fe400078608ff */
[-C--:B---3--:R-:W-:Y:S02]  /*11aa0*/  @!P4 LEA.HI.X R7, R169, R0.reuse, R183, 0x1, P2 ;  /* 0x00000000a907c211 */ /* 0x088fe400010f0cb7 */
[----:B------:R-:W-:-:S03]  /*11ab0*/  @!P5 LEA.HI.X R3, R171, R0, R182, 0x1, P3 ;  /* 0x00000000ab03d211 */ /* 0x000fc600018f0cb6 */
[----:B------:R4:W-:Y:S04]  /*11ac0*/  @!P4 ST.E.128 desc[UR44][R6.64], RZ ;  /* 0x000000ff0600c985 */ /* 0x0009e8000c101d2c */
[----:B------:R4:W-:Y:S02]  /*11ad0*/  @!P5 ST.E.128 desc[UR44][R2.64], RZ ;  /* 0x000000ff0200d985 */ /* 0x0009e4000c101d2c */
.L_x_1364:
[----:B------:R-:W-:Y:S05]  /*11ae0*/  BSYNC B1 ;  /* 0x0000000000017941 */ /* 0x000fea0003800000 */
.L_x_1363:
[----:B---3--:R3:W0:Y:S01]  /*11af0*/  SHFL.IDX PT, R0, R5, 0x1, 0x181f ;  /* 0x00381f0005007f89 */ /* 0x00862200000e0000 */
[----:B------:R-:W-:Y:S03]  /*11b00*/  BSSY B1, `(.L_x_1365) ;  /* 0x000000c000017945 */ /* 0x000fe60003800000 */
[----:B--2-4-:R3:W2:Y:S01]  /*11b10*/  SHFL.IDX PT, R2, R4, 0x1, 0x181f ;  /* 0x00381f0004027f89 */ /* 0x0146a200000e0000 */
[----:B------:R-:W-:Y:S05]  /*11b20*/  @P1 BRA `(.L_x_1366) ;  /* 0x0000000000241947 */ /* 0x000fea0003800000 */
        /* <DEDUP_REMOVED lines=9> */
.L_x_1366:
[----:B------:R-:W-:Y:S05]  /*11bc0*/  BSYNC B1 ;  /* 0x0000000000017941 */ /* 0x000fea0003800000 */
.L_x_1365:
[----:B0-----:R0:W0:Y:S01]  /*11bd0*/  SHFL.IDX PT, R0, R5, 0x2, 0x181f ;  /* 0x00581f0005007f89 */ /* 0x00102200000e0000 */
[----:B------:R-:W-:Y:S03]  /*11be0*/  BSSY B1, `(.L_x_1367) ;  /* 0x000000c000017945 */ /* 0x000fe60003800000 */
[----:B--2-4-:R2:W4:Y:S01]  /*11bf0*/  SHFL.IDX PT, R2, R4, 0x2, 0x181f ;  /* 0x00581f0004027f89 */ /* 0x01452200000e0000 */
[----:B------:R-:W-:Y:S05]  /*11c00*/  @P0 BRA `(.L_x_1368) ;  /* 0x0000000000240947 */ /* 0x000fea0003800000 */
[----:B------:R-:W-:Y:S02]  /*11c10*/  ULDC UR4, c[0x0][0xac8] ;  /* 0x0002b20000047ab9 */ /* 0x000fe40000000800 */
[----:B------:R-:W-:Y:S02]  /*11c20*/  ISETP.GE.AND P2, PT, R169, UR4, PT ;  /* 0x00000004a9007c0c */ /* 0x000fe4000bf46270 */
[----:B------:R-:W-:-:S11]  /*11c30*/  ISETP.GE.AND P3, PT, R171, UR4, PT ;  /* 0x00000004ab007c0c */ /* 0x000fd6000bf66270 */
[-C--:B----4-:R-:W-:Y:S02]  /*11c40*/  @!P2 LEA R6, P0, R169, R2.reuse, 0x1 ;  /* 0x00000002a906a211 */ /* 0x090fe400078008ff */
[----:B------:R-:W-:Y:S02]  /*11c50*/  @!P3 LEA R2, P1, R171, R2, 0x1 ;  /* 0x00000002ab02b211 */ /* 0x000fe400078208ff */
[-C--:B0-----:R-:W-:Y:S02]  /*11c60*/  @!P2 LEA.HI.X R7, R169, R0.reuse, R183, 0x1, P0 ;  /* 0x00000000a907a211 */ /* 0x081fe400000f0cb7 */
[----:B------:R-:W-:-:S03]  /*11c70*/  @!P3 LEA.HI.X R3, R171, R0, R182, 0x1, P1 ;  /* 0x00000000ab03b211 */ /* 0x000fc600008f0cb6 */
[----:B------:R0:W-:Y:S04]  /*11c80*/  @!P2 ST.E.128 desc[UR44][R6.64], RZ ;  /* 0x000000ff0600a985 */ /* 0x0001e8000c101d2c */
[----:B------:R0:W-:Y:S02]  /*11c90*/  @!P3 ST.E.128 desc[UR44][R2.64], RZ ;  /* 0x000000ff0200b985 */ /* 0x0001e4000c101d2c */
.L_x_1368:
[----:B------:R-:W-:Y:S05]  /*11ca0*/  BSYNC B1 ;  /* 0x0000000000017941 */ /* 0x000fea0003800000 */
.L_x_1367:
[----:B0-----:R-:W-:Y:S01]  /*11cb0*/  VIADD R0, R8, 0x60 ;  /* 0x0000006008007836 */ /* 0x001fe20000000000 */
[----:B------:R0:W0:Y:S04]  /*11cc0*/  SHFL.IDX PT, R6, R5, 0x3, 0x181f ;  /* 0x00781f0005067f89 */ /* 0x00002800000e0000 */
[----:B------:R-:W-:Y:S01]  /*11cd0*/  ISETP.GE.AND P0, PT, R0, R17, PT ;  /* 0x000000110000720c */ /* 0x000fe20003f06270 */
[----:B----4-:R4:W0:-:S12]  /*11ce0*/  SHFL.IDX PT, R2, R4, 0x3, 0x181f ;  /* 0x00781f0004027f89 */ /* 0x01081800000e0000 */
[----:B----4-:R-:W-:Y:S05]  /*11cf0*/  @P0 BRA `(.L_x_1359) ;  /* 0x0000000000240947 */ /* 0x010fea0003800000 */
[----:B------:R-:W-:Y:S02]  /*11d00*/  ULDC UR4, c[0x0][0xac8] ;  /* 0x0002b20000047ab9 */ /* 0x000fe40000000800 */
[----:B------:R-:W-:Y:S02]  /*11d10*/  ISETP.GE.AND P2, PT, R169, UR4, PT ;  /* 0x00000004a9007c0c */ /* 0x000fe4000bf46270 */
[----:B------:R-:W-:-:S11]  /*11d20*/  ISETP.GE.AND P3, PT, R171, UR4, PT ;  /* 0x00000004ab007c0c */ /* 0x000fd6000bf66270 */
[-C--:B0-23--:R-:W-:Y:S02]  /*11d30*/  @!P2 LEA R4, P0, R169, R2.reuse, 0x1 ;  /* 0x00000002a904a211 */ /* 0x08dfe400078008ff */
[----:B------:R-:W-:Y:S02]  /*11d40*/  @!P3 LEA R2, P1, R171, R2, 0x1 ;  /* 0x00000002ab02b211 */ /* 0x000fe400078208ff */
[-C--:B------:R-:W-:Y:S02]  /*11d50*/  @!P2 LEA.HI.X R5, R169, R6.reuse, R183, 0x1, P0 ;  /* 0x00000006a905a211 */ /* 0x080fe400000f0cb7 */
[----:B------:R-:W-:-:S03]  /*11d60*/  @!P3 LEA.HI.X R3, R171, R6, R182, 0x1, P1 ;  /* 0x00000006ab03b211 */ /* 0x000fc600008f0cb6 */
[----:B------:R4:W-:Y:S04]  /*11d70*/  @!P2 ST.E.128 desc[UR44][R4.64], RZ ;  /* 0x000000ff0400a985 */ /* 0x0009e8000c101d2c */
[----:B------:R4:W-:Y:S02]  /*11d80*/  @!P3 ST.E.128 desc[UR44][R2.64], RZ ;  /* 0x000000ff0200b985 */ /* 0x0009e4000c101d2c */
.L_x_1359:
[----:B------:R-:W-:Y:S05]  /*11d90*/  BSYNC B0 ;  /* 0x0000000000007941 */ /* 0x000fea0003800000 */
.L_x_1350:
[----:B------:R-:W-:Y:S02]  /*11da0*/  ULDC UR4, c[0x0][0xc3c] ;  /* 0x00030f0000047ab9 */ /* 0x000fe40000000800 */
[----:B-1----:R-:W-:-:S13]  /*11db0*/  ISETP.GE.AND P0, PT, R23, UR4, PT ;  /* 0x0000000417007c0c */ /* 0x002fda000bf06270 */
[----:B------:R-:W-:Y:S05]  /*11dc0*/  @!P0 BRA `(.L_x_1369) ;  /* 0xfffffeec00d48947 */ /* 0x000fea000383ffff */
[----:B------:R-:W-:Y:S05]  /*11dd0*/  EXIT ;  /* 0x000000000000794d */ /* 0x000fea0003800000 */
.L_x_1260:
        /* <DEDUP_REMOVED lines=18> */
[----:B------:R-:W3:Y:S01]  /*11f00*/  LDC R9, c[0x0][0xc38] ;  /* 0x00030e00ff097b82 */ /* 0x000ee20000000800 */
[----:B--2---:R-:W-:-:S04]  /*11f10*/  LOP3.LUT R5, R4, 0x1f, RZ, 0xc0, !PT ;  /* 0x0000001f04057812 */ /* 0x004fc800078ec0ff */
[----:B------:R-:W-:-:S04]  /*11f20*/  ISETP.NE.AND P0, PT, R5, 0x1f, PT ;  /* 0x0000001f0500780c */ /* 0x000fc80003f05270 */
[----:B------:R-:W-:-:S13]  /*11f30*/  ISETP.GE.OR P1, PT, R5, UR4, !P0 ;  /* 0x0000000405007c0c */ /* 0x000fda000c726670 */
[----:B0-----:R-:W0:Y:S02]  /*11f40*/  @!P1 LDC.64 R2, c[0x0][0xc80] ;  /* 0x00032000ff029b82 */ /* 0x001e240000000a00 */
[----:B0-----:R-:W-:-:S05]  /*11f50*/  @!P1 IMAD.WIDE.U32 R2, R5, 0x4, R2 ;  /* 0x0000000405029825 */ /* 0x001fca00078e0002 */
[----:B------:R-:W2:Y:S01]  /*11f60*/  @!P1 LDG.E R0, desc[UR44][R2.64] ;  /* 0x0000002c02009981 */ /* 0x000ea2000c1e1900 */
[C---:B------:R-:W-:Y:S01]  /*11f70*/  ISETP.NE.AND P1, PT, R5.reuse, RZ, PT ;  /* 0x000000ff0500720c */ /* 0x040fe20003f25270 */
[----:B-1----:R-:W-:Y:S01]  /*11f80*/  IMAD.MOV.U32 R16, RZ, RZ, RZ ;  /* 0x000000ffff107224 */ /* 0x002fe200078e00ff */
[C---:B------:R-:W-:Y:S02]  /*11f90*/  ISETP.GE.U32.AND P2, PT, R5.reuse, 0x2, PT ;  /* 0x000000020500780c */ /* 0x040fe40003f46070 */
[C---:B------:R-:W-:Y:S02]  /*11fa0*/  ISETP.GE.U32.AND P3, PT, R5.reuse, 0x4, PT ;  /* 0x000000040500780c */ /* 0x040fe40003f66070 */
[C---:B------:R-:W-:Y:S02]  /*11fb0*/  ISETP.GE.U32.AND P4, PT, R5.reuse, 0x8, PT ;  /* 0x000000080500780c */ /* 0x040fe40003f86070 */
[----:B------:R-:W-:Y:S01]  /*11fc0*/  ISETP.GE.U32.AND P5, PT, R5, 0x10, PT ;  /* 0x000000100500780c */ /* 0x000fe20003fa6070 */
[----:B--2---:R-:W0:Y:S02]  /*11fd0*/  SHFL.UP PT, R4, R0, 0x1, RZ ;  /* 0x0420000000047989 */ /* 0x004e2400000e00ff */
[----:B0-----:R-:W-:-:S05]  /*11fe0*/  SEL R7, R4, RZ, P1 ;  /* 0x000000ff04077207 */ /* 0x001fca0000800000 */
[----:B------:R-:W-:-:S05]  /*11ff0*/  IMAD.IADD R7, R0, 0x1, R7 ;  /* 0x0000000100077824 */ /* 0x000fca00078e0207 */
        /* <DEDUP_REMOVED lines=13> */
[----:B------:R-:W3:Y:S02]  /*120d0*/  SHFL.IDX PT, R4, R8, 0x1f, 0x1f ;  /* 0x03e01f0008047f89 */ /* 0x000ee400000e0000 */
[----:B---3--:R-:W-:Y:S02]  /*120e0*/  IMAD R6, R4, R9, RZ ;  /* 0x0000000904067224 */ /* 0x008fe400078e02ff */
[----:B------:R-:W-:Y:S02]  /*120f0*/  IMAD.MOV.U32 R4, RZ, RZ, RZ ;  /* 0x000000ffff047224 */ /* 0x000fe400078e00ff */
[----:B------:R-:W-:Y:S01]  /*12100*/  IMAD.MOV.U32 R3, RZ, RZ, R6 ;  /* 0x000000ffff037224 */ /* 0x000fe200078e0006 */
[----:B0-----:R-:W-:-:S13]  /*12110*/  ISETP.GT.AND P6, PT, R6, R7, PT ;  /* 0x000000070600720c */ /* 0x001fda0003fc4270 */
[----:B------:R-:W-:Y:S05]  /*12120*/  @P6 BRA `(.L_x_1371) ;  /* 0x0000000000906947 */ /* 0x000fea0003800000 */
[----:B------:R-:W-:Y:S01]  /*12130*/  IMAD.MOV.U32 R6, RZ, RZ, R3 ;  /* 0x000000ffff067224 */ /* 0x000fe200078e0003 */
[----:B------:R-:W-:Y:S01]  /*12140*/  ULDC UR4, c[0x0][0xc3c] ;  /* 0x00030f0000047ab9 */ /* 0x000fe20000000800 */
[----:B------:R-:W-:-:S07]  /*12150*/  IMAD.MOV.U32 R4, RZ, RZ, RZ ;  /* 0x000000ffff047224 */ /* 0x000fce00078e00ff */
.L_x_1375:
[----:B------:R-:W-:-:S05]  /*12160*/  VIADD R4, R4, 0x1f ;  /* 0x0000001f04047836 */ /* 0x000fca0000000000 */
[----:B------:R-:W-:-:S13]  /*12170*/  ISETP.GE.AND P6, PT, R4, UR4, PT ;  /* 0x0000000404007c0c */ /* 0x000fda000bfc6270 */
[----:B------:R-:W-:Y:S05]  /*12180*/  @P6 BRA `(.L_x_1372) ;  /* 0x0000000400b46947 */ /* 0x000fea0003800000 */
[----:B------:R-:W-:Y:S01]  /*12190*/  IMAD.IADD R9, R5, 0x1, R4 ;  /* 0x0000000105097824 */ /* 0x000fe200078e0204 */
[----:B------:R-:W-:Y:S01]  /*121a0*/  BSSY B0, `(.L_x_1373) ;  /* 0x0000007000007945 */ /* 0x000fe20003800000 */
[----:B------:R-:W-:-:S03]  /*121b0*/  IMAD.MOV.U32 R0, RZ, RZ, RZ ;  /* 0x000000ffff007224 */ /* 0x000fc600078e00ff */
[----:B------:R-:W-:-:S13]  /*121c0*/  ISETP.GE.OR P6, PT, R9, UR4, !P0 ;  /* 0x0000000409007c0c */ /* 0x000fda000c7c6670 */
[----:B------:R-:W-:Y:S05]  /*121d0*/  @P6 BRA `(.L_x_1374) ;  /* 0x00000000000c6947 */ /* 0x000fea0003800000 */
[----:B------:R-:W0:Y:S02]  /*121e0*/  LDC.64 R2, c[0x0][0xc80] ;  /* 0x00032000ff027b82 */ /* 0x000e240000000a00 */
[----:B0-----:R-:W-:-:S05]  /*121f0*/  IMAD.WIDE R2, R9, 0x4, R2 ;  /* 0x0000000409027825 */ /* 0x001fca00078e0202 */
[----:B------:R0:W5:Y:S02]  /*12200*/  LDG.E R0, desc[UR44][R2.64] ;  /* 0x0000002c02007981 */ /* 0x000164000c1e1900 */
.L_x_1374:
[----:B------:R-:W-:Y:S05]  /*12210*/  BSYNC B0 ;  /* 0x0000000000007941 */ /* 0x000fea0003800000 */
.L_x_1373:
[----:B0----5:R-:W0:Y:S02]  /*12220*/  SHFL.UP PT, R2, R0, 0x1, RZ ;  /* 0x0420000000027989 */ /* 0x021e2400000e00ff */
        /* <DEDUP_REMOVED lines=20> */
.L_x_1371:
[----:B------:R-:W-:-:S04]  /*12370*/  IMAD.IADD R13, R6, 0x1, -R3 ;  /* 0x00000001060d7824 */ /* 0x000fc800078e0a03 */
[----:B------:R-:W-:-:S05]  /*12380*/  IMAD R2, R8, R9, R13 ;  /* 0x0000000908027224 */ /* 0x000fca00078e020d */
[----:B------:R-:W-:Y:S02]  /*12390*/  ISETP.GT.AND P0, PT, R2, R7, PT ;  /* 0x000000070200720c */ /* 0x000fe40003f04270 */
[----:B------:R-:W0:Y:S11]  /*123a0*/  LDC.64 R2, c[0x0][0xc90] ;  /* 0x00032400ff027b82 */ /* 0x000e360000000a00 */
[----:B------:R-:W-:-:S04]  /*123b0*/  VOTE.ANY R10, PT, !P0 ;  /* 0x00000000000a7806 */ /* 0x000fc800040e0100 */
[----:B------:R-:W1:Y:S02]  /*123c0*/  POPC R15, R10 ;  /* 0x0000000a000f7309 */ /* 0x000e640000000000 */
[----:B-1----:R-:W-:-:S04]  /*123d0*/  IMAD.IADD R19, R15, 0x1, R4 ;  /* 0x000000010f137824 */ /* 0x002fc800078e0204 */
[----:B0-----:R-:W-:-:S05]  /*123e0*/  IMAD.WIDE R2, R19, 0x4, R2 ;  /* 0x0000000413027825 */ /* 0x001fca00078e0202 */
[----:B------:R-:W2:Y:S01]  /*123f0*/  LDG.E R6, desc[UR44][R2.64] ;  /* 0x0000002c02067981 */ /* 0x000ea2000c1e1900 */
[----:B------:R-:W-:-:S03]  /*12400*/  ISETP.NE.AND P0, PT, R10, RZ, PT ;  /* 0x000000ff0a00720c */ /* 0x000fc60003f05270 */
[----:B------:R-:W2:Y:S02]  /*12410*/  SHFL.IDX PT, R0, R0, R15, 0x1f ;  /* 0x00001f0f00007589 */ /* 0x000ea400000e0000 */
[----:B--2---:R-:W-:-:S05]  /*12420*/  IMAD R4, R0, R6, RZ ;  /* 0x0000000600047224 */ /* 0x004fca00078e02ff */
[----:B------:R-:W-:-:S04]  /*12430*/  IABS R14, R4 ;  /* 0x00000004000e7213 */ /* 0x000fc80000000000 */
[----:B------:R-:W0:Y:S08]  /*12440*/  I2F.RP R11, R14 ;  /* 0x0000000e000b7306 */ /* 0x000e300000209400 */
[----:B0-----:R-:W0:Y:S02]  /*12450*/  MUFU.RCP R11, R11 ;  /* 0x0000000b000b7308 */ /* 0x001e240000001000 */
[----:B0-----:R-:W-:-:S06]  /*12460*/  VIADD R12, R11, 0xffffffe ;  /* 0x0ffffffe0b0c7836 */ /* 0x001fcc0000000000 */
[----:B------:R0:W1:Y:S01]  /*12470*/  F2I.FTZ.U32.TRUNC.NTZ R3, R12 ;  /* 0x0000000c00037305 */ /* 0x000062000021f000 */
[----:B------:R-:W-:Y:S05]  /*12480*/  @!P0 BRA `(.L_x_1376) ;  /* 0x0000000000088947 */ /* 0x000fea0003800000 */
[----:B------:R-:W-:-:S05]  /*12490*/  VIADD R11, R15, 0xffffffff ;  /* 0xffffffff0f0b7836 */ /* 0x000fca0000000000 */
[----:B------:R2:W3:Y:S02]  /*124a0*/  SHFL.IDX PT, R16, R8, R11, 0x1f ;  /* 0x00001f0b08107589 */ /* 0x0004e400000e0000 */
.L_x_1376:
[----:B---3--:R-:W-:Y:S01]  /*124b0*/  IMAD R16, R16, R9, R13 ;  /* 0x0000000910107224 */ /* 0x008fe200078e020d */
[----:B------:R-:W-:Y:S01]  /*124c0*/  IABS R2, R4 ;  /* 0x0000000400027213 */ /* 0x000fe20000000000 */
[----:B-12---:R-:W-:Y:S02]  /*124d0*/  IMAD.MOV R11, RZ, RZ, -R3 ;  /* 0x000000ffff0b7224 */ /* 0x006fe400078e0a03 */
[----:B------:R-:W-:Y:S02]  /*124e0*/  IMAD.IADD R7, R7, 0x1, -R16 ;  /* 0x0000000107077824 */ /* 0x000fe400078e0a10 */
        /* <DEDUP_REMOVED lines=18> */
[----:B------:R-:W-:-:S05]  /*12610*/  @!P1 LOP3.LUT R2, RZ, R4, RZ, 0x33, !PT ;  /* 0x00000004ff029212 */ /* 0x000fca00078e33ff */
[----:B------:R-:W-:Y:S02]  /*12620*/  IMAD R11, R6, R2, RZ ;  /* 0x00000002060b7224 */ /* 0x000fe400078e02ff */
[----:B------:R-:W-:Y:S02]  /*12630*/  IMAD.MOV R2, RZ, RZ, -R2 ;  /* 0x000000ffff027224 */ /* 0x000fe400078e0a02 */
[----:B------:R-:W-:Y:S02]  /*12640*/  IMAD.MOV R3, RZ, RZ, -R11 ;  /* 0x000000ffff037224 */ /* 0x000fe400078e0a0b */
[----:B------:R-:W-:Y:S02]  /*12650*/  IMAD R4, R4, R2, R7 ;  /* 0x0000000204047224 */ /* 0x000fe400078e0207 */
[----:B------:R-:W-:Y:S01]  /*12660*/  IMAD.MOV.U32 R2, RZ, RZ, RZ ;  /* 0x000000ffff027224 */ /* 0x000fe200078e00ff */
[----:B------:R-:W-:-:S04]  /*12670*/  VIADDMNMX R13, R3, R9, R6, PT ;  /* 0x00000009030d7246 */ /* 0x000fc80003800106 */
[-C--:B------:R-:W-:Y:S01]  /*12680*/  IABS R8, R13.reuse ;  /* 0x0000000d00087213 */ /* 0x080fe20000000000 */
[----:B------:R-:W-:Y:S01]  /*12690*/  IMAD.MOV R18, RZ, RZ, -R13 ;  /* 0x000000ffff127224 */ /* 0x000fe200078e0a0d */
[----:B------:R-:W-:Y:S02]  /*126a0*/  IABS R10, R13 ;  /* 0x0000000d000a7213 */ /* 0x000fe40000000000 */
[----:B------:R-:W1:Y:S08]  /*126b0*/  I2F.RP R6, R8 ;  /* 0x0000000800067306 */ /* 0x000e700000209400 */
[----:B-1----:R-:W1:Y:S02]  /*126c0*/  MUFU.RCP R6, R6 ;  /* 0x0000000600067308 */ /* 0x002e640000001000 */
[----:B-1----:R-:W-:-:S06]  /*126d0*/  VIADD R3, R6, 0xffffffe ;  /* 0x0ffffffe06037836 */ /* 0x002fcc0000000000 */
[----:B------:R-:W1:Y:S02]  /*126e0*/  F2I.FTZ.U32.TRUNC.NTZ R3, R3 ;  /* 0x0000000300037305 */ /* 0x000e64000021f000 */
[----:B-1----:R-:W-:-:S04]  /*126f0*/  IMAD.MOV R9, RZ, RZ, -R3 ;  /* 0x000000ffff097224 */ /* 0x002fc800078e0a03 */
[----:B------:R-:W-:Y:S01]  /*12700*/  IMAD.MOV.U32 R7, RZ, RZ, R9 ;  /* 0x000000ffff077224 */ /* 0x000fe200078e0009 */
[----:B------:R-:W-:-:S03]  /*12710*/  IABS R9, R4 ;  /* 0x0000000400097213 */ /* 0x000fc60000000000 */
[----:B------:R-:W-:-:S04]  /*12720*/  IMAD R7, R7, R8, RZ ;  /* 0x0000000807077224 */ /* 0x000fc800078e02ff */
[----:B------:R-:W-:-:S04]  /*12730*/  IMAD.HI.U32 R2, R3, R7, R2 ;  /* 0x0000000703027227 */ /* 0x000fc800078e0002 */
[----:B------:R-:W-:Y:S02]  /*12740*/  IMAD.MOV R3, RZ, RZ, -R10 ;  /* 0x000000ffff037224 */ /* 0x000fe400078e0a0a */
        /* <DEDUP_REMOVED lines=8> */
[----:B------:R-:W-:Y:S01]  /*127d0*/  ISETP.GE.AND P2, PT, R3, RZ, PT ;  /* 0x000000ff0300720c */ /* 0x000fe20003f46270 */
[----:B------:R-:W-:-:S06]  /*127e0*/  IMAD.IADD R3, R4, 0x1, R11 ;  /* 0x0000000104037824 */ /* 0x000fcc00078e020b */
[----:B------:R-:W-:-:S06]  /*127f0*/  @P0 VIADD R2, R2, 0x1 ;  /* 0x0000000102020836 */ /* 0x000fcc0000000000 */
[----:B------:R-:W-:Y:S01]  /*12800*/  @!P2 IMAD.MOV R2, RZ, RZ, -R2 ;  /* 0x000000ffff02a224 */ /* 0x000fe200078e0a02 */
[----:B------:R-:W-:-:S04]  /*12810*/  @!P1 LOP3.LUT R2, RZ, R13, RZ, 0x33, !PT ;  /* 0x0000000dff029212 */ /* 0x000fc800078e33ff */
[----:B------:R-:W-:Y:S01]  /*12820*/  LOP3.LUT R17, RZ, R2, RZ, 0x33, !PT ;  /* 0x00000002ff117212 */ /* 0x000fe200078e33ff */
[----:B------:R-:W-:-:S04]  /*12830*/  IMAD R18, R2, R18, R3 ;  /* 0x0000001202127224 */ /* 0x000fc800078e0203 */
[----:B------:R-:W-:Y:S01]  /*12840*/  IMAD.IADD R17, R0, 0x1, R17 ;  /* 0x0000000100117824 */ /* 0x000fe200078e0211 */
[----:B------:R-:W-:Y:S06]  /*12850*/  BRA `(.L_x_1377) ;  /* 0x0000000000107947 */ /* 0x000fec0003800000 */
.L_x_1372:
[----:B------:R-:W0:Y:S01]  /*12860*/  LDC R19, c[0x0][0xc3c] ;  /* 0x00030f00ff137b82 */ /* 0x000e220000000800 */
[----:B------:R-:W-:Y:S02]  /*12870*/  IMAD.MOV.U32 R16, RZ, RZ, R7 ;  /* 0x000000ffff107224 */ /* 0x000fe400078e0007 */
[----:B------:R-:W-:Y:S02]  /*12880*/  IMAD.MOV.U32 R17, RZ, RZ, RZ ;  /* 0x000000ffff117224 */ /* 0x000fe400078e00ff */
[----:B------:R-:W-:-:S07]  /*12890*/  IMAD.MOV.U32 R18, RZ, RZ, RZ ;  /* 0x000000ffff127224 */ /* 0x000fce00078e00ff */
.L_x_1377:
[----:B------:R-:W-:-:S13]  /*128a0*/  ISETP.NE.AND P0, PT, R5, RZ, PT ;  /* 0x000000ff0500720c */ /* 0x000fda0003f05270 */
[----:B------:R-:W1:Y:S01]  /*128b0*/  @!P0 S2R R3, SR_CgaCtaId ;  /* 0x0000000000038919 */ /* 0x000e620000008800 */
[----:B------:R-:W-:-:S04]  /*128c0*/  @!P0 MOV R0, 0x400 ;  /* 0x0000040000008802 */ /* 0x000fc80000000f00 */
[----:B-1----:R-:W-:-:S05]  /*128d0*/  @!P0 LEA R0, R3, R0, 0x18 ;  /* 0x0000000003008211 */ /* 0x002fca00078ec0ff */
[----:B0-----:R2:W-:Y:S01]  /*128e0*/  @!P0 STS.128 [R0+0x228d0], R16 ;  /* 0x0228d01000008388 */ /* 0x0015e20000000c00 */
[----:B------:R-:W-:Y:S06]  /*128f0*/  BAR.ARV 0x5, 0x180 ;  /* 0x0146000000007b1d */ /* 0x000fec0000002000 */
.L_x_1370:
[----:B------:R3:W-:Y:S01]  /*12900*/  STL [R1+0x18], RZ ;  /* 0x000018ff01007387 */ /* 0x0007e20000100800 */
[----:B------:R-:W-:Y:S01]  /*12910*/  ULDC UR4, c[0x0][0xc3c] ;  /* 0x00030f0000047ab9 */ /* 0x000fe20000000800 */
[----:B------:R-:W-:Y:S01]  /*12920*/  IMAD.MOV.U32 R25, RZ, RZ, 0x1 ;  /* 0x00000001ff197424 */ /* 0x000fe200078e00ff */
[----:B-1----:R-:W-:Y:S01]  /*12930*/  ISETP.GE.AND P0, PT, R19, UR4, PT ;  /* 0x0000000413007c0c */ /* 0x002fe2000bf06270 */
[----:B------:R-:W-:-:S12]  /*12940*/  IMAD.MOV.U32 R23, RZ, RZ, RZ ;  /* 0x000000ffff177224 */ /* 0x000fd800078e00ff */
[----:B---3--:R-:W-:Y:S05]  /*12950*/  @P0 BRA `(.L_x_1378) ;  /* 0x0000005000740947 */ /* 0x008fea0003800000 */
[----:B------:R-:W1:Y:S01]  /*12960*/  S2R R12, SR_TID.X ;  /* 0x00000000000c7919 */ /* 0x000e620000002100 */
[----:B------:R-:W3:Y:S01]  /*12970*/  S2UR UR4, SR_CgaCtaId ;  /* 0x00000000000479c3 */ /* 0x000ee20000008800 */
[----:B------:R-:W-:Y:S01]  /*12980*/  MOV R22, 0x400 ;  /* 0x0000040000167802 */ /* 0x000fe20000000f00 */
[----:B------:R-:W-:Y:S01]  /*12990*/  IMAD.MOV.U32 R31, RZ, RZ, 0x40 ;  /* 0x00000040ff1f7424 */ /* 0x000fe200078e00ff */
[----:B------:R-:W-:Y:S01]  /*129a0*/  ULOP3.LUT UR43, UR42, 0x2, URZ, 0xfc, !UPT ;  /* 0x000000022a2b7892 */ /* 0x000fe2000f8efc3f */
[----:B------:R-:W-:Y:S01]  /*129b0*/  IMAD.MOV.U32 R29, RZ, RZ, 0x20 ;  /* 0x00000020ff1d7424 */ /* 0x000fe200078e00ff */
[----:B------:R-:W-:Y:S01]  /*129c0*/  ULOP3.LUT UR46, UR42, 0x1, URZ, 0xfc, !UPT ;  /* 0x000000012a2e7892 */ /* 0x000fe2000f8efc3f */
[----:B------:R-:W-:Y:S01]  /*129d0*/  IMAD.MOV.U32 R25, RZ, RZ, 0x1 ;  /* 0x00000001ff197424 */ /* 0x000fe200078e00ff */
[----:B------:R-:W-:Y:S01]  /*129e0*/  ULDC UR47, c[0x0][0xc] ;  /* 0x00000300002f7ab9 */ /* 0x000fe20000000800 */
[----:B------:R-:W-:Y:S02]  /*129f0*/  IMAD.MOV.U32 R23, RZ, RZ, RZ ;  /* 0x000000ffff177224 */ /* 0x000fe400078e00ff */
[----:B---3--:R-:W-:-:S05]  /*12a00*/  IMAD.U32 R35, RZ, RZ, UR4 ;  /* 0x00000004ff237e24 */ /* 0x008fca000f8e00ff */
[----:B------:R-:W-:Y:S01]  /*12a10*/  LEA R22, R35, R22, 0x18 ;  /* 0x0000001623167211 */ /* 0x000fe200078ec0ff */
[C---:B-1----:R-:W-:Y:S01]  /*12a20*/  IMAD.SHL.U32 R6, R12.reuse, 0x10, RZ ;  /* 0x000000100c067824 */ /* 0x042fe200078e00ff */
[C---:B------:R-:W-:Y:S01]  /*12a30*/  LOP3.LUT R11, R12.reuse, 0x7f, RZ, 0xc0, !PT ;  /* 0x0000007f0c0b7812 */ /* 0x040fe200078ec0ff */
[C---:B0-----:R-:W-:Y:S01]  /*12a40*/  IMAD.SHL.U32 R2, R12.reuse, 0x80, RZ ;  /* 0x000000800c027824 */ /* 0x041fe200078e00ff */
[C---:B------:R-:W-:Y:S01]  /*12a50*/  R2P PR, R12.reuse, 0x16 ;  /* 0x000000160c007804 */ /* 0x040fe20000000000 */
[----:B------:R-:W-:Y:S01]  /*12a60*/  IMAD.SHL.U32 R3, R12, 0x2, RZ ;  /* 0x000000020c037824 */ /* 0x000fe200078e00ff */
[----:B--2---:R-:W-:Y:S01]  /*12a70*/  LOP3.LUT R0, R6, 0x1b0, RZ, 0xc0, !PT ;  /* 0x000001b006007812 */ /* 0x004fe200078ec0ff */
[----:B------:R-:W-:Y:S01]  /*12a80*/  IMAD.SHL.U32 R30, R12, 0x4, RZ ;  /* 0x000000040c1e7824 */ /* 0x000fe200078e00ff */
[----:B------:R-:W-:Y:S02]  /*12a90*/  SHF.R.U32.HI R37, RZ, 0x5, R11 ;  /* 0x00000005ff257819 */ /* 0x000fe4000001160b */
[----:B------:R-:W-:-:S02]  /*12aa0*/  LOP3.LUT R4, R2, 0x380, RZ, 0xc0, !PT ;  /* 0x0000038002047812 */ /* 0x000fc400078ec0ff */
[----:B------:R-:W-:Y:S01]  /*12ab0*/  LOP3.LUT R36, R0, 0x30, R3, 0x78, !PT ;  /* 0x0000003000247812 */ /* 0x000fe200078e7803 */
[----:B------:R-:W-:Y:S01]  /*12ac0*/  IMAD.SHL.U32 R0, R12, 0x20, RZ ;  /* 0x000000200c007824 */ /* 0x000fe200078e00ff */
[----:B------:R-:W-:Y:S01]  /*12ad0*/  LOP3.LUT R8, R2, 0x400, RZ, 0xc0, !PT ;  /* 0x0000040002087812 */ /* 0x000fe200078ec0ff */
[C---:B------:R-:W-:Y:S01]  /*12ae0*/  IMAD R3, R37.reuse, 0x10, R4 ;  /* 0x0000001025037824 */ /* 0x040fe200078e0204 */
[----:B------:R-:W-:Y:S02]  /*12af0*/  LOP3.LUT R5, R4, 0x10, R12, 0xf8, !PT ;  /* 0x0000001004057812 */ /* 0x000fe400078ef80c */
[----:B------:R-:W-:Y:S01]  /*12b00*/  LOP3.LUT R10, R6, 0x40, RZ, 0xc0, !PT ;  /* 0x00000040060a7812 */ /* 0x000fe200078ec0ff */
[----:B------:R-:W-:Y:S01]  /*12b10*/  IMAD R8, R37, 0x800, R8 ;  /* 0x0000080025087824 */ /* 0x000fe200078e0208 */
[--C-:B------:R-:W-:Y:S02]  /*12b20*/  LOP3.LUT R3, R3, 0x70, R6.reuse, 0x78, !PT ;  /* 0x0000007003037812 */ /* 0x100fe400078e7806 */
[----:B------:R-:W-:Y:S01]  /*12b30*/  LOP3.LUT R5, R5, 0x70, R6, 0x78, !PT ;  /* 0x0000007005057812 */ /* 0x000fe200078e7806 */
[----:B------:R-:W-:Y:S01]  /*12b40*/  IMAD R7, R37, 0x200, R10 ;  /* 0x0000020025077824 */ /* 0x000fe200078e020a */
[----:B------:R-:W-:Y:S01]  /*12b50*/  LOP3.LUT R3, R3, 0xc00, R2, 0xf8, !PT ;  /* 0x00000c0003037812 */ /* 0x000fe200078ef802 */
[----:B------:R-:W-:Y:S01]  /*12b60*/  IMAD.SHL.U32 R37, R37, 0x400, RZ ;  /* 0x0000040025257824 */ /* 0x000fe200078e00ff */
[----:B------:R-:W-:Y:S01]  /*12b70*/  LOP3.LUT R9, R0, 0x380, RZ, 0xc0, !PT ;  /* 0x0000038000097812 */ /* 0x000fe200078ec0ff */
[----:B------:R-:W-:Y:S01]  /*12b80*/  IMAD.IADD R2, R8, 0x1, R5 ;  /* 0x0000000108027824 */ /* 0x000fe200078e0205 */
[----:B------:R-:W-:Y:S01]  /*12b90*/  LOP3.LUT R33, R6, 0x30, RZ, 0xc0, !PT ;  /* 0x0000003006217812 */ /* 0x000fe200078ec0ff */
[----:B------:R0:W-:Y:S01]  /*12ba0*/  STL [R1+0x8], R3 ;  /* 0x0000080301007387 */ /* 0x0001e20000100800 */
[----:B------:R-:W-:Y:S01]  /*12bb0*/  IMAD.IADD R36, R36, 0x1, R7 ;  /* 0x0000000124247824 */ /* 0x000fe200078e0207 */
[----:B------:R-:W-:-:S02]  /*12bc0*/  LOP3.LUT R9, R9, 0x30, R6, 0xf8, !PT ;  /* 0x0000003009097812 */ /* 0x000fc400078ef806 */
[----:B------:R1:W-:Y:S01]  /*12bd0*/  STL [R1+0x4], R2 ;  /* 0x0000040201007387 */ /* 0x0003e20000100800 */
[----:B------:R-:W-:Y:S02]  /*12be0*/  SEL R32, R31, 0xffffffc0, !P2 ;  /* 0xffffffc01f207807 */ /* 0x000fe40005000000 */
[----:B------:R-:W-:Y:S01]  /*12bf0*/  LOP3.LUT R30, R9, 0x70, R30, 0x78, !PT ;  /* 0x00000070091e7812 */ /* 0x000fe200078e781e */
[----:B------:R2:W-:Y:S01]  /*12c00*/  STL [R1+0x18], RZ ;  /* 0x000018ff01007387 */ /* 0x0005e20000100800 */
[----:B------:R-:W-:Y:S02]  /*12c10*/  SEL R31, R31, 0xffffffc0, !P4 ;  /* 0xffffffc01f1f7807 */ /* 0x000fe40006000000 */
[----:B------:R-:W-:Y:S02]  /*12c20*/  SEL R29, R29, 0xffffffe0, !P1 ;  /* 0xffffffe01d1d7807 */ /* 0x000fe40004800000 */
[----:B0-----:R-:W-:Y:S02]  /*12c30*/  LOP3.LUT R3, R33, 0x40, RZ, 0xfc, !PT ;  /* 0x0000004021037812 */ /* 0x001fe400078efcff */
[----:B-1----:R-:W-:-:S04]  /*12c40*/  SHF.R.U32.HI R2, RZ, 0x2, R11 ;  /* 0x00000002ff027819 */ /* 0x002fc8000001160b */
[----:B------:R-:W-:Y:S01]  /*12c50*/  LOP3.LUT R0, R2, 0x60, R0, 0xf8, !PT ;  /* 0x0000006002007812 */ /* 0x000fe200078ef800 */
[----:B------:R-:W-:Y:S01]  /*12c60*/  IMAD.IADD R0, R22, 0x1, R36 ;  /* 0x0000000116007824 */ /* 0x000fe200078e0224 */
[----:B------:R-:W-:-:S04]  /*12c70*/  LOP3.LUT R2, R33, 0x80, RZ, 0xfc, !PT ;  /* 0x0000008021027812 */ /* 0x000fc800078efcff */
[----:B------:R2:W-:Y:S03]  /*12c80*/  STL [R1+0xc], R0 ;  /* 0x00000c0001007387 */ /* 0x0005e60000100800 */
.L_x_1459:
[----:B0-----:R-:W0:Y:S01]  /*12c90*/  LDC.64 R6, c[0x0][0xa28] ;  /* 0x00028a00ff067b82 */ /* 0x001e220000000a00 */
[----:B------:R-:W3:Y:S07]  /*12ca0*/  LDL.LU R26, [R1] ;  /* 0x00000000011a7983 */ /* 0x000eee0000300800 */
[----:B-1----:R-:W1:Y:S08]  /*12cb0*/  LDC.64 R2, c[0x0][0xa18] ;  /* 0x00028600ff027b82 */ /* 0x002e700000000a00 */
[----:B------:R-:W4:Y:S01]  /*12cc0*/  LDC.64 R4, c[0x0][0xa00] ;  /* 0x00028000ff047b82 */ /* 0x000f220000000a00 */
[----:B0-----:R-:W-:-:S07]  /*12cd0*/  ISETP.NE.U32.AND P0, PT, R6, RZ, PT ;  /* 0x000000ff0600720c */ /* 0x001fce0003f05070 */
[----:B------:R-:W0:Y:S01]  /*12ce0*/  LDC.64 R8, c[0x0][0xa00] ;  /* 0x00028000ff087b82 */ /* 0x000e220000000a00 */
[----:B------:R-:W-:Y:S02]  /*12cf0*/  ISETP.NE.AND.EX P0, PT, R7, RZ, PT, P0 ;  /* 0x000000ff0700720c */ /* 0x000fe40003f05300 */
[----:B-1----:R-:W-:-:S04]  /*12d00*/  ISETP.NE.U32.AND P1, PT, R2, RZ, PT ;  /* 0x000000ff0200720c */ /* 0x002fc80003f25070 */
[----:B------:R-:W-:Y:S02]  /*12d10*/  ISETP.NE.AND.EX P2, PT, R3, RZ, PT, P1 ;  /* 0x000000ff0300720c */ /* 0x000fe40003f45310 */
[----:B----4-:R-:W-:-:S05]  /*12d20*/  ISETP.NE.U32.AND P1, PT, R4, RZ, PT ;  /* 0x000000ff0400720c */ /* 0x010fca0003f25070 */
[----:B------:R-:W1:Y:S01]  /*12d30*/  @P0 LDC.64 R2, c[0x0][0xa28] ;  /* 0x00028a00ff020b82 */ /* 0x000e620000000a00 */
[----:B------:R-:W-:-:S07]  /*12d40*/  ISETP.NE.AND.EX P3, PT, R5, RZ, PT, P1 ;  /* 0x000000ff0500720c */ /* 0x000fce0003f65310 */
[----:B------:R-:W4:Y:S01]  /*12d50*/  @P2 LDC.64 R6, c[0x0][0xa18] ;  /* 0x00028600ff062b82 */ /* 0x000f220000000a00 */
[----:B------:R-:W-:Y:S02]  /*12d60*/  IMAD.MOV.U32 R24, RZ, RZ, RZ ;  /* 0x000000ffff187224 */ /* 0x000fe400078e00ff */
[----:B-1----:R-:W-:-:S06]  /*12d70*/  @P0 IMAD.WIDE R4, R19, 0x4, R2 ;  /* 0x0000000413040825 */ /* 0x002fcc00078e0202 */
[----:B------:R-:W5:Y:S01]  /*12d80*/  @P0 LDG.E R4, desc[UR44][R4.64] ;  /* 0x0000002c04040981 */ /* 0x000f62000c1e1900 */
[----:B----4-:R-:W-:-:S05]  /*12d90*/  @P2 IMAD.WIDE R2, R19, 0x4, R6 ;  /* 0x0000000413022825 */ /* 0x010fca00078e0206 */
[----:B--2---:R0:W2:Y:S02]  /*12da0*/  @P2 LDG.E R0, desc[UR44][R2.64] ;  /* 0x0000002c02002981 */ /* 0x0040a4000c1e1900 */
[----:B0-----:R-:W-:-:S05]  /*12db0*/  IMAD.WIDE R2, R19, 0x4, R8 ;  /* 0x0000000413027825 */ /* 0x001fca00078e0208 */
[----:B------:R0:W5:Y:S01]  /*12dc0*/  @P3 LDG.E R24, desc[UR44][R2.64] ;  /* 0x0000002c02183981 */ /* 0x000162000c1e1900 */
[----:B---3--:R-:W-:-:S04]  /*12dd0*/  LOP3.LUT R26, R26, 0xffffff7f, RZ, 0xc0, !PT ;  /* 0xffffff7f1a1a7812 */ /* 0x008fc800078ec0ff */
[----:B------:R-:W-:-:S05]  /*12de0*/  @P3 LOP3.LUT R26, R26, 0x80, RZ, 0xfc, !PT ;  /* 0x000000801a1a3812 */ /* 0x000fca00078efcff */
[----:B------:R0:W-:Y:S01]  /*12df0*/  STL [R1], R26 ;  /* 0x0000001a01007387 */ /* 0x0001e20000100800 */
[----:B--2---:R-:W-:Y:S01]  /*12e00*/  @P2 R2UR UR37, R0 ;  /* 0x00000000002522ca */ /* 0x004fe200000e0000 */
[----:B0-----:R-:W-:-:S14]  /*12e10*/  @P2 BRA `(.L_x_1379) ;  /* 0x00000000001c2947 */ /* 0x001fdc0003800000 */
[----:B------:R-:W-:Y:S01]  /*12e20*/  ULDC UR37, c[0x0][0x288] ;  /* 0x0000a20000257ab9 */ /* 0x000fe20000000800 */
[----:B------:R-:W-:Y:S05]  /*12e30*/  @!P3 BRA `(.L_x_1379) ;  /* 0x000000000014b947 */ /* 0x000fea0003800000 */
[----:B------:R-:W2:Y:S04]  /*12e40*/  LDG.E R5, desc[UR44][R2.64] ;  /* 0x0000002c02057981 */ /* 0x000ea8000c1e1900 */
[----:B------:R-:W3:Y:S01]  /*12e50*/  LDG.E R0, desc[UR44][R2.64+0x4] ;  /* 0x0000042c02007981 */ /* 0x000ee2000c1e1900 */
[----:B--2---:R-:W-:Y:S02]  /*12e60*/  R2UR UR4, R5 ;  /* 0x00000000050472ca */ /* 0x004fe400000e0000 */
[----:B---3--:R-:W-:-:S13]  /*12e70*/  R2UR UR37, R0 ;  /* 0x00000000002572ca */ /* 0x008fda00000e0000 */
[----:B------:R-:W-:-:S12]  /*12e80*/  UIADD3 UR37, -UR4, UR37, URZ ;  /* 0x0000002504257290 */ /* 0x000fd8000fffe13f */
.L_x_1379:
[----:B------:R-:W-:Y:S01]  /*12e90*/  UMOV UR36, URZ ;  /* 0x0000003f00247c82 */ /* 0x000fe20008000000 */
[----:B------:R-:W-:Y:S01]  /*12ea0*/  ULDC.64 UR6, c[0x0][0xa20] ;  /* 0x0002880000067ab9 */ /* 0x000fe20000000a00 */
[----:B-----5:R-:W-:Y:S01]  /*12eb0*/  @P0 R2UR UR36, R4 ;  /* 0x00000000042402ca */ /* 0x020fe200000e0000 */
[----:B------:R-:W-:Y:S01]  /*12ec0*/  ULDC.64 UR4, c[0x0][0x418] ;  /* 0x0001060000047ab9 */ /* 0x000fe20000000a00 */
[----:B------:R-:W-:Y:S01]  /*12ed0*/  ISETP.NE.U32.AND P0, PT, RZ, UR6, PT ;  /* 0x00000006ff007c0c */ /* 0x000fe2000bf05070 */
[----:B------:R-:W-:Y:S01]  /*12ee0*/  UISETP.NE.U32.AND UP0, UPT, UR4, URZ, UPT ;  /* 0x0000003f0400728c */ /* 0x000fe2000bf05070 */
[----:B------:R-:W-:Y:S02]  /*12ef0*/  ULDC UR39, c[0x0][0x2f0] ;  /* 0x0000bc0000277ab9 */ /* 0x000fe40000000800 */
[----:B------:R-:W-:Y:S01]  /*12f00*/  ISETP.NE.AND.EX P0, PT, RZ, UR7, PT, P0 ;  /* 0x00000007ff007c0c */ /* 0x000fe2000bf05300 */
[----:B------:R-:W-:Y:S01]  /*12f10*/  UISETP.NE.AND.EX UP0, UPT, UR5, URZ, UPT, UP0 ;  /* 0x0000003f0500728c */ /* 0x000fe2000bf05300 */
[----:B------:R-:W-:-:S03]  /*12f20*/  ULDC UR4, c[0x0][0x424] ;  /* 0x0001090000047ab9 */ /* 0x000fc60000000800 */
[----:B------:R-:W-:-:S04]  /*12f30*/  USEL UR4, UR4, 0x1, UP0 ;  /* 0x0000000104047887 */ /* 0x000fc80008000000 */
[----:B------:R-:W-:-:S04]  /*12f40*/  UIMAD UR39, UR4, UR39, URZ ;  /* 0x00000027042772a4 */ /* 0x000fc8000f8e023f */
[----:B------:R-:W-:Y:S08]  /*12f50*/  @!P0 BRA `(.L_x_1380) ;  /* 0x0000000000148947 */ /* 0x000ff00003800000 */
[----:B------:R-:W0:Y:S02]  /*12f60*/  LDC.64 R2, c[0x0][0xa20] ;  /* 0x00028800ff027b82 */ /* 0x000e240000000a00 */
[----:B0-----:R-:W-:-:S06]  /*12f70*/  IMAD.WIDE R2, R19, 0x4, R2 ;  /* 0x0000000413027825 */ /* 0x001fcc00078e0202 */
[----:B------:R-:W2:Y:S02]  /*12f80*/  LDG.E R2, desc[UR44][R2.64] ;  /* 0x0000002c02027981 */ /* 0x000ea4000c1e1900 */
[----:B--2---:R-:W-:Y:S01]  /*12f90*/  R2UR UR39, R2 ;  /* 0x00000000022772ca */ /* 0x004fe200000e0000 */
[----:B------:R-:W-:-:S14]  /*12fa0*/  BRA `(.L_x_1381) ;  /* 0x00000000002c7947 */ /* 0x000fdc0003800000 */
.L_x_1380:
        /* <DEDUP_REMOVED lines=11> */
.L_x_1381:
[----:B------:R-:W-:Y:S01]  /*13060*/  R2UR UR38, R17 ;  /* 0x00000000112672ca */ /* 0x000fe200000e0000 */
[----:B------:R-:W-:Y:S01]  /*13070*/  ULDC UR4, c[0x0][0x448] ;  /* 0x0001120000047ab9 */ /* 0x000fe20000000800 */
[----:B------:R-:W-:Y:S02]  /*13080*/  UIADD3 UR39, -UR36, UR39, URZ ;  /* 0x0000002724277290 */ /* 0x000fe4000fffe13f */
[----:B------:R-:W-:Y:S02]  /*13090*/  UISETP.NE.AND UP0, UPT, UR4, 0x1, UPT ;  /* 0x000000010400788c */ /* 0x000fe4000bf05270 */
[----:B------:R-:W-:Y:S01]  /*130a0*/  UIADD3 UR9, UR39, 0x1, -UR37 ;  /* 0x0000000127097890 */ /* 0x000fe2000fffe825 */
[----:B------:R-:W-:Y:S01]  /*130b0*/  ULDC.64 UR4, c[0x0][0x9e0] ;  /* 0x0002780000047ab9 */ /* 0x000fe20000000a00 */
[----:B------:R-:W-:-:S05]  /*130c0*/  UP2UR UR48, UPR, URZ, 0x1 ;  /* 0x000000013f307883 */ /* 0x000fca0008000000 */
[----:B------:R-:W-:Y:S02]  /*130d0*/  USHF.L.U32 UR38, UR38, 0x7, URZ ;  /* 0x0000000726267899 */ /* 0x000fe4000800063f */
[----:B------:R-:W-:Y:S01]  /*130e0*/  @UP0 ULDC UR6, c[0x0][0x44c] ;  /* 0x0001130000060ab9 */ /* 0x000fe20000000800 */
[----:B------:R-:W-:Y:S01]  /*130f0*/  @UP0 ULDC UR10, c[0x0][0x450] ;  /* 0x00011400000a0ab9 */ /* 0x000fe20000000800 */
[----:B------:R-:W-:-:S04]  /*13100*/  UIADD3 UR8, UR38, 0x7f, URZ ;  /* 0x0000007f26087890 */ /* 0x000fc8000fffe03f */
[----:B------:R-:W-:-:S04]  /*13110*/  UIMAD.WIDE.U32 UR6, UR8, UR6, URZ ;  /* 0x00000006080672a5 */ /* 0x000fc8000f8e003f */
[----:B------:R-:W-:Y:S02]  /*13120*/  @UP0 USHF.R.U32.HI UR8, URZ, UR10, UR7 ;  /* 0x0000000a3f080299 */ /* 0x000fe40008011607 */
[----:B------:R-:W-:Y:S02]  /*13130*/  UISETP.GE.AND UP0, UPT, UR5, 0x1, UPT ;  /* 0x000000010500788c */ /* 0x000fe4000bf06270 */
[----:B------:R-:W-:-:S04]  /*13140*/  UIADD3 UR9, UR9, UR8, URZ ;  /* 0x0000000809097290 */ /* 0x000fc8000fffe03f */
[----:B------:R-:W-:Y:S01]  /*13150*/  PLOP3.LUT P1, PT, PT, PT, UP0, 0x80, 0x0 ;  /* 0x000000000000781c */ /* 0x000fe20003f2f008 */
[----:B------:R-:W-:-:S12]  /*13160*/  UIADD3 UR4, UR9, UR4, URZ ;  /* 0x0000000409047290 */ /* 0x000fd8000fffe03f */
[----:B------:R-:W-:Y:S05]  /*13170*/  @!P1 BRA `(.L_x_1382) ;  /* 0x0000000000449947 */ /* 0x000fea0003800000 */
        /* <DEDUP_REMOVED lines=10> */
.L_x_1383:
[----:B------:R-:W-:-:S11]  /*13220*/  UISETP.NE.AND UP0, UPT, UR5, 0x1, UPT ;  /* 0x000000010500788c */ /* 0x000fd6000bf05270 */
[----:B------:R-:W-:Y:S02]  /*13230*/  @UP0 ULDC.64 UR10, c[0x0][0x9e8] ;  /* 0x00027a00000a0ab9 */ /* 0x000fe40000000a00 */
[----:B------:R-:W-:-:S04]  /*13240*/  UIMAD.WIDE.U32 UR6, UR8, UR10, URZ ;  /* 0x0000000a080672a5 */ /* 0x000fc8000f8e003f */
[----:B------:R-:W-:-:S12]  /*13250*/  @UP0 USHF.R.U32.HI UR8, URZ, UR11, UR7 ;  /* 0x0000000b3f080299 */ /* 0x000fd80008011607 */
.L_x_1384:
[----:B------:R-:W-:-:S04]  /*13260*/  UIMAD UR8, UR8, UR5, UR5 ;  /* 0x00000005080872a4 */ /* 0x000fc8000f8e0205 */
[----:B------:R-:W-:-:S04]  /*13270*/  UISETP.LT.AND UP0, UPT, UR4, UR8, UPT ;  /* 0x000000080400728c */ /* 0x000fc8000bf01270 */
[----:B------:R-:W-:-:S12]  /*13280*/  USEL UR4, UR4, UR8, UP0 ;  /* 0x0000000804047287 */ /* 0x000fd80008000000 */
.L_x_1382:
[----:B------:R-:W-:Y:S02]  /*13290*/  UISETP.NE.AND UP0, UPT, UR48, URZ, UPT ;  /* 0x0000003f3000728c */ /* 0x000fe4000bf05270 */
[----:B------:R-:W-:Y:S02]  /*132a0*/  UIADD3 UR8, UR39, 0x7f, URZ ;  /* 0x0000007f27087890 */ /* 0x000fe4000fffe03f */
[----:B------:R-:W-:Y:S02]  /*132b0*/  UIADD3 UR9, UR4, 0x7f, URZ ;  /* 0x0000007f04097890 */ /* 0x000fe4000fffe03f */
[----:B------:R-:W-:Y:S02]  /*132c0*/  USHF.R.S32.HI UR4, URZ, 0x1f, UR8 ;  /* 0x0000001f3f047899 */ /* 0x000fe40008011408 */
[----:B------:R-:W-:Y:S02]  /*132d0*/  USHF.R.S32.HI UR10, URZ, 0x1f, UR9 ;  /* 0x0000001f3f0a7899 */ /* 0x000fe40008011409 */
[----:B------:R-:W-:Y:S01]  /*132e0*/  ULEA.HI UR4, UR4, UR8, URZ, 0x7 ;  /* 0x0000000804047291 */ /* 0x000fe2000f8f383f */
[----:B------:R-:W-:Y:S01]  /*132f0*/  @UP0 ULDC UR6, c[0x0][0x44c] ;  /* 0x0001130000060ab9 */ /* 0x000fe20000000800 */
[----:B------:R-:W-:-:S02]  /*13300*/  ULEA.HI UR10, UR10, UR9, URZ, 0x7 ;  /* 0x000000090a0a7291 */ /* 0x000fc4000f8f383f */
[----:B------:R-:W-:Y:S01]  /*13310*/  UIMAD.WIDE.U32 UR6, UR38, UR6, URZ ;  /* 0x00000006260672a5 */ /* 0x000fe2000f8e003f */
[----:B------:R-:W-:Y:S01]  /*13320*/  @UP0 ULDC UR9, c[0x0][0x450] ;  /* 0x0001140000090ab9 */ /* 0x000fe20000000800 */
[----:B------:R-:W-:Y:S02]  /*13330*/  UMOV UR8, UR38 ;  /* 0x0000002600087c82 */ /* 0x000fe40008000000 */
[----:B------:R-:W-:Y:S02]  /*13340*/  @UP0 USHF.R.U32.HI UR8, URZ, UR9, UR7 ;  /* 0x000000093f080299 */ /* 0x000fe40008011607 */
[----:B------:R-:W-:Y:S02]  /*13350*/  USHF.R.S32.HI UR4, URZ, 0x7, UR4 ;  /* 0x000000073f047899 */ /* 0x000fe40008011404 */
[----:B------:R-:W-:Y:S02]  /*13360*/  USHF.R.S32.HI UR10, URZ, 0x7, UR10 ;  /* 0x000000073f0a7899 */ /* 0x000fe4000801140a */
[----:B------:R-:W-:-:S02]  /*13370*/  UIADD3 UR6, UR8, UR39, -UR37 ;  /* 0x0000002708067290 */ /* 0x000fc4000fffe825 */
[----:B------:R-:W-:Y:S01]  /*13380*/  UISETP.LT.AND UP0, UPT, UR4, UR10, UPT ;  /* 0x0000000a0400728c */ /* 0x000fe2000bf01270 */
[----:B------:R-:W-:-:S03]  /*13390*/  ULDC UR8, c[0x0][0x9dc] ;  /* 0x0002770000087ab9 */ /* 0x000fc60000000800 */
[----:B------:R-:W-:Y:S02]  /*133a0*/  USEL UR40, UR4, UR10, UP0 ;  /* 0x0000000a04287287 */ /* 0x000fe40008000000 */
[----:B------:R-:W-:Y:S01]  /*133b0*/  UIADD3 UR8, UR6, -UR8, URZ ;  /* 0x8000000806087290 */ /* 0x000fe2000fffe03f */
[----:B------:R-:W-:Y:S11]  /*133c0*/  @!P1 BRA `(.L_x_1385) ;  /* 0x0000000000489947 */ /* 0x000ff60003800000 */
[----:B------:R-:W-:Y:S02]  /*133d0*/  UMOV UR4, UR6 ;  /* 0x0000000600047c82 */ /* 0x000fe40008000000 */
        /* <DEDUP_REMOVED lines=10> */
.L_x_1386:
[----:B------:R-:W-:-:S11]  /*13480*/  UISETP.NE.AND UP0, UPT, UR5, 0x1, UPT ;  /* 0x000000010500788c */ /* 0x000fd6000bf05270 */
[----:B------:R-:W-:Y:S02]  /*13490*/  @UP0 ULDC.64 UR10, c[0x0][0x9e8] ;  /* 0x00027a00000a0ab9 */ /* 0x000fe40000000a00 */
[----:B------:R-:W-:-:S04]  /*134a0*/  UIMAD.WIDE.U32 UR6, UR4, UR10, URZ ;  /* 0x0000000a040672a5 */ /* 0x000fc8000f8e003f */
[----:B------:R-:W-:-:S12]  /*134b0*/  @UP0 USHF.R.U32.HI UR4, URZ, UR11, UR7 ;  /* 0x0000000b3f040299 */ /* 0x000fd80008011607 */
.L_x_1387:
[----:B------:R-:W-:-:S04]  /*134c0*/  UIMAD UR4, UR4, UR5, URZ ;  /* 0x00000005040472a4 */ /* 0x000fc8000f8e023f */
[----:B------:R-:W-:-:S04]  /*134d0*/  UISETP.LT.AND UP0, UPT, UR8, UR4, UPT ;  /* 0x000000040800728c */ /* 0x000fc8000bf01270 */
[----:B------:R-:W-:-:S12]  /*134e0*/  USEL UR8, UR8, UR4, !UP0 ;  /* 0x0000000408087287 */ /* 0x000fd8000c000000 */
.L_x_1385:
        /* <DEDUP_REMOVED lines=26> */
.L_x_1389:
        /* <DEDUP_REMOVED lines=19> */
[----:B0-----:R-:W-:Y:S05]  /*137c0*/  CALL.ABS.NOINC R2 ;  /* 0x0000000002007343 */ /* 0x001fea0003c00000 */
.L_x_1392:
[----:B------:R-:W-:Y:S05]  /*137d0*/  BSYNC B6 ;  /* 0x0000000000067941 */ /* 0x000fea0003800000 */
.L_x_1391:
[----:B------:R-:W-:Y:S01]  /*137e0*/  VIADD R0, R22, 0x8400 ;  /* 0x0000840016007836 */ /* 0x000fe20000000000 */
[----:B------:R-:W-:Y:S01]  /*137f0*/  BSSY B6, `(.L_x_1393) ;  /* 0x0000017000067945 */ /* 0x000fe20003800000 */
[----:B------:R-:W-:-:S03]  /*13800*/  IMAD.MOV.U32 R17, RZ, RZ, R26 ;  /* 0x000000ffff117224 */ /* 0x000fc600078e001a */
[----:B------:R-:W-:Y:S02]  /*13810*/  LOP3.LUT P0, RZ, R0, 0x3ff, RZ, 0xc0, !PT ;  /* 0x000003ff00ff7812 */ /* 0x000fe4000780c0ff */
[----:B------:R-:W-:-:S11]  /*13820*/  LOP3.LUT R17, R17, 0xfffffffe, RZ, 0xc0, !PT ;  /* 0xfffffffe11117812 */ /* 0x000fd600078ec0ff */
[----:B------:R-:W-:-:S05]  /*13830*/  @P0 LOP3.LUT R17, R17, 0x1, RZ, 0xfc, !PT ;  /* 0x0000000111110812 */ /* 0x000fca00078efcff */
[----:B------:R0:W-:Y:S01]  /*13840*/  STL [R1], R17 ;  /* 0x0000001101007387 */ /* 0x0001e20000100800 */
[----:B------:R-:W-:Y:S05]  /*13850*/  @!P0 BRA `(.L_x_1394) ;  /* 0x0000000000408947 */ /* 0x000fea0003800000 */
[----:B------:R-:W-:Y:S01]  /*13860*/  MOV R2, 0x0 ;  /* 0x0000000000027802 */ /* 0x000fe20000000f00 */
[----:B------:R-:W-:Y:S01]  /*13870*/  ULDC.64 UR6, c[0x4][0xc8] ;  /* 0x0100320000067ab9 */ /* 0x000fe20000000a00 */
[----:B------:R-:W-:Y:S01]  /*13880*/  ULDC.64 UR8, c[0x4][0xd0] ;  /* 0x0100340000087ab9 */ /* 0x000fe20000000a00 */
[----:B------:R-:W-:Y:S01]  /*13890*/  ULDC.64 UR4, c[0x4][0x50] ;  /* 0x0100140000047ab9 */ /* 0x000fe20000000a00 */
[----:B------:R-:W-:Y:S02]  /*138a0*/  IMAD.U32 R4, RZ, RZ, UR6 ;  /* 0x00000006ff047e24 */ /* 0x000fe4000f8e00ff */
[----:B------:R-:W1:Y:S01]  /*138b0*/  LDC.64 R2, c[0x4][R2] ;  /* 0x0100000002027b82 */ /* 0x000e620000000a00 */
        /* <DEDUP_REMOVED lines=9> */
[----:B01----:R-:W-:Y:S05]  /*13950*/  CALL.ABS.NOINC R2 ;  /* 0x0000000002007343 */ /* 0x003fea0003c00000 */
.L_x_1394:
[----:B------:R-:W-:Y:S05]  /*13960*/  BSYNC B6 ;  /* 0x0000000000067941 */ /* 0x000fea0003800000 */
.L_x_1393:
        /* <DEDUP_REMOVED lines=20> */
.L_x_1396:
[----:B------:R-:W-:Y:S05]  /*13ab0*/  BSYNC B6 ;  /* 0x0000000000067941 */ /* 0x000fea0003800000 */
.L_x_1395:
        /* <DEDUP_REMOVED lines=19> */
.L_x_1398:
[----:B------:R-:W-:Y:S05]  /*13bf0*/  BSYNC B6 ;  /* 0x0000000000067941 */ /* 0x000fea0003800000 */
.L_x_1397:
[----:B------:R-:W1:Y:S01]  /*13c00*/  LDC.64 R2, c[0x0][0x9f8] ;  /* 0x00027e00ff027b82 */ /* 0x000e620000000a00 */
[----:B------:R-:W-:Y:S01]  /*13c10*/  IMAD.MOV.U32 R27, RZ, RZ, R19 ;  /* 0x000000ffff1b7224 */ /* 0x000fe200078e0013 */
[----:B------:R-:W-:Y:S01]  /*13c20*/  ULDC UR4, c[0x0][0x2f4] ;  /* 0x0000bd0000047ab9 */ /* 0x000fe20000000800 */
[----:B------:R-:W-:Y:S01]  /*13c30*/  LOP3.LUT R20, R33, 0x40, RZ, 0xfc, !PT ;  /* 0x0000004021147812 */ /* 0x000fe200078efcff */
[----:B------:R-:W-:-:S04]  /*13c40*/  ULDC UR5, c[0x0][0x320] ;  /* 0x0000c80000057ab9 */ /* 0x000fc80000000800 */
[----:B------:R-:W2:Y:S01]  /*13c50*/  LDC R10, c[0x0][0x430] ;  /* 0x00010c00ff0a7b82 */ /* 0x000ea20000000800 */
[----:B-1----:R-:W-:-:S04]  /*13c60*/  ISETP.NE.U32.AND P0, PT, R2, RZ, PT ;  /* 0x000000ff0200720c */ /* 0x002fc80003f05070 */
[----:B------:R-:W-:-:S13]  /*13c70*/  ISETP.NE.AND.EX P0, PT, R3, RZ, PT, P0 ;  /* 0x000000ff0300720c */ /* 0x000fda0003f05300 */
[----:B------:R-:W1:Y:S01]  /*13c80*/  @P0 LDC.64 R2, c[0x0][0x9f8] ;  /* 0x00027e00ff020b82 */ /* 0x000e620000000a00 */
[----:B------:R-:W-:Y:S02]  /*13c90*/  ISETP.GE.AND P1, PT, R20, UR4, PT ;  /* 0x0000000414007c0c */ /* 0x000fe4000bf26270 */
[----:B0-----:R-:W-:Y:S02]  /*13ca0*/  LOP3.LUT R17, R17, 0xffffffef, RZ, 0xc0, !PT ;  /* 0xffffffef11117812 */ /* 0x001fe400078ec0ff */
[----:B------:R-:W-:Y:S01]  /*13cb0*/  LOP3.LUT R21, R33, 0x80, RZ, 0xfc, !PT ;  /* 0x0000008021157812 */ /* 0x000fe200078efcff */
[----:B-1----:R-:W-:-:S05]  /*13cc0*/  @P0 IMAD.WIDE R2, R19, 0x4, R2 ;  /* 0x0000000413020825 */ /* 0x002fca00078e0202 */
[----:B------:R0:W5:Y:S01]  /*13cd0*/  @P0 LDG.E R27, desc[UR44][R2.64] ;  /* 0x0000002c021b0981 */ /* 0x000162000c1e1900 */
[----:B------:R-:W-:Y:S01]  /*13ce0*/  ISETP.GE.AND P0, PT, R33, UR4, PT ;  /* 0x0000000421007c0c */ /* 0x000fe2000bf06270 */
[----:B------:R-:W-:Y:S01]  /*13cf0*/  UMOV UR6, 0xffffffff ;  /* 0xffffffff00067882 */ /* 0x000fe20000000000 */
[----:B------:R-:W-:-:S05]  /*13d00*/  IMAD.U32 R9, RZ, RZ, UR40 ;  /* 0x00000028ff097e24 */ /* 0x000fca000f8e00ff */
[----:B------:R-:W-:-:S06]  /*13d10*/  LEA R9, R9, 0xffffff80, 0x7 ;  /* 0xffffff8009097811 */ /* 0x000fcc00078e38ff */
        /* <DEDUP_REMOVED lines=9> */
[----:B------:R-:W-:-:S04]  /*13db0*/  @P1 LOP3.LUT R17, R17, 0x2, RZ, 0xfc, !PT ;  /* 0x0000000211111812 */ /* 0x000fc800078efcff */
[----:B------:R-:W-:-:S04]  /*13dc0*/  LOP3.LUT R17, R17, 0xfffffffe, RZ, 0xc0, !PT ;  /* 0xfffffffe11117812 */ /* 0x000fc800078ec0ff */
[----:B------:R-:W-:-:S05]  /*13dd0*/  @P0 LOP3.LUT R17, R17, 0x1, RZ, 0xfc, !PT ;  /* 0x0000000111110812 */ /* 0x000fca00078efcff */
[----:B------:R0:W-:Y:S01]  /*13de0*/  STL [R1], R17 ;  /* 0x0000001101007387 */ /* 0x0001e20000100800 */
[----:B--2---:R-:W-:Y:S05]  /*13df0*/  BRA.DIV UR6, `(.L_x_1399) ;  /* 0x0000004606287947 */ /* 0x004fea000b800000 */
.L_x_1479:
[----:B------:R-:W0:Y:S01]  /*13e00*/  S2R R0, SR_TID.X ;  /* 0x0000000000007919 */ /* 0x000e220000002100 */
[----:B------:R-:W-:Y:S01]  /*13e10*/  ISETP.NE.AND P1, PT, R10, 0x1, PT ;  /* 0x000000010a00780c */ /* 0x000fe20003f25270 */
[----:B------:R-:W-:Y:S01]  /*13e20*/  IMAD.MOV.U32 R8, RZ, RZ, R17 ;  /* 0x000000ffff087224 */ /* 0x000fe200078e0011 */
[----:B-----5:R-:W-:-:S04]  /*13e30*/  SHF.R.S32.HI R34, RZ, 0x1f, R27 ;  /* 0x0000001fff227819 */ /* 0x020fc8000001141b */
[----:B------:R-:W-:-:S07]  /*13e40*/  LOP3.LUT R8, R8, 0xffffffbf, RZ, 0xc0, !PT ;  /* 0xffffffbf08087812 */ /* 0x000fce00078ec0ff */
[----:B------:R-:W1:Y:S01]  /*13e50*/  @P1 LDC R5, c[0x0][0x434] ;  /* 0x00010d00ff051b82 */ /* 0x000e620000000800 */
[----:B------:R-:W-:-:S07]  /*13e60*/  @P1 LOP3.LUT R8, R8, 0x40, RZ, 0xfc, !PT ;  /* 0x0000004008081812 */ /* 0x000fce00078efcff */
[----:B------:R-:W2:Y:S01]  /*13e70*/  @P1 LDC R4, c[0x0][0x438] ;  /* 0x00010e00ff041b82 */ /* 0x000ea20000000800 */
[C---:B0-----:R-:W-:Y:S01]  /*13e80*/  LOP3.LUT R2, R0.reuse, 0x7f, RZ, 0xc0, !PT ;  /* 0x0000007f00027812 */ /* 0x041fe200078ec0ff */
[----:B------:R-:W-:-:S03]  /*13e90*/  IMAD.SHL.U32 R0, R0, 0x20, RZ ;  /* 0x0000002000007824 */ /* 0x000fc600078e00ff */
[----:B------:R-:W-:-:S04]  /*13ea0*/  SHF.R.U32.HI R2, RZ, 0x2, R2 ;  /* 0x00000002ff027819 */ /* 0x000fc80000011602 */
[----:B------:R-:W-:-:S04]  /*13eb0*/  LOP3.LUT R0, R2, 0x60, R0, 0xf8, !PT ;  /* 0x0000006002007812 */ /* 0x000fc800078ef800 */
[----:B------:R-:W-:-:S04]  /*13ec0*/  LOP3.LUT R0, R0, R9, RZ, 0xfc, !PT ;  /* 0x0000000900007212 */ /* 0x000fc800078efcff */
[C---:B------:R-:W-:Y:S01]  /*13ed0*/  ISETP.GE.AND P0, PT, R0.reuse, UR39, PT ;  /* 0x0000002700007c0c */ /* 0x040fe2000bf06270 */
[----:B------:R-:W-:-:S04]  /*13ee0*/  VIADD R0, R0, UR36 ;  /* 0x0000002400007c36 */ /* 0x000fc80008000000 */
[----:B-1----:R-:W-:-:S04]  /*13ef0*/  @P1 IMAD.HI.U32 R5, R0, R5, RZ ;  /* 0x0000000500051227 */ /* 0x002fc800078e00ff */
        /* <DEDUP_REMOVED lines=14> */
[----:B------:R-:W-:Y:S01]  /*13fe0*/  LOP3.LUT R8, R8, 0xffffffdf, RZ, 0xc0, !PT ;  /* 0xffffffdf08087812 */ /* 0x000fe200078ec0ff */
[----:B------:R-:W-:Y:S01]  /*13ff0*/  IMAD.MOV R5, RZ, RZ, -R6 ;  /* 0x000000ffff057224 */ /* 0x000fe200078e0a06 */
[----:B------:R-:W-:-:S03]  /*14000*/  SHF.R.S32.HI R28, RZ, 0x1f, R18 ;  /* 0x0000001fff1c7819 */ /* 0x000fc60000011412 */
[----:B------:R-:W-:Y:S02]  /*14010*/  IMAD R5, R10, R5, R0 ;  /* 0x000000050a057224 */ /* 0x000fe400078e0200 */
[----:B0-----:R-:W-:-:S05]  /*14020*/  IMAD.U32 R2, RZ, RZ, UR43 ;  /* 0x0000002bff027e24 */ /* 0x001fca000f8e00ff */
[----:B------:R-:W-:-:S13]  /*14030*/  ISETP.NE.AND P2, PT, R2, 0x3, PT ;  /* 0x000000030200780c */ /* 0x000fda0003f45270 */
[----:B------:R-:W-:-:S05]  /*14040*/  @P2 LOP3.LUT R8, R8, 0x20, RZ, 0xfc, !PT ;  /* 0x0000002008082812 */ /* 0x000fca00078efcff */
[----:B------:R0:W-:Y:S01]  /*14050*/  STL [R1], R8 ;  /* 0x0000000801007387 */ /* 0x0001e20000100800 */
[----:B------:R-:W-:Y:S05]  /*14060*/  @!P2 BRA `(.L_x_1400) ;  /* 0x000000000004a947 */ /* 0x000fea0003800000 */
[----:B------:R-:W-:Y:S01]  /*14070*/  BPT.TRAP 0x1 ;  /* 0x000000040000795c */ /* 0x000fe20000300000 */
.L_x_1400:
[----:B------:R-:W-:Y:S01]  /*14080*/  IMAD R0, R23, 0x8, R22 ;  /* 0x0000000817007824 */ /* 0x000fe200078e0216 */
[----:B------:R-:W-:Y:S01]  /*14090*/  SHF.L.U32 R21, R25, 0x1f, RZ ;  /* 0x0000001f19157819 */ /* 0x000fe200000006ff */
[----:B------:R-:W-:Y:S01]  /*140a0*/  BSSY B0, `(.L_x_1401) ;  /* 0x0000004000007945 */ /* 0x000fe20003800000 */
[----:B------:R-:W-:Y:S02]  /*140b0*/  SHF.R.S32.HI R17, RZ, 0x1f, R5 ;  /* 0x0000001fff117819 */ /* 0x000fe40000011405 */
[----:B------:R-:W1:Y:S02]  /*140c0*/  SYNCS.PHASECHK.TRANS64.TRYWAIT P0, [R0+URZ+0x22880], R21 ;  /* 0x02288015000075a7 */ /* 0x000e64000800017f */
[----:B-1----:R-:W-:Y:S05]  /*140d0*/  @!P0 BRA `(.L_x_1402) ;  /* 0x00000040009c8947 */ /* 0x002fea0003800000 */
.L_x_1480:
[----:B------:R-:W-:Y:S05]  /*140e0*/  BSYNC B0 ;  /* 0x0000000000007941 */ /* 0x000fea0003800000 */
.L_x_1401:
[----:B------:R-:W2:Y:S01]  /*140f0*/  LDL R26, [R1] ;  /* 0x00000000011a7983 */ /* 0x000ea20000100800 */
[----:B------:R-:W-:Y:S01]  /*14100*/  ULDC.64 UR4, c[0x0][0x328] ;  /* 0x0000ca0000047ab9 */ /* 0x000fe20000000a00 */
[----:B-----5:R-:W-:Y:S01]  /*14110*/  SHF.R.S32.HI R20, RZ, 0x1f, R4 ;  /* 0x0000001fff147819 */ /* 0x020fe20000011404 */
[----:B------:R-:W-:Y:S01]  /*14120*/  IMAD R6, R17, UR4, RZ ;  /* 0x0000000411067c24 */ /* 0x000fe2000f8e02ff */
[----:B------:R-:W3:Y:S01]  /*14130*/  S2R R7, SR_TID.X ;  /* 0x0000000000077919 */ /* 0x000ee20000002100 */
[----:B------:R-:W-:Y:S01]  /*14140*/  IMAD.WIDE.U32 R2, R5, UR4, RZ ;  /* 0x0000000405027c25 */ /* 0x000fe2000f8e00ff */
[----:B------:R-:W-:-:S03]  /*14150*/  ULDC.64 UR6, c[0x0][0x318] ;  /* 0x0000c60000067ab9 */ /* 0x000fc60000000a00 */
        /* <DEDUP_REMOVED lines=11> */
[----:B------:R-:W-:-:S03]  /*14210*/  UMOV UR4, 0xffffffff ;  /* 0xffffffff00047882 */ /* 0x000fc60000000000 */
[----:B------:R-:W-:Y:S01]  /*14220*/  IMAD R6, R23, 0x4000, R37 ;  /* 0x0000400017067824 */ /* 0x000fe200078e0225 */
[----:B0-----:R-:W-:Y:S02]  /*14230*/  IADD3 R8, P0, R2, UR6, RZ ;  /* 0x0000000602087c10 */ /* 0x001fe4000ff1e0ff */
[----:B---3--:R-:W-:Y:S02]  /*14240*/  LOP3.LUT R7, R7, 0x7f, RZ, 0xc0, !PT ;  /* 0x0000007f07077812 */ /* 0x008fe400078ec0ff */
[----:B------:R-:W-:Y:S02]  /*14250*/  IADD3.X R10, R3, UR7, R10, P0, !PT ;  /* 0x00000007030a7c10 */ /* 0x000fe400087fe40a */
[----:B------:R-:W-:-:S04]  /*14260*/  SHF.R.U32.HI R7, RZ, 0x2, R7 ;  /* 0x00000002ff077819 */ /* 0x000fc80000011607 */
[----:B------:R-:W-:-:S04]  /*14270*/  IADD3 R9, -R7, UR39, -R9 ;  /* 0x0000002707097c10 */ /* 0x000fc8000fffe909 */
[----:B------:R-:W-:Y:S02]  /*14280*/  ISETP.GE.AND P4, PT, R9, 0x1, PT ;  /* 0x000000010900780c */ /* 0x000fe40003f86270 */
[----:B--2---:R-:W-:Y:S01]  /*14290*/  LOP3.LUT P1, RZ, R26, 0x1, RZ, 0xc0, !PT ;  /* 0x000000011aff7812 */ /* 0x004fe2000782c0ff */
[----:B------:R-:W-:-:S12]  /*142a0*/  BRA.DIV UR4, `(.L_x_1403) ;  /* 0x00000042043c7947 */ /* 0x000fd8000b800000 */
[----:B------:R-:W0:Y:S01]  /*142b0*/  SHFL.IDX PT, R2, R8, RZ, 0x1c1f ;  /* 0x001c1fff08027589 */ /* 0x000e2200000e0000 */
[----:B------:R-:W-:Y:S02]  /*142c0*/  LOP3.LUT P6, RZ, R26, 0x2, RZ, 0xc0, !PT ;  /* 0x000000021aff7812 */ /* 0x000fe400078cc0ff */
[----:B------:R-:W-:Y:S01]  /*142d0*/  IADD3 R6, R22, R6, R30 ;  /* 0x0000000616067210 */ /* 0x000fe20007ffe01e */
[----:B------:R-:W2:Y:S01]  /*142e0*/  SHFL.IDX PT, R3, R10, RZ, 0x1c1f ;  /* 0x001c1fff0a037589 */ /* 0x000ea200000e0000 */
[C---:B------:R-:W-:Y:S02]  /*142f0*/  ISETP.GE.AND P3, PT, R9.reuse, 0x21, PT ;  /* 0x000000210900780c */ /* 0x040fe40003f66270 */
[----:B------:R-:W-:Y:S01]  /*14300*/  ISETP.GE.AND P2, PT, R9, 0x41, PT ;  /* 0x000000410900780c */ /* 0x000fe20003f46270 */
[----:B------:R-:W-:Y:S01]  /*14310*/  IMAD.IADD R7, R31, 0x1, R6 ;  /* 0x000000011f077824 */ /* 0x000fe200078e0206 */
[----:B------:R-:W-:Y:S02]  /*14320*/  ISETP.GE.AND P5, PT, R9, 0x61, PT ;  /* 0x000000610900780c */ /* 0x000fe40003fa6270 */
[----:B0-----:R-:W-:-:S05]  /*14330*/  IADD3 R2, P0, R33, R2, RZ ;  /* 0x0000000221027210 */ /* 0x001fca0007f1e0ff */
[----:B--2---:R-:W-:Y:S01]  /*14340*/  IMAD.X R3, RZ, RZ, R3, P0 ;  /* 0x000000ffff037224 */ /* 0x004fe200000e0603 */
[----:B------:R-:W-:-:S13]  /*14350*/  ISETP.LT.OR P0, PT, R9, 0x1, P6 ;  /* 0x000000010900780c */ /* 0x000fda0003701670 */
[----:B------:R-:W-:Y:S01]  /*14360*/  @!PT LDS RZ, [RZ] ;  /* 0x00000000fffff984 */ /* 0x000fe20000000800 */
[----:B------:R-:W-:Y:S01]  /*14370*/  LDGSTS.E.BYPASS.LTC128B.128 [R6+0x8400], desc[UR44][R2.64], !P0 ;  /* 0x0840000002067fae */ /* 0x000fe2000c101d6c */
[----:B------:R-:W-:-:S13]  /*14380*/  ISETP.LT.OR P0, PT, R9, 0x1, P1 ;  /* 0x000000010900780c */ /* 0x000fda0000f01670 */
[----:B------:R0:W-:Y:S04]  /*14390*/  LDGSTS.E.BYPASS.LTC128B.128 [R7+0x8400], desc[UR44][R2.64+0x40], !P0 ;  /* 0x0840004002077fae */ /* 0x0001e8000c101d6c */
[----:B0-----:R-:W0:Y:S04]  /*143a0*/  SHFL.IDX PT, R2, R8, 0x1, 0x1c1f ;  /* 0x003c1f0008027f89 */ /* 0x001e2800000e0000 */
[----:B------:R-:W2:Y:S01]  /*143b0*/  SHFL.IDX PT, R3, R10, 0x1, 0x1c1f ;  /* 0x003c1f000a037f89 */ /* 0x000ea200000e0000 */
[----:B0-----:R-:W-:-:S05]  /*143c0*/  IADD3 R2, P0, R33, R2, RZ ;  /* 0x0000000221027210 */ /* 0x001fca0007f1e0ff */
[----:B--2---:R-:W-:Y:S01]  /*143d0*/  IMAD.X R3, RZ, RZ, R3, P0 ;  /* 0x000000ffff037224 */ /* 0x004fe200000e0603 */
[----:B------:R-:W-:-:S13]  /*143e0*/  ISETP.LT.OR P0, PT, R9, 0x21, P6 ;  /* 0x000000210900780c */ /* 0x000fda0003701670 */
[----:B------:R-:W-:Y:S01]  /*143f0*/  LDGSTS.E.BYPASS.LTC128B.128 [R6+0x9400], desc[UR44][R2.64], !P0 ;  /* 0x0940000002067fae */ /* 0x000fe2000c101d6c */
[----:B------:R-:W-:-:S13]  /*14400*/  ISETP.LT.OR P0, PT, R9, 0x21, P1 ;  /* 0x000000210900780c */ /* 0x000fda0000f01670 */
[----:B------:R0:W-:Y:S04]  /*14410*/  LDGSTS.E.BYPASS.LTC128B.128 [R7+0x9400], desc[UR44][R2.64+0x40], !P0 ;  /* 0x0940004002077fae */ /* 0x0001e8000c101d6c */
[----:B0-----:R-:W0:Y:S04]  /*14420*/  SHFL.IDX PT, R2, R8, 0x2, 0x1c1f ;  /* 0x005c1f0008027f89 */ /* 0x001e2800000e0000 */
[----:B------:R-:W2:Y:S04]  /*14430*/  SHFL.IDX PT, R3, R10, 0x2, 0x1c1f ;  /* 0x005c1f000a037f89 */ /* 0x000ea800000e0000 */
[----:B------:R-:W3:Y:S01]  /*14440*/  SHFL.IDX PT, R10, R10, 0x3, 0x1c1f ;  /* 0x007c1f000a0a7f89 */ /* 0x000ee200000e0000 */
[----:B0-----:R-:W-:-:S05]  /*14450*/  IADD3 R2, P0, R33, R2, RZ ;  /* 0x0000000221027210 */ /* 0x001fca0007f1e0ff */
[----:B--2---:R-:W-:Y:S01]  /*14460*/  IMAD.X R3, RZ, RZ, R3, P0 ;  /* 0x000000ffff037224 */ /* 0x004fe200000e0603 */
[----:B------:R-:W-:-:S13]  /*14470*/  ISETP.LT.OR P0, PT, R9, 0x41, P6 ;  /* 0x000000410900780c */ /* 0x000fda0003701670 */
[----:B------:R-:W-:Y:S01]  /*14480*/  LDGSTS.E.BYPASS.LTC128B.128 [R6+0xa400], desc[UR44][R2.64], !P0 ;  /* 0x0a40000002067fae */ /* 0x000fe2000c101d6c */
[----:B------:R-:W-:-:S13]  /*14490*/  ISETP.LT.OR P0, PT, R9, 0x41, P1 ;  /* 0x000000410900780c */ /* 0x000fda0000f01670 */
[----:B------:R0:W-:Y:S04]  /*144a0*/  LDGSTS.E.BYPASS.LTC128B.128 [R7+0xa400], desc[UR44][R2.64+0x40], !P0 ;  /* 0x0a40004002077fae */ /* 0x0001e8000c101d6c */
[----:B0--3--:R0:W2:Y:S02]  /*144b0*/  SHFL.IDX PT, R2, R8, 0x3, 0x1c1f ;  /* 0x007c1f0008027f89 */ /* 0x0090a400000e0000 */
.L_x_1490:
        /* <DEDUP_REMOVED lines=12> */
.L_x_1404:
        /* <DEDUP_REMOVED lines=11> */
.L_x_1405:
[----:B------:R2:W-:Y:S01]  /*14630*/  SYNCS.ARRIVE.TRANS64.A1T0 RZ, [R0+URZ+0x22870], RZ ;  /* 0x022870ff00ff79a7 */ /* 0x0005e2000810003f */
[----:B------:R-:W-:Y:S05]  /*14640*/  @!P6 BRA `(.L_x_1406) ;  /* 0x000000000004e947 */ /* 0x000fea0003800000 */
[----:B------:R-:W-:Y:S01]  /*14650*/  BPT.TRAP 0x1 ;  /* 0x000000040000795c */ /* 0x000fe20000300000 */
.L_x_1406:
[----:B------:R-:W3:Y:S01]  /*14660*/  SYNCS.PHASECHK.TRANS64.TRYWAIT P0, [R0+URZ+0x22840], R21 ;  /* 0x02284015000075a7 */ /* 0x000ee2000800017f */
[----:B------:R-:W-:Y:S04]  /*14670*/  BSSY B0, `(.L_x_1407) ;  /* 0x0000002000007945 */ /* 0x000fe80003800000 */
[----:B---3--:R-:W-:Y:S05]  /*14680*/  @!P0 BRA `(.L_x_1408) ;  /* 0x0000004000a48947 */ /* 0x008fea0003800000 */
.L_x_1491:
[----:B------:R-:W-:Y:S05]  /*14690*/  BSYNC B0 ;  /* 0x0000000000007941 */ /* 0x000fea0003800000 */
.L_x_1407:
[----:B0-----:R-:W4:Y:S01]  /*146a0*/  LDL R8, [R1] ;  /* 0x0000000001087983 */ /* 0x001f220000100800 */
[----:B------:R-:W-:Y:S01]  /*146b0*/  ULDC.64 UR4, c[0x0][0x300] ;  /* 0x0000c00000047ab9 */ /* 0x000fe20000000a00 */
[----:B------:R-:W-:Y:S01]  /*146c0*/  ULDC.64 UR6, c[0x0][0x2e8] ;  /* 0x0000ba0000067ab9 */ /* 0x000fe20000000a00 */
[----:B------:R-:W-:Y:S02]  /*146d0*/  IMAD R6, R17, UR4, RZ ;  /* 0x0000000411067c24 */ /* 0x000fe4000f8e02ff */
[----:B------:R-:W-:-:S04]  /*146e0*/  IMAD.WIDE.U32 R2, R5, UR4, RZ ;  /* 0x0000000405027c25 */ /* 0x000fc8000f8e00ff */
[----:B------:R-:W-:Y:S01]  /*146f0*/  IMAD R6, R5, UR5, R6 ;  /* 0x0000000505067c24 */ /* 0x000fe2000f8e0206 */
[----:B------:R-:W-:Y:S02]  /*14700*/  ULDC.64 UR4, c[0x0][0x310] ;  /* 0x0000c40000047ab9 */ /* 0x000fe40000000a00 */
[----:B------:R-:W-:Y:S02]  /*14710*/  IMAD R20, R20, UR4, RZ ;  /* 0x0000000414147c24 */ /* 0x000fe4000f8e02ff */
        /* <DEDUP_REMOVED lines=10> */
[----:B------:R-:W-:-:S03]  /*147c0*/  IMAD R6, R23, 0x6000, R36 ;  /* 0x0000600017067824 */ /* 0x000fc600078e0224 */
[----:B------:R-:W-:Y:S02]  /*147d0*/  IADD3.X R5, R3, UR7, R5, P0, !PT ;  /* 0x0000000703057c10 */ /* 0x000fe400087fe405 */
[----:B----4-:R-:W-:Y:S01]  /*147e0*/  LOP3.LUT P1, RZ, R8, 0x4, RZ, 0xc0, !PT ;  /* 0x0000000408ff7812 */ /* 0x010fe2000782c0ff */
[----:B------:R-:W-:-:S12]  /*147f0*/  BRA.DIV UR4, `(.L_x_1409) ;  /* 0x00000042045c7947 */ /* 0x000fd8000b800000 */
[----:B------:R-:W0:Y:S01]  /*14800*/  SHFL.IDX PT, R3, R4, RZ, 0x1c1f ;  /* 0x001c1fff04037589 */ /* 0x000e2200000e0000 */
[----:B------:R-:W-:Y:S01]  /*14810*/  LOP3.LUT P6, RZ, R8, 0x8, RZ, 0xc0, !PT ;  /* 0x0000000808ff7812 */ /* 0x000fe200078cc0ff */
[C-C-:B------:R-:W-:Y:S02]  /*14820*/  @P4 IMAD.IADD R7, R22.reuse, 0x1, R6.reuse ;  /* 0x0000000116074824 */ /* 0x140fe400078e0206 */
[----:B------:R-:W4:Y:S01]  /*14830*/  SHFL.IDX PT, R2, R5, RZ, 0x1c1f ;  /* 0x001c1fff05027589 */ /* 0x000f2200000e0000 */
[----:B------:R-:W-:-:S03]  /*14840*/  @P3 IMAD.IADD R9, R22, 0x1, R6 ;  /* 0x0000000116093824 */ /* 0x000fc600078e0206 */
[----:B------:R-:W-:Y:S01]  /*14850*/  SHFL.IDX PT, R14, R4, 0x3, 0x1c1f ;  /* 0x007c1f00040e7f89 */ /* 0x000fe200000e0000 */
[----:B0-----:R-:W-:-:S05]  /*14860*/  @P4 IADD3 R3, P0, R33, R3, RZ ;  /* 0x0000000321034210 */ /* 0x001fca0007f1e0ff */
[----:B----4-:R-:W-:Y:S01]  /*14870*/  @P4 IMAD.X R2, RZ, RZ, R2, P0 ;  /* 0x000000ffff024224 */ /* 0x010fe200000e0602 */
        /* <DEDUP_REMOVED lines=8> */
[----:B0-----:R-:W0:Y:S01]  /*14900*/  SHFL.IDX PT, R3, R4, 0x1, 0x1c1f ;  /* 0x003c1f0004037f89 */ /* 0x001e2200000e0000 */
[----:B------:R-:W-:-:S03]  /*14910*/  @P2 IMAD.IADD R7, R22, 0x1, R6 ;  /* 0x0000000116072824 */ /* 0x000fc600078e0206 */
[----:B------:R-:W4:Y:S01]  /*14920*/  SHFL.IDX PT, R2, R5, 0x1, 0x1c1f ;  /* 0x003c1f0005027f89 */ /* 0x000f2200000e0000 */
[----:B0-----:R-:W-:-:S05]  /*14930*/  @P3 IADD3 R3, P0, R33, R3, RZ ;  /* 0x0000000321033210 */ /* 0x001fca0007f1e0ff */
[----:B----4-:R-:W-:-:S05]  /*14940*/  @P3 IMAD.X R2, RZ, RZ, R2, P0 ;  /* 0x000000ffff023224 */ /* 0x010fca00000e0602 */
[----:B------:R-:W-:-:S04]  /*14950*/  @P3 LOP3.LUT R3, R3, R2, RZ, 0x3c, !PT ;  /* 0x0000000203033212 */ /* 0x000fc800078e3cff */
[----:B------:R-:W-:-:S04]  /*14960*/  @P3 LOP3.LUT R2, R3, R2, RZ, 0x3c, !PT ;  /* 0x0000000203023212 */ /* 0x000fc800078e3cff */
[----:B------:R-:W-:-:S05]  /*14970*/  @P3 LOP3.LUT R3, R3, R2, RZ, 0x3c, !PT ;  /* 0x0000000203033212 */ /* 0x000fca00078e3cff */
[----:B------:R-:W-:Y:S04]  /*14980*/  @P3 LDGSTS.E.BYPASS.LTC128B.128 [R9+0x16c00], desc[UR44][R2.64], !P4 ;  /* 0x16c0000002093fae */ /* 0x000fe8000e101d6c */
[----:B------:R-:W-:Y:S04]  /*14990*/  @P3 LDGSTS.E.BYPASS.LTC128B.128 [R9+0x18c00], desc[UR44][R2.64+0x40], !P6 ;  /* 0x18c0004002093fae */ /* 0x000fe8000f101d6c */
[----:B------:R0:W-:Y:S04]  /*149a0*/  @P3 LDGSTS.E.BYPASS.LTC128B.128 [R9+0x1ac00], desc[UR44][R2.64+0x80], !P1 ;  /* 0x1ac0008002093fae */ /* 0x0001e8000c901d6c */
[----:B0-----:R-:W0:Y:S04]  /*149b0*/  SHFL.IDX PT, R3, R4, 0x2, 0x1c1f ;  /* 0x005c1f0004037f89 */ /* 0x001e2800000e0000 */
[----:B------:R-:W4:Y:S04]  /*149c0*/  SHFL.IDX PT, R2, R5, 0x2, 0x1c1f ;  /* 0x005c1f0005027f89 */ /* 0x000f2800000e0000 */
[----:B------:R-:W1:Y:S01]  /*149d0*/  SHFL.IDX PT, R5, R5, 0x3, 0x1c1f ;  /* 0x007c1f0005057f89 */ /* 0x000e6200000e0000 */
[----:B0-----:R-:W-:-:S05]  /*149e0*/  @P2 IADD3 R3, P0, R33, R3, RZ ;  /* 0x0000000321032210 */ /* 0x001fca0007f1e0ff */
[----:B----4-:R-:W-:-:S05]  /*149f0*/  @P2 IMAD.X R2, RZ, RZ, R2, P0 ;  /* 0x000000ffff022224 */ /* 0x010fca00000e0602 */
[----:B------:R-:W-:-:S04]  /*14a00*/  @P2 LOP3.LUT R3, R3, R2, RZ, 0x3c, !PT ;  /* 0x0000000203032212 */ /* 0x000fc800078e3cff */
[----:B------:R-:W-:-:S04]  /*14a10*/  @P2 LOP3.LUT R2, R3, R2, RZ, 0x3c, !PT ;  /* 0x0000000203022212 */ /* 0x000fc800078e3cff */
[----:B------:R-:W-:-:S05]  /*14a20*/  @P2 LOP3.LUT R3, R3, R2, RZ, 0x3c, !PT ;  /* 0x0000000203032212 */ /* 0x000fca00078e3cff */
[----:B------:R0:W-:Y:S04]  /*14a30*/  @P2 LDGSTS.E.BYPASS.LTC128B.128 [R7+0x17400], desc[UR44][R2.64], !P4 ;  /* 0x1740000002072fae */ /* 0x0001e8000e101d6c */
[----:B------:R0:W-:Y:S04]  /*14a40*/  @P2 LDGSTS.E.BYPASS.LTC128B.128 [R7+0x19400], desc[UR44][R2.64+0x40], !P6 ;  /* 0x1940004002072fae */ /* 0x0001e8000f101d6c */
[----:B-1----:R0:W-:Y:S02]  /*14a50*/  @P2 LDGSTS.E.BYPASS.LTC128B.128 [R7+0x1b400], desc[UR44][R2.64+0x80], !P1 ;  /* 0x1b40008002072fae */ /* 0x0021e4000c901d6c */
.L_x_1501:
[----:B------:R-:W-:Y:S01]  /*14a60*/  LOP3.LUT P3, RZ, R8, 0x10, RZ, 0xc0, !PT ;  /* 0x0000001008ff7812 */ /* 0x000fe2000786c0ff */
[----:B------:R-:W-:Y:S01]  /*14a70*/  @P5 IMAD.IADD R6, R22, 0x1, R6 ;  /* 0x0000000116065824 */ /* 0x000fe200078e0206 */
[----:B------:R-:W-:Y:S02]  /*14a80*/  LOP3.LUT P2, RZ, R8, 0x8, RZ, 0xc0, !PT ;  /* 0x0000000808ff7812 */ /* 0x000fe4000784c0ff */
[----:B0-----:R-:W-:-:S05]  /*14a90*/  @P5 IADD3 R2, P0, R33, R14, RZ ;  /* 0x0000000e21025210 */ /* 0x001fca0007f1e0ff */
[----:B------:R-:W-:Y:S01]  /*14aa0*/  @P5 IMAD.X R3, RZ, RZ, R5, P0 ;  /* 0x000000ffff035224 */ /* 0x000fe200000e0605 */
[----:B------:R-:W-:-:S04]  /*14ab0*/  PLOP3.LUT P0, PT, PT, PT, PT, 0x80, 0x0 ;  /* 0x000000000000781c */ /* 0x000fc80003f0f070 */
[----:B------:R-:W-:Y:S01]  /*14ac0*/  @!PT LDS RZ, [RZ] ;  /* 0x00000000fffff984 */ /* 0x000fe20000000800 */
[----:B------:R-:W-:Y:S01]  /*14ad0*/  @!PT LDS RZ, [RZ] ;  /* 0x00000000fffff984 */ /* 0x000fe20000000800 */
[----:B------:R-:W-:Y:S01]  /*14ae0*/  @!PT LDS RZ, [RZ] ;  /* 0x00000000fffff984 */ /* 0x000fe20000000800 */
[----:B------:R0:W-:Y:S04]  /*14af0*/  @P5 LDGSTS.E.BYPASS.LTC128B.128 [R6+0x17c00], desc[UR44][R2.64], !P3 ;  /* 0x17c0000002065fae */ /* 0x0001e8000d901d6c */
[----:B------:R0:W-:Y:S04]  /*14b00*/  @P5 LDGSTS.E.BYPASS.LTC128B.128 [R6+0x19c00], desc[UR44][R2.64+0x40], !P2 ;  /* 0x19c0004002065fae */ /* 0x0001e8000d101d6c */
[----:B------:R0:W-:Y:S01]  /*14b10*/  @P5 LDGSTS.E.BYPASS.LTC128B.128 [R6+0x1bc00], desc[UR44][R2.64+0x80], !P1 ;  /* 0x1bc0008002065fae */ /* 0x0001e2000c901d6c */
[----:B------:R-:W-:Y:S01]  /*14b20*/  NOP ;  /* 0x0000000000007918 */ /* 0x000fe20000000000 */
.L_x_1410:
        /* <DEDUP_REMOVED lines=11> */
.L_x_1411:
[----:B------:R0:W-:Y:S02]  /*14be0*/  SYNCS.ARRIVE.TRANS64.A1T0 RZ, [R0+URZ+0x22830], RZ ;  /* 0x022830ff00ff79a7 */ /* 0x0001e4000810003f */
[----:B------:R-:W-:Y:S05]  /*14bf0*/  WARPSYNC.ALL ;  /* 0x0000000000007948 */ /* 0x000fea0003800000 */
[----:B------:R-:W-:Y:S01]  /*14c00*/  ULDC.64 UR4, c[0x0][0x298] ;  /* 0x0000a60000047ab9 */ /* 0x000fe20000000a00 */
[----:B0-23--:R-:W-:Y:S01]  /*14c10*/  SHF.R.S32.HI R0, RZ, 0x1f, R24 ;  /* 0x0000001fff007819 */ /* 0x00dfe20000011418 */
[----:B------:R-:W-:Y:S01]  /*14c20*/  IMAD.WIDE.U32 R4, R24, UR4, RZ ;  /* 0x0000000418047c25 */ /* 0x000fe2000f8e00ff */
[----:B------:R-:W-:Y:S03]  /*14c30*/  BSSY B6, `(.L_x_1412) ;  /* 0x0000019000067945 */ /* 0x000fe60003800000 */
[----:B------:R-:W-:Y:S01]  /*14c40*/  IMAD R3, R0, UR4, RZ ;  /* 0x0000000400037c24 */ /* 0x000fe2000f8e02ff */
[----:B------:R0:W-:Y:S01]  /*14c50*/  STL.64 [R1+0x10], R4 ;  /* 0x0000100401007387 */ /* 0x0001e20000100a00 */
[----:B------:R-:W-:-:S02]  /*14c60*/  VIADD R0, R22, 0x10400 ;  /* 0x0001040016007836 */ /* 0x000fc40000000000 */
[----:B------:R-:W-:Y:S01]  /*14c70*/  IMAD R3, R24, UR5, R3 ;  /* 0x0000000518037c24 */ /* 0x000fe2000f8e0203 */
[----:B------:R-:W-:Y:S02]  /*14c80*/  BAR.SYNC.DEFER_BLOCKING 0x8, 0x180 ;  /* 0x0206000000007b1d */ /* 0x000fe40000010000 */
[----:B------:R-:W-:Y:S01]  /*14c90*/  LOP3.LUT P0, RZ, R0, 0x1bf, RZ, 0xc0, !PT ;  /* 0x000001bf00ff7812 */ /* 0x000fe2000780c0ff */
[----:B------:R-:W-:-:S12]  /*14ca0*/  IMAD.IADD R17, R5, 0x1, R3 ;  /* 0x0000000105117824 */ /* 0x000fd800078e0203 */
[----:B0-----:R-:W-:Y:S05]  /*14cb0*/  @!P0 BRA `(.L_x_1413) ;  /* 0x0000000000408947 */ /* 0x001fea0003800000 */
        /* <DEDUP_REMOVED lines=16> */
.L_x_1413:
[----:B------:R-:W-:Y:S05]  /*14dc0*/  BSYNC B6 ;  /* 0x0000000000067941 */ /* 0x000fea0003800000 */
.L_x_1412:
[----:B------:R-:W2:Y:S01]  /*14dd0*/  LDL.LU.64 R20, [R1+0x10] ;  /* 0x0000100001147983 */ /* 0x000ea20000300a00 */
[----:B------:R-:W-:Y:S01]  /*14de0*/  UISETP.NE.AND UP0, UPT, UR48, URZ, UPT ;  /* 0x0000003f3000728c */ /* 0x000fe2000bf05270 */
[----:B------:R-:W-:Y:S02]  /*14df0*/  ULDC.64 UR4, c[0x0][0x2d8] ;  /* 0x0000b60000047ab9 */ /* 0x000fe40000000a00 */
[----:B------:R-:W3:Y:S01]  /*14e00*/  LDL R2, [R1] ;  /* 0x0000000001027983 */ /* 0x000ee20000100800 */
[----:B------:R-:W-:Y:S01]  /*14e10*/  IMAD.MOV.U32 R3, RZ, RZ, R17 ;  /* 0x000000ffff037224 */ /* 0x000fe200078e0011 */
[----:B------:R-:W-:Y:S01]  /*14e20*/  SHF.R.S32.HI R0, RZ, 0x1f, R19 ;  /* 0x0000001fff007819 */ /* 0x000fe20000011413 */
[----:B------:R-:W-:Y:S01]  /*14e30*/  IMAD R5, R28, UR4, RZ ;  /* 0x000000041c057c24 */ /* 0x000fe2000f8e02ff */
[----:B------:R0:W5:Y:S01]  /*14e40*/  LDL R7, [R1+0xc] ;  /* 0x00000c0001077983 */ /* 0x0001620000100800 */
[----:B------:R-:W-:Y:S02]  /*14e50*/  PLOP3.LUT P0, PT, PT, PT, UP0, 0x80, 0x0 ;  /* 0x000000000000781c */ /* 0x000fe40003f0f008 */
[----:B------:R-:W-:Y:S01]  /*14e60*/  IMAD R5, R18, UR5, R5 ;  /* 0x0000000512057c24 */ /* 0x000fe2000f8e0205 */
[----:B------:R-:W-:-:S02]  /*14e70*/  LOP3.LUT R9, R33, 0x40, RZ, 0xfc, !PT ;  /* 0x0000004021097812 */ /* 0x000fc400078efcff */
[----:B------:R-:W-:Y:S02]  /*14e80*/  LOP3.LUT R8, R33, 0x80, RZ, 0xfc, !PT ;  /* 0x0000008021087812 */ /* 0x000fe400078efcff */
[----:B---3--:R-:W-:Y:S01]  /*14e90*/  LOP3.LUT P6, RZ, R2, 0x80, RZ, 0xc0, !PT ;  /* 0x0000008002ff7812 */ /* 0x008fe200078cc0ff */
[----:B--2---:R-:W-:Y:S02]  /*14ea0*/  IMAD.MOV.U32 R2, RZ, RZ, R20 ;  /* 0x000000ffff027224 */ /* 0x004fe400078e0014 */
[----:B------:R-:W1:Y:S01]  /*14eb0*/  S2R R20, SR_TID.X ;  /* 0x0000000000147919 */ /* 0x000e620000002100 */
[----:B------:R-:W-:Y:S01]  /*14ec0*/  SEL R0, R0, RZ, !P6 ;  /* 0x000000ff00007207 */ /* 0x000fe20007000000 */
[----:B------:R-:W-:Y:S01]  /*14ed0*/  IMAD.WIDE.U32 R2, R18, UR4, R2 ;  /* 0x0000000412027c25 */ /* 0x000fe2000f8e0002 */
[----:B------:R-:W-:Y:S01]  /*14ee0*/  SEL R4, R19, RZ, !P6 ;  /* 0x000000ff13047207 */ /* 0x000fe20007000000 */
[----:B------:R-:W-:Y:S02]  /*14ef0*/  ULDC.64 UR4, c[0x0][0x2e0] ;  /* 0x0000b80000047ab9 */ /* 0x000fe40000000a00 */
[----:B------:R-:W-:-:S02]  /*14f00*/  IMAD.IADD R3, R3, 0x1, R5 ;  /* 0x0000000103037824 */ /* 0x000fc400078e0205 */
[----:B------:R-:W-:Y:S02]  /*14f10*/  IMAD R0, R0, UR4, RZ ;  /* 0x0000000400007c24 */ /* 0x000fe4000f8e02ff */
[----:B------:R-:W-:Y:S01]  /*14f20*/  IMAD.WIDE.U32 R2, R4, UR4, R2 ;  /* 0x0000000404027c25 */ /* 0x000fe2000f8e0002 */
[----:B------:R-:W-:-:S03]  /*14f30*/  @UP0 ULDC UR4, c[0x0][0x44c] ;  /* 0x0001130000040ab9 */ /* 0x000fc60000000800 */
[----:B------:R-:W-:Y:S01]  /*14f40*/  IMAD R0, R4, UR5, R0 ;  /* 0x0000000504007c24 */ /* 0x000fe2000f8e0200 */
[C---:B-1----:R-:W-:Y:S01]  /*14f50*/  LOP3.LUT R21, R20.reuse, 0x7f, RZ, 0xc0, !PT ;  /* 0x0000007f14157812 */ /* 0x042fe200078ec0ff */
[----:B------:R-:W-:-:S03]  /*14f60*/  IMAD.SHL.U32 R20, R20, 0x20, RZ ;  /* 0x0000002014147824 */ /* 0x000fc600078e00ff */
[----:B------:R-:W-:-:S04]  /*14f70*/  SHF.R.U32.HI R21, RZ, 0x2, R21 ;  /* 0x00000002ff157819 */ /* 0x000fc80000011615 */
[----:B------:R-:W-:-:S05]  /*14f80*/  LOP3.LUT R20, R21, 0x60, R20, 0xf8, !PT ;  /* 0x0000006015147812 */ /* 0x000fca00078ef814 */
[----:B------:R-:W-:-:S04]  /*14f90*/  VIADD R5, R20, UR38 ;  /* 0x0000002614057c36 */ /* 0x000fc80008000000 */
[----:B------:R-:W-:Y:S01]  /*14fa0*/  @P0 IMAD.HI.U32 R6, R5, UR4, RZ ;  /* 0x0000000405060c27 */ /* 0x000fe2000f8e00ff */
[----:B------:R-:W-:Y:S01]  /*14fb0*/  PLOP3.LUT P0, PT, PT, PT, UP0, 0x80, 0x0 ;  /* 0x000000000000781c */ /* 0x000fe20003f0f008 */
[----:B------:R-:W-:Y:S02]  /*14fc0*/  @UP0 ULDC UR4, c[0x0][0x450] ;  /* 0x0001140000040ab9 */ /* 0x000fe40000000800 */
[----:B------:R-:W-:-:S10]  /*14fd0*/  IMAD.MOV.U32 R4, RZ, RZ, R5 ;  /* 0x000000ffff047224 */ /* 0x000fd400078e0005 */
[----:B------:R-:W-:Y:S01]  /*14fe0*/  @P0 SHF.R.U32.HI R4, RZ, UR4, R6 ;  /* 0x00000004ff040c19 */ /* 0x000fe20008011606 */
[----:B------:R-:W-:Y:S01]  /*14ff0*/  IMAD.IADD R3, R3, 0x1, R0 ;  /* 0x0000000103037824 */ /* 0x000fe200078e0200 */
[----:B------:R-:W1:Y:S01]  /*15000*/  LDC R6, c[0x0][0x448] ;  /* 0x00011200ff067b82 */ /* 0x000e620000000800 */
[----:B------:R-:W2:Y:S01]  /*15010*/  S2R R20, SR_TID.X ;  /* 0x0000000000147919 */ /* 0x000ea20000002100 */
[----:B------:R-:W-:Y:S01]  /*15020*/  ULDC.64 UR4, c[0x0][0x2d0] ;  /* 0x0000b40000047ab9 */ /* 0x000fe20000000a00 */
[----:B------:R-:W-:Y:S02]  /*15030*/  IMAD.MOV R0, RZ, RZ, -R4 ;  /* 0x000000ffff007224 */ /* 0x000fe400078e0a04 */
[----:B------:R-:W-:-:S04]  /*15040*/  IMAD.WIDE.U32 R2, R4, UR4, R2 ;  /* 0x0000000404027c25 */ /* 0x000fc8000f8e0002 */
[----:B-1----:R-:W-:Y:S01]  /*15050*/  IMAD R0, R6, R0, R5 ;  /* 0x0000000006007224 */ /* 0x002fe200078e0205 */
[----:B------:R-:W-:-:S05]  /*15060*/  SHF.R.S32.HI R5, RZ, 0x1f, R4 ;  /* 0x0000001fff057819 */ /* 0x000fca0000011404 */
[----:B------:R-:W-:-:S04]  /*15070*/  IMAD R5, R5, UR4, RZ ;  /* 0x0000000405057c24 */ /* 0x000fc8000f8e02ff */
[----:B------:R-:W-:Y:S01]  /*15080*/  IMAD R5, R4, UR5, R5 ;  /* 0x0000000504057c24 */ /* 0x000fe2000f8e0205 */
        /* <DEDUP_REMOVED lines=9> */
[----:B--2---:R-:W-:Y:S02]  /*15120*/  LOP3.LUT R20, R20, 0x7f, RZ, 0xc0, !PT ;  /* 0x0000007f14147812 */ /* 0x004fe400078ec0ff */
[----:B------:R-:W-:Y:S01]  /*15130*/  IADD3.X R4, R3, UR5, R5, P0, !PT ;  /* 0x0000000503047c10 */ /* 0x000fe200087fe405 */
[----:B------:R-:W-:Y:S01]  /*15140*/  UMOV UR5, 0xffffffff ;  /* 0xffffffff00057882 */ /* 0x000fe20000000000 */
[----:B------:R-:W-:Y:S02]  /*15150*/  ISETP.GE.AND P3, PT, R33, UR4, PT ;  /* 0x0000000421007c0c */ /* 0x000fe4000bf66270 */
[----:B------:R-:W-:-:S02]  /*15160*/  ISETP.GE.AND P2, PT, R9, UR4, PT ;  /* 0x0000000409007c0c */ /* 0x000fc4000bf46270 */
[----:B------:R-:W-:Y:S02]  /*15170*/  ISETP.GE.AND P1, PT, R8, UR4, PT ;  /* 0x0000000408007c0c */ /* 0x000fe4000bf26270 */
[----:B------:R-:W-:Y:S01]  /*15180*/  SHF.R.U32.HI R9, RZ, 0x2, R20 ;  /* 0x00000002ff097819 */ /* 0x000fe20000011614 */
[----:B0-----:R-:W-:Y:S10]  /*15190*/  BRA.DIV UR5, `(.L_x_1414) ;  /* 0x0000003e05787947 */ /* 0x001ff4000b800000 */
[----:B------:R-:W0:Y:S01]  /*151a0*/  SHFL.IDX PT, R3, R0, RZ, 0x1c1f ;  /* 0x001c1fff00037589 */ /* 0x000e2200000e0000 */
[----:B------:R-:W-:Y:S02]  /*151b0*/  IMAD R5, R6, UR37, RZ ;  /* 0x0000002506057c24 */ /* 0x000fe4000f8e02ff */
[----:B------:R-:W-:Y:S01]  /*151c0*/  VIADD R6, R9, UR38 ;  /* 0x0000002609067c36 */ /* 0x000fe20008000000 */
[----:B------:R-:W1:Y:S03]  /*151d0*/  SHFL.IDX PT, R2, R4, RZ, 0x1c1f ;  /* 0x001c1fff04027589 */ /* 0x000e6600000e0000 */
[C---:B------:R-:W-:Y:S01]  /*151e0*/  VIADD R8, R6.reuse, 0x20 ;  /* 0x0000002006087836 */ /* 0x040fe20000000000 */
[----:B------:R-:W-:Y:S01]  /*151f0*/  ISETP.GE.AND P0, PT, R6, R5, PT ;  /* 0x000000050600720c */ /* 0x000fe20003f06270 */
[----:B------:R-:W-:-:S12]  /*15200*/  SHFL.IDX PT, R14, R0, 0x3, 0x1c1f ;  /* 0x007c1f00000e7f89 */ /* 0x000fd800000e0000 */
[----:B0-----:R-:W-:-:S05]  /*15210*/  @!P0 IADD3 R3, P4, R33, R3, RZ ;  /* 0x0000000321038210 */ /* 0x001fca0007f9e0ff */
[----:B-1----:R-:W-:-:S05]  /*15220*/  @!P0 IMAD.X R2, RZ, RZ, R2, P4 ;  /* 0x000000ffff028224 */ /* 0x002fca00020e0602 */
[----:B------:R-:W-:-:S04]  /*15230*/  @!P0 LOP3.LUT R3, R3, R2, RZ, 0x3c, !PT ;  /* 0x0000000203038212 */ /* 0x000fc800078e3cff */
[----:B------:R-:W-:-:S04]  /*15240*/  @!P0 LOP3.LUT R2, R3, R2, RZ, 0x3c, !PT ;  /* 0x0000000203028212 */ /* 0x000fc800078e3cff */
[----:B------:R-:W-:-:S05]  /*15250*/  @!P0 LOP3.LUT R3, R3, R2, RZ, 0x3c, !PT ;  /* 0x0000000203038212 */ /* 0x000fca00078e3cff */
[----:B-----5:R-:W-:Y:S04]  /*15260*/  @!P0 LDGSTS.E.BYPASS.LTC128B.128 [R7+0x10400], desc[UR44][R2.64], !P3 ;  /* 0x1040000002078fae */ /* 0x020fe8000d901d6c */
[----:B------:R-:W-:Y:S04]  /*15270*/  @!P0 LDGSTS.E.BYPASS.LTC128B.128 [R7+0x12400], desc[UR44][R2.64+0x40], !P2 ;  /* 0x1240004002078fae */ /* 0x000fe8000d101d6c */
[----:B------:R0:W-:Y:S01]  /*15280*/  @!P0 LDGSTS.E.BYPASS.LTC128B.128 [R7+0x14400], desc[UR44][R2.64+0x80], !P1 ;  /* 0x1440008002078fae */ /* 0x0001e2000c901d6c */
[----:B------:R-:W-:Y:S01]  /*15290*/  ISETP.GE.AND P0, PT, R8, R5, PT ;  /* 0x000000050800720c */ /* 0x000fe20003f06270 */
[----:B------:R-:W-:-:S02]  /*152a0*/  VIADD R8, R6, 0x40 ;  /* 0x0000004006087836 */ /* 0x000fc40000000000 */
[----:B0-----:R-:W0:Y:S04]  /*152b0*/  SHFL.IDX PT, R3, R0, 0x1, 0x1c1f ;  /* 0x003c1f0000037f89 */ /* 0x001e2800000e0000 */
[----:B------:R-:W1:Y:S06]  /*152c0*/  SHFL.IDX PT, R2, R4, 0x1, 0x1c1f ;  /* 0x003c1f0004027f89 */ /* 0x000e6c00000e0000 */
[----:B0-----:R-:W-:-:S05]  /*152d0*/  @!P0 IADD3 R3, P4, R33, R3, RZ ;  /* 0x0000000321038210 */ /* 0x001fca0007f9e0ff */
[----:B-1----:R-:W-:-:S05]  /*152e0*/  @!P0 IMAD.X R2, RZ, RZ, R2, P4 ;  /* 0x000000ffff028224 */ /* 0x002fca00020e0602 */
[----:B------:R-:W-:-:S04]  /*152f0*/  @!P0 LOP3.LUT R3, R3, R2, RZ, 0x3c, !PT ;  /* 0x0000000203038212 */ /* 0x000fc800078e3cff */
[----:B------:R-:W-:-:S04]  /*15300*/  @!P0 LOP3.LUT R2, R3, R2, RZ, 0x3c, !PT ;  /* 0x0000000203028212 */ /* 0x000fc800078e3cff */
[----:B------:R-:W-:-:S05]  /*15310*/  @!P0 LOP3.LUT R3, R3, R2, RZ, 0x3c, !PT ;  /* 0x0000000203038212 */ /* 0x000fca00078e3cff */
[----:B------:R-:W-:Y:S04]  /*15320*/  @!P0 LDGSTS.E.BYPASS.LTC128B.128 [R7+0x10c00], desc[UR44][R2.64], !P3 ;  /* 0x10c0000002078fae */ /* 0x000fe8000d901d6c */
[----:B------:R-:W-:Y:S04]  /*15330*/  @!P0 LDGSTS.E.BYPASS.LTC128B.128 [R7+0x12c00], desc[UR44][R2.64+0x40], !P2 ;  /* 0x12c0004002078fae */ /* 0x000fe8000d101d6c */
[----:B------:R0:W-:Y:S01]  /*15340*/  @!P0 LDGSTS.E.BYPASS.LTC128B.128 [R7+0x14c00], desc[UR44][R2.64+0x80], !P1 ;  /* 0x14c0008002078fae */ /* 0x0001e2000c901d6c */
[----:B------:R-:W-:-:S03]  /*15350*/  ISETP.GE.AND P0, PT, R8, R5, PT ;  /* 0x000000050800720c */ /* 0x000fc60003f06270 */
[----:B0-----:R-:W0:Y:S04]  /*15360*/  SHFL.IDX PT, R3, R0, 0x2, 0x1c1f ;  /* 0x005c1f0000037f89 */ /* 0x001e2800000e0000 */
[----:B------:R-:W1:Y:S04]  /*15370*/  SHFL.IDX PT, R2, R4, 0x2, 0x1c1f ;  /* 0x005c1f0004027f89 */ /* 0x000e6800000e0000 */
[----:B------:R-:W2:Y:S02]  /*15380*/  SHFL.IDX PT, R4, R4, 0x3, 0x1c1f ;  /* 0x007c1f0004047f89 */ /* 0x000ea400000e0000 */
[----:B0-----:R-:W-:-:S05]  /*15390*/  @!P0 IADD3 R3, P4, R33, R3, RZ ;  /* 0x0000000321038210 */ /* 0x001fca0007f9e0ff */
[----:B-1----:R-:W-:-:S05]  /*153a0*/  @!P0 IMAD.X R2, RZ, RZ, R2, P4 ;  /* 0x000000ffff028224 */ /* 0x002fca00020e0602 */
[----:B------:R-:W-:-:S04]  /*153b0*/  @!P0 LOP3.LUT R3, R3, R2, RZ, 0x3c, !PT ;  /* 0x0000000203038212 */ /* 0x000fc800078e3cff */
[----:B------:R-:W-:-:S04]  /*153c0*/  @!P0 LOP3.LUT R2, R3, R2, RZ, 0x3c, !PT ;  /* 0x0000000203028212 */ /* 0x000fc800078e3cff */
[----:B------:R-:W-:-:S05]  /*153d0*/  @!P0 LOP3.LUT R3, R3, R2, RZ, 0x3c, !PT ;  /* 0x0000000203038212 */ /* 0x000fca00078e3cff */
[----:B------:R0:W-:Y:S04]  /*153e0*/  @!P0 LDGSTS.E.BYPASS.LTC128B.128 [R7+0x11400], desc[UR44][R2.64], !P3 ;  /* 0x1140000002078fae */ /* 0x0001e8000d901d6c */
[----:B------:R0:W-:Y:S04]  /*153f0*/  @!P0 LDGSTS.E.BYPASS.LTC128B.128 [R7+0x13400], desc[UR44][R2.64+0x40], !P2 ;  /* 0x1340004002078fae */ /* 0x0001e8000d101d6c */
[----:B--2---:R0:W-:Y:S02]  /*15400*/  @!P0 LDGSTS.E.BYPASS.LTC128B.128 [R7+0x15400], desc[UR44][R2.64+0x80], !P1 ;  /* 0x1540008002078fae */ /* 0x0041e4000c901d6c */
.L_x_1510:
[----:B------:R-:W-:Y:S01]  /*15410*/  VIADD R6, R6, 0x60 ;  /* 0x0000006006067836 */ /* 0x000fe20000000000 */
[----:B------:R-:W-:Y:S04]  /*15420*/  BSSY B0, `(.L_x_1415) ;  /* 0x000000b000007945 */ /* 0x000fe80003800000 */
[----:B------:R-:W-:-:S13]  /*15430*/  ISETP.GE.AND P0, PT, R6, R5, PT ;  /* 0x000000050600720c */ /* 0x000fda0003f06270 */
[----:B------:R-:W-:Y:S05]  /*15440*/  @P0 BRA `(.L_x_1416) ;  /* 0x0000000000200947 */ /* 0x000fea0003800000 */
[----:B0-----:R-:W-:-:S05]  /*15450*/  IADD3 R2, P0, R33, R14, RZ ;  /* 0x0000000e21027210 */ /* 0x001fca0007f1e0ff */
[----:B------:R-:W-:-:S05]  /*15460*/  IMAD.X R3, RZ, RZ, R4, P0 ;  /* 0x000000ffff037224 */ /* 0x000fca00000e0604 */
[----:B------:R-:W-:Y:S01]  /*15470*/  @!PT LDS RZ, [RZ] ;  /* 0x00000000fffff984 */ /* 0x000fe20000000800 */
[----:B------:R-:W-:Y:S01]  /*15480*/  @!PT LDS RZ, [RZ] ;  /* 0x00000000fffff984 */ /* 0x000fe20000000800 */
[----:B------:R-:W-:Y:S01]  /*15490*/  @!PT LDS RZ, [RZ] ;  /* 0x00000000fffff984 */ /* 0x000fe20000000800 */
[----:B------:R1:W-:Y:S04]  /*154a0*/  LDGSTS.E.BYPASS.LTC128B.128 [R7+0x11c00], desc[UR44][R2.64], !P3 ;  /* 0x11c0000002077fae */ /* 0x0003e8000d901d6c */
[----:B------:R1:W-:Y:S04]  /*154b0*/  LDGSTS.E.BYPASS.LTC128B.128 [R7+0x13c00], desc[UR44][R2.64+0x40], !P2 ;  /* 0x13c0004002077fae */ /* 0x0003e8000d101d6c */
[----:B------:R1:W-:Y:S02]  /*154c0*/  LDGSTS.E.BYPASS.LTC128B.128 [R7+0x15c00], desc[UR44][R2.64+0x80], !P1 ;  /* 0x15c0008002077fae */ /* 0x0003e4000c901d6c */
.L_x_1416:
[----:B------:R-:W-:Y:S05]  /*154d0*/  BSYNC B0 ;  /* 0x0000000000007941 */ /* 0x000fea0003800000 */
.L_x_1415:
[----:B------:R-:W-:Y:S01]  /*154e0*/  NOP ;  /* 0x0000000000007918 */ /* 0x000fe20000000000 */
[----:B------:R-:W-:-:S13]  /*154f0*/  PLOP3.LUT P0, PT, PT, PT, PT, 0x80, 0x0 ;  /* 0x000000000000781c */ /* 0x000fda0003f0f070 */
.L_x_1417:
[----:B------:R-:W-:Y:S02]  /*15500*/  PLOP3.LUT P1, PT, P1, P0, PT, 0xa2, 0x0 ;  /* 0x000000000000781c */ /* 0x000fe40000f21472 */
[----:B------:R-:W-:-:S08]  /*15510*/  @P0 R2UR P1, UR4, R22 ;  /* 0x00000000160402ca */ /* 0x000fd00000020000 */
[----:B------:R-:W-:-:S05]  /*15520*/  @P0 PLOP3.LUT P0, PT, P1, PT, PT, 0x80, 0x0 ;  /* 0x000000000000081c */ /* 0x000fca0000f0f070 */
[----:B------:R-:W-:Y:S01]  /*15530*/  @!P1 SYNCS.ARRIVE.TRANS64.RED.A0T1 RZ, [UR4+0x22800], RZ ;  /* 0x022800ffffff99a7 */ /* 0x000fe20008200404 */
[----:B------:R-:W-:Y:S07]  /*15540*/  @!P1 ARRIVES.LDGSTSBAR.64.TRANSCNT [UR4+0x22800] ;  /* 0x02280000ff0099b0 */ /* 0x000fee0008000a84 */
[----:B------:R-:W-:Y:S05]  /*15550*/  @P0 BRA.U.ANY `(.L_x_1417) ;  /* 0xfffffffd00e80947 */ /* 0x000fea000393ffff */
[----:B01----:R-:W2:Y:S02]  /*15560*/  LDL.LU R2, [R1+0x18] ;  /* 0x0000180001027983 */ /* 0x003ea40000300800 */
        /* <DEDUP_REMOVED lines=11> */
.L_x_1511:
[----:B------:R-:W-:Y:S05]  /*15620*/  BSYNC B0 ;  /* 0x0000000000007941 */ /* 0x000fea0003800000 */
.L_x_1418:
[----:B------:R-:W-:-:S04]  /*15630*/  UIADD3 UR4, UR40, -0x2, URZ ;  /* 0xfffffffe28047890 */ /* 0x000fc8000fffe03f */
[----:B------:R-:W-:-:S06]  /*15640*/  UISETP.GE.AND UP0, UPT, UR4, UR41, UPT ;  /* 0x000000290400728c */ /* 0x000fcc000bf06270 */
[----:B------:R-:W-:-:S13]  /*15650*/  PLOP3.LUT P0, PT, PT, PT, UP0, 0x40, 0x0 ;  /* 0x000000000000781c */ /* 0x000fda0003f0e808 */
[----:B------:R-:W-:Y:S05]  /*15660*/  @P0 BRA `(.L_x_1420) ;  /* 0x00000010008c0947 */ /* 0x000fea0003800000 */
[----:B------:R-:W-:Y:S02]  /*15670*/  IMAD.MOV.U32 R4, RZ, RZ, R23 ;  /* 0x000000ffff047224 */ /* 0x000fe400078e0017 */
[----:B------:R-:W-:Y:S02]  /*15680*/  IMAD.MOV.U32 R5, RZ, RZ, R25 ;  /* 0x000000ffff057224 */ /* 0x000fe400078e0019 */
[----:B------:R-:W-:-:S07]  /*15690*/  IMAD.U32 R20, RZ, RZ, UR4 ;  /* 0x00000004ff147e24 */ /* 0x000fce000f8e00ff */
.L_x_1440:
[----:B0-----:R-:W0:Y:S01]  /*156a0*/  LDC R3, c[0x0][0x430] ;  /* 0x00010c00ff037b82 */ /* 0x001e220000000800 */
[----:B-12---:R-:W1:Y:S01]  /*156b0*/  S2R R0, SR_TID.X ;  /* 0x0000000000007919 */ /* 0x006e620000002100 */
[----:B------:R-:W-:Y:S05]  /*156c0*/  YIELD ;  /* 0x0000000000007946 */ /* 0x000fea0003800000 */
[----:B------:R-:W-:Y:S01]  /*156d0*/  ULDC.64 UR4, c[0x0][0x428] ;  /* 0x00010a0000047ab9 */ /* 0x000fe20000000a00 */
[----:B------:R-:W-:Y:S01]  /*156e0*/  IMAD.U32 R9, RZ, RZ, UR43 ;  /* 0x0000002bff097e24 */ /* 0x000fe2000f8e00ff */
[----:B------:R-:W-:Y:S01]  /*156f0*/  ISETP.GT.AND P2, PT, R20, UR41, PT ;  /* 0x0000002914007c0c */ /* 0x000fe2000bf44270 */
[----:B------:R-:W-:Y:S01]  /*15700*/  VIADD R23, R4, 0x1 ;  /* 0x0000000104177836 */ /* 0x000fe20000000000 */
[----:B0-----:R-:W-:-:S02]  /*15710*/  ISETP.NE.AND P0, PT, R3, 0x1, PT ;  /* 0x000000010300780c */ /* 0x001fc40003f05270 */
[C---:B-1----:R-:W-:Y:S01]  /*15720*/  LOP3.LUT R2, R0.reuse, 0x7f, RZ, 0xc0, !PT ;  /* 0x0000007f00027812 */ /* 0x042fe200078ec0ff */
[----:B------:R-:W-:-:S10]  /*15730*/  IMAD.SHL.U32 R0, R0, 0x20, RZ ;  /* 0x0000002000007824 */ /* 0x000fd400078e00ff */
[----:B------:R-:W0:Y:S01]  /*15740*/  @P0 LDC R3, c[0x0][0x434] ;  /* 0x00010d00ff030b82 */ /* 0x000e220000000800 */
[----:B------:R-:W-:Y:S02]  /*15750*/  SHF.R.U32.HI R6, RZ, 0x2, R2 ;  /* 0x00000002ff067819 */ /* 0x000fe40000011602 */
[----:B------:R-:W-:-:S03]  /*15760*/  LOP3.LUT R0, R0, 0x60, RZ, 0xc0, !PT ;  /* 0x0000006000007812 */ /* 0x000fc600078ec0ff */
[----:B------:R-:W-:Y:S02]  /*15770*/  IMAD R8, R20, 0x80, R6 ;  /* 0x0000008014087824 */ /* 0x000fe400078e0206 */
[----:B------:R-:W1:Y:S01]  /*15780*/  @P0 LDC R2, c[0x0][0x438] ;  /* 0x00010e00ff020b82 */ /* 0x000e620000000800 */
[----:B------:R-:W-:Y:S02]  /*15790*/  IMAD R6, R34, UR4, RZ ;  /* 0x0000000422067c24 */ /* 0x000fe4000f8e02ff */
[----:B------:R-:W-:Y:S02]  /*157a0*/  IADD3 R8, R0, UR36, R8 ;  /* 0x0000002400087c10 */ /* 0x000fe4000fffe008 */
[----:B------:R-:W-:-:S03]  /*157b0*/  IMAD R6, R27, UR5, R6 ;  /* 0x000000051b067c24 */ /* 0x000fc6000f8e0206 */
[----:B------:R-:W-:Y:S02]  /*157c0*/  IMAD.MOV.U32 R0, RZ, RZ, R8 ;  /* 0x000000ffff007224 */ /* 0x000fe400078e0008 */
[----:B0-----:R-:W-:-:S05]  /*157d0*/  @P0 IMAD.HI.U32 R3, R8, R3, RZ ;  /* 0x0000000308030227 */ /* 0x001fca00078e00ff */
[----:B-1----:R-:W-:-:S04]  /*157e0*/  @P0 SHF.R.U32.HI R0, RZ, R2, R3 ;  /* 0x00000002ff000219 */ /* 0x002fc80000011603 */
[--C-:B------:R-:W-:Y:S01]  /*157f0*/  SHF.R.S32.HI R3, RZ, 0x1f, R0.reuse ;  /* 0x0000001fff037819 */ /* 0x100fe20000011400 */
[----:B------:R-:W-:-:S04]  /*15800*/  IMAD.MOV.U32 R2, RZ, RZ, R0 ;  /* 0x000000ffff027224 */ /* 0x000fc800078e0000 */
[----:B------:R-:W-:Y:S01]  /*15810*/  IMAD.WIDE.U32 R2, R27, UR4, R2 ;  /* 0x000000041b027c25 */ /* 0x000fe2000f8e0002 */
[----:B------:R-:W-:-:S03]  /*15820*/  ULDC.64 UR4, c[0x0][0x418] ;  /* 0x0001060000047ab9 */ /* 0x000fc60000000a00 */
[----:B------:R-:W-:Y:S01]  /*15830*/  IMAD.IADD R3, R6, 0x1, R3 ;  /* 0x0000000106037824 */ /* 0x000fe200078e0203 */
[----:B------:R-:W-:Y:S01]  /*15840*/  LEA R6, P0, R2, UR4, 0x2 ;  /* 0x0000000402067c11 */ /* 0x000fe2000f8010ff */
[----:B------:R-:W-:-:S03]  /*15850*/  ULDC UR4, c[0x0][0x430] ;  /* 0x00010c0000047ab9 */ /* 0x000fc60000000800 */
[----:B------:R-:W-:Y:S01]  /*15860*/  LEA.HI.X R7, R2, UR5, R3, 0x2, P0 ;  /* 0x0000000502077c11 */ /* 0x000fe200080f1403 */
[----:B------:R-:W-:Y:S01]  /*15870*/  IMAD.MOV R3, RZ, RZ, -R0 ;  /* 0x000000ffff037224 */ /* 0x000fe200078e0a00 */
[----:B------:R-:W-:Y:S02]  /*15880*/  ISETP.NE.AND P1, PT, R9, 0x3, PT ;  /* 0x000000030900780c */ /* 0x000fe40003f25270 */
[----:B------:R-:W-:Y:S01]  /*15890*/  ISETP.NE.AND P0, PT, R23, 0x2, PT ;  /* 0x000000021700780c */ /* 0x000fe20003f05270 */
[----:B------:R-:W2:Y:S01]  /*158a0*/  LDG.E R6, desc[UR44][R6.64] ;  /* 0x0000002c06067981 */ /* 0x000ea2000c1e1900 */
[----:B------:R-:W-:Y:S02]  /*158b0*/  IMAD R8, R3, UR4, R8 ;  /* 0x0000000403087c24 */ /* 0x000fe4000f8e0208 */
[----:B------:R-:W-:Y:S01]  /*158c0*/  SEL R25, RZ, 0x1, P0 ;  /* 0x00000001ff197807 */ /* 0x000fe20000000000 */
[----:B------:R-:W-:Y:S01]  /*158d0*/  VIADD R20, R20, 0xffffffff ;  /* 0xffffffff14147836 */ /* 0x000fe20000000000 */
[----:B------:R-:W-:-:S02]  /*158e0*/  SEL R23, R23, RZ, P0 ;  /* 0x000000ff17177207 */ /* 0x000fc40000000000 */
[----:B------:R-:W-:Y:S02]  /*158f0*/  LOP3.LUT R25, R5, R25, RZ, 0x3c, !PT ;  /* 0x0000001905197212 */ /* 0x000fe400078e3cff */
[----:B--2---:R-:W-:Y:S01]  /*15900*/  SHF.R.S32.HI R9, RZ, 0x1f, R6 ;  /* 0x0000001fff097819 */ /* 0x004fe20000011406 */
[----:B------:R-:W-:Y:S06]  /*15910*/  @!P1 BRA `(.L_x_1421) ;  /* 0x0000000000049947 */ /* 0x000fec0003800000 */
[----:B------:R-:W-:Y:S01]  /*15920*/  BPT.TRAP 0x1 ;  /* 0x000000040000795c */ /* 0x000fe20000300000 */
.L_x_1421:
[----:B------:R-:W-:Y:S01]  /*15930*/  IMAD R0, R23, 0x8, R22 ;  /* 0x0000000817007824 */ /* 0x000fe200078e0216 */
[----:B------:R-:W-:Y:S01]  /*15940*/  SHF.L.U32 R10, R25, 0x1f, RZ ;  /* 0x0000001f190a7819 */ /* 0x000fe200000006ff */
[----:B------:R-:W-:Y:S01]  /*15950*/  BSSY B0, `(.L_x_1422) ;  /* 0x0000004000007945 */ /* 0x000fe20003800000 */
[----:B------:R-:W-:Y:S02]  /*15960*/  SHF.R.S32.HI R7, RZ, 0x1f, R8 ;  /* 0x0000001fff077819 */ /* 0x000fe40000011408 */
[----:B------:R-:W0:Y:S02]  /*15970*/  SYNCS.PHASECHK.TRANS64.TRYWAIT P0, [R0+URZ+0x22880], R10 ;  /* 0x0228800a000075a7 */ /* 0x000e24000800017f */
[----:B0-----:R-:W-:Y:S05]  /*15980*/  @!P0 BRA `(.L_x_1423) ;  /* 0x0000003800e88947 */ /* 0x001fea0003800000 */
.L_x_1512:
[----:B------:R-:W-:Y:S05]  /*15990*/  BSYNC B0 ;  /* 0x0000000000007941 */ /* 0x000fea0003800000 */
.L_x_1422:
[----:B------:R-:W2:Y:S01]  /*159a0*/  LDL R2, [R1] ;  /* 0x0000000001027983 */ /* 0x000ea20000100800 */
[----:B------:R-:W-:Y:S01]  /*159b0*/  ULDC.64 UR4, c[0x0][0x328] ;  /* 0x0000ca0000047ab9 */ /* 0x000fe20000000a00 */
[----:B------:R-:W-:Y:S01]  /*159c0*/  ULDC.64 UR6, c[0x0][0x318] ;  /* 0x0000c60000067ab9 */ /* 0x000fe20000000a00 */
[----:B------:R-:W-:Y:S02]  /*159d0*/  IMAD R11, R7, UR4, RZ ;  /* 0x00000004070b7c24 */ /* 0x000fe4000f8e02ff */
[----:B------:R-:W-:Y:S02]  /*159e0*/  IMAD R21, R23, 0x4000, R37 ;  /* 0x0000400017157824 */ /* 0x000fe400078e0225 */
[----:B------:R-:W-:Y:S01]  /*159f0*/  IMAD R11, R8, UR5, R11 ;  /* 0x00000005080b7c24 */ /* 0x000fe2000f8e020b */
[C---:B--2---:R-:W-:Y:S02]  /*15a00*/  LOP3.LUT P3, RZ, R2.reuse, 0x2, RZ, 0xc0, !PT ;  /* 0x0000000202ff7812 */ /* 0x044fe4000786c0ff */
[----:B------:R-:W-:Y:S01]  /*15a10*/  LOP3.LUT P1, RZ, R2, 0x1, RZ, 0xc0, !PT ;  /* 0x0000000102ff7812 */ /* 0x000fe2000782c0ff */
[----:B------:R-:W-:Y:S01]  /*15a20*/  IMAD.WIDE.U32 R2, R8, UR4, RZ ;  /* 0x0000000408027c25 */ /* 0x000fe2000f8e00ff */
        /* <DEDUP_REMOVED lines=37> */
.L_x_1522:
        /* <DEDUP_REMOVED lines=9> */
.L_x_1425:
        /* <DEDUP_REMOVED lines=11> */
.L_x_1426:
[----:B------:R2:W-:Y:S01]  /*15dc0*/  SYNCS.ARRIVE.TRANS64.A1T0 RZ, [R0+URZ+0x22870], RZ ;  /* 0x022870ff00ff79a7 */ /* 0x0005e2000810003f */
[----:B------:R-:W-:Y:S05]  /*15dd0*/  @!P3 BRA `(.L_x_1427) ;  /* 0x000000000004b947 */ /* 0x000fea0003800000 */
[----:B------:R-:W-:Y:S01]  /*15de0*/  BPT.TRAP 0x1 ;  /* 0x000000040000795c */ /* 0x000fe20000300000 */
.L_x_1427:
[----:B------:R-:W3:Y:S01]  /*15df0*/  SYNCS.PHASECHK.TRANS64.TRYWAIT P0, [R0+URZ+0x22840], R10 ;  /* 0x0228400a000075a7 */ /* 0x000ee2000800017f */
[----:B------:R-:W-:Y:S04]  /*15e00*/  BSSY B0, `(.L_x_1428) ;  /* 0x0000002000007945 */ /* 0x000fe80003800000 */
[----:B---3--:R-:W-:Y:S05]  /*15e10*/  @!P0 BRA `(.L_x_1429) ;  /* 0x0000003c00048947 */ /* 0x008fea0003800000 */
.L_x_1523:
[----:B------:R-:W-:Y:S05]  /*15e20*/  BSYNC B0 ;  /* 0x0000000000007941 */ /* 0x000fea0003800000 */
.L_x_1428:
[----:B------:R-:W4:Y:S01]  /*15e30*/  LDL R2, [R1] ;  /* 0x0000000001027983 */ /* 0x000f220000100800 */
[----:B------:R-:W-:Y:S01]  /*15e40*/  ULDC.64 UR4, c[0x0][0x300] ;  /* 0x0000c00000047ab9 */ /* 0x000fe20000000a00 */
[----:B------:R-:W-:Y:S01]  /*15e50*/  ULDC.64 UR6, c[0x0][0x2e8] ;  /* 0x0000ba0000067ab9 */ /* 0x000fe20000000a00 */
[----:B------:R-:W-:-:S04]  /*15e60*/  IMAD R7, R7, UR4, RZ ;  /* 0x0000000407077c24 */ /* 0x000fc8000f8e02ff */
[----:B------:R-:W-:Y:S01]  /*15e70*/  IMAD R7, R8, UR5, R7 ;  /* 0x0000000508077c24 */ /* 0x000fe2000f8e0207 */
[C---:B----4-:R-:W-:Y:S02]  /*15e80*/  LOP3.LUT P4, RZ, R2.reuse, 0x10, RZ, 0xc0, !PT ;  /* 0x0000001002ff7812 */ /* 0x050fe4000788c0ff */
[C---:B------:R-:W-:Y:S02]  /*15e90*/  LOP3.LUT P3, RZ, R2.reuse, 0x8, RZ, 0xc0, !PT ;  /* 0x0000000802ff7812 */ /* 0x040fe4000786c0ff */
[----:B------:R-:W-:Y:S01]  /*15ea0*/  LOP3.LUT P1, RZ, R2, 0x4, RZ, 0xc0, !PT ;  /* 0x0000000402ff7812 */ /* 0x000fe2000782c0ff */
[----:B------:R-:W-:Y:S01]  /*15eb0*/  IMAD.WIDE.U32 R2, R8, UR4, RZ ;  /* 0x0000000408027c25 */ /* 0x000fe2000f8e00ff */
[----:B------:R-:W-:-:S03]  /*15ec0*/  ULDC.64 UR4, c[0x0][0x310] ;  /* 0x0000c40000047ab9 */ /* 0x000fc60000000a00 */
[----:B------:R-:W-:Y:S02]  /*15ed0*/  IMAD.IADD R3, R3, 0x1, R7 ;  /* 0x0000000103037824 */ /* 0x000fe400078e0207 */
[----:B------:R-:W-:Y:S02]  /*15ee0*/  IMAD R9, R9, UR4, RZ ;  /* 0x0000000409097c24 */ /* 0x000fe4000f8e02ff */
[----:B------:R-:W-:-:S04]  /*15ef0*/  IMAD.WIDE.U32 R2, R6, UR4, R2 ;  /* 0x0000000406027c25 */ /* 0x000fc8000f8e0002 */
[----:B------:R-:W-:Y:S01]  /*15f00*/  IMAD R9, R6, UR5, R9 ;  /* 0x0000000506097c24 */ /* 0x000fe2000f8e0209 */
[----:B------:R-:W-:Y:S01]  /*15f10*/  ULDC.64 UR4, c[0x0][0x308] ;  /* 0x0000c20000047ab9 */ /* 0x000fe20000000a00 */
[----:B------:R-:W-:Y:S02]  /*15f20*/  IMAD R7, R23, 0x6000, R36 ;  /* 0x0000600017077824 */ /* 0x000fe400078e0224 */
        /* <DEDUP_REMOVED lines=9> */
[----:B------:R-:W-:-:S03]  /*15fc0*/  IMAD.IADD R7, R22, 0x1, R7 ;  /* 0x0000000116077824 */ /* 0x000fc600078e0207 */
[----:B------:R-:W5:Y:S04]  /*15fd0*/  SHFL.IDX PT, R3, R8, RZ, 0x1c1f ;  /* 0x001c1fff08037589 */ /* 0x000f6800000e0000 */
        /* <DEDUP_REMOVED lines=17> */
[----:B------:R-:W-:Y:S04]  /*160f0*/  LDGSTS.E.BYPASS.LTC128B.128 [R7+0x17400], desc[UR44][R2.64], !P4 ;  /* 0x1740000002077fae */ /* 0x000fe8000e101d6c */
[----:B------:R-:W-:Y:S04]  /*16100*/  LDGSTS.E.BYPASS.LTC128B.128 [R7+0x19400], desc[UR44][R2.64+0x40], !P3 ;  /* 0x1940004002077fae */ /* 0x000fe8000d901d6c */
[----:B------:R5:W-:Y:S04]  /*16110*/  LDGSTS.E.BYPASS.LTC128B.128 [R7+0x1b400], desc[UR44][R2.64+0x80], !P1 ;  /* 0x1b40008002077fae */ /* 0x000be8000c901d6c */
[----:B-----5:R4:W0:Y:S02]  /*16120*/  SHFL.IDX PT, R2, R6, 0x3, 0x1c1f ;  /* 0x007c1f0006027f89 */ /* 0x02082400000e0000 */
.L_x_1533:
[----:B0-----:R-:W-:-:S05]  /*16130*/  IADD3 R2, P0, R33, R2, RZ ;  /* 0x0000000221027210 */ /* 0x001fca0007f1e0ff */
        /* <DEDUP_REMOVED lines=9> */
.L_x_1431:
        /* <DEDUP_REMOVED lines=11> */
.L_x_1432:
[----:B------:R2:W-:Y:S02]  /*16280*/  SYNCS.ARRIVE.TRANS64.A1T0 RZ, [R0+URZ+0x22830], RZ ;  /* 0x022830ff00ff79a7 */ /* 0x0005e4000810003f */
[----:B--23--:R-:W-:-:S05]  /*16290*/  IMAD.U32 R0, RZ, RZ, UR46 ;  /* 0x0000002eff007e24 */ /* 0x00cfca000f8e00ff */
[----:B------:R-:W-:-:S13]  /*162a0*/  ISETP.NE.AND P0, PT, R0, 0x3, PT ;  /* 0x000000030000780c */ /* 0x000fda0003f05270 */
[----:B------:R-:W-:Y:S05]  /*162b0*/  @!P0 BRA `(.L_x_1433) ;  /* 0x0000000000048947 */ /* 0x000fea0003800000 */
[----:B------:R-:W-:Y:S01]  /*162c0*/  BPT.TRAP 0x1 ;  /* 0x000000040000795c */ /* 0x000fe20000300000 */
.L_x_1433:
[----:B------:R-:W-:Y:S01]  /*162d0*/  LOP3.LUT R3, R5, 0x1, RZ, 0x3c, !PT ;  /* 0x0000000105037812 */ /* 0x000fe200078e3cff */
[----:B------:R-:W-:Y:S01]  /*162e0*/  IMAD R0, R4, 0x8, R22 ;  /* 0x0000000804007824 */ /* 0x000fe200078e0216 */
[----:B------:R-:W-:Y:S02]  /*162f0*/  BSSY B0, `(.L_x_1434) ;  /* 0x0000004000007945 */ /* 0x000fe40003800000 */
[----:B------:R-:W-:-:S04]  /*16300*/  SHF.L.U32 R3, R3, 0x1f, RZ ;  /* 0x0000001f03037819 */ /* 0x000fc800000006ff */
[----:B------:R-:W0:Y:S02]  /*16310*/  SYNCS.PHASECHK.TRANS64.TRYWAIT P1, [R0+URZ+0x22870], R3 ;  /* 0x02287003000075a7 */ /* 0x000e24000802017f */
[----:B0-----:R-:W-:Y:S05]  /*16320*/  @!P1 BRA `(.L_x_1435) ;  /* 0x0000003c00089947 */ /* 0x001fea0003800000 */
.L_x_1534:
[----:B------:R-:W-:Y:S05]  /*16330*/  BSYNC B0 ;  /* 0x0000000000007941 */ /* 0x000fea0003800000 */
.L_x_1434:
[----:B------:R-:W-:-:S05]  /*16340*/  IMAD.U32 R2, RZ, RZ, UR43 ;  /* 0x0000002bff027e24 */ /* 0x000fca000f8e00ff */
[----:B------:R-:W-:-:S13]  /*16350*/  ISETP.NE.AND P1, PT, R2, 0x3, PT ;  /* 0x000000030200780c */ /* 0x000fda0003f25270 */
[----:B------:R-:W-:Y:S05]  /*16360*/  @!P1 BRA `(.L_x_1436) ;  /* 0x0000000000049947 */ /* 0x000fea0003800000 */
[----:B------:R-:W-:Y:S01]  /*16370*/  BPT.TRAP 0x1 ;  /* 0x000000040000795c */ /* 0x000fe20000300000 */
.L_x_1436:
[----:B0-----:R-:W-:Y:S01]  /*16380*/  SHF.L.U32 R3, R5, 0x1f, RZ ;  /* 0x0000001f05037819 */ /* 0x001fe200000006ff */
[----:B-1----:R-:W-:-:S03]  /*16390*/  IMAD.SHL.U32 R17, R4, 0x4000, RZ ;  /* 0x0000400004117824 */ /* 0x002fc600078e00ff */
[----:B------:R-:W0:Y:S02]  /*163a0*/  SYNCS.PHASECHK.TRANS64.TRYWAIT P1, [R0+URZ+0x22860], R3 ;  /* 0x02286003000075a7 */ /* 0x000e24000802017f */
[----:B0-----:R-:W-:Y:S05]  /*163b0*/  @!P1 BRA `(.L_x_1437) ;  /* 0x0000003800f89947 */ /* 0x001fea0003800000 */
.L_x_1535:
[----:B------:R-:W0:Y:S04]  /*163c0*/  LDL R2, [R1+0x8] ;  /* 0x0000080001027983 */ /* 0x000e280000100800 */
[----:B------:R-:W2:Y:S01]  /*163d0*/  LDL R12, [R1+0x4] ;  /* 0x00000400010c7983 */ /* 0x000ea20000100800 */
[----:B------:R-:W-:Y:S05]  /*163e0*/  WARPSYNC.ALL ;  /* 0x0000000000007948 */ /* 0x000fea0003800000 */
[----:B------:R-:W-:-:S05]  /*163f0*/  IMAD.U32 R21, RZ, RZ, UR43 ;  /* 0x0000002bff157e24 */ /* 0x000fca000f8e00ff */
[----:B------:R-:W-:Y:S02]  /*16400*/  ISETP.NE.AND P1, PT, R21, 0x3, PT ;  /* 0x000000031500780c */ /* 0x000fe40003f25270 */
[----:B0-----:R-:W-:Y:S02]  /*16410*/  LOP3.LUT R3, R17, R2, RZ, 0xfc, !PT ;  /* 0x0000000211037212 */ /* 0x001fe400078efcff */
[----:B--2---:R-:W-:-:S03]  /*16420*/  IADD3 R17, R22, R17, R12 ;  /* 0x0000001116117210 */ /* 0x004fc60007ffe00c */
[----:B------:R-:W-:-:S04]  /*16430*/  IMAD.IADD R3, R22, 0x1, R3 ;  /* 0x0000000116037824 */ /* 0x000fc800078e0203 */
[----:B------:R-:W-:Y:S01]  /*16440*/  IMAD.IADD R2, R32, 0x1, R3 ;  /* 0x0000000120027824 */ /* 0x000fe200078e0203 */
[----:B----4-:R-:W0:Y:S02]  /*16450*/  LDSM.16.MT88.4 R4, [R3+0x8400] ;  /* 0x008400000304783b */ /* 0x010e240000004200 */
        /* <DEDUP_REMOVED lines=58> */
.L_x_1438:
[----:B0-----:R0:W-:Y:S01]  /*16800*/  SYNCS.ARRIVE.TRANS64.A1T0 RZ, [R0+URZ+0x22850], RZ ;  /* 0x022850ff00ff79a7 */ /* 0x0011e2000810003f */
[----:B------:R-:W-:Y:S06]  /*16810*/  BAR.SYNC.DEFER_BLOCKING 0x2, 0x80 ;  /* 0x0082000000007b1d */ /* 0x000fec0000010000 */
[----:B------:R-:W-:Y:S05]  /*16820*/  @!P0 BRA `(.L_x_1439) ;  /* 0x0000000000048947 */ /* 0x000fea0003800000 */
[----:B------:R-:W-:Y:S01]  /*16830*/  BPT.TRAP 0x1 ;  /* 0x000000040000795c */ /* 0x000fe20000300000 */
.L_x_1439:
[----:B0-----:R-:W-:Y:S02]  /*16840*/  VIADD R0, R0, 0x22880 ;  /* 0x0002288000007836 */ /* 0x001fe40000000000 */
[----:B------:R-:W-:Y:S02]  /*16850*/  IMAD.MOV.U32 R4, RZ, RZ, R23 ;  /* 0x000000ffff047224 */ /* 0x000fe400078e0017 */
[----:B------:R-:W-:Y:S01]  /*16860*/  IMAD.MOV.U32 R5, RZ, RZ, R25 ;  /* 0x000000ffff057224 */ /* 0x000fe200078e0019 */
[----:B------:R-:W-:-:S04]  /*16870*/  PRMT R0, R35, 0x654, R0 ;  /* 0x0000065423007816 */ /* 0x000fc80000000000 */
[----:B------:R2:W-:Y:S01]  /*16880*/  SYNCS.ARRIVE.TRANS64.RED.A1T0 RZ, [R0+URZ], RZ ;  /* 0x000000ff00ff79a7 */ /* 0x0005e2000810043f */
[----:B------:R-:W-:Y:S05]  /*16890*/  @P2 BRA `(.L_x_1440) ;  /* 0xffffffec00802947 */ /* 0x000fea000383ffff */
.L_x_1420:
[----:B--2---:R-:W2:Y:S01]  /*168a0*/  S2R R0, SR_TID.X ;  /* 0x0000000000007919 */ /* 0x004ea20000002100 */
[----:B------:R-:W-:Y:S01]  /*168b0*/  BSSY B0, `(.L_x_1441) ;  /* 0x0000012000007945 */ /* 0x000fe20003800000 */
[----:B--2---:R-:W-:Y:S01]  /*168c0*/  LOP3.LUT R2, R0, 0x7f, RZ, 0xc0, !PT ;  /* 0x0000007f00027812 */ /* 0x004fe200078ec0ff */
[----:B------:R-:W-:-:S03]  /*168d0*/  IMAD.U32 R0, RZ, RZ, UR46 ;  /* 0x0000002eff007e24 */ /* 0x000fc6000f8e00ff */
[----:B------:R-:W-:Y:S02]  /*168e0*/  ISETP.NE.AND P1, PT, R2, RZ, PT ;  /* 0x000000ff0200720c */ /* 0x000fe40003f25270 */
[----:B------:R-:W-:-:S11]  /*168f0*/  ISETP.NE.AND P0, PT, R0, 0x3, PT ;  /* 0x000000030000780c */ /* 0x000fd60003f05270 */
[----:B------:R-:W-:Y:S05]  /*16900*/  @P1 BRA `(.L_x_1442) ;  /* 0x0000000000301947 */ /* 0x000fea0003800000 */
[----:B------:R-:W2:Y:S01]  /*16910*/  S2R R5, SR_LANEID ;  /* 0x0000000000057919 */ /* 0x000ea20000000000 */
[----:B------:R-:W-:Y:S01]  /*16920*/  VOTEU.ANY UR4, UPT, PT ;  /* 0x0000000000047886 */ /* 0x000fe200038e0100 */
[----:B0-----:R-:W0:Y:S01]  /*16930*/  LDC.64 R2, c[0x0][0xc60] ;  /* 0x00031800ff027b82 */ /* 0x001e220000000a00 */
[----:B------:R-:W2:Y:S02]  /*16940*/  FLO.U32 R0, UR4 ;  /* 0x0000000400007d00 */ /* 0x000ea400080e0000 */
[----:B--2---:R-:W-:-:S06]  /*16950*/  ISETP.EQ.U32.AND P1, PT, R0, R5, PT ;  /* 0x000000050000720c */ /* 0x004fcc0003f22070 */
[----:B------:R-:W0:Y:S07]  /*16960*/  POPC R5, UR4 ;  /* 0x0000000400057d09 */ /* 0x000e2e0008000000 */
[----:B0-----:R-:W2:Y:S01]  /*16970*/  @P1 ATOMG.E.ADD.STRONG.GPU PT, R3, desc[UR44][R2.64], R5 ;  /* 0x00000005020319a8 */ /* 0x001ea200081ee1ec */
[----:B------:R-:W0:Y:S02]  /*16980*/  S2R R4, SR_LTMASK ;  /* 0x0000000000047919 */ /* 0x000e240000003900 */
[----:B0-----:R-:W-:-:S04]  /*16990*/  LOP3.LUT R4, R4, UR4, RZ, 0xc0, !PT ;  /* 0x0000000404047c12 */ /* 0x001fc8000f8ec0ff */
[----:B------:R-:W0:Y:S01]  /*169a0*/  POPC R7, R4 ;  /* 0x0000000400077309 */ /* 0x000e220000000000 */
[----:B--2---:R-:W0:Y:S02]  /*169b0*/  SHFL.IDX PT, R0, R3, R0, 0x1f ;  /* 0x00001f0003007589 */ /* 0x004e2400000e0000 */
[----:B0-----:R-:W-:-:S07]  /*169c0*/  IADD3 R16, R0, UR47, R7 ;  /* 0x0000002f00107c10 */ /* 0x001fce000fffe007 */
.L_x_1442:
[----:B------:R-:W-:Y:S05]  /*169d0*/  BSYNC B0 ;  /* 0x0000000000007941 */ /* 0x000fea0003800000 */
.L_x_1441:
[----:B------:R-:W-:Y:S05]  /*169e0*/  @!P0 BRA `(.L_x_1443) ;  /* 0x0000000000048947 */ /* 0x000fea0003800000 */
[----:B------:R-:W-:Y:S01]  /*169f0*/  BPT.TRAP 0x1 ;  /* 0x000000040000795c */ /* 0x000fe20000300000 */
.L_x_1443:
[----:B------:R-:W-:Y:S01]  /*16a00*/  LOP3.LUT R0, R25, 0x1, RZ, 0x3c, !PT ;  /* 0x0000000119007812 */ /* 0x000fe200078e3cff */
[----:B-1----:R-:W-:Y:S01]  /*16a10*/  IMAD R17, R23, 0x8, R22 ;  /* 0x0000000817117824 */ /* 0x002fe200078e0216 */
[----:B------:R-:W-:Y:S02]  /*16a20*/  BSSY B0, `(.L_x_1444) ;  /* 0x0000004000007945 */ /* 0x000fe40003800000 */
[----:B------:R-:W-:-:S04]  /*16a30*/  SHF.L.U32 R0, R0, 0x1f, RZ ;  /* 0x0000001f00007819 */ /* 0x000fc800000006ff */
[----:B------:R-:W1:Y:S02]  /*16a40*/  SYNCS.PHASECHK.TRANS64.TRYWAIT P1, [R17+URZ+0x22870], R0 ;  /* 0x02287000110075a7 */ /* 0x000e64000802017f */
[----:B-1----:R-:W-:Y:S05]  /*16a50*/  @!P1 BRA `(.L_x_1445) ;  /* 0x0000003400649947 */ /* 0x002fea0003800000 */
.L_x_1536:
[----:B------:R-:W-:Y:S05]  /*16a60*/  BSYNC B0 ;  /* 0x0000000000007941 */ /* 0x000fea0003800000 */
.L_x_1444:
[----:B------:R-:W-:-:S05]  /*16a70*/  IMAD.U32 R2, RZ, RZ, UR43 ;  /* 0x0000002bff027e24 */ /* 0x000fca000f8e00ff */
[----:B------:R-:W-:-:S13]  /*16a80*/  ISETP.NE.AND P1, PT, R2, 0x3, PT ;  /* 0x000000030200780c */ /* 0x000fda0003f25270 */
[----:B------:R-:W-:Y:S05]  /*16a90*/  @!P1 BRA `(.L_x_1446) ;  /* 0x0000000000049947 */ /* 0x000fea0003800000 */
[----:B------:R-:W-:Y:S01]  /*16aa0*/  BPT.TRAP 0x1 ;  /* 0x000000040000795c */ /* 0x000fe20000300000 */
.L_x_1446:
[----:B-1----:R-:W-:-:S04]  /*16ab0*/  SHF.L.U32 R0, R25, 0x1f, RZ ;  /* 0x0000001f19007819 */ /* 0x002fc800000006ff */
[----:B------:R-:W1:Y:S02]  /*16ac0*/  SYNCS.PHASECHK.TRANS64.TRYWAIT P1, [R17+URZ+0x22860], R0 ;  /* 0x02286000110075a7 */ /* 0x000e64000802017f */
[----:B-1----:R-:W-:Y:S05]  /*16ad0*/  @!P1 BRA `(.L_x_1447) ;  /* 0x0000003400589947 */ /* 0x002fea0003800000 */
.L_x_1537:
[----:B0-----:R-:W2:Y:S04]  /*16ae0*/  LDL R3, [R1+0x8] ;  /* 0x0000080001037983 */ /* 0x001ea80000100800 */
[----:B------:R-:W3:Y:S01]  /*16af0*/  LDL R12, [R1+0x4] ;  /* 0x00000400010c7983 */ /* 0x000ee20000100800 */
[----:B------:R-:W-:Y:S01]  /*16b00*/  IMAD.SHL.U32 R2, R23, 0x4000, RZ ;  /* 0x0000400017027824 */ /* 0x000fe200078e00ff */
[----:B------:R-:W-:Y:S05]  /*16b10*/  WARPSYNC.ALL ;  /* 0x0000000000007948 */ /* 0x000fea0003800000 */
[----:B------:R-:W-:-:S05]  /*16b20*/  IMAD.U32 R20, RZ, RZ, UR43 ;  /* 0x0000002bff147e24 */ /* 0x000fca000f8e00ff */
[----:B------:R-:W-:Y:S02]  /*16b30*/  ISETP.NE.AND P1, PT, R20, 0x3, PT ;  /* 0x000000031400780c */ /* 0x000fe40003f25270 */
[----:B--2---:R-:W-:Y:S02]  /*16b40*/  LOP3.LUT R3, R2, R3, RZ, 0xfc, !PT ;  /* 0x0000000302037212 */ /* 0x004fe400078efcff */
[----:B---3--:R-:W-:-:S03]  /*16b50*/  IADD3 R2, R22, R2, R12 ;  /* 0x0000000216027210 */ /* 0x008fc60007ffe00c */
[----:B-1----:R-:W-:Y:S01]  /*16b60*/  IMAD.IADD R0, R22, 0x1, R3 ;  /* 0x0000000116007824 */ /* 0x002fe200078e0203 */
[----:B------:R-:W-:-:S03]  /*16b70*/  IADD3 R18, R29, 0x400, R2 ;  /* 0x000004001d127810 */ /* 0x000fc60007ffe002 */
[----:B------:R-:W-:Y:S01]  /*16b80*/  IMAD.IADD R3, R32, 0x1, R0 ;  /* 0x0000000120037824 */ /* 0x000fe200078e0200 */
[----:B------:R-:W0:Y:S02]  /*16b90*/  LDSM.16.MT88.4 R4, [R0+0x8400] ;  /* 0x008400000004783b */ /* 0x000e240000004200 */
[C-C-:B0-----:R-:W-:Y:S02]  /*16ba0*/  PRMT R8, R4.reuse, 0x6420, R5.reuse ;  /* 0x0000642004087816 */ /* 0x141fe40000000005 */
[----:B------:R-:W-:Y:S02]  /*16bb0*/  PRMT R9, R4, 0x7531, R5 ;  /* 0x0000753104097816 */ /* 0x000fe40000000005 */
[C-C-:B------:R-:W-:Y:S02]  /*16bc0*/  PRMT R10, R6.reuse, 0x6420, R7.reuse ;  /* 0x00006420060a7816 */ /* 0x140fe40000000007 */
[----:B------:R-:W-:Y:S02]  /*16bd0*/  PRMT R11, R6, 0x7531, R7 ;  /* 0x00007531060b7816 */ /* 0x000fe40000000007 */
[----:B------:R-:W0:Y:S04]  /*16be0*/  LDSM.16.MT88.4 R4, [R3+0x8400] ;  /* 0x008400000304783b */ /* 0x000e280000004200 */
[----:B------:R0:W-:Y:S02]  /*16bf0*/  STSM.16.M88.4 [R2+0x400], R8 ;  /* 0x0004000802007844 */ /* 0x0001e40000000200 */
[----:B0-----:R-:W-:-:S02]  /*16c00*/  PRMT R8, R4, 0x6420, R5 ;  /* 0x0000642004087816 */ /* 0x001fc40000000005 */
[----:B------:R-:W-:Y:S02]  /*16c10*/  PRMT R9, R4, 0x7531, R5 ;  /* 0x0000753104097816 */ /* 0x000fe40000000005 */
[C-C-:B------:R-:W-:Y:S02]  /*16c20*/  PRMT R10, R6.reuse, 0x6420, R7.reuse ;  /* 0x00006420060a7816 */ /* 0x140fe40000000007 */
[----:B------:R-:W-:-:S05]  /*16c30*/  PRMT R11, R6, 0x7531, R7 ;  /* 0x00007531060b7816 */ /* 0x000fca0000000007 */
[----:B------:R0:W-:Y:S04]  /*16c40*/  STSM.16.M88.4 [R2+0x2400], R8 ;  /* 0x0024000802007844 */ /* 0x0001e80000000200 */
[----:B------:R-:W1:Y:S01]  /*16c50*/  LDSM.16.MT88.4 R4, [R0+0x9400] ;  /* 0x009400000004783b */ /* 0x000e620000004200 */
[----:B0-----:R-:W-:Y:S02]  /*16c60*/  IADD3 R2, R32, 0x400, R2 ;  /* 0x0000040020027810 */ /* 0x001fe40007ffe002 */
[C-C-:B-1----:R-:W-:Y:S02]  /*16c70*/  PRMT R12, R4.reuse, 0x6420, R5.reuse ;  /* 0x00006420040c7816 */ /* 0x142fe40000000005 */
[----:B------:R-:W-:Y:S02]  /*16c80*/  PRMT R13, R4, 0x7531, R5 ;  /* 0x00007531040d7816 */ /* 0x000fe40000000005 */
[----:B------:R-:W-:-:S02]  /*16c90*/  PRMT R14, R6, 0x6420, R7 ;  /* 0x00006420060e7816 */ /* 0x000fc40000000007 */
[----:B------:R-:W-:Y:S02]  /*16ca0*/  PRMT R15, R6, 0x7531, R7 ;  /* 0x00007531060f7816 */ /* 0x000fe40000000007 */
[----:B------:R-:W0:Y:S04]  /*16cb0*/  LDSM.16.MT88.4 R4, [R3+0x9400] ;  /* 0x009400000304783b */ /* 0x000e280000004200 */
[----:B------:R-:W-:Y:S01]  /*16cc0*/  STSM.16.M88.4 [R18], R12 ;  /* 0x0000000c12007844 */ /* 0x000fe20000000200 */
        /* <DEDUP_REMOVED lines=38> */
.L_x_1448:
[----:B0-----:R0:W-:Y:S01]  /*16f30*/  SYNCS.ARRIVE.TRANS64.A1T0 RZ, [R17+URZ+0x22850], RZ ;  /* 0x022850ff11ff79a7 */ /* 0x0011e2000810003f */
[----:B------:R-:W-:Y:S06]  /*16f40*/  BAR.SYNC.DEFER_BLOCKING 0x2, 0x80 ;  /* 0x0082000000007b1d */ /* 0x000fec0000010000 */
[----:B------:R-:W-:Y:S05]  /*16f50*/  @!P0 BRA `(.L_x_1449) ;  /* 0x0000000000048947 */ /* 0x000fea0003800000 */
[----:B------:R-:W-:Y:S01]  /*16f60*/  BPT.TRAP 0x1 ;  /* 0x000000040000795c */ /* 0x000fe20000300000 */
.L_x_1449:
[----:B------:R-:W-:Y:S02]  /*16f70*/  VIADD R0, R17, 0x22880 ;  /* 0x0002288011007836 */ /* 0x000fe40000000000 */
[----:B------:R-:W-:-:S03]  /*16f80*/  VIADD R23, R23, 0x1 ;  /* 0x0000000117177836 */ /* 0x000fc60000000000 */
[----:B------:R-:W-:Y:S02]  /*16f90*/  PRMT R0, R35, 0x654, R0 ;  /* 0x0000065423007816 */ /* 0x000fe40000000000 */
[C---:B------:R-:W-:Y:S02]  /*16fa0*/  ISETP.NE.AND P0, PT, R23.reuse, 0x2, PT ;  /* 0x000000021700780c */ /* 0x040fe40003f05270 */
[----:B------:R2:W-:Y:S02]  /*16fb0*/  SYNCS.ARRIVE.TRANS64.RED.A1T0 RZ, [R0+URZ], RZ ;  /* 0x000000ff00ff79a7 */ /* 0x0005e4000810043f */
[----:B------:R-:W-:Y:S02]  /*16fc0*/  SEL R23, R23, RZ, P0 ;  /* 0x000000ff17177207 */ /* 0x000fe40000000000 */
[----:B--2---:R-:W-:-:S04]  /*16fd0*/  SEL R0, RZ, 0x1, P0 ;  /* 0x00000001ff007807 */ /* 0x004fc80000000000 */
[----:B------:R-:W-:-:S07]  /*16fe0*/  LOP3.LUT R25, R25, R0, RZ, 0x3c, !PT ;  /* 0x0000000019197212 */ /* 0x000fce00078e3cff */
.L_x_1390:
[----:B------:R-:W-:Y:S05]  /*16ff0*/  BSYNC B7 ;  /* 0x0000000000077941 */ /* 0x000fea0003800000 */
.L_x_1388:
[----:B------:R-:W2:Y:S02]  /*17000*/  LDL R0, [R1] ;  /* 0x0000000001007983 */ /* 0x000ea40000100800 */
[----:B--2---:R-:W-:-:S13]  /*17010*/  LOP3.LUT P0, RZ, R0, 0x100, RZ, 0xc0, !PT ;  /* 0x0000010000ff7812 */ /* 0x004fda000780c0ff */
[----:B------:R-:W-:Y:S05]  /*17020*/  @!P0 BRA `(.L_x_1450) ;  /* 0x0000000000208947 */ /* 0x000fea0003800000 */
[----:B------:R-:W2:Y:S08]  /*17030*/  S2UR UR4, SR_CgaCtaId ;  /* 0x00000000000479c3 */ /* 0x000eb00000008800 */
[----:B------:R-:W-:Y:S01]  /*17040*/  BAR.SYNC.DEFER_BLOCKING 0x5, 0x180 ;  /* 0x0146000000007b1d */ /* 0x000fe20000010000 */
[----:B------:R-:W-:Y:S01]  /*17050*/  MOV R22, 0x400 ;  /* 0x0000040000167802 */ /* 0x000fe20000000f00 */
[----:B--2---:R-:W-:-:S05]  /*17060*/  IMAD.U32 R35, RZ, RZ, UR4 ;  /* 0x00000004ff237e24 */ /* 0x004fca000f8e00ff */
[----:B------:R-:W-:-:S05]  /*17070*/  LEA R22, R35, R22, 0x18 ;  /* 0x0000001623167211 */ /* 0x000fca00078ec0ff */
[----:B0-----:R2:W3:Y:S01]  /*17080*/  LDS.128 R16, [R22+0x228d0] ;  /* 0x0228d00016107984 */ /* 0x0014e20000000c00 */
[----:B------:R-:W-:Y:S06]  /*17090*/  BAR.ARV 0x4, 0x180 ;  /* 0x0106000000007b1d */ /* 0x000fec0000002000 */
[----:B------:R-:W-:Y:S05]  /*170a0*/  BRA `(.L_x_1451) ;  /* 0x0000000800947947 */ /* 0x000fea0003800000 */
.L_x_1450:
[----:B------:R-:W2:Y:S01]  /*170b0*/  S2R R0, SR_TID.X ;  /* 0x0000000000007919 */ /* 0x000ea20000002100 */
[----:B------:R-:W-:Y:S01]  /*170c0*/  ULDC UR4, c[0x0][0xc3c] ;  /* 0x00030f0000047ab9 */ /* 0x000fe20000000800 */
[----:B------:R-:W-:Y:S01]  /*170d0*/  IMAD.MOV.U32 R4, RZ, RZ, RZ ;  /* 0x000000ffff047224 */ /* 0x000fe200078e00ff */
[----:B--2---:R-:W-:-:S04]  /*170e0*/  LOP3.LUT R7, R0, 0x1f, RZ, 0xc0, !PT ;  /* 0x0000001f00077812 */ /* 0x004fc800078ec0ff */
[----:B------:R-:W-:Y:S01]  /*170f0*/  ISETP.NE.AND P0, PT, R7, 0x1f, PT ;  /* 0x0000001f0700780c */ /* 0x000fe20003f05270 */
[----:B------:R-:W-:-:S05]  /*17100*/  IMAD.IADD R5, R19, 0x1, R7 ;  /* 0x0000000113057824 */ /* 0x000fca00078e0207 */
[----:B------:R-:W-:Y:S01]  /*17110*/  ISETP.GE.OR P1, PT, R5, UR4, !P0 ;  /* 0x0000000405007c0c */ /* 0x000fe2000c726670 */
[----:B-1----:R-:W-:Y:S01]  /*17120*/  SHFL.IDX PT, R8, R16, 0x1, 0x1f ;  /* 0x00201f0010087f89 */ /* 0x002fe200000e0000 */
[----:B------:R-:W-:Y:S01]  /*17130*/  ISETP.GE.U32.AND P2, PT, R7, 0x2, PT ;  /* 0x000000020700780c */ /* 0x000fe20003f46070 */
[----:B------:R-:W-:-:S10]  /*17140*/  ULDC UR4, c[0x0][0xc3c] ;  /* 0x00030f0000047ab9 */ /* 0x000fd40000000800 */
[----:B------:R-:W1:Y:S02]  /*17150*/  @!P1 LDC.64 R2, c[0x0][0xc80] ;  /* 0x00032000ff029b82 */ /* 0x000e640000000a00 */
[----:B-1----:R-:W-:-:S05]  /*17160*/  @!P1 IMAD.WIDE R2, R5, 0x4, R2 ;  /* 0x0000000405029825 */ /* 0x002fca00078e0202 */
[----:B------:R-:W2:Y:S01]  /*17170*/  @!P1 LDG.E R4, desc[UR44][R2.64] ;  /* 0x0000002c02049981 */ /* 0x000ea2000c1e1900 */
[C---:B------:R-:W-:Y:S02]  /*17180*/  ISETP.NE.AND P1, PT, R7.reuse, RZ, PT ;  /* 0x000000ff0700720c */ /* 0x040fe40003f25270 */
        /* <DEDUP_REMOVED lines=8> */
[----:B------:R-:W-:-:S05]  /*17210*/  IMAD.IADD R0, R5, 0x1, R0 ;  /* 0x0000000105007824 */ /* 0x000fca00078e0200 */
[----:B------:R-:W1:Y:S02]  /*17220*/  SHFL.UP PT, R6, R0, 0x4, RZ ;  /* 0x0480000000067989 */ /* 0x000e6400000e00ff */
[----:B-1----:R-:W-:-:S05]  /*17230*/  SEL R3, R6, RZ, P3 ;  /* 0x000000ff06037207 */ /* 0x002fca0001800000 */
[----:B------:R-:W-:Y:S02]  /*17240*/  IMAD.IADD R3, R0, 0x1, R3 ;  /* 0x0000000100037824 */ /* 0x000fe400078e0203 */
[----:B------:R-:W1:Y:S03]  /*17250*/  LDC R0, c[0x0][0xc38] ;  /* 0x00030e00ff007b82 */ /* 0x000e660000000800 */
[----:B------:R-:W2:Y:S02]  /*17260*/  SHFL.UP PT, R2, R3, 0x8, RZ ;  /* 0x0500000003027989 */ /* 0x000ea400000e00ff */
[----:B--2---:R-:W-:-:S05]  /*17270*/  SEL R2, R2, RZ, P4 ;  /* 0x000000ff02027207 */ /* 0x004fca0002000000 */
[----:B------:R-:W-:-:S05]  /*17280*/  IMAD.IADD R2, R3, 0x1, R2 ;  /* 0x0000000103027824 */ /* 0x000fca00078e0202 */
[----:B------:R-:W2:Y:S02]  /*17290*/  SHFL.UP PT, R5, R2, 0x10, RZ ;  /* 0x0600000002057989 */ /* 0x000ea400000e00ff */
[----:B--2---:R-:W-:-:S05]  /*172a0*/  SEL R5, R5, RZ, P5 ;  /* 0x000000ff05057207 */ /* 0x004fca0002800000 */
[----:B------:R-:W-:Y:S02]  /*172b0*/  IMAD.IADD R6, R2, 0x1, R5 ;  /* 0x0000000102067824 */ /* 0x000fe400078e0205 */
[----:B------:R-:W-:Y:S04]  /*172c0*/  SHFL.IDX PT, R5, R16, RZ, 0x1f ;  /* 0x00001fff10057589 */ /* 0x000fe800000e0000 */
[----:B------:R-:W1:Y:S02]  /*172d0*/  SHFL.IDX PT, R7, R6, 0x1f, 0x1f ;  /* 0x03e01f0006077f89 */ /* 0x000e6400000e0000 */
[----:B-1----:R-:W-:-:S04]  /*172e0*/  IMAD R7, R7, R0, RZ ;  /* 0x0000000007077224 */ /* 0x002fc800078e02ff */
[----:B------:R-:W-:-:S05]  /*172f0*/  IMAD.IADD R8, R8, 0x1, R7 ;  /* 0x0000000108087824 */ /* 0x000fca00078e0207 */
[----:B------:R-:W-:-:S13]  /*17300*/  ISETP.GT.AND P6, PT, R8, R5, PT ;  /* 0x000000050800720c */ /* 0x000fda0003fc4270 */
[----:B------:R-:W-:Y:S05]  /*17310*/  @P6 BRA `(.L_x_1452) ;  /* 0x0000000000906947 */ /* 0x000fea0003800000 */
.L_x_1456:
[----:B------:R-:W-:-:S05]  /*17320*/  VIADD R19, R19, 0x1f ;  /* 0x0000001f13137836 */ /* 0x000fca0000000000 */
[----:B------:R-:W-:-:S13]  /*17330*/  ISETP.GE.AND P6, PT, R19, UR4, PT ;  /* 0x0000000413007c0c */ /* 0x000fda000bfc6270 */
[----:B------:R-:W-:Y:S05]  /*17340*/  @P6 BRA `(.L_x_1453) ;  /* 0x0000000400b86947 */ /* 0x000fea0003800000 */
[----:B------:R-:W1:Y:S01]  /*17350*/  S2R R0, SR_TID.X ;  /* 0x0000000000007919 */ /* 0x000e620000002100 */
[----:B------:R-:W-:Y:S01]  /*17360*/  BSSY B0, `(.L_x_1454) ;  /* 0x0000009000007945 */ /* 0x000fe20003800000 */
[----:B------:R-:W-:Y:S01]  /*17370*/  IMAD.MOV.U32 R4, RZ, RZ, RZ ;  /* 0x000000ffff047224 */ /* 0x000fe200078e00ff */
[----:B-1----:R-:W-:-:S05]  /*17380*/  LOP3.LUT R0, R0, 0x1f, RZ, 0xc0, !PT ;  /* 0x0000001f00007812 */ /* 0x002fca00078ec0ff */
[----:B------:R-:W-:-:S05]  /*17390*/  IMAD.IADD R7, R19, 0x1, R0 ;  /* 0x0000000113077824 */ /* 0x000fca00078e0200 */
[----:B------:R-:W-:-:S13]  /*173a0*/  ISETP.GE.OR P6, PT, R7, UR4, !P0 ;  /* 0x0000000407007c0c */ /* 0x000fda000c7c6670 */
[----:B------:R-:W-:Y:S05]  /*173b0*/  @P6 BRA `(.L_x_1455) ;  /* 0x00000000000c6947 */ /* 0x000fea0003800000 */
[----:B------:R-:W1:Y:S02]  /*173c0*/  LDC.64 R2, c[0x0][0xc80] ;  /* 0x00032000ff027b82 */ /* 0x000e640000000a00 */
[----:B-1----:R-:W-:-:S05]  /*173d0*/  IMAD.WIDE R2, R7, 0x4, R2 ;  /* 0x0000000407027825 */ /* 0x002fca00078e0202 */
[----:B------:R1:W5:Y:S02]  /*173e0*/  LDG.E R4, desc[UR44][R2.64] ;  /* 0x0000002c02047981 */ /* 0x000364000c1e1900 */
.L_x_1455:
[----:B------:R-:W-:Y:S05]  /*173f0*/  BSYNC B0 ;  /* 0x0000000000007941 */ /* 0x000fea0003800000 */
.L_x_1454:
[----:B-----5:R-:W1:Y:S02]  /*17400*/  SHFL.UP PT, R0, R4, 0x1, RZ ;  /* 0x0420000004007989 */ /* 0x020e6400000e00ff */
        /* <DEDUP_REMOVED lines=20> */
[----:B------:R-:W-:-:S07]  /*17550*/  IMAD.MOV.U32 R7, RZ, RZ, R3 ;  /* 0x000000ffff077224 */ /* 0x000fce00078e0003 */
.L_x_1452:
[----:B------:R-:W-:-:S04]  /*17560*/  IMAD.IADD R7, R8, 0x1, -R7 ;  /* 0x0000000108077824 */ /* 0x000fc800078e0a07 */
[----:B------:R-:W-:-:S05]  /*17570*/  IMAD R2, R6, R0, R7 ;  /* 0x0000000006027224 */ /* 0x000fca00078e0207 */
[----:B------:R-:W-:Y:S02]  /*17580*/  ISETP.GT.AND P0, PT, R2, R5, PT ;  /* 0x000000050200720c */ /* 0x000fe40003f04270 */
[----:B------:R-:W1:Y:S11]  /*17590*/  LDC.64 R2, c[0x0][0xc90] ;  /* 0x00032400ff027b82 */ /* 0x000e760000000a00 */
[----:B------:R-:W-:-:S04]  /*175a0*/  VOTE.ANY R9, PT, !P0 ;  /* 0x0000000000097806 */ /* 0x000fc800040e0100 */
[----:B------:R-:W2:Y:S02]  /*175b0*/  POPC R8, R9 ;  /* 0x0000000900087309 */ /* 0x000ea40000000000 */
[----:B--2---:R-:W-:-:S04]  /*175c0*/  IMAD.IADD R19, R8, 0x1, R19 ;  /* 0x0000000108137824 */ /* 0x004fc800078e0213 */
[----:B-1----:R-:W-:-:S05]  /*175d0*/  IMAD.WIDE R2, R19, 0x4, R2 ;  /* 0x0000000413027825 */ /* 0x002fca00078e0202 */
[----:B------:R1:W5:Y:S01]  /*175e0*/  LDG.E R11, desc[UR44][R2.64] ;  /* 0x0000002c020b7981 */ /* 0x000362000c1e1900 */
[----:B------:R-:W-:Y:S01]  /*175f0*/  ISETP.NE.AND P0, PT, R9, RZ, PT ;  /* 0x000000ff0900720c */ /* 0x000fe20003f05270 */
[----:B------:R-:W-:Y:S02]  /*17600*/  IMAD.MOV.U32 R16, RZ, RZ, RZ ;  /* 0x000000ffff107224 */ /* 0x000fe400078e00ff */
[----:B------:R1:W2:Y:S10]  /*17610*/  SHFL.IDX PT, R4, R4, R8, 0x1f ;  /* 0x00001f0804047589 */ /* 0x0002b400000e0000 */
[----:B-1----:R-:W-:Y:S05]  /*17620*/  @!P0 BRA `(.L_x_1457) ;  /* 0x0000000000088947 */ /* 0x002fea0003800000 */
[----:B------:R-:W-:-:S05]  /*17630*/  VIADD R3, R8, 0xffffffff ;  /* 0xffffffff08037836 */ /* 0x000fca0000000000 */
[----:B------:R1:W3:Y:S02]  /*17640*/  SHFL.IDX PT, R16, R6, R3, 0x1f ;  /* 0x00001f0306107589 */ /* 0x0002e400000e0000 */
.L_x_1457:
[----:B-12--5:R-:W-:Y:S02]  /*17650*/  IMAD R6, R4, R11, RZ ;  /* 0x0000000b04067224 */ /* 0x026fe400078e02ff */
[----:B---3--:R-:W-:Y:S02]  /*17660*/  IMAD R16, R16, R0, R7 ;  /* 0x0000000010107224 */ /* 0x008fe400078e0207 */
[----:B------:R-:W-:Y:S01]  /*17670*/  IMAD.MOV.U32 R2, RZ, RZ, RZ ;  /* 0x000000ffff027224 */ /* 0x000fe200078e00ff */
[----:B------:R-:W-:Y:S01]  /*17680*/  IABS R8, R6 ;  /* 0x0000000600087213 */ /* 0x000fe20000000000 */
[----:B------:R-:W-:-:S03]  /*17690*/  IMAD.IADD R5, R5, 0x1, -R16 ;  /* 0x0000000105057824 */ /* 0x000fc600078e0a10 */
[----:B------:R-:W1:Y:S08]  /*176a0*/  I2F.RP R9, R8 ;  /* 0x0000000800097306 */ /* 0x000e700000209400 */
[----:B-1----:R-:W1:Y:S02]  /*176b0*/  MUFU.RCP R9, R9 ;  /* 0x0000000900097308 */ /* 0x002e640000001000 */
[----:B-1----:R-:W-:-:S06]  /*176c0*/  VIADD R3, R9, 0xffffffe ;  /* 0x0ffffffe09037836 */ /* 0x002fcc0000000000 */
[----:B------:R-:W1:Y:S02]  /*176d0*/  F2I.FTZ.U32.TRUNC.NTZ R3, R3 ;  /* 0x0000000300037305 */ /* 0x000e64000021f000 */
[----:B-1----:R-:W-:-:S04]  /*176e0*/  IMAD.MOV R13, RZ, RZ, -R3 ;  /* 0x000000ffff0d7224 */ /* 0x002fc800078e0a03 */
        /* <DEDUP_REMOVED lines=23> */
[-C--:B------:R-:W-:Y:S02]  /*17860*/  IABS R8, R0.reuse ;  /* 0x0000000000087213 */ /* 0x080fe40000000000 */
[----:B------:R-:W-:Y:S02]  /*17870*/  IABS R6, R0 ;  /* 0x0000000000067213 */ /* 0x000fe40000000000 */
[----:B------:R-:W1:Y:S08]  /*17880*/  I2F.RP R9, R8 ;  /* 0x0000000800097306 */ /* 0x000e700000209400 */
[----:B-1----:R-:W1:Y:S02]  /*17890*/  MUFU.RCP R9, R9 ;  /* 0x0000000900097308 */ /* 0x002e640000001000 */
[----:B-1----:R-:W-:Y:S01]  /*178a0*/  VIADD R3, R9, 0xffffffe ;  /* 0x0ffffffe09037836 */ /* 0x002fe20000000000 */
[----:B------:R-:W-:-:S05]  /*178b0*/  IABS R9, R5 ;  /* 0x0000000500097213 */ /* 0x000fca0000000000 */
[----:B------:R-:W1:Y:S02]  /*178c0*/  F2I.FTZ.U32.TRUNC.NTZ R3, R3 ;  /* 0x0000000300037305 */ /* 0x000e64000021f000 */
[----:B-1----:R-:W-:-:S04]  /*178d0*/  IMAD.MOV R11, RZ, RZ, -R3 ;  /* 0x000000ffff0b7224 */ /* 0x002fc800078e0a03 */
        /* <DEDUP_REMOVED lines=10> */
[C---:B------:R-:W-:Y:S01]  /*17980*/  LOP3.LUT R3, R5.reuse, R0, RZ, 0x3c, !PT ;  /* 0x0000000005037212 */ /* 0x040fe200078e3cff */
[----:B------:R-:W-:-:S03]  /*17990*/  IMAD.IADD R5, R5, 0x1, R7 ;  /* 0x0000000105057824 */ /* 0x000fc600078e0207 */
[----:B------:R-:W-:-:S07]  /*179a0*/  ISETP.GE.AND P2, PT, R3, RZ, PT ;  /* 0x000000ff0300720c */ /* 0x000fce0003f46270 */
[----:B------:R-:W-:-:S06]  /*179b0*/  @P0 VIADD R2, R2, 0x1 ;  /* 0x0000000102020836 */ /* 0x000fcc0000000000 */
[----:B------:R-:W-:Y:S01]  /*179c0*/  @!P2 IMAD.MOV R2, RZ, RZ, -R2 ;  /* 0x000000ffff02a224 */ /* 0x000fe200078e0a02 */
[----:B------:R-:W-:Y:S01]  /*179d0*/  @!P1 LOP3.LUT R2, RZ, R0, RZ, 0x33, !PT ;  /* 0x00000000ff029212 */ /* 0x000fe200078e33ff */
[----:B------:R-:W-:-:S03]  /*179e0*/  IMAD.MOV R0, RZ, RZ, -R0 ;  /* 0x000000ffff007224 */ /* 0x000fc600078e0a00 */
[----:B0-----:R-:W-:Y:S01]  /*179f0*/  LOP3.LUT R17, RZ, R2, RZ, 0x33, !PT ;  /* 0x00000002ff117212 */ /* 0x001fe200078e33ff */
[----:B------:R-:W-:-:S04]  /*17a00*/  IMAD R18, R2, R0, R5 ;  /* 0x0000000002127224 */ /* 0x000fc800078e0205 */
[----:B------:R-:W-:Y:S01]  /*17a10*/  IMAD.IADD R17, R4, 0x1, R17 ;  /* 0x0000000104117824 */ /* 0x000fe200078e0211 */
[----:B------:R-:W-:Y:S06]  /*17a20*/  BRA `(.L_x_1458) ;  /* 0x0000000000107947 */ /* 0x000fec0003800000 */
.L_x_1453:
[----:B------:R-:W1:Y:S01]  /*17a30*/  LDC R19, c[0x0][0xc3c] ;  /* 0x00030f00ff137b82 */ /* 0x000e620000000800 */
[----:B------:R-:W-:Y:S02]  /*17a40*/  IMAD.MOV.U32 R16, RZ, RZ, R5 ;  /* 0x000000ffff107224 */ /* 0x000fe400078e0005 */
[----:B0-----:R-:W-:Y:S02]  /*17a50*/  IMAD.MOV.U32 R17, RZ, RZ, RZ ;  /* 0x000000ffff117224 */ /* 0x001fe400078e00ff */
[----:B------:R-:W-:-:S07]  /*17a60*/  IMAD.MOV.U32 R18, RZ, RZ, RZ ;  /* 0x000000ffff127224 */ /* 0x000fce00078e00ff */
.L_x_1458:
[----:B------:R-:W0:Y:S01]  /*17a70*/  S2R R0, SR_TID.X ;  /* 0x0000000000007919 */ /* 0x000e220000002100 */
[----:B------:R-:W-:Y:S01]  /*17a80*/  BAR.SYNC.DEFER_BLOCKING 0x4, 0x180 ;  /* 0x0106000000007b1d */ /* 0x000fe20000010000 */
[----:B0-----:R-:W-:-:S04]  /*17a90*/  LOP3.LUT R0, R0, 0x1f, RZ, 0xc0, !PT ;  /* 0x0000001f00007812 */ /* 0x001fc800078ec0ff */
[----:B------:R-:W-:-:S13]  /*17aa0*/  ISETP.NE.AND P0, PT, R0, RZ, PT ;  /* 0x000000ff0000720c */ /* 0x000fda0003f05270 */
[----:B------:R-:W0:Y:S01]  /*17ab0*/  @!P0 S2R R35, SR_CgaCtaId ;  /* 0x0000000000238919 */ /* 0x000e220000008800 */
[----:B------:R-:W-:-:S04]  /*17ac0*/  @!P0 MOV R0, 0x400 ;  /* 0x0000040000008802 */ /* 0x000fc80000000f00 */
[----:B0-----:R-:W-:-:S05]  /*17ad0*/  @!P0 LEA R22, R35, R0, 0x18 ;  /* 0x0000000023168211 */ /* 0x001fca00078ec0ff */
[----:B-1----:R0:W-:Y:S01]  /*17ae0*/  @!P0 STS.128 [R22+0x228d0], R16 ;  /* 0x0228d01016008388 */ /* 0x0021e20000000c00 */
[----:B------:R-:W-:Y:S06]  /*17af0*/  BAR.ARV 0x5, 0x180 ;  /* 0x0146000000007b1d */ /* 0x000fec0000002000 */
.L_x_1451:
[----:B------:R-:W-:Y:S02]  /*17b00*/  ULDC UR4, c[0x0][0xc3c] ;  /* 0x00030f0000047ab9 */ /* 0x000fe40000000800 */
[----:B---3--:R-:W-:-:S13]  /*17b10*/  ISETP.GE.AND P0, PT, R19, UR4, PT ;  /* 0x0000000413007c0c */ /* 0x008fda000bf06270 */
[----:B------:R-:W-:Y:S05]  /*17b20*/  @!P0 BRA `(.L_x_1459) ;  /* 0xffffffb000588947 */ /* 0x000fea000383ffff */
.L_x_1378:
[----:B--2---:R-:W2:Y:S01]  /*17b30*/  LDL.LU R0, [R1+0x18] ;  /* 0x0000180001007983 */ /* 0x004ea20000300800 */
[----:B------:R-:W-:Y:S01]  /*17b40*/  BSSY B0, `(.L_x_1460) ;  /* 0x000000b000007945 */ /* 0x000fe20003800000 */
[----:B------:R-:W3:Y:S01]  /*17b50*/  S2R R5, SR_CgaCtaId ;  /* 0x0000000000057919 */ /* 0x000ee20000008800 */
[----:B--2---:R-:W-:-:S05]  /*17b60*/  VIADD R0, R0, 0x1 ;  /* 0x0000000100007836 */ /* 0x004fca0000000000 */
[----:B01----:R-:W-:-:S04]  /*17b70*/  LEA.HI R2, R0, R0, RZ, 0x1 ;  /* 0x0000000000027211 */ /* 0x003fc800078f08ff */
[----:B------:R-:W-:Y:S02]  /*17b80*/  LOP3.LUT R3, R2, 0xfffffffe, RZ, 0xc0, !PT ;  /* 0xfffffffe02037812 */ /* 0x000fe400078ec0ff */
[----:B------:R-:W-:-:S03]  /*17b90*/  MOV R2, 0x400 ;  /* 0x0000040000027802 */ /* 0x000fc60000000f00 */
[----:B------:R-:W-:Y:S01]  /*17ba0*/  IMAD.IADD R0, R0, 0x1, -R3 ;  /* 0x0000000100007824 */ /* 0x000fe200078e0a03 */
[----:B---3--:R-:W-:-:S04]  /*17bb0*/  LEA R5, R5, R2, 0x18 ;  /* 0x0000000205057211 */ /* 0x008fc800078ec0ff */
[----:B------:R-:W-:-:S04]  /*17bc0*/  SHF.L.U32 R0, R0, 0x1f, RZ ;  /* 0x0000001f00007819 */ /* 0x000fc800000006ff */
[----:B------:R-:W0:Y:S02]  /*17bd0*/  SYNCS.PHASECHK.TRANS64.TRYWAIT P0, [R5+URZ+0x22820], R0 ;  /* 0x02282000050075a7 */ /* 0x000e24000800017f */
[----:B0-----:R-:W-:Y:S05]  /*17be0*/  @!P0 BRA `(.L_x_1461) ;  /* 0x0000002400288947 */ /* 0x001fea0003800000 */
.L_x_1538:
[----:B------:R-:W-:Y:S05]  /*17bf0*/  BSYNC B0 ;  /* 0x0000000000007941 */ /* 0x000fea0003800000 */
.L_x_1460:
[----:B------:R-:W-:-:S03]  /*17c00*/  UMOV UR4, 0xffffffff ;  /* 0xffffffff00047882 */ /* 0x000fc60000000000 */
[----:B------:R-:W-:Y:S05]  /*17c10*/  BRA.DIV UR4, `(.L_x_1462) ;  /* 0x0000002604307947 */ /* 0x000fea000b800000 */
[----:B0-----:R-:W0:Y:S02]  /*17c20*/  S2R R0, SR_TID.X ;  /* 0x0000000000007919 */ /* 0x001e240000002100 */
[----:B0-----:R-:W-:-:S04]  /*17c30*/  SHF.R.U32.HI R0, RZ, 0x5, R0 ;  /* 0x00000005ff007819 */ /* 0x001fc80000011600 */
[----:B------:R-:W-:-:S05]  /*17c40*/  LOP3.LUT R0, R0, 0x3, RZ, 0xc0, !PT ;  /* 0x0000000300007812 */ /* 0x000fca00078ec0ff */
[----:B------:R0:W1:Y:S02]  /*17c50*/  SHFL.IDX PT, R14, R0, RZ, 0x1f ;  /* 0x00001fff000e7589 */ /* 0x00006400000e0000 */
.L_x_1541:
[----:B-1----:R-:W-:Y:S01]  /*17c60*/  ISETP.NE.AND P0, PT, R14, RZ, PT ;  /* 0x000000ff0e00720c */ /* 0x002fe20003f05270 */
[----:B------:R-:W-:-:S12]  /*17c70*/  BSSY B0, `(.L_x_1463) ;  /* 0x000002c000007945 */ /* 0x000fd80003800000 */
[----:B------:R-:W-:Y:S05]  /*17c80*/  @P0 BRA `(.L_x_1464) ;  /* 0x0000000000a80947 */ /* 0x000fea0003800000 */
[----:B------:R-:W-:-:S03]  /*17c90*/  UMOV UR4, 0xffffffff ;  /* 0xffffffff00047882 */ /* 0x000fc60000000000 */
[----:B------:R-:W-:Y:S05]  /*17ca0*/  BRA.DIV UR4, `(.L_x_1465) ;  /* 0x0000002604407947 */ /* 0x000fea000b800000 */
[----:B------:R-:W-:-:S13]  /*17cb0*/  ELECT P6, URZ, PT ;  /* 0x00000000003f782f */ /* 0x000fda00038c0000 */
.L_x_1544:
[----:B------:R-:W-:Y:S05]  /*17cc0*/  @!P6 BRA `(.L_x_1464) ;  /* 0x000000000098e947 */ /* 0x000fea0003800000 */
[----:B------:R-:W-:-:S06]  /*17cd0*/  ULOP3.LUT UR4, UR42, 0x2, URZ, 0xfc, !UPT ;  /* 0x000000022a047892 */ /* 0x000fcc000f8efc3f */
[----:B0-----:R-:W-:-:S05]  /*17ce0*/  IMAD.U32 R0, RZ, RZ, UR4 ;  /* 0x00000004ff007e24 */ /* 0x001fca000f8e00ff */
[----:B------:R-:W-:-:S13]  /*17cf0*/  ISETP.NE.AND P0, PT, R0, 0x3, PT ;  /* 0x000000030000780c */ /* 0x000fda0003f05270 */
[----:B------:R-:W-:Y:S05]  /*17d00*/  @!P0 BRA `(.L_x_1466) ;  /* 0x0000000000048947 */ /* 0x000fea0003800000 */
[----:B------:R-:W-:Y:S01]  /*17d10*/  BPT.TRAP 0x1 ;  /* 0x000000040000795c */ /* 0x000fe20000300000 */
.L_x_1466:
[----:B------:R-:W-:Y:S01]  /*17d20*/  IMAD R3, R23, 0x8, R5 ;  /* 0x0000000817037824 */ /* 0x000fe200078e0205 */
[----:B------:R-:W-:Y:S01]  /*17d30*/  SHF.L.U32 R2, R25, 0x1f, RZ ;  /* 0x0000001f19027819 */ /* 0x000fe200000006ff */
[----:B------:R-:W-:-:S03]  /*17d40*/  VIADD R23, R23, 0x1 ;  /* 0x0000000117177836 */ /* 0x000fc60000000000 */
[----:B------:R-:W0:Y:S02]  /*17d50*/  SYNCS.PHASECHK.TRANS64.TRYWAIT P1, [R3+URZ+0x22840], R2 ;  /* 0x02284002030075a7 */ /* 0x000e24000802017f */
[----:B------:R-:W-:-:S04]  /*17d60*/  ISETP.NE.AND P2, PT, R23, 0x2, PT ;  /* 0x000000021700780c */ /* 0x000fc80003f45270 */
[----:B------:R-:W-:Y:S01]  /*17d70*/  SEL R0, RZ, 0x1, P2 ;  /* 0x00000001ff007807 */ /* 0x000fe20001000000 */
[----:B0-----:R-:W-:Y:S08]  /*17d80*/  @!P1 BRA `(.L_x_1467) ;  /* 0x0000002400289947 */ /* 0x001ff00003800000 */
.L_x_1545:
[----:B------:R-:W-:Y:S02]  /*17d90*/  SEL R23, R23, RZ, P2 ;  /* 0x000000ff17177207 */ /* 0x000fe40001000000 */
[----:B------:R-:W-:Y:S01]  /*17da0*/  LOP3.LUT R0, R25, R0, RZ, 0x3c, !PT ;  /* 0x0000000019007212 */ /* 0x000fe200078e3cff */
[----:B------:R-:W-:Y:S06]  /*17db0*/  @!P0 BRA `(.L_x_1468) ;  /* 0x0000000000048947 */ /* 0x000fec0003800000 */
[----:B------:R-:W-:Y:S01]  /*17dc0*/  BPT.TRAP 0x1 ;  /* 0x000000040000795c */ /* 0x000fe20000300000 */
.L_x_1468:
[----:B------:R-:W-:Y:S01]  /*17dd0*/  IMAD R23, R23, 0x8, R5 ;  /* 0x0000000817177824 */ /* 0x000fe200078e0205 */
[----:B------:R-:W-:-:S04]  /*17de0*/  SHF.L.U32 R0, R0, 0x1f, RZ ;  /* 0x0000001f00007819 */ /* 0x000fc800000006ff */
[----:B------:R-:W1:Y:S02]  /*17df0*/  SYNCS.PHASECHK.TRANS64.TRYWAIT P1, [R23+URZ+0x22840], R0 ;  /* 0x02284000170075a7 */ /* 0x000e64000802017f */
[----:B-1----:R-:W-:Y:S05]  /*17e00*/  @!P1 BRA `(.L_x_1469) ;  /* 0x00000024001c9947 */ /* 0x002fea0003800000 */
.L_x_1546:
[----:B------:R-:W-:Y:S05]  /*17e10*/  @!P0 BRA `(.L_x_1470) ;  /* 0x0000000000048947 */ /* 0x000fea0003800000 */
[----:B------:R-:W-:Y:S01]  /*17e20*/  BPT.TRAP 0x1 ;  /* 0x000000040000795c */ /* 0x000fe20000300000 */
.L_x_1470:
[----:B------:R-:W2:Y:S02]  /*17e30*/  SYNCS.PHASECHK.TRANS64.TRYWAIT P1, [R3+URZ+0x22860], R2 ;  /* 0x02286002030075a7 */ /* 0x000ea4000802017f */
[----:B--2---:R-:W-:Y:S05]  /*17e40*/  @!P1 BRA `(.L_x_1471) ;  /* 0x0000002400209947 */ /* 0x004fea0003800000 */
.L_x_1547:
[----:B------:R-:W-:Y:S05]  /*17e50*/  @!P0 BRA `(.L_x_1472) ;  /* 0x0000000000048947 */ /* 0x000fea0003800000 */
[----:B------:R-:W-:Y:S01]  /*17e60*/  BPT.TRAP 0x1 ;  /* 0x000000040000795c */ /* 0x000fe20000300000 */
.L_x_1472:
[----:B------:R-:W3:Y:S02]  /*17e70*/  SYNCS.PHASECHK.TRANS64.TRYWAIT P1, [R23+URZ+0x22860], R0 ;  /* 0x02286000170075a7 */ /* 0x000ee4000802017f */
[----:B---3--:R-:W-:Y:S05]  /*17e80*/  @!P1 BRA `(.L_x_1473) ;  /* 0x0000002400249947 */ /* 0x008fea0003800000 */
.L_x_1548:
[----:B------:R-:W-:Y:S05]  /*17e90*/  @!P0 BRA `(.L_x_1474) ;  /* 0x0000000000048947 */ /* 0x000fea0003800000 */
[----:B------:R-:W-:Y:S01]  /*17ea0*/  BPT.TRAP 0x1 ;  /* 0x000000040000795c */ /* 0x000fe20000300000 */
.L_x_1474:
[----:B------:R-:W4:Y:S02]  /*17eb0*/  SYNCS.PHASECHK.TRANS64.TRYWAIT P1, [R3+URZ+0x22880], R2 ;  /* 0x02288002030075a7 */ /* 0x000f24000802017f */
[----:B----4-:R-:W-:Y:S05]  /*17ec0*/  @!P1 BRA `(.L_x_1475) ;  /* 0x0000002400289947 */ /* 0x010fea0003800000 */
.L_x_1549:
[----:B------:R-:W-:Y:S05]  /*17ed0*/  @!P0 BRA `(.L_x_1476) ;  /* 0x0000000000048947 */ /* 0x000fea0003800000 */
[----:B------:R-:W-:Y:S01]  /*17ee0*/  BPT.TRAP 0x1 ;  /* 0x000000040000795c */ /* 0x000fe20000300000 */
.L_x_1476:
[----:B------:R0:W0:Y:S02]  /*17ef0*/  SYNCS.PHASECHK.TRANS64.TRYWAIT P0, [R23+URZ+0x22880], R0 ;  /* 0x02288000170075a7 */ /* 0x000024000800017f */
[----:B0-----:R-:W-:Y:S05]  /*17f00*/  @!P0 NANOSLEEP.SYNCS 0x989680 ;  /* 0x009896800000895d */ /* 0x001fea0003900000 */
[----:B------:R-:W0:Y:S02]  /*17f10*/  @!P0 SYNCS.PHASECHK.TRANS64 P0, [R23+URZ+0x22880], R0 ;  /* 0x02288000170085a7 */ /* 0x000e24000800007f */
[----:B0-----:R-:W-:Y:S05]  /*17f20*/  @!P0 BRA `(.L_x_1476) ;  /* 0xfffffffc00f08947 */ /* 0x001fea000383ffff */
.L_x_1464:
[----:B------:R-:W-:Y:S05]  /*17f30*/  BSYNC B0 ;  /* 0x0000000000007941 */ /* 0x000fea0003800000 */
.L_x_1463:
[----:B------:R-:W-:Y:S05]  /*17f40*/  EXIT ;  /* 0x000000000000794d */ /* 0x000fea0003800000 */
.L_x_1273:
[----:B0-----:R-:W-:-:S04]  /*17f50*/  IMAD.U32 R3, RZ, RZ, UR38 ;  /* 0x00000026ff037e24 */ /* 0x001fc8000f8e00ff */
[----:B------:R0:W1:Y:S03]  /*17f60*/  SYNCS.PHASECHK.TRANS64.TRYWAIT P1, [R3+URZ+0x22800], R2 ;  /* 0x02280002030075a7 */ /* 0x000066000802017f */
[----:B-1----:R-:W-:Y:S05]  /*17f70*/  @!P1 NANOSLEEP.SYNCS 0x989680 ;  /* 0x009896800000995d */ /* 0x002fea0003900000 */
[----:B------:R-:W1:Y:S02]  /*17f80*/  @!P1 SYNCS.PHASECHK.TRANS64 P1, [R3+URZ+0x22800], R2 ;  /* 0x02280002030095a7 */ /* 0x000e64000802007f */
[----:B-1----:R-:W-:Y:S05]  /*17f90*/  @!P1 BRA `(.L_x_1273) ;  /* 0xfffffffc00ec9947 */ /* 0x002fea000383ffff */
[----:B------:R-:W-:Y:S05]  /*17fa0*/  BRA `(.L_x_1477) ;  /* 0xfffffe9c00287947 */ /* 0x000fea000383ffff */
.L_x_1277:
[----:B-1----:R1:W2:Y:S02]  /*17fb0*/  SYNCS.PHASECHK.TRANS64.TRYWAIT P1, [R13+URZ+0x22830], R2 ;  /* 0x022830020d0075a7 */ /* 0x0022a4000802017f */
[----:B--2---:R-:W-:Y:S05]  /*17fc0*/  @!P1 NANOSLEEP.SYNCS 0x989680 ;  /* 0x009896800000995d */ /* 0x004fea0003900000 */
[----:B------:R-:W2:Y:S02]  /*17fd0*/  @!P1 SYNCS.PHASECHK.TRANS64 P1, [R13+URZ+0x22830], R2 ;  /* 0x022830020d0095a7 */ /* 0x000ea4000802007f */
[----:B--2---:R-:W-:Y:S05]  /*17fe0*/  @!P1 BRA `(.L_x_1277) ;  /* 0xfffffffc00f09947 */ /* 0x004fea000383ffff */
[----:B------:R-:W-:Y:S05]  /*17ff0*/  BRA `(.L_x_1276) ;  /* 0xfffffe9c00447947 */ /* 0x000fea000383ffff */
.L_x_1294:
[----:B-1----:R-:W-:-:S04]  /*18000*/  IMAD.U32 R9, RZ, RZ, UR4 ;  /* 0x00000004ff097e24 */ /* 0x002fc8000f8e00ff */
[----:B------:R1:W2:Y:S03]  /*18010*/  SYNCS.PHASECHK.TRANS64.TRYWAIT P1, [R9+URZ+0x22830], R8 ;  /* 0x02283008090075a7 */ /* 0x0002a6000802017f */
[----:B--2---:R-:W-:Y:S05]  /*18020*/  @!P1 NANOSLEEP.SYNCS 0x989680 ;  /* 0x009896800000995d */ /* 0x004fea0003900000 */
[----:B------:R-:W2:Y:S02]  /*18030*/  @!P1 SYNCS.PHASECHK.TRANS64 P1, [R9+URZ+0x22830], R8 ;  /* 0x02283008090095a7 */ /* 0x000ea4000802007f */
[----:B--2---:R-:W-:Y:S05]  /*18040*/  @!P1 BRA `(.L_x_1294) ;  /* 0xfffffffc00ec9947 */ /* 0x004fea000383ffff */
[----:B------:R-:W-:Y:S05]  /*18050*/  BRA `(.L_x_1291) ;  /* 0xfffffed400b87947 */ /* 0x000fea000383ffff */
.L_x_1298:
[----:B-1----:R-:W-:-:S04]  /*18060*/  IMAD.U32 R9, RZ, RZ, UR4 ;  /* 0x00000004ff097e24 */ /* 0x002fc8000f8e00ff */
[----:B------:R1:W2:Y:S03]  /*18070*/  SYNCS.PHASECHK.TRANS64.TRYWAIT P1, [R9+URZ+0x22850], R8 ;  /* 0x02285008090075a7 */ /* 0x0002a6000802017f */
[----:B--2---:R-:W-:Y:S05]  /*18080*/  @!P1 NANOSLEEP.SYNCS 0x989680 ;  /* 0x009896800000995d */ /* 0x004fea0003900000 */
[----:B------:R-:W2:Y:S02]  /*18090*/  @!P1 SYNCS.PHASECHK.TRANS64 P1, [R9+URZ+0x22850], R8 ;  /* 0x02285008090095a7 */ /* 0x000ea4000802007f */
[----:B--2---:R-:W-:Y:S05]  /*180a0*/  @!P1 BRA `(.L_x_1298) ;  /* 0xfffffffc00ec9947 */ /* 0x004fea000383ffff */
[----:B------:R-:W-:Y:S05]  /*180b0*/  BRA `(.L_x_1295) ;  /* 0xfffffed800787947 */ /* 0x000fea000383ffff */
.L_x_1317:
[----:B-1----:R-:W-:-:S04]  /*180c0*/  IMAD.U32 R8, RZ, RZ, UR6 ;  /* 0x00000006ff087e24 */ /* 0x002fc8000f8e00ff */
[----:B------:R1:W2:Y:S03]  /*180d0*/  SYNCS.PHASECHK.TRANS64.TRYWAIT P1, [R8+URZ+0x22830], R5 ;  /* 0x02283005080075a7 */ /* 0x0002a6000802017f */
[----:B--2---:R-:W-:Y:S05]  /*180e0*/  @!P1 NANOSLEEP.SYNCS 0x989680 ;  /* 0x009896800000995d */ /* 0x004fea0003900000 */
[----:B------:R-:W2:Y:S02]  /*180f0*/  @!P1 SYNCS.PHASECHK.TRANS64 P1, [R8+URZ+0x22830], R5 ;  /* 0x02283005080095a7 */ /* 0x000ea4000802007f */
[----:B--2---:R-:W-:Y:S05]  /*18100*/  @!P1 BRA `(.L_x_1317) ;  /* 0xfffffffc00ec9947 */ /* 0x004fea000383ffff */
[----:B------:R-:W-:Y:S05]  /*18110*/  BRA `(.L_x_1314) ;  /* 0xffffff0c00fc7947 */ /* 0x000fea000383ffff */
.L_x_1321:
[----:B-1----:R-:W-:-:S04]  /*18120*/  IMAD.U32 R8, RZ, RZ, UR6 ;  /* 0x00000006ff087e24 */ /* 0x002fc8000f8e00ff */
[----:B------:R1:W2:Y:S03]  /*18130*/  SYNCS.PHASECHK.TRANS64.TRYWAIT P1, [R8+URZ+0x22850], R5 ;  /* 0x02285005080075a7 */ /* 0x0002a6000802017f */
[----:B--2---:R-:W-:Y:S05]  /*18140*/  @!P1 NANOSLEEP.SYNCS 0x989680 ;  /* 0x009896800000995d */ /* 0x004fea0003900000 */
[----:B------:R-:W2:Y:S02]  /*18150*/  @!P1 SYNCS.PHASECHK.TRANS64 P1, [R8+URZ+0x22850], R5 ;  /* 0x02285005080095a7 */ /* 0x000ea4000802007f */
[----:B--2---:R-:W-:Y:S05]  /*18160*/  @!P1 BRA `(.L_x_1321) ;  /* 0xfffffffc00ec9947 */ /* 0x004fea000383ffff */
[----:B------:R-:W-:Y:S05]  /*18170*/  BRA `(.L_x_1318) ;  /* 0xffffff1000a87947 */ /* 0x000fea000383ffff */
.L_x_1329:
[----:B-1----:R-:W-:-:S04]  /*18180*/  IMAD.U32 R9, RZ, RZ, UR10 ;  /* 0x0000000aff097e24 */ /* 0x002fc8000f8e00ff */
[----:B------:R1:W2:Y:S03]  /*18190*/  SYNCS.PHASECHK.TRANS64.TRYWAIT P1, [R9+URZ+0x22830], R6 ;  /* 0x02283006090075a7 */ /* 0x0002a6000802017f */
[----:B--2---:R-:W-:Y:S05]  /*181a0*/  @!P1 NANOSLEEP.SYNCS 0x989680 ;  /* 0x009896800000995d */ /* 0x004fea0003900000 */
[----:B------:R-:W2:Y:S02]  /*181b0*/  @!P1 SYNCS.PHASECHK.TRANS64 P1, [R9+URZ+0x22830], R6 ;  /* 0x02283006090095a7 */ /* 0x000ea4000802007f */
[----:B--2---:R-:W-:Y:S05]  /*181c0*/  @!P1 BRA `(.L_x_1329) ;  /* 0xfffffffc00ec9947 */ /* 0x004fea000383ffff */
[----:B------:R-:W-:Y:S05]  /*181d0*/  BRA `(.L_x_1326) ;  /* 0xffffff3400807947 */ /* 0x000fea000383ffff */
.L_x_1333:
[----:B-1----:R-:W-:-:S04]  /*181e0*/  IMAD.U32 R9, RZ, RZ, UR10 ;  /* 0x0000000aff097e24 */ /* 0x002fc8000f8e00ff */
[----:B------:R1:W2:Y:S03]  /*181f0*/  SYNCS.PHASECHK.TRANS64.TRYWAIT P1, [R9+URZ+0x22850], R6 ;  /* 0x02285006090075a7 */ /* 0x0002a6000802017f */
[----:B--2---:R-:W-:Y:S05]  /*18200*/  @!P1 NANOSLEEP.SYNCS 0x989680 ;  /* 0x009896800000995d */ /* 0x004fea0003900000 */
[----:B------:R-:W2:Y:S02]  /*18210*/  @!P1 SYNCS.PHASECHK.TRANS64 P1, [R9+URZ+0x22850], R6 ;  /* 0x02285006090095a7 */ /* 0x000ea4000802007f */
[----:B--2---:R-:W-:Y:S05]  /*18220*/  @!P1 BRA `(.L_x_1333) ;  /* 0xfffffffc00ec9947 */ /* 0x004fea000383ffff */
[----:B------:R-:W-:Y:S05]  /*18230*/  BRA `(.L_x_1330) ;  /* 0xffffff3800207947 */ /* 0x000fea000383ffff */
.L_x_1348:
[----:B-1----:R-:W-:-:S04]  /*18240*/  IMAD.U32 R5, RZ, RZ, UR5 ;  /* 0x00000005ff057e24 */ /* 0x002fc8000f8e00ff */
[----:B------:R1:W2:Y:S03]  /*18250*/  SYNCS.PHASECHK.TRANS64.TRYWAIT P1, [R5+URZ+0x22850], R0 ;  /* 0x02285000050075a7 */ /* 0x0002a6000802017f */
[----:B--2---:R-:W-:Y:S05]  /*18260*/  @!P1 NANOSLEEP.SYNCS 0x989680 ;  /* 0x009896800000995d */ /* 0x004fea0003900000 */
[----:B------:R-:W2:Y:S02]  /*18270*/  @!P1 SYNCS.PHASECHK.TRANS64 P1, [R5+URZ+0x22850], R0 ;  /* 0x02285000050095a7 */ /* 0x000ea4000802007f */
[----:B--2---:R-:W-:Y:S05]  /*18280*/  @!P1 BRA `(.L_x_1348) ;  /* 0xfffffffc00ec9947 */ /* 0x004fea000383ffff */
[----:B------:R-:W-:Y:S05]  /*18290*/  BRA `(.L_x_1347) ;  /* 0xffffff6800e47947 */ /* 0x000fea000383ffff */
.L_x_1399:
[----:B------:R-:W1:Y:S01]  /*182a0*/  S2R R20, SR_TID.X ;  /* 0x0000000000147919 */ /* 0x000e620000002100 */
[----:B------:R-:W-:Y:S02]  /*182b0*/  IMAD.MOV.U32 R12, RZ, RZ, RZ ;  /* 0x000000ffff0c7224 */ /* 0x000fe400078e00ff */
[----:B------:R-:W-:Y:S02]  /*182c0*/  IMAD.MOV.U32 R11, RZ, RZ, 0x1f ;  /* 0x0000001fff0b7424 */ /* 0x000fe400078e00ff */
[----:B------:R-:W-:Y:S01]  /*182d0*/  IMAD.MOV.U32 R15, RZ, RZ, -0x1 ;  /* 0xffffffffff0f7424 */ /* 0x000fe200078e00ff */
[----:B-1----:R-:W-:-:S04]  /*182e0*/  SHF.R.U32.HI R20, RZ, 0x5, R20 ;  /* 0x00000005ff147819 */ /* 0x002fc80000011614 */
[----:B------:R-:W-:-:S05]  /*182f0*/  LOP3.LUT R20, R20, 0x3, RZ, 0xc0, !PT ;  /* 0x0000000314147812 */ /* 0x000fca00078ec0ff */
[----:B------:R-:W-:-:S07]  /*18300*/  IMAD.MOV.U32 R13, RZ, RZ, R20 ;  /* 0x000000ffff0d7224 */ /* 0x000fce00078e0014 */
[----:B0----5:R-:W-:Y:S05]  /*18310*/  WARPSYNC.COLLECTIVE R15, `(.L_x_1478) ;  /* 0x000000000f087348 */ /* 0x021fea0003c00000 */
[----:B------:R1:W2:Y:S02]  /*18320*/  SHFL.IDX P6, R14, R13, R12, R11 ;  /* 0x0000000c0d0e7389 */ /* 0x0002a400000c000b */
[----:B012--5:R-:W-:Y:S01]  /*18330*/  ENDCOLLECTIVE ;  /* 0x000000000000791b */ /* 0x027fe20003800000 */
.L_x_1478:
[----:B------:R-:W-:Y:S05]  /*18340*/  BRA `(.L_x_1479) ;  /* 0xffffffb800ac7947 */ /* 0x000fea000383ffff */
.L_x_1402:
[----:B-1----:R1:W2:Y:S02]  /*18350*/  SYNCS.PHASECHK.TRANS64.TRYWAIT P0, [R0+URZ+0x22880], R21 ;  /* 0x02288015000075a7 */ /* 0x0022a4000800017f */
[----:B--2---:R-:W-:Y:S05]  /*18360*/  @!P0 NANOSLEEP.SYNCS 0x989680 ;  /* 0x009896800000895d */ /* 0x004fea0003900000 */
[----:B------:R-:W2:Y:S02]  /*18370*/  @!P0 SYNCS.PHASECHK.TRANS64 P0, [R0+URZ+0x22880], R21 ;  /* 0x02288015000085a7 */ /* 0x000ea4000800007f */
[----:B--2---:R-:W-:Y:S05]  /*18380*/  @!P0 BRA `(.L_x_1402) ;  /* 0xfffffffc00f08947 */ /* 0x004fea000383ffff */
[----:B------:R-:W-:Y:S05]  /*18390*/  BRA `(.L_x_1480) ;  /* 0xffffffbc00507947 */ /* 0x000fea000383ffff */
.L_x_1403:
[----:B------:R-:W-:Y:S01]  /*183a0*/  BSSY B0, `(.L_x_1481) ;  /* 0x0000008000007945 */ /* 0x000fe20003800000 */
[----:B------:R-:W-:Y:S02]  /*183b0*/  IMAD.MOV.U32 R13, RZ, RZ, R10 ;  /* 0x000000ffff0d7224 */ /* 0x000fe400078e000a */
[----:B------:R-:W-:Y:S02]  /*183c0*/  IMAD.MOV.U32 R12, RZ, RZ, RZ ;  /* 0x000000ffff0c7224 */ /* 0x000fe400078e00ff */
[----:B------:R-:W-:Y:S02]  /*183d0*/  IMAD.MOV.U32 R11, RZ, RZ, 0x1c1f ;  /* 0x00001c1fff0b7424 */ /* 0x000fe400078e00ff */
[----:B------:R-:W-:-:S07]  /*183e0*/  IMAD.MOV.U32 R15, RZ, RZ, -0x1 ;  /* 0xffffffffff0f7424 */ /* 0x000fce00078e00ff */
[----:B-1----:R-:W-:Y:S05]  /*183f0*/  WARPSYNC.COLLECTIVE R15, `(.L_x_1482) ;  /* 0x000000000f087348 */ /* 0x002fea0003c00000 */
[----:B------:R0:W2:Y:S02]  /*18400*/  SHFL.IDX P6, R14, R13, R12, R11 ;  /* 0x0000000c0d0e7389 */ /* 0x0000a400000c000b */
[----:B012---:R-:W-:Y:S01]  /*18410*/  ENDCOLLECTIVE ;  /* 0x000000000000791b */ /* 0x007fe20003800000 */
.L_x_1482:
[----:B------:R-:W-:Y:S05]  /*18420*/  BSYNC B0 ;  /* 0x0000000000007941 */ /* 0x000fea0003800000 */
.L_x_1481:
        /* <DEDUP_REMOVED lines=13> */
.L_x_1483:
[----:B------:R-:W-:Y:S02]  /*18500*/  IMAD.MOV.U32 R13, RZ, RZ, R10 ;  /* 0x000000ffff0d7224 */ /* 0x000fe400078e000a */
[----:B------:R-:W-:Y:S02]  /*18510*/  IMAD.MOV.U32 R12, RZ, RZ, 0x1 ;  /* 0x00000001ff0c7424 */ /* 0x000fe400078e00ff */
[----:B------:R-:W-:-:S07]  /*18520*/  IMAD.MOV.U32 R2, RZ, RZ, R14 ;  /* 0x000000ffff027224 */ /* 0x000fce00078e000e */
[----:B------:R-:W-:Y:S05]  /*18530*/  WARPSYNC.COLLECTIVE R15, `(.L_x_1484) ;  /* 0x000000000f087348 */ /* 0x000fea0003c00000 */
[----:B------:R0:W1:Y:S02]  /*18540*/  SHFL.IDX P6, R14, R13, R12, R11 ;  /* 0x0000000c0d0e7389 */ /* 0x00006400000c000b */
[----:B01----:R-:W-:Y:S01]  /*18550*/  ENDCOLLECTIVE ;  /* 0x000000000000791b */ /* 0x003fe20003800000 */
.L_x_1484:
        /* <DEDUP_REMOVED lines=14> */
.L_x_1485:
[----:B------:R-:W-:Y:S02]  /*18640*/  IMAD.MOV.U32 R13, RZ, RZ, R10 ;  /* 0x000000ffff0d7224 */ /* 0x000fe400078e000a */
[----:B------:R-:W-:Y:S02]  /*18650*/  IMAD.MOV.U32 R12, RZ, RZ, 0x2 ;  /* 0x00000002ff0c7424 */ /* 0x000fe400078e00ff */
[----:B------:R-:W-:-:S07]  /*18660*/  IMAD.MOV.U32 R2, RZ, RZ, R14 ;  /* 0x000000ffff027224 */ /* 0x000fce00078e000e */
[----:B------:R-:W-:Y:S05]  /*18670*/  WARPSYNC.COLLECTIVE R15, `(.L_x_1486) ;  /* 0x000000000f087348 */ /* 0x000fea0003c00000 */
[----:B------:R0:W1:Y:S02]  /*18680*/  SHFL.IDX P6, R14, R13, R12, R11 ;  /* 0x0000000c0d0e7389 */ /* 0x00006400000c000b */
[----:B01----:R-:W-:Y:S01]  /*18690*/  ENDCOLLECTIVE ;  /* 0x000000000000791b */ /* 0x003fe20003800000 */
.L_x_1486:
        /* <DEDUP_REMOVED lines=14> */
.L_x_1487:
[----:B------:R-:W-:Y:S02]  /*18780*/  IMAD.MOV.U32 R13, RZ, RZ, R10 ;  /* 0x000000ffff0d7224 */ /* 0x000fe400078e000a */
[----:B------:R-:W-:Y:S02]  /*18790*/  IMAD.MOV.U32 R12, RZ, RZ, 0x3 ;  /* 0x00000003ff0c7424 */ /* 0x000fe400078e00ff */
[----:B------:R-:W-:-:S07]  /*187a0*/  IMAD.MOV.U32 R2, RZ, RZ, R14 ;  /* 0x000000ffff027224 */ /* 0x000fce00078e000e */
[----:B------:R-:W-:Y:S05]  /*187b0*/  WARPSYNC.COLLECTIVE R15, `(.L_x_1488) ;  /* 0x000000000f087348 */ /* 0x000fea0003c00000 */
[----:B------:R0:W1:Y:S02]  /*187c0*/  SHFL.IDX P6, R14, R13, R12, R11 ;  /* 0x0000000c0d0e7389 */ /* 0x00006400000c000b */
[----:B01----:R-:W-:Y:S01]  /*187d0*/  ENDCOLLECTIVE ;  /* 0x000000000000791b */ /* 0x003fe20003800000 */
.L_x_1488:
        /* <DEDUP_REMOVED lines=14> */
.L_x_1489:
[----:B------:R-:W-:Y:S01]  /*188c0*/  @!PT LDS RZ, [RZ] ;  /* 0x00000000fffff984 */ /* 0x000fe20000000800 */
[----:B------:R-:W-:Y:S01]  /*188d0*/  @!PT LDS RZ, [RZ] ;  /* 0x00000000fffff984 */ /* 0x000fe20000000800 */
[----:B------:R-:W-:Y:S01]  /*188e0*/  @!PT LDS RZ, [RZ] ;  /* 0x00000000fffff984 */ /* 0x000fe20000000800 */
[----:B------:R0:W-:Y:S02]  /*188f0*/  LDGSTS.E.BYPASS.LTC128B.128 [R7+0xa400], desc[UR44][R2.64+0x40], !P0 ;  /* 0x0a40004002077fae */ /* 0x0001e4000c101d6c */
[----:B0-----:R-:W-:Y:S01]  /*18900*/  IMAD.MOV.U32 R2, RZ, RZ, R14 ;  /* 0x000000ffff027224 */ /* 0x001fe200078e000e */
[----:B------:R-:W-:Y:S06]  /*18910*/  BRA `(.L_x_1490) ;  /* 0xffffffb800e87947 */ /* 0x000fec000383ffff */
.L_x_1408:
[----:B---3--:R3:W4:Y:S02]  /*18920*/  SYNCS.PHASECHK.TRANS64.TRYWAIT P0, [R0+URZ+0x22840], R21 ;  /* 0x02284015000075a7 */ /* 0x008724000800017f */
[----:B----4-:R-:W-:Y:S05]  /*18930*/  @!P0 NANOSLEEP.SYNCS 0x989680 ;  /* 0x009896800000895d */ /* 0x010fea0003900000 */
[----:B------:R-:W4:Y:S02]  /*18940*/  @!P0 SYNCS.PHASECHK.TRANS64 P0, [R0+URZ+0x22840], R21 ;  /* 0x02284015000085a7 */ /* 0x000f24000800007f */
[----:B----4-:R-:W-:Y:S05]  /*18950*/  @!P0 BRA `(.L_x_1408) ;  /* 0xfffffffc00f08947 */ /* 0x010fea000383ffff */
[----:B------:R-:W-:Y:S05]  /*18960*/  BRA `(.L_x_1491) ;  /* 0xffffffbc00487947 */ /* 0x000fea000383ffff */
.L_x_1409:
[----:B------:R-:W-:Y:S01]  /*18970*/  BSSY B0, `(.L_x_1492) ;  /* 0x0000008000007945 */ /* 0x000fe20003800000 */
[----:B------:R-:W-:Y:S02]  /*18980*/  IMAD.MOV.U32 R13, RZ, RZ, R5 ;  /* 0x000000ffff0d7224 */ /* 0x000fe400078e0005 */
[----:B------:R-:W-:Y:S02]  /*18990*/  IMAD.MOV.U32 R12, RZ, RZ, RZ ;  /* 0x000000ffff0c7224 */ /* 0x000fe400078e00ff */
[----:B------:R-:W-:Y:S02]  /*189a0*/  IMAD.MOV.U32 R11, RZ, RZ, 0x1c1f ;  /* 0x00001c1fff0b7424 */ /* 0x000fe400078e00ff */
[----:B------:R-:W-:-:S07]  /*189b0*/  IMAD.MOV.U32 R15, RZ, RZ, -0x1 ;  /* 0xffffffffff0f7424 */ /* 0x000fce00078e00ff */
[----:B-123--:R-:W-:Y:S05]  /*189c0*/  WARPSYNC.COLLECTIVE R15, `(.L_x_1493) ;  /* 0x000000000f087348 */ /* 0x00efea0003c00000 */
[----:B------:R0:W4:Y:S02]  /*189d0*/  SHFL.IDX P6, R14, R13, R12, R11 ;  /* 0x0000000c0d0e7389 */ /* 0x00012400000c000b */
[----:B01234-:R-:W-:Y:S01]  /*189e0*/  ENDCOLLECTIVE ;  /* 0x000000000000791b */ /* 0x01ffe20003800000 */
.L_x_1493:
[----:B------:R-:W-:Y:S05]  /*189f0*/  BSYNC B0 ;  /* 0x0000000000007941 */ /* 0x000fea0003800000 */
.L_x_1492:
        /* <DEDUP_REMOVED lines=12> */
.L_x_1494:
[----:B------:R-:W-:Y:S01]  /*18ac0*/  @P3 IMAD.IADD R9, R22, 0x1, R6 ;  /* 0x0000000116093824 */ /* 0x000fe200078e0206 */
[----:B------:R0:W-:Y:S01]  /*18ad0*/  STL [R1], R8 ;  /* 0x0000000801007387 */ /* 0x0001e20000100800 */
        /* <DEDUP_REMOVED lines=16> */
.L_x_1495:
        /* <DEDUP_REMOVED lines=12> */
.L_x_1496:
[----:B------:R-:W-:Y:S02]  /*18ca0*/  IMAD.MOV.U32 R13, RZ, RZ, R5 ;  /* 0x000000ffff0d7224 */ /* 0x000fe400078e0005 */
[----:B------:R-:W-:Y:S02]  /*18cb0*/  IMAD.MOV.U32 R12, RZ, RZ, 0x2 ;  /* 0x00000002ff0c7424 */ /* 0x000fe400078e00ff */
[----:B------:R-:W-:-:S07]  /*18cc0*/  IMAD.MOV.U32 R3, RZ, RZ, R14 ;  /* 0x000000ffff037224 */ /* 0x000fce00078e000e */
[----:B------:R-:W-:Y:S05]  /*18cd0*/  WARPSYNC.COLLECTIVE R15, `(.L_x_1497) ;  /* 0x000000000f087348 */ /* 0x000fea0003c00000 */
[----:B------:R0:W1:Y:S02]  /*18ce0*/  SHFL.IDX P6, R14, R13, R12, R11 ;  /* 0x0000000c0d0e7389 */ /* 0x00006400000c000b */
[----:B01----:R-:W-:Y:S01]  /*18cf0*/  ENDCOLLECTIVE ;  /* 0x000000000000791b */ /* 0x003fe20003800000 */
.L_x_1497:
[----:B------:R-:W-:-:S05]  /*18d00*/  @P3 IADD3 R3, P0, R33, R3, RZ ;  /* 0x0000000321033210 */ /* 0x000fca0007f1e0ff */
[----:B------:R-:W-:-:S05]  /*18d10*/  @P3 IMAD.X R2, RZ, RZ, R2, P0 ;  /* 0x000000ffff023224 */ /* 0x000fca00000e0602 */
[----:B------:R-:W-:Y:S01]  /*18d20*/  @P3 LOP3.LUT R3, R3, R2, RZ, 0x3c, !PT ;  /* 0x0000000203033212 */ /* 0x000fe200078e3cff */
[----:B------:R-:W-:-:S03]  /*18d30*/  IMAD.MOV.U32 R13, RZ, RZ, R4 ;  /* 0x000000ffff0d7224 */ /* 0x000fc600078e0004 */
[----:B------:R-:W-:-:S04]  /*18d40*/  @P3 LOP3.LUT R2, R3, R2, RZ, 0x3c, !PT ;  /* 0x0000000203023212 */ /* 0x000fc800078e3cff */
[----:B------:R-:W-:-:S05]  /*18d50*/  @P3 LOP3.LUT R3, R3, R2, RZ, 0x3c, !PT ;  /* 0x0000000203033212 */ /* 0x000fca00078e3cff */
[----:B------:R-:W-:Y:S01]  /*18d60*/  @!PT LDS RZ, [RZ] ;  /* 0x00000000fffff984 */ /* 0x000fe20000000800 */
[----:B------:R-:W-:Y:S01]  /*18d70*/  @!PT LDS RZ, [RZ] ;  /* 0x00000000fffff984 */ /* 0x000fe20000000800 */
[----:B------:R-:W-:Y:S01]  /*18d80*/  @!PT LDS RZ, [RZ] ;  /* 0x00000000fffff984 */ /* 0x000fe20000000800 */
[----:B------:R-:W-:Y:S04]  /*18d90*/  @P3 LDGSTS.E.BYPASS.LTC128B.128 [R9+0x16c00], desc[UR44][R2.64], !P4 ;  /* 0x16c0000002093fae */ /* 0x000fe8000e101d6c */
[----:B------:R-:W-:Y:S04]  /*18da0*/  @P3 LDGSTS.E.BYPASS.LTC128B.128 [R9+0x18c00], desc[UR44][R2.64+0x40], !P5 ;  /* 0x18c0004002093fae */ /* 0x000fe8000e901d6c */
[----:B------:R0:W-:Y:S02]  /*18db0*/  @P3 LDGSTS.E.BYPASS.LTC128B.128 [R9+0x1ac00], desc[UR44][R2.64+0x80], !P1 ;  /* 0x1ac0008002093fae */ /* 0x0001e4000c901d6c */
[----:B0-----:R-:W-:-:S07]  /*18dc0*/  IMAD.MOV.U32 R2, RZ, RZ, R14 ;  /* 0x000000ffff027224 */ /* 0x001fce00078e000e */
[----:B------:R-:W-:Y:S05]  /*18dd0*/  WARPSYNC.COLLECTIVE R15, `(.L_x_1498) ;  /* 0x000000000f087348 */ /* 0x000fea0003c00000 */
[----:B------:R0:W1:Y:S02]  /*18de0*/  SHFL.IDX P6, R14, R13, R12, R11 ;  /* 0x0000000c0d0e7389 */ /* 0x00006400000c000b */
[----:B01----:R-:W-:Y:S01]  /*18df0*/  ENDCOLLECTIVE ;  /* 0x000000000000791b */ /* 0x003fe20003800000 */
.L_x_1498:
[----:B------:R-:W-:Y:S02]  /*18e00*/  IMAD.MOV.U32 R13, RZ, RZ, R5 ;  /* 0x000000ffff0d7224 */ /* 0x000fe400078e0005 */
[----:B------:R-:W-:Y:S02]  /*18e10*/  IMAD.MOV.U32 R12, RZ, RZ, 0x3 ;  /* 0x00000003ff0c7424 */ /* 0x000fe400078e00ff */
[----:B------:R-:W-:-:S07]  /*18e20*/  IMAD.MOV.U32 R3, RZ, RZ, R14 ;  /* 0x000000ffff037224 */ /* 0x000fce00078e000e */
[----:B------:R-:W-:Y:S05]  /*18e30*/  WARPSYNC.COLLECTIVE R15, `(.L_x_1499) ;  /* 0x000000000f087348 */ /* 0x000fea0003c00000 */
[----:B------:R0:W1:Y:S02]  /*18e40*/  SHFL.IDX P6, R14, R13, R12, R11 ;  /* 0x0000000c0d0e7389 */ /* 0x00006400000c000b */
[----:B01----:R-:W-:Y:S01]  /*18e50*/  ENDCOLLECTIVE ;  /* 0x000000000000791b */ /* 0x003fe20003800000 */
.L_x_1499:
[----:B------:R-:W-:-:S05]  /*18e60*/  @P2 IADD3 R3, P0, R33, R3, RZ ;  /* 0x0000000321032210 */ /* 0x000fca0007f1e0ff */
[----:B------:R-:W-:-:S05]  /*18e70*/  @P2 IMAD.X R2, RZ, RZ, R2, P0 ;  /* 0x000000ffff022224 */ /* 0x000fca00000e0602 */
[----:B------:R-:W-:Y:S01]  /*18e80*/  @P2 LOP3.LUT R3, R3, R2, RZ, 0x3c, !PT ;  /* 0x0000000203032212 */ /* 0x000fe200078e3cff */
[----:B------:R-:W-:-:S03]  /*18e90*/  IMAD.MOV.U32 R13, RZ, RZ, R4 ;  /* 0x000000ffff0d7224 */ /* 0x000fc600078e0004 */
[----:B------:R-:W-:-:S04]  /*18ea0*/  @P2 LOP3.LUT R2, R3, R2, RZ, 0x3c, !PT ;  /* 0x0000000203022212 */ /* 0x000fc800078e3cff */
[----:B------:R-:W-:Y:S01]  /*18eb0*/  @P2 LOP3.LUT R3, R3, R2, RZ, 0x3c, !PT ;  /* 0x0000000203032212 */ /* 0x000fe200078e3cff */
[----:B------:R-:W-:-:S04]  /*18ec0*/  IMAD.MOV.U32 R5, RZ, RZ, R14 ;  /* 0x000000ffff057224 */ /* 0x000fc800078e000e */
[----:B------:R-:W-:Y:S01]  /*18ed0*/  @!PT LDS RZ, [RZ] ;  /* 0x00000000fffff984 */ /* 0x000fe20000000800 */
[----:B------:R-:W-:Y:S01]  /*18ee0*/  @!PT LDS RZ, [RZ] ;  /* 0x00000000fffff984 */ /* 0x000fe20000000800 */
[----:B------:R-:W-:Y:S01]  /*18ef0*/  @!PT LDS RZ, [RZ] ;  /* 0x00000000fffff984 */ /* 0x000fe20000000800 */
[----:B------:R0:W-:Y:S04]  /*18f00*/  @P2 LDGSTS.E.BYPASS.LTC128B.128 [R7+0x17400], desc[UR44][R2.64], !P4 ;  /* 0x1740000002072fae */ /* 0x0001e8000e101d6c */
[----:B------:R0:W-:Y:S01]  /*18f10*/  @P2 LDGSTS.E.BYPASS.LTC128B.128 [R7+0x19400], desc[UR44][R2.64+0x40], !P5 ;  /* 0x1940004002072fae */ /* 0x0001e2000e901d6c */
[----:B------:R-:W-:-:S03]  /*18f20*/  LOP3.LUT P5, RZ, R8, 0x20000000, RZ, 0xc0, !PT ;  /* 0x2000000008ff7812 */ /* 0x000fc600078ac0ff */
[----:B------:R0:W-:Y:S10]  /*18f30*/  @P2 LDGSTS.E.BYPASS.LTC128B.128 [R7+0x1b400], desc[UR44][R2.64+0x80], !P1 ;  /* 0x1b40008002072fae */ /* 0x0001f4000c901d6c */
[----:B0-----:R-:W-:Y:S05]  /*18f40*/  WARPSYNC.COLLECTIVE R15, `(.L_x_1500) ;  /* 0x000000000f087348 */ /* 0x001fea0003c00000 */
[----:B------:R1:W2:Y:S02]  /*18f50*/  SHFL.IDX P6, R14, R13, R12, R11 ;  /* 0x0000000c0d0e7389 */ /* 0x0002a400000c000b */
[----:B012---:R-:W-:Y:S01]  /*18f60*/  ENDCOLLECTIVE ;  /* 0x000000000000791b */ /* 0x007fe20003800000 */
.L_x_1500:
[----:B------:R-:W-:Y:S05]  /*18f70*/  BRA `(.L_x_1501) ;  /* 0xffffffb800b87947 */ /* 0x000fea000383ffff */
.L_x_1414:
[----:B------:R-:W-:Y:S02]  /*18f80*/  IMAD.MOV.U32 R13, RZ, RZ, R4 ;  /* 0x000000ffff0d7224 */ /* 0x000fe400078e0004 */
[----:B------:R-:W-:Y:S02]  /*18f90*/  IMAD.MOV.U32 R12, RZ, RZ, RZ ;  /* 0x000000ffff0c7224 */ /* 0x000fe400078e00ff */
[----:B------:R-:W-:Y:S02]  /*18fa0*/  IMAD.MOV.U32 R11, RZ, RZ, 0x1c1f ;  /* 0x00001c1fff0b7424 */ /* 0x000fe400078e00ff */
[----:B------:R-:W-:Y:S02]  /*18fb0*/  IMAD.MOV.U32 R15, RZ, RZ, -0x1 ;  /* 0xffffffffff0f7424 */ /* 0x000fe400078e00ff */
[----:B------:R-:W-:Y:S02]  /*18fc0*/  IMAD R5, R6, UR37, RZ ;  /* 0x0000002506057c24 */ /* 0x000fe4000f8e02ff */
[----:B------:R-:W-:-:S07]  /*18fd0*/  VIADD R6, R9, UR38 ;  /* 0x0000002609067c36 */ /* 0x000fce0008000000 */
[----:B-----5:R-:W-:Y:S05]  /*18fe0*/  WARPSYNC.COLLECTIVE R15, `(.L_x_1502) ;  /* 0x000000000f087348 */ /* 0x020fea0003c00000 */
[----:B------:R0:W1:Y:S02]  /*18ff0*/  SHFL.IDX P6, R14, R13, R12, R11 ;  /* 0x0000000c0d0e7389 */ /* 0x00006400000c000b */
[----:B01---5:R-:W-:Y:S01]  /*19000*/  ENDCOLLECTIVE ;  /* 0x000000000000791b */ /* 0x023fe20003800000 */
.L_x_1502:
[C---:B------:R-:W-:Y:S01]  /*19010*/  VIADD R8, R6.reuse, 0x20 ;  /* 0x0000002006087836 */ /* 0x040fe20000000000 */
[----:B------:R-:W-:Y:S01]  /*19020*/  ISETP.GE.AND P0, PT, R6, R5, PT ;  /* 0x000000050600720c */ /* 0x000fe20003f06270 */
[----:B------:R-:W-:Y:S02]  /*19030*/  IMAD.MOV.U32 R13, RZ, RZ, R0 ;  /* 0x000000ffff0d7224 */ /* 0x000fe400078e0000 */
[----:B------:R-:W-:-:S10]  /*19040*/  IMAD.MOV.U32 R2, RZ, RZ, R14 ;  /* 0x000000ffff027224 */ /* 0x000fd400078e000e */
[----:B------:R-:W-:Y:S05]  /*19050*/  WARPSYNC.COLLECTIVE R15, `(.L_x_1503) ;  /* 0x000000000f087348 */ /* 0x000fea0003c00000 */
[----:B------:R0:W1:Y:S02]  /*19060*/  SHFL.IDX P6, R14, R13, R12, R11 ;  /* 0x0000000c0d0e7389 */ /* 0x00006400000c000b */
[----:B01----:R-:W-:Y:S01]  /*19070*/  ENDCOLLECTIVE ;  /* 0x000000000000791b */ /* 0x003fe20003800000 */
.L_x_1503:
[----:B------:R-:W-:Y:S02]  /*19080*/  IMAD.MOV.U32 R13, RZ, RZ, R4 ;  /* 0x000000ffff0d7224 */ /* 0x000fe400078e0004 */
[----:B------:R-:W-:Y:S02]  /*19090*/  IMAD.MOV.U32 R12, RZ, RZ, 0x1 ;  /* 0x00000001ff0c7424 */ /* 0x000fe400078e00ff */
[----:B------:R-:W-:-:S07]  /*190a0*/  IMAD.MOV.U32 R3, RZ, RZ, R14 ;  /* 0x000000ffff037224 */ /* 0x000fce00078e000e */
[----:B------:R-:W-:Y:S05]  /*190b0*/  WARPSYNC.COLLECTIVE R15, `(.L_x_1504) ;  /* 0x000000000f087348 */ /* 0x000fea0003c00000 */
[----:B------:R0:W1:Y:S02]  /*190c0*/  SHFL.IDX P6, R14, R13, R12, R11 ;  /* 0x0000000c0d0e7389 */ /* 0x00006400000c000b */
[----:B01----:R-:W-:Y:S01]  /*190d0*/  ENDCOLLECTIVE ;  /* 0x000000000000791b */ /* 0x003fe20003800000 */
.L_x_1504:
[----:B------:R-:W-:-:S05]  /*190e0*/  @!P0 IADD3 R3, P4, R33, R3, RZ ;  /* 0x0000000321038210 */ /* 0x000fca0007f9e0ff */
[----:B------:R-:W-:-:S05]  /*190f0*/  @!P0 IMAD.X R2, RZ, RZ, R2, P4 ;  /* 0x000000ffff028224 */ /* 0x000fca00020e0602 */
        /* <DEDUP_REMOVED lines=16> */
.L_x_1505:
[----:B------:R-:W-:Y:S02]  /*19200*/  IMAD.MOV.U32 R13, RZ, RZ, R4 ;  /* 0x000000ffff0d7224 */ /* 0x000fe400078e0004 */
[----:B------:R-:W-:Y:S02]  /*19210*/  IMAD.MOV.U32 R12, RZ, RZ, 0x2 ;  /* 0x00000002ff0c7424 */ /* 0x000fe400078e00ff */
[----:B------:R-:W-:-:S07]  /*19220*/  IMAD.MOV.U32 R3, RZ, RZ, R14 ;  /* 0x000000ffff037224 */ /* 0x000fce00078e000e */
[----:B------:R-:W-:Y:S05]  /*19230*/  WARPSYNC.COLLECTIVE R15, `(.L_x_1506) ;  /* 0x000000000f087348 */ /* 0x000fea0003c00000 */
[----:B------:R0:W1:Y:S02]  /*19240*/  SHFL.IDX P6, R14, R13, R12, R11 ;  /* 0x0000000c0d0e7389 */ /* 0x00006400000c000b */
[----:B01----:R-:W-:Y:S01]  /*19250*/  ENDCOLLECTIVE ;  /* 0x000000000000791b */ /* 0x003fe20003800000 */
.L_x_1506:
        /* <DEDUP_REMOVED lines=17> */
.L_x_1507:
[----:B------:R-:W-:Y:S02]  /*19370*/  IMAD.MOV.U32 R13, RZ, RZ, R4 ;  /* 0x000000ffff0d7224 */ /* 0x000fe400078e0004 */
[----:B------:R-:W-:Y:S02]  /*19380*/  IMAD.MOV.U32 R12, RZ, RZ, 0x3 ;  /* 0x00000003ff0c7424 */ /* 0x000fe400078e00ff */
[----:B------:R-:W-:-:S07]  /*19390*/  IMAD.MOV.U32 R3, RZ, RZ, R14 ;  /* 0x000000ffff037224 */ /* 0x000fce00078e000e */
[----:B------:R-:W-:Y:S05]  /*193a0*/  WARPSYNC.COLLECTIVE R15, `(.L_x_1508) ;  /* 0x000000000f087348 */ /* 0x000fea0003c00000 */
[----:B------:R0:W1:Y:S02]  /*193b0*/  SHFL.IDX P6, R14, R13, R12, R11 ;  /* 0x0000000c0d0e7389 */ /* 0x00006400000c000b */
[----:B01----:R-:W-:Y:S01]  /*193c0*/  ENDCOLLECTIVE ;  /* 0x000000000000791b */ /* 0x003fe20003800000 */
.L_x_1508:
[----:B------:R-:W-:-:S05]  /*193d0*/  @!P0 IADD3 R3, P4, R33, R3, RZ ;  /* 0x0000000321038210 */ /* 0x000fca0007f9e0ff */
[----:B------:R-:W-:-:S05]  /*193e0*/  @!P0 IMAD.X R2, RZ, RZ, R2, P4 ;  /* 0x000000ffff028224 */ /* 0x000fca00020e0602 */
[----:B------:R-:W-:Y:S01]  /*193f0*/  @!P0 LOP3.LUT R3, R3, R2, RZ, 0x3c, !PT ;  /* 0x0000000203038212 */ /* 0x000fe200078e3cff */
[----:B------:R-:W-:-:S03]  /*19400*/  IMAD.MOV.U32 R13, RZ, RZ, R0 ;  /* 0x000000ffff0d7224 */ /* 0x000fc600078e0000 */
[----:B------:R-:W-:-:S04]  /*19410*/  @!P0 LOP3.LUT R2, R3, R2, RZ, 0x3c, !PT ;  /* 0x0000000203028212 */ /* 0x000fc800078e3cff */
[----:B------:R-:W-:Y:S01]  /*19420*/  @!P0 LOP3.LUT R3, R3, R2, RZ, 0x3c, !PT ;  /* 0x0000000203038212 */ /* 0x000fe200078e3cff */
[----:B------:R-:W-:-:S04]  /*19430*/  IMAD.MOV.U32 R4, RZ, RZ, R14 ;  /* 0x000000ffff047224 */ /* 0x000fc800078e000e */
[----:B------:R-:W-:Y:S01]  /*19440*/  @!PT LDS RZ, [RZ] ;  /* 0x00000000fffff984 */ /* 0x000fe20000000800 */
[----:B------:R-:W-:Y:S01]  /*19450*/  @!PT LDS RZ, [RZ] ;  /* 0x00000000fffff984 */ /* 0x000fe20000000800 */
[----:B------:R-:W-:Y:S01]  /*19460*/  @!PT LDS RZ, [RZ] ;  /* 0x00000000fffff984 */ /* 0x000fe20000000800 */
[----:B------:R0:W-:Y:S04]  /*19470*/  @!P0 LDGSTS.E.BYPASS.LTC128B.128 [R7+0x11400], desc[UR44][R2.64], !P3 ;  /* 0x1140000002078fae */ /* 0x0001e8000d901d6c */
[----:B------:R0:W-:Y:S04]  /*19480*/  @!P0 LDGSTS.E.BYPASS.LTC128B.128 [R7+0x13400], desc[UR44][R2.64+0x40], !P2 ;  /* 0x1340004002078fae */ /* 0x0001e8000d101d6c */
[----:B------:R0:W-:Y:S02]  /*19490*/  @!P0 LDGSTS.E.BYPASS.LTC128B.128 [R7+0x15400], desc[UR44][R2.64+0x80], !P1 ;  /* 0x1540008002078fae */ /* 0x0001e4000c901d6c */
[----:B0-----:R-:W-:Y:S05]  /*194a0*/  WARPSYNC.COLLECTIVE R15, `(.L_x_1509) ;  /* 0x000000000f087348 */ /* 0x001fea0003c00000 */
[----:B------:R1:W2:Y:S02]  /*194b0*/  SHFL.IDX P6, R14, R13, R12, R11 ;  /* 0x0000000c0d0e7389 */ /* 0x0002a400000c000b */
[----:B012---:R-:W-:Y:S01]  /*194c0*/  ENDCOLLECTIVE ;  /* 0x000000000000791b */ /* 0x007fe20003800000 */
.L_x_1509:
[----:B------:R-:W-:Y:S05]  /*194d0*/  BRA `(.L_x_1510) ;  /* 0xffffffbc00cc7947 */ /* 0x000fea000383ffff */
.L_x_1419:
[----:B0-----:R0:W1:Y:S02]  /*194e0*/  SYNCS.PHASECHK.TRANS64.TRYWAIT P0, [R22+URZ+0x22820], R3 ;  /* 0x02282003160075a7 */ /* 0x001064000800017f */
[----:B-1----:R-:W-:Y:S05]  /*194f0*/  @!P0 NANOSLEEP.SYNCS 0x989680 ;  /* 0x009896800000895d */ /* 0x002fea0003900000 */
[----:B------:R-:W1:Y:S02]  /*19500*/  @!P0 SYNCS.PHASECHK.TRANS64 P0, [R22+URZ+0x22820], R3 ;  /* 0x02282003160085a7 */ /* 0x000e64000800007f */
[----:B-1----:R-:W-:Y:S05]  /*19510*/  @!P0 BRA `(.L_x_1419) ;  /* 0xfffffffc00f08947 */ /* 0x002fea000383ffff */
[----:B------:R-:W-:Y:S05]  /*19520*/  BRA `(.L_x_1511) ;  /* 0xffffffc0003c7947 */ /* 0x000fea000383ffff */
.L_x_1423:
[----:B0-----:R0:W1:Y:S02]  /*19530*/  SYNCS.PHASECHK.TRANS64.TRYWAIT P0, [R0+URZ+0x22880], R10 ;  /* 0x0228800a000075a7 */ /* 0x001064000800017f */
[----:B-1----:R-:W-:Y:S05]  /*19540*/  @!P0 NANOSLEEP.SYNCS 0x989680 ;  /* 0x009896800000895d */ /* 0x002fea0003900000 */
[----:B------:R-:W1:Y:S02]  /*19550*/  @!P0 SYNCS.PHASECHK.TRANS64 P0, [R0+URZ+0x22880], R10 ;  /* 0x0228800a000085a7 */ /* 0x000e64000800007f */
[----:B-1----:R-:W-:Y:S05]  /*19560*/  @!P0 BRA `(.L_x_1423) ;  /* 0xfffffffc00f08947 */ /* 0x002fea000383ffff */
[----:B------:R-:W-:Y:S05]  /*19570*/  BRA `(.L_x_1512) ;  /* 0xffffffc400047947 */ /* 0x000fea000383ffff */
.L_x_1424:
        /* <DEDUP_REMOVED lines=8> */
.L_x_1514:
[----:B------:R-:W-:Y:S05]  /*19600*/  BSYNC B0 ;  /* 0x0000000000007941 */ /* 0x000fea0003800000 */
.L_x_1513:
        /* <DEDUP_REMOVED lines=10> */
.L_x_1515:
[----:B------:R-:W-:Y:S02]  /*196b0*/  IMAD.MOV.U32 R13, RZ, RZ, R26 ;  /* 0x000000ffff0d7224 */ /* 0x000fe400078e001a */
[----:B------:R-:W-:Y:S02]  /*196c0*/  IMAD.MOV.U32 R12, RZ, RZ, 0x1 ;  /* 0x00000001ff0c7424 */ /* 0x000fe400078e00ff */
[----:B------:R-:W-:-:S07]  /*196d0*/  IMAD.MOV.U32 R2, RZ, RZ, R14 ;  /* 0x000000ffff027224 */ /* 0x000fce00078e000e */
[----:B------:R-:W-:Y:S05]  /*196e0*/  WARPSYNC.COLLECTIVE R15, `(.L_x_1516) ;  /* 0x000000000f087348 */ /* 0x000fea0003c00000 */
[----:B------:R0:W1:Y:S02]  /*196f0*/  SHFL.IDX P6, R14, R13, R12, R11 ;  /* 0x0000000c0d0e7389 */ /* 0x00006400000c000b */
[----:B01----:R-:W-:Y:S01]  /*19700*/  ENDCOLLECTIVE ;  /* 0x000000000000791b */ /* 0x003fe20003800000 */
.L_x_1516:
        /* <DEDUP_REMOVED lines=12> */
.L_x_1517:
[----:B------:R-:W-:Y:S02]  /*197d0*/  IMAD.MOV.U32 R13, RZ, RZ, R26 ;  /* 0x000000ffff0d7224 */ /* 0x000fe400078e001a */
[----:B------:R-:W-:Y:S02]  /*197e0*/  IMAD.MOV.U32 R12, RZ, RZ, 0x2 ;  /* 0x00000002ff0c7424 */ /* 0x000fe400078e00ff */
[----:B------:R-:W-:-:S07]  /*197f0*/  IMAD.MOV.U32 R2, RZ, RZ, R14 ;  /* 0x000000ffff027224 */ /* 0x000fce00078e000e */
[----:B------:R-:W-:Y:S05]  /*19800*/  WARPSYNC.COLLECTIVE R15, `(.L_x_1518) ;  /* 0x000000000f087348 */ /* 0x000fea0003c00000 */
[----:B------:R0:W1:Y:S02]  /*19810*/  SHFL.IDX P6, R14, R13, R12, R11 ;  /* 0x0000000c0d0e7389 */ /* 0x00006400000c000b */
[----:B01----:R-:W-:Y:S01]  /*19820*/  ENDCOLLECTIVE ;  /* 0x000000000000791b */ /* 0x003fe20003800000 */
.L_x_1518:
        /* <DEDUP_REMOVED lines=12> */
.L_x_1519:
[----:B------:R-:W-:Y:S02]  /*198f0*/  IMAD.MOV.U32 R13, RZ, RZ, R26 ;  /* 0x000000ffff0d7224 */ /* 0x000fe400078e001a */
[----:B------:R-:W-:Y:S02]  /*19900*/  IMAD.MOV.U32 R12, RZ, RZ, 0x3 ;  /* 0x00000003ff0c7424 */ /* 0x000fe400078e00ff */
[----:B------:R-:W-:-:S07]  /*19910*/  IMAD.MOV.U32 R2, RZ, RZ, R14 ;  /* 0x000000ffff027224 */ /* 0x000fce00078e000e */
[----:B------:R-:W-:Y:S05]  /*19920*/  WARPSYNC.COLLECTIVE R15, `(.L_x_1520) ;  /* 0x000000000f087348 */ /* 0x000fea0003c00000 */
[----:B------:R0:W1:Y:S02]  /*19930*/  SHFL.IDX P6, R14, R13, R12, R11 ;  /* 0x0000000c0d0e7389 */ /* 0x00006400000c000b */
[----:B01----:R-:W-:Y:S01]  /*19940*/  ENDCOLLECTIVE ;  /* 0x000000000000791b */ /* 0x003fe20003800000 */
.L_x_1520:
        /* <DEDUP_REMOVED lines=12> */
.L_x_1521:
[----:B------:R-:W-:Y:S01]  /*19a10*/  IMAD.MOV.U32 R2, RZ, RZ, R14 ;  /* 0x000000ffff027224 */ /* 0x000fe200078e000e */
[----:B------:R-:W-:Y:S06]  /*19a20*/  BRA `(.L_x_1522) ;  /* 0xffffffc000947947 */ /* 0x000fec000383ffff */
.L_x_1429:
[----:B---3--:R3:W4:Y:S02]  /*19a30*/  SYNCS.PHASECHK.TRANS64.TRYWAIT P0, [R0+URZ+0x22840], R10 ;  /* 0x0228400a000075a7 */ /* 0x008724000800017f */
[----:B----4-:R-:W-:Y:S05]  /*19a40*/  @!P0 NANOSLEEP.SYNCS 0x989680 ;  /* 0x009896800000895d */ /* 0x010fea0003900000 */
[----:B------:R-:W4:Y:S02]  /*19a50*/  @!P0 SYNCS.PHASECHK.TRANS64 P0, [R0+URZ+0x22840], R10 ;  /* 0x0228400a000085a7 */ /* 0x000f24000800007f */
[----:B----4-:R-:W-:Y:S05]  /*19a60*/  @!P0 BRA `(.L_x_1429) ;  /* 0xfffffffc00f08947 */ /* 0x010fea000383ffff */
[----:B------:R-:W-:Y:S05]  /*19a70*/  BRA `(.L_x_1523) ;  /* 0xffffffc000e87947 */ /* 0x000fea000383ffff */
.L_x_1430:
        /* <DEDUP_REMOVED lines=8> */
.L_x_1525:
[----:B------:R-:W-:Y:S05]  /*19b00*/  BSYNC B0 ;  /* 0x0000000000007941 */ /* 0x000fea0003800000 */
.L_x_1524:
        /* <DEDUP_REMOVED lines=9> */
.L_x_1526:
[----:B------:R-:W-:Y:S02]  /*19ba0*/  IMAD.MOV.U32 R13, RZ, RZ, R8 ;  /* 0x000000ffff0d7224 */ /* 0x000fe400078e0008 */
[----:B------:R-:W-:Y:S02]  /*19bb0*/  IMAD.MOV.U32 R12, RZ, RZ, 0x1 ;  /* 0x00000001ff0c7424 */ /* 0x000fe400078e00ff */
[----:B------:R-:W-:-:S07]  /*19bc0*/  IMAD.MOV.U32 R2, RZ, RZ, R14 ;  /* 0x000000ffff027224 */ /* 0x000fce00078e000e */
[----:B------:R-:W-:Y:S05]  /*19bd0*/  WARPSYNC.COLLECTIVE R15, `(.L_x_1527) ;  /* 0x000000000f087348 */ /* 0x000fea0003c00000 */
[----:B------:R0:W1:Y:S02]  /*19be0*/  SHFL.IDX P6, R14, R13, R12, R11 ;  /* 0x0000000c0d0e7389 */ /* 0x00006400000c000b */
[----:B01----:R-:W-:Y:S01]  /*19bf0*/  ENDCOLLECTIVE ;  /* 0x000000000000791b */ /* 0x003fe20003800000 */
.L_x_1527:
        /* <DEDUP_REMOVED lines=13> */
.L_x_1528:
[----:B------:R-:W-:Y:S02]  /*19cd0*/  IMAD.MOV.U32 R13, RZ, RZ, R8 ;  /* 0x000000ffff0d7224 */ /* 0x000fe400078e0008 */
[----:B------:R-:W-:Y:S02]  /*19ce0*/  IMAD.MOV.U32 R12, RZ, RZ, 0x2 ;  /* 0x00000002ff0c7424 */ /* 0x000fe400078e00ff */
[----:B------:R-:W-:-:S07]  /*19cf0*/  IMAD.MOV.U32 R2, RZ, RZ, R14 ;  /* 0x000000ffff027224 */ /* 0x000fce00078e000e */
[----:B------:R-:W-:Y:S05]  /*19d00*/  WARPSYNC.COLLECTIVE R15, `(.L_x_1529) ;  /* 0x000000000f087348 */ /* 0x000fea0003c00000 */
[----:B------:R0:W1:Y:S02]  /*19d10*/  SHFL.IDX P6, R14, R13, R12, R11 ;  /* 0x0000000c0d0e7389 */ /* 0x00006400000c000b */
[----:B01----:R-:W-:Y:S01]  /*19d20*/  ENDCOLLECTIVE ;  /* 0x000000000000791b */ /* 0x003fe20003800000 */
.L_x_1529:
        /* <DEDUP_REMOVED lines=13> */
.L_x_1530:
[----:B------:R-:W-:Y:S02]  /*19e00*/  IMAD.MOV.U32 R13, RZ, RZ, R8 ;  /* 0x000000ffff0d7224 */ /* 0x000fe400078e0008 */
[----:B------:R-:W-:Y:S02]  /*19e10*/  IMAD.MOV.U32 R12, RZ, RZ, 0x3 ;  /* 0x00000003ff0c7424 */ /* 0x000fe400078e00ff */
[----:B------:R-:W-:-:S07]  /*19e20*/  IMAD.MOV.U32 R2, RZ, RZ, R14 ;  /* 0x000000ffff027224 */ /* 0x000fce00078e000e */
[----:B------:R-:W-:Y:S05]  /*19e30*/  WARPSYNC.COLLECTIVE R15, `(.L_x_1531) ;  /* 0x000000000f087348 */ /* 0x000fea0003c00000 */
[----:B------:R0:W1:Y:S02]  /*19e40*/  SHFL.IDX P6, R14, R13, R12, R11 ;  /* 0x0000000c0d0e7389 */ /* 0x00006400000c000b */
[----:B01----:R-:W-:Y:S01]  /*19e50*/  ENDCOLLECTIVE ;  /* 0x000000000000791b */ /* 0x003fe20003800000 */
.L_x_1531:
        /* <DEDUP_REMOVED lines=13> */
.L_x_1532:
[----:B------:R-:W-:Y:S01]  /*19f30*/  IMAD.MOV.U32 R2, RZ, RZ, R14 ;  /* 0x000000ffff027224 */ /* 0x000fe200078e000e */
[----:B------:R-:W-:Y:S06]  /*19f40*/  BRA `(.L_x_1533) ;  /* 0xffffffc000787947 */ /* 0x000fec000383ffff */
.L_x_1435:
[----:B0-----:R0:W2:Y:S02]  /*19f50*/  SYNCS.PHASECHK.TRANS64.TRYWAIT P1, [R0+URZ+0x22870], R3 ;  /* 0x02287003000075a7 */ /* 0x0010a4000802017f */
[----:B--2---:R-:W-:Y:S05]  /*19f60*/  @!P1 NANOSLEEP.SYNCS 0x989680 ;  /* 0x009896800000995d */ /* 0x004fea0003900000 */
[----:B------:R-:W2:Y:S02]  /*19f70*/  @!P1 SYNCS.PHASECHK.TRANS64 P1, [R0+URZ+0x22870], R3 ;  /* 0x02287003000095a7 */ /* 0x000ea4000802007f */
[----:B--2---:R-:W-:Y:S05]  /*19f80*/  @!P1 BRA `(.L_x_1435) ;  /* 0xfffffffc00f09947 */ /* 0x004fea000383ffff */
[----:B------:R-:W-:Y:S05]  /*19f90*/  BRA `(.L_x_1534) ;  /* 0xffffffc000e47947 */ /* 0x000fea000383ffff */
.L_x_1437:
[----:B0-----:R0:W1:Y:S02]  /*19fa0*/  SYNCS.PHASECHK.TRANS64.TRYWAIT P1, [R0+URZ+0x22860], R3 ;  /* 0x02286003000075a7 */ /* 0x001064000802017f */
[----:B-1----:R-:W-:Y:S05]  /*19fb0*/  @!P1 NANOSLEEP.SYNCS 0x989680 ;  /* 0x009896800000995d */ /* 0x002fea0003900000 */
[----:B------:R-:W1:Y:S02]  /*19fc0*/  @!P1 SYNCS.PHASECHK.TRANS64 P1, [R0+URZ+0x22860], R3 ;  /* 0x02286003000095a7 */ /* 0x000e64000802007f */
[----:B-1----:R-:W-:Y:S05]  /*19fd0*/  @!P1 BRA `(.L_x_1437) ;  /* 0xfffffffc00f09947 */ /* 0x002fea000383ffff */
[----:B------:R-:W-:Y:S05]  /*19fe0*/  BRA `(.L_x_1535) ;  /* 0xffffffc000f47947 */ /* 0x000fea000383ffff */
.L_x_1445:
[----:B-1----:R1:W2:Y:S02]  /*19ff0*/  SYNCS.PHASECHK.TRANS64.TRYWAIT P1, [R17+URZ+0x22870], R0 ;  /* 0x02287000110075a7 */ /* 0x0022a4000802017f */
[----:B--2---:R-:W-:Y:S05]  /*1a000*/  @!P1 NANOSLEEP.SYNCS 0x989680 ;  /* 0x009896800000995d */ /* 0x004fea0003900000 */
[----:B------:R-:W2:Y:S02]  /*1a010*/  @!P1 SYNCS.PHASECHK.TRANS64 P1, [R17+URZ+0x22870], R0 ;  /* 0x02287000110095a7 */ /* 0x000ea4000802007f */
[----:B--2---:R-:W-:Y:S05]  /*1a020*/  @!P1 BRA `(.L_x_1445) ;  /* 0xfffffffc00f09947 */ /* 0x004fea000383ffff */
[----:B------:R-:W-:Y:S05]  /*1a030*/  BRA `(.L_x_1536) ;  /* 0xffffffc800887947 */ /* 0x000fea000383ffff */
.L_x_1447:
[----:B-1----:R1:W2:Y:S02]  /*1a040*/  SYNCS.PHASECHK.TRANS64.TRYWAIT P1, [R17+URZ+0x22860], R0 ;  /* 0x02286000110075a7 */ /* 0x0022a4000802017f */
[----:B--2---:R-:W-:Y:S05]  /*1a050*/  @!P1 NANOSLEEP.SYNCS 0x989680 ;  /* 0x009896800000995d */ /* 0x004fea0003900000 */
[----:B------:R-:W2:Y:S02]  /*1a060*/  @!P1 SYNCS.PHASECHK.TRANS64 P1, [R17+URZ+0x22860], R0 ;  /* 0x02286000110095a7 */ /* 0x000ea4000802007f */
[----:B--2---:R-:W-:Y:S05]  /*1a070*/  @!P1 BRA `(.L_x_1447) ;  /* 0xfffffffc00f09947 */ /* 0x004fea000383ffff */
[----:B------:R-:W-:Y:S05]  /*1a080*/  BRA `(.L_x_1537) ;  /* 0xffffffc800947947 */ /* 0x000fea000383ffff */
.L_x_1461:
[----:B0-----:R0:W1:Y:S02]  /*1a090*/  SYNCS.PHASECHK.TRANS64.TRYWAIT P0, [R5+URZ+0x22820], R0 ;  /* 0x02282000050075a7 */ /* 0x001064000800017f */
[----:B-1----:R-:W-:Y:S05]  /*1a0a0*/  @!P0 NANOSLEEP.SYNCS 0x989680 ;  /* 0x009896800000895d */ /* 0x002fea0003900000 */
[----:B------:R-:W1:Y:S02]  /*1a0b0*/  @!P0 SYNCS.PHASECHK.TRANS64 P0, [R5+URZ+0x22820], R0 ;  /* 0x02282000050085a7 */ /* 0x000e64000800007f */
[----:B-1----:R-:W-:Y:S05]  /*1a0c0*/  @!P0 BRA `(.L_x_1461) ;  /* 0xfffffffc00f08947 */ /* 0x002fea000383ffff */
[----:B------:R-:W-:Y:S05]  /*1a0d0*/  BRA `(.L_x_1538) ;  /* 0xffffffd800c47947 */ /* 0x000fea000383ffff */
.L_x_1462:
[----:B------:R-:W1:Y:S01]  /*1a0e0*/  S2R R2, SR_TID.X ;  /* 0x0000000000027919 */ /* 0x000e620000002100 */
[----:B------:R-:W-:Y:S01]  /*1a0f0*/  BSSY B0, `(.L_x_1539) ;  /* 0x000000a000007945 */ /* 0x000fe20003800000 */
[----:B------:R-:W-:Y:S02]  /*1a100*/  IMAD.MOV.U32 R12, RZ, RZ, RZ ;  /* 0x000000ffff0c7224 */ /* 0x000fe400078e00ff */
[----:B------:R-:W-:Y:S02]  /*1a110*/  IMAD.MOV.U32 R11, RZ, RZ, 0x1f ;  /* 0x0000001fff0b7424 */ /* 0x000fe400078e00ff */
[----:B------:R-:W-:Y:S01]  /*1a120*/  IMAD.MOV.U32 R15, RZ, RZ, -0x1 ;  /* 0xffffffffff0f7424 */ /* 0x000fe200078e00ff */
[----:B-1----:R-:W-:-:S04]  /*1a130*/  SHF.R.U32.HI R2, RZ, 0x5, R2 ;  /* 0x00000005ff027819 */ /* 0x002fc80000011602 */
[----:B------:R-:W-:-:S05]  /*1a140*/  LOP3.LUT R2, R2, 0x3, RZ, 0xc0, !PT ;  /* 0x0000000302027812 */ /* 0x000fca00078ec0ff */
[----:B------:R-:W-:-:S07]  /*1a150*/  IMAD.MOV.U32 R13, RZ, RZ, R2 ;  /* 0x000000ffff0d7224 */ /* 0x000fce00078e0002 */
[----:B0-----:R-:W-:Y:S05]  /*1a160*/  WARPSYNC.COLLECTIVE R15, `(.L_x_1540) ;  /* 0x000000000f087348 */ /* 0x001fea0003c00000 */
[----:B------:R1:W2:Y:S02]  /*1a170*/  SHFL.IDX P6, R14, R13, R12, R11 ;  /* 0x0000000c0d0e7389 */ /* 0x0002a400000c000b */
[----:B012---:R-:W-:Y:S01]  /*1a180*/  ENDCOLLECTIVE ;  /* 0x000000000000791b */ /* 0x007fe20003800000 */
.L_x_1540:
[----:B------:R-:W-:Y:S05]  /*1a190*/  BSYNC B0 ;  /* 0x0000000000007941 */ /* 0x000fea0003800000 */
.L_x_1539:
[----:B------:R-:W-:Y:S05]  /*1a1a0*/  BRA `(.L_x_1541) ;  /* 0xffffffd800ac7947 */ /* 0x000fea000383ffff */
.L_x_1465:
[----:B------:R-:W-:Y:S01]  /*1a1b0*/  BSSY B1, `(.L_x_1542) ;  /* 0x0000006000017945 */ /* 0x000fe20003800000 */
[----:B------:R-:W-:-:S07]  /*1a1c0*/  IMAD.MOV.U32 R15, RZ, RZ, -0x1 ;  /* 0xffffffffff0f7424 */ /* 0x000fce00078e00ff */
[----:B0-----:R-:W-:Y:S05]  /*1a1d0*/  WARPSYNC.COLLECTIVE R15, `(.L_x_1543) ;  /* 0x000000000f0c7348 */ /* 0x001fea0003c00000 */
[----:B------:R-:W-:Y:S02]  /*1a1e0*/  ELECT P6, UR62, PT ;  /* 0x00000000003e782f */ /* 0x000fe400038c0000 */
[----:B------:R-:W-:Y:S01]  /*1a1f0*/  MOV R14, UR62 ;  /* 0x0000003e000e7c02 */ /* 0x000fe20008000f00 */
[----:B0-----:R-:W-:Y:S10]  /*1a200*/  ENDCOLLECTIVE ;  /* 0x000000000000791b */ /* 0x001ff40003800000 */
.L_x_1543:
[----:B------:R-:W-:Y:S05]  /*1a210*/  BSYNC B1 ;  /* 0x0000000000017941 */ /* 0x000fea0003800000 */
.L_x_1542:
[----:B------:R-:W-:Y:S05]  /*1a220*/  BRA `(.L_x_1544) ;  /* 0xffffffd800a47947 */ /* 0x000fea000383ffff */
.L_x_1467:
[----:B0-----:R0:W1:Y:S02]  /*1a230*/  SYNCS.PHASECHK.TRANS64.TRYWAIT P1, [R3+URZ+0x22840], R2 ;  /* 0x02284002030075a7 */ /* 0x001064000802017f */
[----:B-1----:R-:W-:Y:S05]  /*1a240*/  @!P1 NANOSLEEP.SYNCS 0x989680 ;  /* 0x009896800000995d */ /* 0x002fea0003900000 */
[----:B------:R-:W1:Y:S02]  /*1a250*/  @!P1 SYNCS.PHASECHK.TRANS64 P1, [R3+URZ+0x22840], R2 ;  /* 0x02284002030095a7 */ /* 0x000e64000802007f */
[----:B-1----:R-:W-:Y:S05]  /*1a260*/  @!P1 BRA `(.L_x_1467) ;  /* 0xfffffffc00f09947 */ /* 0x002fea000383ffff */
[----:B------:R-:W-:Y:S05]  /*1a270*/  BRA `(.L_x_1545) ;  /* 0xffffffd800c47947 */ /* 0x000fea000383ffff */
.L_x_1469:
[----:B-1----:R1:W2:Y:S02]  /*1a280*/  SYNCS.PHASECHK.TRANS64.TRYWAIT P1, [R23+URZ+0x22840], R0 ;  /* 0x02284000170075a7 */ /* 0x0022a4000802017f */
[----:B--2---:R-:W-:Y:S05]  /*1a290*/  @!P1 NANOSLEEP.SYNCS 0x989680 ;  /* 0x009896800000995d */ /* 0x004fea0003900000 */
[----:B------:R-:W2:Y:S02]  /*1a2a0*/  @!P1 SYNCS.PHASECHK.TRANS64 P1, [R23+URZ+0x22840], R0 ;  /* 0x02284000170095a7 */ /* 0x000ea4000802007f */
[----:B--2---:R-:W-:Y:S05]  /*1a2b0*/  @!P1 BRA `(.L_x_1469) ;  /* 0xfffffffc00f09947 */ /* 0x004fea000383ffff */
[----:B------:R-:W-:Y:S05]  /*1a2c0*/  BRA `(.L_x_1546) ;  /* 0xffffffd800d07947 */ /* 0x000fea000383ffff */
.L_x_1471:
[----:B--2---:R2:W3:Y:S02]  /*1a2d0*/  SYNCS.PHASECHK.TRANS64.TRYWAIT P1, [R3+URZ+0x22860], R2 ;  /* 0x02286002030075a7 */ /* 0x0044e4000802017f */
[----:B---3--:R-:W-:Y:S05]  /*1a2e0*/  @!P1 NANOSLEEP.SYNCS 0x989680 ;  /* 0x009896800000995d */ /* 0x008fea0003900000 */
[----:B------:R-:W3:Y:S02]  /*1a2f0*/  @!P1 SYNCS.PHASECHK.TRANS64 P1, [R3+URZ+0x22860], R2 ;  /* 0x02286002030095a7 */ /* 0x000ee4000802007f */
[----:B---3--:R-:W-:Y:S05]  /*1a300*/  @!P1 BRA `(.L_x_1471) ;  /* 0xfffffffc00f09947 */ /* 0x008fea000383ffff */
[----:B------:R-:W-:Y:S05]  /*1a310*/  BRA `(.L_x_1547) ;  /* 0xffffffd800cc7947 */ /* 0x000fea000383ffff */
.L_x_1473:
[----:B---3--:R3:W4:Y:S02]  /*1a320*/  SYNCS.PHASECHK.TRANS64.TRYWAIT P1, [R23+URZ+0x22860], R0 ;  /* 0x02286000170075a7 */ /* 0x008724000802017f */
[----:B----4-:R-:W-:Y:S05]  /*1a330*/  @!P1 NANOSLEEP.SYNCS 0x989680 ;  /* 0x009896800000995d */ /* 0x010fea0003900000 */
[----:B------:R-:W4:Y:S02]  /*1a340*/  @!P1 SYNCS.PHASECHK.TRANS64 P1, [R23+URZ+0x22860], R0 ;  /* 0x02286000170095a7 */ /* 0x000f24000802007f */
[----:B----4-:R-:W-:Y:S05]  /*1a350*/  @!P1 BRA `(.L_x_1473) ;  /* 0xfffffffc00f09947 */ /* 0x010fea000383ffff */
[----:B------:R-:W-:Y:S05]  /*1a360*/  BRA `(.L_x_1548) ;  /* 0xffffffd800c87947 */ /* 0x000fea000383ffff */
.L_x_1475:
[----:B----4-:R4:W0:Y:S02]  /*1a370*/  SYNCS.PHASECHK.TRANS64.TRYWAIT P1, [R3+URZ+0x22880], R2 ;  /* 0x02288002030075a7 */ /* 0x010824000802017f */
[----:B0-----:R-:W-:Y:S05]  /*1a380*/  @!P1 NANOSLEEP.SYNCS 0x989680 ;  /* 0x009896800000995d */ /* 0x001fea0003900000 */
[----:B------:R-:W0:Y:S02]  /*1a390*/  @!P1 SYNCS.PHASECHK.TRANS64 P1, [R3+URZ+0x22880], R2 ;  /* 0x02288002030095a7 */ /* 0x000e24000802007f */
[----:B0-----:R-:W-:Y:S05]  /*1a3a0*/  @!P1 BRA `(.L_x_1475) ;  /* 0xfffffffc00f09947 */ /* 0x001fea000383ffff */
[----:B------:R-:W-:Y:S05]  /*1a3b0*/  BRA `(.L_x_1549) ;  /* 0xffffffd800c47947 */ /* 0x000fea000383ffff */
.L_x_1550:
        /* <DEDUP_REMOVED lines=12> */
.L_x_3194:


//--------------------- .text._ZN7cutlass13device_kernelIN5flash11enable_sm90INS1_16FlashAttnFwdSm90INS1_25CollectiveMainloopFwdSm90ILi2EN4cute5tupleIJNS5_1CILi1EEES8_S8_EEENS6_IJNS7_ILi128EEESA_NS7_ILi192EEEEEELi128ENS_12float_e4m3_tEfNS_4arch4Sm90ELb0ELb1ELb1ELb1ELb1ELb1ELb0ELb1ELb1ELb1ELb0ELb0EEENS1_21CollectiveEpilogueFwdINS6_IJSA_SA_SA_EEES9_NS_10bfloat16_tESF_Li256ELb1ELb1ELb0ELb1EEENS1_36VarlenDynamicPersistentTileSchedulerILi128ELi128ELi256ELi128ELb0ELb1ELb1ELb1ELb0ELb1EEEEEEEEEvNT_6ParamsE --------------------------
	.section	.text._ZN7cutlass13device_kernelIN5flash11enable_sm90INS1_16FlashAttnFwdSm90INS1_25CollectiveMainloopFwdSm90ILi2EN4cute5tupleIJNS5_1CILi1EEES8_S8_EEENS6_IJNS7_ILi128EEESA_NS7_ILi192EEEEEELi128ENS_12float_e4m3_tEfNS_4arch4Sm90ELb0ELb1ELb1ELb1ELb1ELb1ELb0ELb1ELb1ELb1ELb0ELb0EEENS1_21CollectiveEpilogueFwdINS6_IJSA_SA_SA_EEES9_NS_10bfloat16_tESF_Li256ELb1ELb1ELb0ELb1EEENS1_36VarlenDynamicPersistentTileSchedulerILi128ELi128ELi256ELi128ELb0ELb1ELb1ELb1ELb0ELb1EEEEEEEEEvNT_6ParamsE,"ax",@progbits
	.align	128
.text._ZN7cutlass13device_kernelIN5flash11enable_sm90INS1_16FlashAttnFwdSm90INS1_25CollectiveMainloopFwdSm90ILi2EN4cute5tupleIJNS5_1CILi1EEES8_S8_EEENS6_IJNS7_ILi128EEESA_NS7_ILi192EEEEEELi128ENS_12float_e4m3_tEfNS_4arch4Sm90ELb0ELb1ELb1ELb1ELb1ELb1ELb0ELb1ELb1ELb1ELb0ELb0EEENS1_21CollectiveEpilogueFwdINS6_IJSA_SA_SA_EEES9_NS_10bfloat16_tESF_Li256ELb1ELb1ELb0ELb1EEENS1_36VarlenDynamicPersistentTileSchedulerILi128ELi128ELi256ELi128ELb0ELb1ELb1ELb1ELb0ELb1EEEEEEEEEvNT_6ParamsE:
        .type           _ZN7cutlass13device_kernelIN5flash11enable_sm90INS1_16FlashAttnFwdSm90INS1_25CollectiveMainloopFwdSm90ILi2EN4cute5tupleIJNS5_1CILi1EEES8_S8_EEENS6_IJNS7_ILi128EEESA_NS7_ILi192EEEEEELi128ENS_12float_e4m3_tEfNS_4arch4Sm90ELb0ELb1ELb1ELb1ELb1ELb1ELb0ELb1ELb1ELb1ELb0ELb0EEENS1_21CollectiveEpilogueFwdINS6_IJSA_SA_SA_EEES9_NS_10bfloat16_tESF_Li256ELb1ELb1ELb0ELb1EEENS1_36VarlenDynamicPersistentTileSchedulerILi128ELi128ELi256ELi128ELb0ELb1ELb1ELb1ELb0ELb1EEEEEEEEEvNT_6ParamsE,@function
        .size           _ZN7cutlass13device_kernelIN5flash11enable_sm90INS1_16FlashAttnFwdSm90INS1_25CollectiveMainloopFwdSm90ILi2EN4cute5tupleIJNS5_1CILi1EEES8_S8_EEENS6_IJNS7_ILi128EEESA_NS7_ILi192EEEEEELi128ENS_12float_e4m3_tEfNS_4arch4Sm90ELb0ELb1ELb1ELb1ELb1ELb1ELb0ELb1ELb1ELb1ELb0ELb0EEENS1_21CollectiveEpilogueFwdINS6_IJSA_SA_SA_EEES9_NS_10bfloat16_tESF_Li256ELb1ELb1ELb0ELb1EEENS1_36VarlenDynamicPersistentTileSchedulerILi128ELi128ELi256ELi128ELb0ELb1ELb1ELb1ELb0ELb1EEEEEEEEEvNT_6ParamsE,(.L_x_3195 - _ZN7cutlass13device_kernelIN5flash11enable_sm90INS1_16FlashAttnFwdSm90INS1_25CollectiveMainloopFwdSm90ILi2EN4cute5tupleIJNS5_1CILi1EEES8_S8_EEENS6_IJNS7_ILi128EEESA_NS7_ILi192EEEEEELi128ENS_12float_e4m3_tEfNS_4arch4Sm90ELb0ELb1ELb1ELb1ELb1ELb1ELb0ELb1ELb1ELb1ELb0ELb0EEENS1_21CollectiveEpilogueFwdINS6_IJSA_SA_SA_EEES9_NS_10bfloat16_tESF_Li256ELb1ELb1ELb0ELb1EEENS1_36VarlenDynamicPersistentTileSchedulerILi128ELi128ELi256ELi128ELb0ELb1ELb1ELb1ELb0ELb1EEEEEEEEEvNT_6ParamsE)
        .other          _ZN7cutlass13device_kernelIN5flash11enable_sm90INS1_16FlashAttnFwdSm90INS1_25CollectiveMainloopFwdSm90ILi2EN4cute5tupleIJNS5_1CILi1EEES8_S8_EEENS6_IJNS7_ILi128EEESA_NS7_ILi192EEEEEELi128ENS_12float_e4m3_tEfNS_4arch4Sm90ELb0ELb1ELb1ELb1ELb1ELb1ELb0ELb1ELb1ELb1ELb0ELb0EEENS1_21CollectiveEpilogueFwdINS6_IJSA_SA_SA_EEES9_NS_10bfloat16_tESF_Li256ELb1ELb1ELb0ELb1EEENS1_36VarlenDynamicPersistentTileSchedulerILi128ELi128ELi256ELi128ELb0ELb1ELb1ELb1ELb0ELb1EEEEEEEEEvNT_6ParamsE,@"STO_CUDA_ENTRY STV_DEFAULT"
_ZN7cutlass13device_kernelIN5flash11enable_sm90INS1_16FlashAttnFwdSm90INS1_25CollectiveMainloopFwdSm90ILi2EN4cute5tupleIJNS5_1CILi1EEES8_S8_EEENS6_IJNS7_ILi128EEESA_NS7_ILi192EEEEEELi128ENS_12float_e4m3_tEfNS_4arch4Sm90ELb0ELb1ELb1ELb1ELb1ELb1ELb0ELb1ELb1ELb1ELb0ELb0EEENS1_21CollectiveEpilogueFwdINS6_IJSA_SA_SA_EEES9_NS_10bfloat16_tESF_Li256ELb1ELb1ELb0ELb1EEENS1_36VarlenDynamicPersistentTileSchedulerILi128ELi128ELi256ELi128ELb0ELb1ELb1ELb1ELb0ELb1EEEEEEEEEvNT_6ParamsE:
        /* <DEDUP_REMOVED lines=18> */
.L_x_1552:
[----:B------:R-:W-:Y:S05]  /*0120*/  BSYNC B0 ;  /* 0x0000000000007941 */ /* 0x000fea0003800000 */
.L_x_1551:
        /* <DEDUP_REMOVED lines=41> */
.L_x_1553:
        /* <DEDUP_REMOVED lines=22> */
.L_x_1554:
        /* <DEDUP_REMOVED lines=18> */
.L_x_1555:
        /* <DEDUP_REMOVED lines=22> */
.L_x_1556:
        /* <DEDUP_REMOVED lines=23> */
.L_x_1557:
        /* <DEDUP_REMOVED lines=8> */
.L_x_1560:
        /* <DEDUP_REMOVED lines=8> */
[----:B-1----:R-:W-:-:S06]  /*0a10*/  ULEA UR4, UR40, UR4, 0x18 ;  /* 0x0000000428047291 */ /* 0x002fcc000f8ec03f */
[----:B------:R-:W-:Y:S01]  /*0a20*/  IMAD.U32 R16, RZ, RZ, UR4 ;  /* 0x00000004ff107e24 */ /* 0x000fe2000f8e00ff */
[----:B0-----:R-:W-:Y:S01]  /*0a30*/  SHF.R.U32.HI R0, RZ, 0x7, R0 ;  /* 0x00000007ff007819 */ /* 0x001fe20000011600 */
[----:B------:R-:W-:-:S03]  /*0a40*/  ULDC UR4, c[0x0][0xc3c] ;  /* 0x00030f0000047ab9 */ /* 0x000fc60000000800 */
[----:B------:R-:W-:-:S13]  /*0a50*/  ISETP.NE.AND P0, PT, R0, 0x1, PT ;  /* 0x000000010000780c */ /* 0x000fda0003f05270 */
[----:B------:R-:W-:Y:S08]  /*0a60*/  @!P0 BAR.ARV 0x9, 0x100 ;  /* 0x0244000000008b1d */ /* 0x000ff00000002000 */
[----:B------:R-:W-:Y:S06]  /*0a70*/  BAR.SYNC.DEFER_BLOCKING 0x5, 0x180 ;  /* 0x0146000000007b1d */ /* 0x000fec0000010000 */
[----:B------:R-:W0:Y:S02]  /*0a80*/  LDS.128 R20, [R16+0x228d0] ;  /* 0x0228d00010147984 */ /* 0x000e240000000c00 */
[----:B------:R-:W-:Y:S06]  /*0a90*/  BAR.ARV 0x4, 0x180 ;  /* 0x0106000000007b1d */ /* 0x000fec0000002000 */
[----:B0-----:R-:W-:-:S13]  /*0aa0*/  ISETP.GE.AND P0, PT, R23, UR4, PT ;  /* 0x0000000417007c0c */ /* 0x001fda000bf06270 */
[----:B------:R-:W-:Y:S05]  /*0ab0*/  @P0 BRA `(.L_x_1561) ;  /* 0x0000028800b40947 */ /* 0x000fea0003800000 */
[----:B------:R-:W0:Y:S01]  /*0ac0*/  S2R R0, SR_TID.X ;  /* 0x0000000000007919 */ /* 0x000e220000002100 */
[----:B------:R-:W-:Y:S01]  /*0ad0*/  R2UR UR42, R16 ;  /* 0x00000000102a72ca */ /* 0x000fe200000e0000 */
[----:B------:R-:W-:Y:S01]  /*0ae0*/  IMAD.MOV.U32 R206, RZ, RZ, 0x20 ;  /* 0x00000020ffce7424 */ /* 0x000fe200078e00ff */
[----:B------:R-:W-:Y:S01]  /*0af0*/  CS2R R168, SRZ ;  /* 0x0000000000a87805 */ /* 0x000fe2000001ff00 */
[----:B------:R-:W-:Y:S01]  /*0b00*/  IMAD.MOV.U32 R17, RZ, RZ, RZ ;  /* 0x000000ffff117224 */ /* 0x000fe200078e00ff */
[----:B------:R-:W-:Y:S01]  /*0b10*/  ULOP3.LUT UR41, UR36, 0x1, URZ, 0xfc, !UPT ;  /* 0x0000000124297892 */ /* 0x000fe2000f8efc3f */
[----:B------:R-:W-:Y:S01]  /*0b20*/  IMAD.MOV.U32 R173, RZ, RZ, RZ ;  /* 0x000000ffffad7224 */ /* 0x000fe200078e00ff */
[----:B------:R-:W-:-:S07]  /*0b30*/  UMOV UR37, URZ ;  /* 0x0000003f00257c82 */ /* 0x000fce0008000000 */
[----:B------:R-:W-:Y:S01]  /*0b40*/  UIADD3 UR42, UR42, 0x10400, URZ ;  /* 0x000104002a2a7890 */ /* 0x000fe2000fffe03f */
[----:B0-----:R-:W-:-:S05]  /*0b50*/  VIADD R223, R0, 0xffffff80 ;  /* 0xffffff8000df7836 */ /* 0x001fca0000000000 */
[----:B------:R-:W-:Y:S02]  /*0b60*/  SHF.R.S32.HI R0, RZ, 0x1f, R223 ;  /* 0x0000001fff007819 */ /* 0x000fe400000114df */
[-C--:B------:R-:W-:Y:S02]  /*0b70*/  LEA.HI R5, R223, R223.reuse, RZ, 0x1 ;  /* 0x000000dfdf057211 */ /* 0x080fe400078f08ff */
[CC--:B------:R-:W-:Y:S02]  /*0b80*/  LEA.HI R6, R0.reuse, R223.reuse, RZ, 0x4 ;  /* 0x000000df00067211 */ /* 0x0c0fe400078f20ff */
[CC--:B------:R-:W-:Y:S02]  /*0b90*/  LEA.HI R3, R0.reuse, R223.reuse, RZ, 0x5 ;  /* 0x000000df00037211 */ /* 0x0c0fe400078f28ff */
[----:B------:R-:W-:Y:S02]  /*0ba0*/  SHF.R.S32.HI R201, RZ, 0x4, R6 ;  /* 0x00000004ffc97819 */ /* 0x000fe40000011406 */
[----:B------:R-:W-:Y:S01]  /*0bb0*/  LEA.HI R2, R0, R223, RZ, 0x2 ;  /* 0x000000df00027211 */ /* 0x000fe200078f10ff */
[----:B------:R-:W-:Y:S01]  /*0bc0*/  IMAD.SHL.U32 R7, R3, 0x20, RZ ;  /* 0x0000002003077824 */ /* 0x000fe200078e00ff */
[----:B------:R-:W-:-:S02]  /*0bd0*/  LOP3.LUT R8, R6, 0x3fffff0, RZ, 0xc0, !PT ;  /* 0x03fffff006087812 */ /* 0x000fc400078ec0ff */
[----:B------:R-:W-:Y:S02]  /*0be0*/  LEA.HI R6, R6, R201, RZ, 0x1 ;  /* 0x000000c906067211 */ /* 0x000fe400078f08ff */
[----:B------:R-:W-:Y:S01]  /*0bf0*/  SHF.R.S32.HI R3, RZ, 0x2, R2 ;  /* 0x00000002ff037819 */ /* 0x000fe20000011402 */
[----:B------:R-:W-:Y:S01]  /*0c00*/  IMAD.IADD R8, R223, 0x1, -R8 ;  /* 0x00000001df087824 */ /* 0x000fe200078e0a08 */
[----:B------:R-:W-:Y:S02]  /*0c10*/  SHF.R.S32.HI R4, RZ, 0x1f, R2 ;  /* 0x0000001fff047819 */ /* 0x000fe40000011402 */
[----:B------:R-:W-:Y:S02]  /*0c20*/  LOP3.LUT R7, R7, 0xfffffc00, RZ, 0xc0, !PT ;  /* 0xfffffc0007077812 */ /* 0x000fe400078ec0ff */
[----:B------:R-:W-:Y:S02]  /*0c30*/  LOP3.LUT R6, R6, 0x1ffffffe, RZ, 0xc0, !PT ;  /* 0x1ffffffe06067812 */ /* 0x000fe400078ec0ff */
[----:B------:R-:W-:Y:S01]  /*0c40*/  LEA.HI R4, R4, R3, RZ, 0x2 ;  /* 0x0000000304047211 */ /* 0x000fe200078f10ff */
[----:B------:R-:W-:Y:S01]  /*0c50*/  IMAD R7, R8, 0x40, R7 ;  /* 0x0000004008077824 */ /* 0x000fe200078e0207 */
[----:B------:R-:W-:Y:S01]  /*0c60*/  LOP3.LUT R208, R5, 0xfffffffe, RZ, 0xc0, !PT ;  /* 0xfffffffe05d07812 */ /* 0x000fe200078ec0ff */
[----:B------:R-:W-:Y:S01]  /*0c70*/  IMAD.IADD R6, R201, 0x1, -R6 ;  /* 0x00000001c9067824 */ /* 0x000fe200078e0a06 */
[----:B------:R-:W-:-:S02]  /*0c80*/  LOP3.LUT R4, R4, 0xfffffffc, RZ, 0xc0, !PT ;  /* 0xfffffffc04047812 */ /* 0x000fc400078ec0ff */
[----:B------:R-:W-:Y:S01]  /*0c90*/  LOP3.LUT R2, R2, 0xfffffffc, RZ, 0xc0, !PT ;  /* 0xfffffffc02027812 */ /* 0x000fe200078ec0ff */
[----:B------:R-:W-:Y:S01]  /*0ca0*/  IMAD.IADD R208, R223, 0x1, -R208 ;  /* 0x00000001dfd07824 */ /* 0x000fe200078e0ad0 */
[----:B------:R-:W-:Y:S01]  /*0cb0*/  SHF.R.S32.HI R176, RZ, 0x1, R5 ;  /* 0x00000001ffb07819 */ /* 0x000fe20000011405 */
[----:B------:R-:W-:Y:S01]  /*0cc0*/  IMAD R220, R6, 0x8, R7 ;  /* 0x0000000806dc7824 */ /* 0x000fe200078e0207 */
[----:B------:R-:W-:Y:S01]  /*0cd0*/  SHF.R.S32.HI R7, RZ, 0x1f, R5 ;  /* 0x0000001fff077819 */ /* 0x000fe20000011405 */
[----:B------:R-:W-:Y:S01]  /*0ce0*/  IMAD.IADD R4, R3, 0x1, -R4 ;  /* 0x0000000103047824 */ /* 0x000fe200078e0a04 */
[----:B------:R-:W-:Y:S01]  /*0cf0*/  LEA.HI R3, R0, R223, RZ, 0x7 ;  /* 0x000000df00037211 */ /* 0x000fe200078f38ff */
[----:B------:R-:W-:Y:S01]  /*0d00*/  IMAD.IADD R6, R223, 0x1, -R2 ;  /* 0x00000001df067824 */ /* 0x000fe200078e0a02 */
[----:B------:R-:W-:Y:S01]  /*0d10*/  LEA.HI R7, R7, R176, RZ, 0x3 ;  /* 0x000000b007077211 */ /* 0x000fe200078f18ff */
[C---:B------:R-:W-:Y:S01]  /*0d20*/  IMAD.SHL.U32 R174, R208.reuse, 0x8, RZ ;  /* 0x00000008d0ae7824 */ /* 0x040fe200078e00ff */
[----:B------:R-:W-:Y:S01]  /*0d30*/  LOP3.LUT R2, R3, 0xffffff80, RZ, 0xc0, !PT ;  /* 0xffffff8003027812 */ /* 0x000fe200078ec0ff */
[----:B------:R-:W-:Y:S01]  /*0d40*/  IMAD.SHL.U32 R18, R208, 0x10, RZ ;  /* 0x00000010d0127824 */ /* 0x000fe200078e00ff */
[----:B------:R-:W-:Y:S01]  /*0d50*/  LEA.HI R8, R6, R6, RZ, 0x1 ;  /* 0x0000000606087211 */ /* 0x000fe200078f08ff */
[C---:B------:R-:W-:Y:S01]  /*0d60*/  VIADD R191, R174.reuse, 0x40 ;  /* 0x00000040aebf7836 */ /* 0x040fe20000000000 */
[----:B------:R-:W-:Y:S01]  /*0d70*/  IADD3 R189, R174, 0x20, RZ ;  /* 0x00000020aebd7810 */ /* 0x000fe20007ffe0ff */
[----:B------:R-:W-:Y:S01]  /*0d80*/  IMAD.IADD R209, R223, 0x1, -R2 ;  /* 0x00000001dfd17824 */ /* 0x000fe200078e0a02 */
[----:B------:R-:W-:Y:S01]  /*0d90*/  LOP3.LUT R9, R8, 0x1ffffffe, RZ, 0xc0, !PT ;  /* 0x1ffffffe08097812 */ /* 0x000fe200078ec0ff */
[----:B------:R-:W-:Y:S01]  /*0da0*/  IMAD.SHL.U32 R181, R4, 0x80, RZ ;  /* 0x0000008004b57824 */ /* 0x000fe200078e00ff */
[----:B------:R-:W-:Y:S01]  /*0db0*/  LOP3.LUT R7, R7, 0xfffffff8, RZ, 0xc0, !PT ;  /* 0xfffffff807077812 */ /* 0x000fe200078ec0ff */
[----:B------:R-:W-:Y:S01]  /*0dc0*/  IMAD.IADD R10, R174, 0x1, R189 ;  /* 0x00000001ae0a7824 */ /* 0x000fe200078e02bd */
[----:B------:R-:W-:Y:S01]  /*0dd0*/  LEA.HI R5, R5, R176, RZ, 0x1 ;  /* 0x000000b005057211 */ /* 0x000fe200078f08ff */
[----:B------:R-:W-:Y:S01]  /*0de0*/  IMAD.IADD R194, R6, 0x1, -R9 ;  /* 0x0000000106c27824 */ /* 0x000fe200078e0a09 */
[----:B------:R-:W-:Y:S01]  /*0df0*/  SHF.R.S32.HI R6, RZ, 0x1f, R209 ;  /* 0x0000001fff067819 */ /* 0x000fe200000114d1 */
[----:B------:R-:W-:Y:S01]  /*0e00*/  IMAD.IADD R187, R176, 0x1, -R7 ;  /* 0x00000001b0bb7824 */ /* 0x000fe200078e0a07 */
[----:B------:R-:W-:Y:S01]  /*0e10*/  SHF.R.S32.HI R11, RZ, 0x1f, R10 ;  /* 0x0000001fff0b7819 */ /* 0x000fe2000001140a */
[----:B------:R-:W-:Y:S01]  /*0e20*/  VIADD R185, R18, 0x80 ;  /* 0x0000008012b97836 */ /* 0x000fe20000000000 */
[----:B------:R-:W-:Y:S01]  /*0e30*/  LEA.HI R8, R6, R209, RZ, 0x2 ;  /* 0x000000d106087211 */ /* 0x000fe200078f10ff */
[----:B------:R-:W-:Y:S01]  /*0e40*/  IMAD.SHL.U32 R2, R187, 0x80, RZ ;  /* 0x00000080bb027824 */ /* 0x000fe200078e00ff */
[CC--:B------:R-:W-:Y:S01]  /*0e50*/  LEA.HI R12, R11.reuse, R10.reuse, RZ, 0x4 ;  /* 0x0000000a0b0c7211 */ /* 0x0c0fe200078f20ff */
[----:B------:R-:W-:Y:S01]  /*0e60*/  VIADD R186, R18, 0xa0 ;  /* 0x000000a012ba7836 */ /* 0x000fe20000000000 */
[----:B------:R-:W-:Y:S01]  /*0e70*/  LEA.HI R13, R11, R10, RZ, 0x6 ;  /* 0x0000000a0b0d7211 */ /* 0x000fe200078f30ff */
[C---:B------:R-:W-:Y:S01]  /*0e80*/  IMAD.IADD R11, R174.reuse, 0x1, R191 ;  /* 0x00000001ae0b7824 */ /* 0x040fe200078e02bf */
[--C-:B------:R-:W-:Y:S01]  /*0e90*/  SHF.R.S32.HI R9, RZ, 0x2, R8.reuse ;  /* 0x00000002ff097819 */ /* 0x100fe20000011408 */
[----:B------:R-:W-:Y:S01]  /*0ea0*/  VIADD R190, R174, 0x10 ;  /* 0x00000010aebe7836 */ /* 0x000fe20000000000 */
[----:B------:R-:W-:Y:S01]  /*0eb0*/  SHF.R.S32.HI R10, RZ, 0x1f, R8 ;  /* 0x0000001fff0a7819 */ /* 0x000fe20000011408 */
[----:B------:R-:W-:Y:S01]  /*0ec0*/  IMAD.SHL.U32 R13, R13, 0x80, RZ ;  /* 0x000000800d0d7824 */ /* 0x000fe200078e00ff */
[----:B------:R-:W-:Y:S01]  /*0ed0*/  LOP3.LUT R7, R2, 0x380, RZ, 0xc0, !PT ;  /* 0x0000038002077812 */ /* 0x000fe200078ec0ff */
[----:B------:R-:W-:Y:S01]  /*0ee0*/  VIADD R192, R174, 0x30 ;  /* 0x00000030aec07836 */ /* 0x000fe20000000000 */
[----:B------:R-:W-:Y:S01]  /*0ef0*/  LEA.HI R10, R10, R9, RZ, 0x3 ;  /* 0x000000090a0a7211 */ /* 0x000fe200078f18ff */
[----:B------:R-:W-:Y:S01]  /*0f00*/  VIADD R193, R174, 0x50 ;  /* 0x00000050aec17836 */ /* 0x000fe20000000000 */
[----:B------:R-:W-:-:S02]  /*0f10*/  SHF.R.S32.HI R218, RZ, 0x7, R3 ;  /* 0x00000007ffda7819 */ /* 0x000fc40000011403 */
[----:B------:R-:W-:Y:S02]  /*0f20*/  LOP3.LUT R5, R5, 0x3fffffe, RZ, 0xc0, !PT ;  /* 0x03fffffe05057812 */ /* 0x000fe400078ec0ff */
[----:B------:R-:W-:Y:S02]  /*0f30*/  LOP3.LUT R10, R10, 0xfffffff8, RZ, 0xc0, !PT ;  /* 0xfffffff80a0a7812 */ /* 0x000fe400078ec0ff */
[----:B------:R-:W-:Y:S01]  /*0f40*/  SHF.R.U32.HI R2, RZ, 0x3, R7 ;  /* 0x00000003ff027819 */ /* 0x000fe20000011607 */
[----:B------:R-:W-:Y:S01]  /*0f50*/  IMAD.IADD R5, R176, 0x1, -R5 ;  /* 0x00000001b0057824 */ /* 0x000fe200078e0a05 */
[----:B------:R-:W-:Y:S01]  /*0f60*/  LOP3.LUT R7, R7, 0x10, R18, 0xf8, !PT ;  /* 0x0000001007077812 */ /* 0x000fe200078ef812 */
[----:B------:R-:W-:Y:S01]  /*0f70*/  IMAD.IADD R9, R9, 0x1, -R10 ;  /* 0x0000000109097824 */ /* 0x000fe200078e0a0a */
[----:B------:R-:W-:Y:S01]  /*0f80*/  LEA.HI R6, R6, R209, RZ, 0x5 ;  /* 0x000000d106067211 */ /* 0x000fe200078f28ff */
[----:B------:R-:W-:Y:S01]  /*0f90*/  IMAD R5, R201, 0x8, R5 ;  /* 0x00000008c9057824 */ /* 0x000fe200078e0205 */
[----:B------:R-:W-:-:S02]  /*0fa0*/  LEA.HI R3, R3, R218, RZ, 0x1 ;  /* 0x000000da03037211 */ /* 0x000fc400078f08ff */
[----:B------:R-:W-:Y:S01]  /*0fb0*/  SHF.R.S32.HI R14, RZ, 0x1f, R11 ;  /* 0x0000001fff0e7819 */ /* 0x000fe2000001140b */
[----:B------:R-:W-:Y:S01]  /*0fc0*/  IMAD.SHL.U32 R183, R5, 0x40, RZ ;  /* 0x0000004005b77824 */ /* 0x000fe200078e00ff */
[----:B------:R-:W-:Y:S02]  /*0fd0*/  LOP3.LUT R2, R7, R2, RZ, 0x3c, !PT ;  /* 0x0000000207027212 */ /* 0x000fe400078e3cff */
[----:B------:R-:W-:Y:S02]  /*0fe0*/  SHF.R.S32.HI R6, RZ, 0x5, R6 ;  /* 0x00000005ff067819 */ /* 0x000fe40000011406 */
[----:B------:R-:W-:Y:S01]  /*0ff0*/  LOP3.LUT R3, R3, 0x3fffffe, RZ, 0xc0, !PT ;  /* 0x03fffffe03037812 */ /* 0x000fe200078ec0ff */
[----:B------:R-:W-:Y:S01]  /*1000*/  IMAD R201, R201, 0x400, R2 ;  /* 0x00000400c9c97824 */ /* 0x000fe200078e0202 */
[----:B------:R-:W-:Y:S02]  /*1010*/  LEA.HI R0, R0, R223, RZ, 0x3 ;  /* 0x000000df00007211 */ /* 0x000fe400078f18ff */
[----:B------:R-:W-:Y:S01]  /*1020*/  LOP3.LUT R181, R181, 0x180, RZ, 0xc0, !PT ;  /* 0x00000180b5b57812 */ /* 0x000fe200078ec0ff */
[----:B------:R-:W-:Y:S01]  /*1030*/  IMAD.IADD R3, R218, 0x1, -R3 ;  /* 0x00000001da037824 */ /* 0x000fe200078e0a03 */
[----:B------:R-:W-:-:S02]  /*1040*/  LEA.HI R180, R14, R11, RZ, 0x4 ;  /* 0x0000000b0eb47211 */ /* 0x000fc400078f20ff */
[----:B------:R-:W-:Y:S02]  /*1050*/  LEA R6, R6, R9, 0x4 ;  /* 0x0000000906067211 */ /* 0x000fe400078e20ff */
[----:B------:R-:W-:Y:S02]  /*1060*/  LEA.HI R11, R14, R11, RZ, 0x6 ;  /* 0x0000000b0e0b7211 */ /* 0x000fe400078f30ff */
[----:B------:R-:W-:Y:S01]  /*1070*/  LOP3.LUT R2, R0, 0xfffffff8, RZ, 0xc0, !PT ;  /* 0xfffffff800027812 */ /* 0x000fe200078ec0ff */
[----:B------:R-:W-:Y:S01]  /*1080*/  IMAD R219, R3, 0x40, R6 ;  /* 0x0000004003db7824 */ /* 0x000fe200078e0206 */
[----:B------:R-:W-:Y:S01]  /*1090*/  LOP3.LUT R5, R181, 0x30, R12, 0xf8, !PT ;  /* 0x00000030b5057812 */ /* 0x000fe200078ef80c */
[----:B------:R-:W-:Y:S01]  /*10a0*/  IMAD.SHL.U32 R11, R11, 0x80, RZ ;  /* 0x000000800b0b7824 */ /* 0x000fe200078e00ff */
[----:B------:R-:W-:Y:S01]  /*10b0*/  SHF.R.U32.HI R182, RZ, 0x3, R181 ;  /* 0x00000003ffb67819 */ /* 0x000fe200000116b5 */
[----:B------:R-:W-:Y:S01]  /*10c0*/  IMAD.IADD R203, R223, 0x1, -R2 ;  /* 0x00000001dfcb7824 */ /* 0x000fe200078e0a02 */
[----:B------:R-:W-:-:S02]  /*10d0*/  LOP3.LUT P0, RZ, R4, 0x2, RZ, 0xc0, !PT ;  /* 0x0000000204ff7812 */ /* 0x000fc4000780c0ff */
[----:B------:R-:W-:Y:S01]  /*10e0*/  LOP3.LUT R7, R181, 0x30, R180, 0xf8, !PT ;  /* 0x00000030b5077812 */ /* 0x000fe200078ef8b4 */
[----:B------:R-:W-:Y:S01]  /*10f0*/  IMAD.SHL.U32 R197, R203, 0x8, RZ ;  /* 0x00000008cbc57824 */ /* 0x000fe200078e00ff */
[----:B------:R-:W-:Y:S02]  /*1100*/  LOP3.LUT R3, R181, 0x10, R18, 0xf8, !PT ;  /* 0x00000010b5037812 */ /* 0x000fe400078ef812 */
[----:B------:R-:W-:Y:S01]  /*1110*/  LOP3.LUT R4, R13, 0xffffe000, RZ, 0xc0, !PT ;  /* 0xffffe0000d047812 */ /* 0x000fe200078ec0ff */
[----:B------:R-:W-:Y:S01]  /*1120*/  VIADD R202, R197, 0x40 ;  /* 0x00000040c5ca7836 */ /* 0x000fe20000000000 */
[-C--:B------:R-:W-:Y:S02]  /*1130*/  LOP3.LUT R5, R5, R182.reuse, RZ, 0x3c, !PT ;  /* 0x000000b605057212 */ /* 0x080fe400078e3cff */
[----:B------:R-:W-:Y:S02]  /*1140*/  SHF.R.S32.HI R207, RZ, 0x3, R0 ;  /* 0x00000003ffcf7819 */ /* 0x000fe40000011400 */
[----:B------:R-:W-:-:S02]  /*1150*/  LOP3.LUT R9, R7, R182, RZ, 0x3c, !PT ;  /* 0x000000b607097212 */ /* 0x000fc400078e3cff */
[----:B------:R-:W-:Y:S02]  /*1160*/  LOP3.LUT R0, R3, R182, RZ, 0x3c, !PT ;  /* 0x000000b603007212 */ /* 0x000fe400078e3cff */
[----:B------:R-:W-:Y:S02]  /*1170*/  LOP3.LUT R10, R11, 0xffffe000, RZ, 0xc0, !PT ;  /* 0xffffe0000b0a7812 */ /* 0x000fe400078ec0ff */
[-C--:B------:R-:W-:Y:S01]  /*1180*/  IADD3 R7, R5, R183.reuse, R4 ;  /* 0x000000b705077210 */ /* 0x080fe20007ffe004 */
[----:B------:R-:W-:Y:S01]  /*1190*/  IMAD.IADD R199, R183, 0x1, R0 ;  /* 0x00000001b7c77824 */ /* 0x000fe200078e0200 */
[----:B------:R-:W-:Y:S02]  /*11a0*/  LOP3.LUT R5, R181, 0x30, R18, 0xf8, !PT ;  /* 0x00000030b5057812 */ /* 0x000fe400078ef812 */
[----:B------:R-:W-:Y:S01]  /*11b0*/  SEL R206, R206, 0xffffffe0, !P0 ;  /* 0xffffffe0cece7807 */ /* 0x000fe20004000000 */
[----:B------:R-:W-:Y:S01]  /*11c0*/  IMAD.IADD R216, R16, 0x1, R7 ;  /* 0x0000000110d87824 */ /* 0x000fe200078e0207 */
[----:B------:R-:W-:-:S02]  /*11d0*/  IADD3 R9, R9, R183, R10 ;  /* 0x000000b709097210 */ /* 0x000fc40007ffe00a */
[----:B------:R-:W-:Y:S01]  /*11e0*/  LOP3.LUT R172, R8, 0x7ffffffc, RZ, 0xc0, !PT ;  /* 0x7ffffffc08ac7812 */ /* 0x000fe200078ec0ff */
[----:B------:R-:W-:Y:S01]  /*11f0*/  IMAD.IADD R200, R206, 0x1, R199 ;  /* 0x00000001cec87824 */ /* 0x000fe200078e02c7 */
[----:B------:R-:W-:Y:S01]  /*1200*/  IADD3 R177, R18, 0x60, RZ ;  /* 0x0000006012b17810 */ /* 0x000fe20007ffe0ff */
[----:B------:R-:W-:Y:S01]  /*1210*/  IMAD.IADD R215, R16, 0x1, R9 ;  /* 0x0000000110d77824 */ /* 0x000fe200078e0209 */
[----:B------:R-:W-:Y:S01]  /*1220*/  LOP3.LUT R5, R5, R182, RZ, 0x3c, !PT ;  /* 0x000000b605057212 */ /* 0x000fe200078e3cff */
[----:B------:R-:W-:Y:S01]  /*1230*/  IMAD.IADD R172, R209, 0x1, -R172 ;  /* 0x00000001d1ac7824 */ /* 0x000fe200078e0aac */
[----:B------:R-:W-:Y:S02]  /*1240*/  SHF.R.S32.HI R188, RZ, 0x1f, R177 ;  /* 0x0000001fffbc7819 */ /* 0x000fe400000114b1 */
[----:B------:R-:W-:Y:S02]  /*1250*/  SHF.R.S32.HI R196, RZ, 0x1f, R185 ;  /* 0x0000001fffc47819 */ /* 0x000fe400000114b9 */
[----:B------:R-:W-:-:S02]  /*1260*/  SHF.R.S32.HI R195, RZ, 0x1f, R186 ;  /* 0x0000001fffc37819 */ /* 0x000fc400000114ba */
[----:B------:R-:W-:Y:S02]  /*1270*/  SHF.R.S32.HI R222, RZ, 0x1f, R197 ;  /* 0x0000001fffde7819 */ /* 0x000fe400000114c5 */
[----:B------:R-:W-:Y:S02]  /*1280*/  SHF.R.S32.HI R214, RZ, 0x1f, R190 ;  /* 0x0000001fffd67819 */ /* 0x000fe400000114be */
[----:B------:R-:W-:Y:S02]  /*1290*/  SHF.R.S32.HI R213, RZ, 0x1f, R189 ;  /* 0x0000001fffd57819 */ /* 0x000fe400000114bd */
[----:B------:R-:W-:Y:S02]  /*12a0*/  SHF.R.S32.HI R212, RZ, 0x1f, R192 ;  /* 0x0000001fffd47819 */ /* 0x000fe400000114c0 */
[----:B------:R-:W-:Y:S02]  /*12b0*/  SHF.R.S32.HI R211, RZ, 0x1f, R191 ;  /* 0x0000001fffd37819 */ /* 0x000fe400000114bf */
[----:B------:R-:W-:-:S02]  /*12c0*/  SHF.R.S32.HI R210, RZ, 0x1f, R193 ;  /* 0x0000001fffd27819 */ /* 0x000fc400000114c1 */
[----:B------:R-:W-:Y:S02]  /*12d0*/  SHF.R.S32.HI R221, RZ, 0x1f, R202 ;  /* 0x0000001fffdd7819 */ /* 0x000fe400000114ca */
[----:B------:R-:W-:Y:S02]  /*12e0*/  SHF.R.S32.HI R179, RZ, 0x4, R12 ;  /* 0x00000004ffb37819 */ /* 0x000fe4000001140c */
[----:B------:R-:W-:Y:S02]  /*12f0*/  SHF.R.S32.HI R180, RZ, 0x4, R180 ;  /* 0x00000004ffb47819 */ /* 0x000fe400000114b4 */
[----:B------:R-:W-:Y:S02]  /*1300*/  IADD3 R217, R16, R183, R5 ;  /* 0x000000b710d97210 */ /* 0x000fe40007ffe005 */
[----:B------:R-:W-:Y:S02]  /*1310*/  IADD3 R206, R206, UR42, R199 ;  /* 0x0000002acece7c10 */ /* 0x000fe4000fffe0c7 */
[----:B------:R-:W-:-:S07]  /*1320*/  LEA R194, R194, R219, 0x3 ;  /* 0x000000dbc2c27211 */ /* 0x000fce00078e18ff */
.L_x_1791:
[----:B------:R-:W-:Y:S05]  /*1330*/  YIELD ;  /* 0x0000000000007946 */ /* 0x000fea0003800000 */
[----:B------:R-:W-:Y:S01]  /*1340*/  ULDC.64 UR4, c[0x0][0xa28] ;  /* 0x00028a0000047ab9 */ /* 0x000fe20000000a00 */
[----:B0-----:R-:W0:Y:S01]  /*1350*/  LDC.64 R4, c[0x0][0xa08] ;  /* 0x00028200ff047b82 */ /* 0x001e220000000a00 */
[----:B------:R-:W-:Y:S01]  /*1360*/  ISETP.NE.U32.AND P1, PT, RZ, UR4, PT ;  /* 0x00000004ff007c0c */ /* 0x000fe2000bf25070 */
[----:B------:R-:W-:Y:S02]  /*1370*/  IMAD.MOV.U32 R29, RZ, RZ, RZ ;  /* 0x000000ffff1d7224 */ /* 0x000fe400078e00ff */
[----:B------:R-:W-:Y:S01]  /*1380*/  IMAD.MOV.U32 R11, RZ, RZ, RZ ;  /* 0x000000ffff0b7224 */ /* 0x000fe200078e00ff */
[----:B------:R-:W-:Y:S01]  /*1390*/  ISETP.NE.AND.EX P1, PT, RZ, UR5, PT, P1 ;  /* 0x00000005ff007c0c */ /* 0x000fe2000bf25310 */
[----:B------:R-:W-:-:S02]  /*13a0*/  ULDC.64 UR4, c[0x0][0xa18] ;  /* 0x0002860000047ab9 */ /* 0x000fc40000000a00 */
[----:B------:R-:W-:-:S04]  /*13b0*/  ISETP.NE.U32.AND P2, PT, RZ, UR4, PT ;  /* 0x00000004ff007c0c */ /* 0x000fc8000bf45070 */
[----:B------:R-:W-:Y:S01]  /*13c0*/  ISETP.NE.AND.EX P2, PT, RZ, UR5, PT, P2 ;  /* 0x00000005ff007c0c */ /* 0x000fe2000bf45320 */
[----:B------:R-:W-:Y:S02]  /*13d0*/  ULDC.64 UR4, c[0x0][0xa08] ;  /* 0x0002820000047ab9 */ /* 0x000fe40000000a00 */
[----:B------:R-:W-:-:S03]  /*13e0*/  ISETP.NE.U32.AND P0, PT, RZ, UR4, PT ;  /* 0x00000004ff007c0c */ /* 0x000fc6000bf05070 */
[----:B-1----:R-:W1:Y:S01]  /*13f0*/  @P1 LDC.64 R2, c[0x0][0xa28] ;  /* 0x00028a00ff021b82 */ /* 0x002e620000000a00 */
[----:B------:R-:W-:Y:S01]  /*1400*/  ISETP.NE.AND.EX P0, PT, RZ, UR5, PT, P0 ;  /* 0x00000005ff007c0c */ /* 0x000fe2000bf05300 */
[----:B0-----:R-:W-:-:S06]  /*1410*/  IMAD.WIDE R8, R23, 0x4, R4 ;  /* 0x0000000417087825 */ /* 0x001fcc00078e0204 */
[----:B------:R-:W0:Y:S01]  /*1420*/  @P2 LDC.64 R6, c[0x0][0xa18] ;  /* 0x00028600ff062b82 */ /* 0x000e220000000a00 */
[----:B------:R-:W-:Y:S02]  /*1430*/  ULDC UR4, c[0x0][0x288] ;  /* 0x0000a20000047ab9 */ /* 0x000fe40000000800 */
[----:B------:R-:W-:Y:S01]  /*1440*/  IMAD.U32 R170, RZ, RZ, UR4 ;  /* 0x00000004ffaa7e24 */ /* 0x000fe2000f8e00ff */
[----:B------:R-:W-:Y:S02]  /*1450*/  ULDC.64 UR4, c[0x0][0x418] ;  /* 0x0001060000047ab9 */ /* 0x000fe40000000a00 */
[----:B------:R-:W5:Y:S01]  /*1460*/  @P0 LDG.E R29, desc[UR38][R8.64] ;  /* 0x00000026081d0981 */ /* 0x000f62000c1e1900 */
[----:B-1----:R-:W-:-:S04]  /*1470*/  @P1 IMAD.WIDE R2, R23, 0x4, R2 ;  /* 0x0000000417021825 */ /* 0x002fc800078e0202 */
[----:B0-----:R-:W-:Y:S01]  /*1480*/  @P2 IMAD.WIDE R4, R23, 0x4, R6 ;  /* 0x0000000417042825 */ /* 0x001fe200078e0206 */
[----:B------:R-:W-:Y:S01]  /*1490*/  UISETP.NE.U32.AND UP0, UPT, UR4, URZ, UPT ;  /* 0x0000003f0400728c */ /* 0x000fe2000bf05070 */
[----:B------:R0:W5:Y:S02]  /*14a0*/  @P1 LDG.E R11, desc[UR38][R2.64] ;  /* 0x00000026020b1981 */ /* 0x000164000c1e1900 */
[----:B------:R-:W-:Y:S02]  /*14b0*/  ULDC UR4, c[0x0][0x424] ;  /* 0x0001090000047ab9 */ /* 0x000fe40000000800 */
[----:B------:R1:W5:Y:S01]  /*14c0*/  @P2 LDG.E R170, desc[UR38][R4.64] ;  /* 0x0000002604aa2981 */ /* 0x000362000c1e1900 */
[----:B------:R-:W-:-:S03]  /*14d0*/  UISETP.NE.AND.EX UP0, UPT, UR5, URZ, UPT, UP0 ;  /* 0x0000003f0500728c */ /* 0x000fc6000bf05300 */
[----:B------:R-:W-:Y:S01]  /*14e0*/  ULDC UR5, c[0x0][0x2f0] ;  /* 0x0000bc0000057ab9 */ /* 0x000fe20000000800 */
[----:B------:R-:W-:-:S04]  /*14f0*/  USEL UR4, UR4, 0x1, UP0 ;  /* 0x0000000104047887 */ /* 0x000fc80008000000 */
[----:B------:R-:W-:-:S03]  /*1500*/  UIMAD UR4, UR4, UR5, URZ ;  /* 0x00000005040472a4 */ /* 0x000fc6000f8e023f */
[----:B------:R-:W-:Y:S02]  /*1510*/  ULDC UR5, c[0x0][0x348] ;  /* 0x0000d20000057ab9 */ /* 0x000fe40000000800 */
[----:B0-----:R-:W-:Y:S02]  /*1520*/  IMAD.U32 R2, RZ, RZ, UR5 ;  /* 0x00000005ff027e24 */ /* 0x001fe4000f8e00ff */
[----:B------:R-:W-:Y:S01]  /*1530*/  IMAD.U32 R28, RZ, RZ, UR4 ;  /* 0x00000004ff1c7e24 */ /* 0x000fe2000f8e00ff */
[----:B-12-4-:R-:W-:Y:S06]  /*1540*/  @P2 BRA `(.L_x_1562) ;  /* 0x0000000000242947 */ /* 0x016fec0003800000 */
[----:B------:R-:W-:Y:S02]  /*1550*/  ULDC.64 UR4, c[0x0][0xa00] ;  /* 0x0002800000047ab9 */ /* 0x000fe40000000a00 */
[----:B------:R-:W-:-:S04]  /*1560*/  ISETP.NE.U32.AND P1, PT, RZ, UR4, PT ;  /* 0x00000004ff007c0c */ /* 0x000fc8000bf25070 */
[----:B------:R-:W-:-:S13]  /*1570*/  ISETP.NE.AND.EX P1, PT, RZ, UR5, PT, P1 ;  /* 0x00000005ff007c0c */ /* 0x000fda000bf25310 */
[----:B------:R-:W-:Y:S05]  /*1580*/  @!P1 BRA `(.L_x_1562) ;  /* 0x0000000000149947 */ /* 0x000fea0003800000 */
[----:B------:R-:W0:Y:S02]  /*1590*/  LDC.64 R4, c[0x0][0xa00] ;  /* 0x00028000ff047b82 */ /* 0x000e240000000a00 */
[----:B0-----:R-:W-:-:S05]  /*15a0*/  IMAD.WIDE R4, R23, 0x4, R4 ;  /* 0x0000000417047825 */ /* 0x001fca00078e0204 */
[----:B-----5:R-:W2:Y:S04]  /*15b0*/  LDG.E R170, desc[UR38][R4.64] ;  /* 0x0000002604aa7981 */ /* 0x020ea8000c1e1900 */
[----:B------:R-:W2:Y:S02]  /*15c0*/  LDG.E R3, desc[UR38][R4.64+0x4] ;  /* 0x0000042604037981 */ /* 0x000ea4000c1e1900 */
[----:B--2---:R-:W-:-:S07]  /*15d0*/  IMAD.IADD R170, R3, 0x1, -R170 ;  /* 0x0000000103aa7824 */ /* 0x004fce00078e0aaa */
.L_x_1562:
[----:B------:R-:W-:Y:S01]  /*15e0*/  ULDC.64 UR4, c[0x0][0xa20] ;  /* 0x0002880000047ab9 */ /* 0x000fe20000000a00 */
[----:B------:R-:W-:Y:S01]  /*15f0*/  IMAD.MOV.U32 R204, RZ, RZ, R22 ;  /* 0x000000ffffcc7224 */ /* 0x000fe200078e0016 */
[----:B------:R-:W-:Y:S01]  /*1600*/  ISETP.NE.U32.AND P1, PT, RZ, UR4, PT ;  /* 0x00000004ff007c0c */ /* 0x000fe2000bf25070 */
[----:B------:R-:W-:-:S03]  /*1610*/  IMAD.MOV.U32 R205, RZ, RZ, R23 ;  /* 0x000000ffffcd7224 */ /* 0x000fc600078e0017 */
[----:B------:R-:W-:-:S13]  /*1620*/  ISETP.NE.AND.EX P1, PT, RZ, UR5, PT, P1 ;  /* 0x00000005ff007c0c */ /* 0x000fda000bf25310 */
[----:B------:R-:W-:Y:S05]  /*1630*/  @!P1 BRA `(.L_x_1563) ;  /* 0x0000000000109947 */ /* 0x000fea0003800000 */
[----:B------:R-:W0:Y:S02]  /*1640*/  LDC.64 R4, c[0x0][0xa20] ;  /* 0x00028800ff047b82 */ /* 0x000e240000000a00 */
[----:B0-----:R-:W-:-:S05]  /*1650*/  IMAD.WIDE R4, R23, 0x4, R4 ;  /* 0x0000000417047825 */ /* 0x001fca00078e0204 */
[----:B------:R0:W5:Y:S01]  /*1660*/  LDG.E R28, desc[UR38][R4.64] ;  /* 0x00000026041c7981 */ /* 0x000162000c1e1900 */
[----:B------:R-:W-:Y:S05]  /*1670*/  BRA `(.L_x_1564) ;  /* 0x0000000000107947 */ /* 0x000fea0003800000 */
.L_x_1563:
[----:B------:R-:W-:Y:S05]  /*1680*/  @!P0 BRA `(.L_x_1564) ;  /* 0x00000000000c8947 */ /* 0x000fea0003800000 */
[----:B------:R-:W2:Y:S04]  /*1690*/  LDG.E R3, desc[UR38][R8.64] ;  /* 0x0000002608037981 */ /* 0x000ea8000c1e1900 */
[----:B------:R-:W2:Y:S02]  /*16a0*/  LDG.E R28, desc[UR38][R8.64+0x4] ;  /* 0x00000426081c7981 */ /* 0x000ea4000c1e1900 */
[----:B--2---:R-:W-:-:S07]  /*16b0*/  IMAD.IADD R28, R28, 0x1, -R3 ;  /* 0x000000011c1c7824 */ /* 0x004fce00078e0a03 */
.L_x_1564:
[----:B------:R-:W-:Y:S01]  /*16c0*/  ULDC.64 UR4, c[0x0][0xa10] ;  /* 0x0002840000047ab9 */ /* 0x000fe20000000a00 */
[----:B------:R-:W1:Y:S01]  /*16d0*/  LDC R8, c[0x0][0x448] ;  /* 0x00011200ff087b82 */ /* 0x000e620000000800 */
[----:B------:R-:W-:-:S04]  /*16e0*/  ISETP.NE.U32.AND P0, PT, RZ, UR4, PT ;  /* 0x00000004ff007c0c */ /* 0x000fc8000bf05070 */
[----:B------:R-:W-:Y:S01]  /*16f0*/  ISETP.NE.AND.EX P0, PT, RZ, UR5, PT, P0 ;  /* 0x00000005ff007c0c */ /* 0x000fe2000bf05300 */
[----:B------:R-:W-:Y:S02]  /*1700*/  ULDC.64 UR4, c[0x0][0xa30] ;  /* 0x00028c0000047ab9 */ /* 0x000fe40000000a00 */
[----:B------:R-:W-:Y:S01]  /*1710*/  ISETP.NE.U32.AND P1, PT, RZ, UR4, PT ;  /* 0x00000004ff007c0c */ /* 0x000fe2000bf25070 */
[----:B-----5:R-:W-:Y:S01]  /*1720*/  IMAD.MOV.U32 R24, RZ, RZ, R28 ;  /* 0x000000ffff187224 */ /* 0x020fe200078e001c */
[----:B------:R-:W2:Y:S02]  /*1730*/  LDC.64 R12, c[0x0][0x9e0] ;  /* 0x00027800ff0c7b82 */ /* 0x000ea40000000a00 */
[----:B------:R-:W-:-:S06]  /*1740*/  ISETP.NE.AND.EX P1, PT, RZ, UR5, PT, P1 ;  /* 0x00000005ff007c0c */ /* 0x000fcc000bf25310 */
[----:B0-----:R-:W0:Y:S08]  /*1750*/  @P0 LDC.64 R4, c[0x0][0xa10] ;  /* 0x00028400ff040b82 */ /* 0x001e300000000a00 */
[----:B------:R-:W3:Y:S01]  /*1760*/  @P1 LDC.64 R6, c[0x0][0xa30] ;  /* 0x00028c00ff061b82 */ /* 0x000ee20000000a00 */
[----:B0-----:R-:W-:-:S05]  /*1770*/  @P0 IMAD.WIDE R4, R23, 0x4, R4 ;  /* 0x0000000417040825 */ /* 0x001fca00078e0204 */
[----:B------:R-:W4:Y:S04]  /*1780*/  @P0 LDG.E R0, desc[UR38][R4.64] ;  /* 0x0000002604000981 */ /* 0x000f28000c1e1900 */
[----:B------:R-:W4:Y:S01]  /*1790*/  @P0 LDG.E R3, desc[UR38][R4.64+0x4] ;  /* 0x0000042604030981 */ /* 0x000f22000c1e1900 */
[----:B---3--:R-:W-:-:S05]  /*17a0*/  @P1 IMAD.WIDE R6, R23, 0x4, R6 ;  /* 0x0000000417061825 */ /* 0x008fca00078e0206 */
[----:B------:R0:W5:Y:S01]  /*17b0*/  @P1 LDG.E R24, desc[UR38][R6.64] ;  /* 0x0000002606181981 */ /* 0x000162000c1e1900 */
[----:B-1----:R-:W-:Y:S01]  /*17c0*/  ISETP.NE.AND P1, PT, R8, 0x1, PT ;  /* 0x000000010800780c */ /* 0x002fe20003f25270 */
[----:B------:R-:W-:Y:S01]  /*17d0*/  IMAD.SHL.U32 R178, R21, 0x80, RZ ;  /* 0x0000008015b27824 */ /* 0x000fe200078e00ff */
[----:B--2---:R-:W-:Y:S01]  /*17e0*/  ISETP.GE.AND P2, PT, R13, 0x1, PT ;  /* 0x000000010d00780c */ /* 0x004fe20003f46270 */
[----:B------:R-:W-:-:S10]  /*17f0*/  IMAD.IADD R11, R28, 0x1, -R11 ;  /* 0x000000011c0b7824 */ /* 0x000fd400078e0a0b */
[----:B------:R-:W1:Y:S08]  /*1800*/  @P1 LDC R9, c[0x0][0x44c] ;  /* 0x00011300ff091b82 */ /* 0x000e700000000800 */
[----:B------:R-:W2:Y:S01]  /*1810*/  @P1 LDC R8, c[0x0][0x450] ;  /* 0x00011400ff081b82 */ /* 0x000ea20000000800 */
[----:B----4-:R-:W-:Y:S01]  /*1820*/  @P0 IADD3 R2, -R0, R3, RZ ;  /* 0x0000000300020210 */ /* 0x010fe20007ffe1ff */
[----:B------:R-:W-:-:S04]  /*1830*/  VIADD R0, R178, 0x7f ;  /* 0x0000007fb2007836 */ /* 0x000fc80000000000 */
[----:B------:R-:W-:Y:S02]  /*1840*/  IMAD.IADD R171, R11, 0x1, R2 ;  /* 0x000000010bab7824 */ /* 0x000fe400078e0202 */
[----:B-1----:R-:W-:-:S03]  /*1850*/  @P1 IMAD.HI.U32 R3, R0, R9, RZ ;  /* 0x0000000900031227 */ /* 0x002fc600078e00ff */
[C---:B------:R-:W-:Y:S01]  /*1860*/  IADD3 R5, R171.reuse, 0x1, -R170 ;  /* 0x00000001ab057810 */ /* 0x040fe20007ffe8aa */
[----:B------:R-:W-:Y:S01]  /*1870*/  IMAD.MOV.U32 R4, RZ, RZ, R0 ;  /* 0x000000ffff047224 */ /* 0x000fe200078e0000 */
[----:B--2---:R-:W-:Y:S01]  /*1880*/  @P1 SHF.R.U32.HI R4, RZ, R8, R3 ;  /* 0x00000008ff041219 */ /* 0x004fe20000011603 */
[----:B------:R-:W-:-:S04]  /*1890*/  VIADD R0, R171, 0x7f ;  /* 0x0000007fab007836 */ /* 0x000fc80000000000 */
[----:B0-----:R-:W-:Y:S01]  /*18a0*/  IMAD.IADD R7, R5, 0x1, R4 ;  /* 0x0000000105077824 */ /* 0x001fe200078e0204 */
[----:B------:R-:W-:-:S04]  /*18b0*/  SHF.R.S32.HI R3, RZ, 0x1f, R0 ;  /* 0x0000001fff037819 */ /* 0x000fc80000011400 */
[----:B------:R-:W-:Y:S01]  /*18c0*/  LEA.HI R3, R3, R0, RZ, 0x7 ;  /* 0x0000000003037211 */ /* 0x000fe200078f38ff */
[----:B------:R-:W-:-:S03]  /*18d0*/  IMAD.IADD R0, R7, 0x1, R12 ;  /* 0x0000000107007824 */ /* 0x000fc600078e020c */
[----:B------:R-:W-:Y:S01]  /*18e0*/  SHF.R.S32.HI R27, RZ, 0x7, R3 ;  /* 0x00000007ff1b7819 */ /* 0x000fe20000011403 */
[----:B------:R-:W-:Y:S06]  /*18f0*/  @!P2 BRA `(.L_x_1565) ;  /* 0x000000000048a947 */ /* 0x000fec0003800000 */
[C---:B------:R-:W-:Y:S01]  /*1900*/  ISETP.GT.AND P0, PT, R7.reuse, RZ, PT ;  /* 0x000000ff0700720c */ /* 0x040fe20003f04270 */
[----:B------:R-:W-:Y:S01]  /*1910*/  BSSY B0, `(.L_x_1566) ;  /* 0x000000e000007945 */ /* 0x000fe20003800000 */
[----:B------:R-:W-:-:S11]  /*1920*/  VIADD R3, R7, 0xffffffff ;  /* 0xffffffff07037836 */ /* 0x000fd60000000000 */
[----:B------:R-:W-:Y:S05]  /*1930*/  @P0 BRA `(.L_x_1567) ;  /* 0x00000000001c0947 */ /* 0x000fea0003800000 */
[----:B------:R-:W-:Y:S01]  /*1940*/  ISETP.NE.AND P0, PT, R13, 0x1, PT ;  /* 0x000000010d00780c */ /* 0x000fe20003f05270 */
[----:B------:R-:W-:-:S12]  /*1950*/  IMAD.MOV R3, RZ, RZ, -R7 ;  /* 0x000000ffff037224 */ /* 0x000fd800078e0a07 */
[----:B------:R-:W0:Y:S02]  /*1960*/  @P0 LDC.64 R4, c[0x0][0x9e8] ;  /* 0x00027a00ff040b82 */ /* 0x000e240000000a00 */
[----:B0-----:R-:W-:-:S05]  /*1970*/  @P0 IMAD.HI.U32 R4, R3, R4, RZ ;  /* 0x0000000403040227 */ /* 0x001fca00078e00ff */
[----:B------:R-:W-:-:S04]  /*1980*/  @P0 SHF.R.U32.HI R3, RZ, R5, R4 ;  /* 0x00000005ff030219 */ /* 0x000fc80000011604 */
[----:B------:R-:W-:Y:S01]  /*1990*/  LOP3.LUT R3, RZ, R3, RZ, 0x33, !PT ;  /* 0x00000003ff037212 */ /* 0x000fe200078e33ff */
[----:B------:R-:W-:Y:S06]  /*19a0*/  BRA `(.L_x_1568) ;  /* 0x0000000000107947 */ /* 0x000fec0003800000 */
.L_x_1567:
[----:B------:R-:W-:-:S13]  /*19b0*/  ISETP.NE.AND P0, PT, R13, 0x1, PT ;  /* 0x000000010d00780c */ /* 0x000fda0003f05270 */
[----:B------:R-:W0:Y:S02]  /*19c0*/  @P0 LDC.64 R4, c[0x0][0x9e8] ;  /* 0x00027a00ff040b82 */ /* 0x000e240000000a00 */
[----:B0-----:R-:W-:-:S05]  /*19d0*/  @P0 IMAD.HI.U32 R4, R3, R4, RZ ;  /* 0x0000000403040227 */ /* 0x001fca00078e00ff */
[----:B------:R-:W-:-:S07]  /*19e0*/  @P0 SHF.R.U32.HI R3, RZ, R5, R4 ;  /* 0x00000005ff030219 */ /* 0x000fce0000011604 */
.L_x_1568:
[----:B------:R-:W-:Y:S05]  /*19f0*/  BSYNC B0 ;  /* 0x0000000000007941 */ /* 0x000fea0003800000 */
.L_x_1566:
[----:B------:R-:W-:-:S05]  /*1a00*/  IMAD R3, R3, R13, R13 ;  /* 0x0000000d03037224 */ /* 0x000fca00078e020d */
[----:B------:R-:W-:-:S07]  /*1a10*/  VIMNMX R0, R0, R3, PT ;  /* 0x0000000300007248 */ /* 0x000fce0003fe0100 */
.L_x_1565:
[----:B------:R-:W0:Y:S01]  /*1a20*/  @P1 LDC R3, c[0x0][0x44c] ;  /* 0x00011300ff031b82 */ /* 0x000e220000000800 */
[----:B------:R-:W-:Y:S01]  /*1a30*/  IMAD.IADD R88, R171, 0x1, -R170 ;  /* 0x00000001ab587824 */ /* 0x000fe200078e0aaa */
[----:B------:R-:W-:-:S06]  /*1a40*/  ULDC UR4, c[0x0][0x9dc] ;  /* 0x0002770000047ab9 */ /* 0x000fcc0000000800 */
[----:B------:R-:W1:Y:S01]  /*1a50*/  @P1 LDC R5, c[0x0][0x450] ;  /* 0x00011400ff051b82 */ /* 0x000e620000000800 */
[----:B0-----:R-:W-:-:S04]  /*1a60*/  @P1 IMAD.HI.U32 R4, R178, R3, RZ ;  /* 0x00000003b2041227 */ /* 0x001fc800078e00ff */
[----:B------:R-:W-:Y:S01]  /*1a70*/  IMAD.MOV.U32 R3, RZ, RZ, R178 ;  /* 0x000000ffff037224 */ /* 0x000fe200078e00b2 */
[----:B-1----:R-:W-:-:S04]  /*1a80*/  @P1 SHF.R.U32.HI R3, RZ, R5, R4 ;  /* 0x00000005ff031219 */ /* 0x002fc80000011604 */
[----:B------:R-:W-:-:S05]  /*1a90*/  IADD3 R3, R88, R3, RZ ;  /* 0x0000000358037210 */ /* 0x000fca0007ffe0ff */
[----:B------:R-:W-:Y:S01]  /*1aa0*/  VIADD R4, R3, -UR4 ;  /* 0x8000000403047c36 */ /* 0x000fe20008000000 */
[----:B------:R-:W-:Y:S06]  /*1ab0*/  @!P2 BRA `(.L_x_1569) ;  /* 0x000000000044a947 */ /* 0x000fec0003800000 */
[----:B------:R-:W-:Y:S01]  /*1ac0*/  ISETP.GT.AND P0, PT, R3, -0x1, PT ;  /* 0xffffffff0300780c */ /* 0x000fe20003f04270 */
[----:B------:R-:W-:-:S12]  /*1ad0*/  BSSY B0, `(.L_x_1570) ;  /* 0x000000d000007945 */ /* 0x000fd80003800000 */
        /* <DEDUP_REMOVED lines=8> */
.L_x_1571:
[----:B------:R-:W-:-:S13]  /*1b60*/  ISETP.NE.AND P0, PT, R13, 0x1, PT ;  /* 0x000000010d00780c */ /* 0x000fda0003f05270 */
[----:B------:R-:W0:Y:S02]  /*1b70*/  @P0 LDC.64 R6, c[0x0][0x9e8] ;  /* 0x00027a00ff060b82 */ /* 0x000e240000000a00 */
[----:B0-----:R-:W-:-:S05]  /*1b80*/  @P0 IMAD.HI.U32 R6, R3, R6, RZ ;  /* 0x0000000603060227 */ /* 0x001fca00078e00ff */
[----:B------:R-:W-:-:S07]  /*1b90*/  @P0 SHF.R.U32.HI R3, RZ, R7, R6 ;  /* 0x00000007ff030219 */ /* 0x000fce0000011606 */
.L_x_1572:
[----:B------:R-:W-:Y:S05]  /*1ba0*/  BSYNC B0 ;  /* 0x0000000000007941 */ /* 0x000fea0003800000 */
.L_x_1570:
[----:B------:R-:W-:-:S05]  /*1bb0*/  IMAD R3, R3, R13, RZ ;  /* 0x0000000d03037224 */ /* 0x000fca00078e02ff */
[----:B------:R-:W-:-:S07]  /*1bc0*/  VIMNMX R4, R4, R3, !PT ;  /* 0x0000000304047248 */ /* 0x000fce0007fe0100 */
.L_x_1569:
[----:B------:R-:W-:Y:S01]  /*1bd0*/  VIADD R0, R0, 0x7f ;  /* 0x0000007f00007836 */ /* 0x000fe20000000000 */
[----:B------:R-:W-:-:S04]  /*1be0*/  SHF.R.S32.HI R5, RZ, 0x1f, R4 ;  /* 0x0000001fff057819 */ /* 0x000fc80000011404 */
[----:B------:R-:W-:Y:S02]  /*1bf0*/  SHF.R.S32.HI R3, RZ, 0x1f, R0 ;  /* 0x0000001fff037819 */ /* 0x000fe40000011400 */
[----:B------:R-:W-:Y:S02]  /*1c00*/  LEA.HI R5, R5, R4, RZ, 0x7 ;  /* 0x0000000405057211 */ /* 0x000fe400078f38ff */
[----:B------:R-:W-:Y:S02]  /*1c10*/  LEA.HI R3, R3, R0, RZ, 0x7 ;  /* 0x0000000003037211 */ /* 0x000fe400078f38ff */
[----:B------:R-:W-:Y:S02]  /*1c20*/  SHF.R.S32.HI R5, RZ, 0x7, R5 ;  /* 0x00000007ff057819 */ /* 0x000fe40000011405 */
[----:B------:R-:W-:Y:S02]  /*1c30*/  SHF.R.S32.HI R0, RZ, 0x7, R3 ;  /* 0x00000007ff007819 */ /* 0x000fe40000011403 */
[----:B------:R-:W-:-:S02]  /*1c40*/  VIMNMX R5, RZ, R5, !PT ;  /* 0x00000005ff057248 */ /* 0x000fc40007fe0100 */
[----:B------:R-:W-:-:S03]  /*1c50*/  VIMNMX R0, R27, R0, PT ;  /* 0x000000001b007248 */ /* 0x000fc60003fe0100 */
[--C-:B------:R-:W-:Y:S02]  /*1c60*/  IMAD R5, R5, 0x80, -R11.reuse ;  /* 0x0000008005057824 */ /* 0x100fe400078e0a0b */
[----:B------:R-:W-:-:S03]  /*1c70*/  IMAD R3, R0, 0x80, -R11 ;  /* 0x0000008000037824 */ /* 0x000fc600078e0a0b */
[----:B------:R-:W-:Y:S02]  /*1c80*/  VIMNMX R5, RZ, R5, !PT ;  /* 0x00000005ff057248 */ /* 0x000fe40007fe0100 */
[----:B------:R-:W-:Y:S02]  /*1c90*/  VIMNMX R0, R3, R2, PT ;  /* 0x0000000203007248 */ /* 0x000fe40003fe0100 */
[----:B------:R-:W-:Y:S02]  /*1ca0*/  SHF.R.U32.HI R26, RZ, 0x7, R5 ;  /* 0x00000007ff1a7819 */ /* 0x000fe40000011605 */
[----:B------:R-:W-:-:S03]  /*1cb0*/  ISETP.GT.AND P0, PT, R0, R5, PT ;  /* 0x000000050000720c */ /* 0x000fc60003f04270 */
[----:B------:R-:W-:-:S10]  /*1cc0*/  IMAD.MOV.U32 R25, RZ, RZ, R26 ;  /* 0x000000ffff197224 */ /* 0x000fd400078e001a */
[----:B------:R-:W-:-:S05]  /*1cd0*/  @P0 VIADD R0, R0, 0x7f ;  /* 0x0000007f00000836 */ /* 0x000fca0000000000 */
[----:B------:R-:W-:-:S04]  /*1ce0*/  @P0 SHF.R.S32.HI R3, RZ, 0x1f, R0 ;  /* 0x0000001fff030819 */ /* 0x000fc80000011400 */
[----:B------:R-:W-:-:S04]  /*1cf0*/  @P0 LEA.HI R3, R3, R0, RZ, 0x7 ;  /* 0x0000000003030211 */ /* 0x000fc800078f38ff */
[----:B------:R-:W-:Y:S02]  /*1d00*/  @P0 SHF.R.S32.HI R25, RZ, 0x7, R3 ;  /* 0x00000007ff190819 */ /* 0x000fe40000011403 */
[----:B------:R-:W-:Y:S02]  /*1d10*/  PLOP3.LUT P0, PT, PT, PT, PT, 0x80, 0x0 ;  /* 0x000000000000781c */ /* 0x000fe40003f0f070 */
[----:B------:R-:W-:-:S13]  /*1d20*/  ISETP.GT.AND P1, PT, R25, R26, PT ;  /* 0x0000001a1900720c */ /* 0x000fda0003f24270 */
[----:B------:R-:W-:Y:S05]  /*1d30*/  @!P1 BRA `(.L_x_1573) ;  /* 0x0000007c004c9947 */ /* 0x000fea0003800000 */
        /* <DEDUP_REMOVED lines=11> */
[----:B------:R-:W-:Y:S01]  /*1df0*/  MOV R10, UR6 ;  /* 0x00000006000a7c02 */ /* 0x000fe20008000f00 */
[----:B------:R-:W-:Y:S02]  /*1e00*/  IMAD.U32 R6, RZ, RZ, UR4 ;  /* 0x00000004ff067e24 */ /* 0x000fe4000f8e00ff */
[----:B------:R-:W-:-:S02]  /*1e10*/  IMAD.U32 R7, RZ, RZ, UR5 ;  /* 0x00000005ff077e24 */ /* 0x000fc4000f8e00ff */
[----:B------:R-:W-:Y:S02]  /*1e20*/  IMAD.U32 R11, RZ, RZ, UR7 ;  /* 0x00000007ff0b7e24 */ /* 0x000fe4000f8e00ff */
[----:B------:R-:W-:Y:S02]  /*1e30*/  IMAD.MOV.U32 R8, RZ, RZ, 0x70 ;  /* 0x00000070ff087424 */ /* 0x000fe400078e00ff */
[----:B------:R-:W-:Y:S02]  /*1e40*/  IMAD.MOV.U32 R12, RZ, RZ, 0x1 ;  /* 0x00000001ff0c7424 */ /* 0x000fe400078e00ff */
[----:B0-----:R-:W-:-:S07]  /*1e50*/  IMAD.MOV.U32 R13, RZ, RZ, RZ ;  /* 0x000000ffff0d7224 */ /* 0x001fce00078e00ff */
[----:B------:R-:W-:-:S07]  /*1e60*/  LEPC R20, `(.L_x_1575) ;  /* 0x000000001014794e */ /* 0x000fce0000000000 */
[----:B-1---5:R-:W-:Y:S05]  /*1e70*/  CALL.ABS.NOINC R14 ;  /* 0x000000000e007343 */ /* 0x022fea0003c00000 */
.L_x_1575:
[----:B------:R-:W-:Y:S05]  /*1e80*/  BSYNC B6 ;  /* 0x0000000000067941 */ /* 0x000fea0003800000 */
.L_x_1574:
        /* <DEDUP_REMOVED lines=19> */
[----:B-1---5:R-:W-:Y:S05]  /*1fc0*/  CALL.ABS.NOINC R14 ;  /* 0x000000000e007343 */ /* 0x022fea0003c00000 */
.L_x_1577:
[----:B------:R-:W-:Y:S05]  /*1fd0*/  BSYNC B6 ;  /* 0x0000000000067941 */ /* 0x000fea0003800000 */
.L_x_1576:
[----:B------:R-:W-:Y:S01]  /*1fe0*/  ULDC.64 UR4, c[0x0][0x9f8] ;  /* 0x00027e0000047ab9 */ /* 0x000fe20000000a00 */
[----:B------:R-:W-:Y:S01]  /*1ff0*/  IMAD.MOV.U32 R83, RZ, RZ, R23 ;  /* 0x000000ffff537224 */ /* 0x000fe200078e0017 */
[----:B------:R-:W-:Y:S01]  /*2000*/  ISETP.NE.U32.AND P0, PT, RZ, UR4, PT ;  /* 0x00000004ff007c0c */ /* 0x000fe2000bf05070 */
[----:B------:R-:W0:Y:S01]  /*2010*/  S2R R20, SR_TID.X ;  /* 0x0000000000147919 */ /* 0x000e220000002100 */
[----:B------:R-:W-:Y:S01]  /*2020*/  VIADD R82, R18, 0x20 ;  /* 0x0000002012527836 */ /* 0x000fe20000000000 */
[----:B------:R-:W1:Y:S01]  /*2030*/  LDC R65, c[0x0][0x3f4] ;  /* 0x0000fd00ff417b82 */ /* 0x000e620000000800 */
[----:B------:R-:W-:-:S07]  /*2040*/  ISETP.NE.AND.EX P0, PT, RZ, UR5, PT, P0 ;  /* 0x00000005ff007c0c */ /* 0x000fce000bf05300 */
[----:B------:R-:W2:Y:S08]  /*2050*/  LDC.64 R6, c[0x0][0x408] ;  /* 0x00010200ff067b82 */ /* 0x000eb00000000a00 */
[----:B------:R-:W3:Y:S01]  /*2060*/  @P0 LDC.64 R4, c[0x0][0x9f8] ;  /* 0x00027e00ff040b82 */ /* 0x000ee20000000a00 */
[----:B0-----:R-:W-:-:S04]  /*2070*/  SHF.R.U32.HI R30, RZ, 0x7, R20 ;  /* 0x00000007ff1e7819 */ /* 0x001fc80000011614 */
[----:B------:R-:W-:Y:S01]  /*2080*/  ISETP.NE.AND P6, PT, R30, 0x1, PT ;  /* 0x000000011e00780c */ /* 0x000fe20003fc5270 */
[----:B---3--:R-:W-:-:S05]  /*2090*/  @P0 IMAD.WIDE R4, R23, 0x4, R4 ;  /* 0x0000000417040825 */ /* 0x008fca00078e0204 */
[----:B------:R0:W3:Y:S01]  /*20a0*/  @P0 LDG.E R83, desc[UR38][R4.64] ;  /* 0x0000002604530981 */ /* 0x0000e2000c1e1900 */
[----:B------:R-:W-:-:S06]  /*20b0*/  VIADD R81, R18, 0x40 ;  /* 0x0000004012517836 */ /* 0x000fcc0000000000 */
[----:B------:R-:W-:Y:S05]  /*20c0*/  @!P6 WARPSYNC.ALL ;  /* 0x000000000000e948 */ /* 0x000fea0003800000 */
[----:B------:R-:W-:Y:S01]  /*20d0*/  ULDC UR5, c[0x0][0x2f4] ;  /* 0x0000bd0000057ab9 */ /* 0x000fe20000000800 */
[----:B------:R-:W-:Y:S01]  /*20e0*/  ULDC UR4, c[0x0][0x320] ;  /* 0x0000c80000047ab9 */ /* 0x000fe20000000800 */
[----:B------:R-:W-:Y:S01]  /*20f0*/  ISETP.GE.AND P1, PT, R82, UR5, PT ;  /* 0x0000000552007c0c */ /* 0x000fe2000bf26270 */
[----:B0-----:R-:W0:Y:S01]  /*2100*/  LDC.64 R4, c[0x0][0x3f8] ;  /* 0x0000fe00ff047b82 */ /* 0x001e220000000a00 */
[----:B------:R-:W-:Y:S01]  /*2110*/  ISETP.GE.AND P0, PT, R18, UR5, PT ;  /* 0x0000000512007c0c */ /* 0x000fe2000bf06270 */
[----:B------:R-:W-:Y:S01]  /*2120*/  IMAD.IADD R80, R29, 0x1, R28 ;  /* 0x000000011d507824 */ /* 0x000fe200078e021c */
[----:B------:R-:W-:Y:S01]  /*2130*/  SEL R3, RZ, 0xffffffff, P1 ;  /* 0xffffffffff037807 */ /* 0x000fe20000800000 */
[----:B--2---:R-:W-:Y:S01]  /*2140*/  IMAD.SHL.U32 R71, R6, 0x80, RZ ;  /* 0x0000008006477824 */ /* 0x004fe200078e00ff */
[----:B------:R-:W-:Y:S01]  /*2150*/  SEL R0, RZ, 0x1, P0 ;  /* 0x00000001ff007807 */ /* 0x000fe20000000000 */
[----:B------:R-:W-:Y:S01]  /*2160*/  IMAD R67, R208, 0x80, R176 ;  /* 0x00000080d0437824 */ /* 0x000fe200078e02b0 */
[----:B------:R-:W-:Y:S01]  /*2170*/  ISETP.GE.AND P0, PT, R82, UR4, PT ;  /* 0x0000000452007c0c */ /* 0x000fe2000bf06270 */
[----:B------:R-:W-:Y:S01]  /*2180*/  IMAD.SHL.U32 R3, R3, 0x2, RZ ;  /* 0x0000000203037824 */ /* 0x000fe200078e00ff */
[----:B------:R-:W-:Y:S01]  /*2190*/  ISETP.GE.AND P1, PT, R18, UR4, PT ;  /* 0x0000000412007c0c */ /* 0x000fe2000bf26270 */
[----:B------:R-:W-:Y:S01]  /*21a0*/  VIADD R66, R30, 0x8 ;  /* 0x000000081e427836 */ /* 0x000fe20000000000 */
[----:B------:R-:W-:-:S02]  /*21b0*/  ISETP.GE.AND P2, PT, R177, UR5, PT ;  /* 0x00000005b1007c0c */ /* 0x000fc4000bf46270 */
[----:B------:R-:W-:Y:S02]  /*21c0*/  LOP3.LUT R0, R3, 0x2, R0, 0xe2, !PT ;  /* 0x0000000203007812 */ /* 0x000fe400078ee200 */
[----:B------:R-:W-:Y:S02]  /*21d0*/  SEL R3, RZ, 0xffffffff, P0 ;  /* 0xffffffffff037807 */ /* 0x000fe40000000000 */
[----:B------:R-:W-:Y:S02]  /*21e0*/  ISETP.GE.AND P0, PT, R81, UR5, PT ;  /* 0x0000000551007c0c */ /* 0x000fe4000bf06270 */
[----:B------:R-:W-:Y:S01]  /*21f0*/  SEL R9, RZ, 0x1, P1 ;  /* 0x00000001ff097807 */ /* 0x000fe20000800000 */
[----:B------:R-:W-:Y:S01]  /*2200*/  IMAD.SHL.U32 R10, R3, 0x2, RZ ;  /* 0x00000002030a7824 */ /* 0x000fe200078e00ff */
[----:B------:R-:W-:Y:S02]  /*2210*/  SEL R8, RZ, 0x8, P2 ;  /* 0x00000008ff087807 */ /* 0x000fe40001000000 */
[----:B------:R-:W-:Y:S01]  /*2220*/  SEL R3, RZ, 0x4, P0 ;  /* 0x00000004ff037807 */ /* 0x000fe20000000000 */
[----:B0-----:R-:W-:Y:S01]  /*2230*/  IMAD.SHL.U32 R69, R4, 0x80, RZ ;  /* 0x0000008004457824 */ /* 0x001fe200078e00ff */
[----:B------:R-:W-:-:S02]  /*2240*/  ISETP.GE.AND P0, PT, R81, UR4, PT ;  /* 0x0000000451007c0c */ /* 0x000fc4000bf06270 */
[----:B------:R-:W-:Y:S02]  /*2250*/  ISETP.GE.AND P1, PT, R185, UR5, PT ;  /* 0x00000005b9007c0c */ /* 0x000fe4000bf26270 */
[----:B------:R-:W-:Y:S02]  /*2260*/  LOP3.LUT R0, R8, R0, R3, 0xfe, !PT ;  /* 0x0000000008007212 */ /* 0x000fe400078efe03 */
[----:B------:R-:W-:Y:S02]  /*2270*/  SEL R8, RZ, 0x4, P0 ;  /* 0x00000004ff087807 */ /* 0x000fe40000000000 */
[----:B------:R-:W-:Y:S02]  /*2280*/  SEL R3, RZ, 0x10, P1 ;  /* 0x00000010ff037807 */ /* 0x000fe40000800000 */
[----:B-1----:R-:W-:Y:S02]  /*2290*/  ISETP.GE.AND P0, PT, R18, R65, PT ;  /* 0x000000411200720c */ /* 0x002fe40003f06270 */
[----:B------:R-:W-:-:S02]  /*22a0*/  SHF.R.S32.HI R11, RZ, 0x1f, R176 ;  /* 0x0000001fff0b7819 */ /* 0x000fc400000114b0 */
[----:B------:R-:W-:Y:S02]  /*22b0*/  LOP3.LUT R54, R0, R3, RZ, 0xfc, !PT ;  /* 0x0000000300367212 */ /* 0x000fe400078efcff */
[-C--:B------:R-:W-:Y:S02]  /*22c0*/  ISETP.GE.AND P3, PT, R81, R65.reuse, PT ;  /* 0x000000415100720c */ /* 0x080fe40003f66270 */
[----:B------:R-:W-:Y:S02]  /*22d0*/  SEL R3, R65, RZ, P0 ;  /* 0x000000ff41037207 */ /* 0x000fe40000000000 */
[----:B------:R-:W-:Y:S01]  /*22e0*/  LOP3.LUT R9, R10, 0x2, R9, 0xe2, !PT ;  /* 0x000000020a097812 */ /* 0x000fe200078ee209 */
[----:B------:R-:W-:Y:S01]  /*22f0*/  IMAD R10, R11, R6, RZ ;  /* 0x000000060b0a7224 */ /* 0x000fe200078e02ff */
[----:B------:R-:W-:Y:S01]  /*2300*/  ISETP.GE.AND P4, PT, R82, R65, PT ;  /* 0x000000415200720c */ /* 0x000fe20003f86270 */
[----:B------:R-:W-:Y:S01]  /*2310*/  IMAD.IADD R3, R18, 0x1, R3 ;  /* 0x0000000112037824 */ /* 0x000fe200078e0203 */
[----:B------:R-:W-:Y:S01]  /*2320*/  SEL R0, R65, RZ, P3 ;  /* 0x000000ff41007207 */ /* 0x000fe20001800000 */
[----:B------:R-:W-:Y:S01]  /*2330*/  IMAD R11, R11, R4, RZ ;  /* 0x000000040b0b7224 */ /* 0x000fe200078e02ff */
[----:B------:R-:W-:Y:S01]  /*2340*/  SHF.R.S32.HI R175, RZ, 0x1f, R174 ;  /* 0x0000001fffaf7819 */ /* 0x000fe200000114ae */
[C---:B------:R-:W-:Y:S01]  /*2350*/  IMAD R13, R176.reuse, R7, R10 ;  /* 0x00000007b00d7224 */ /* 0x040fe200078e020a */
[----:B------:R-:W-:Y:S01]  /*2360*/  LOP3.LUT R79, R9, R8, RZ, 0xfc, !PT ;  /* 0x00000008094f7212 */ /* 0x000fe200078efcff */
[----:B------:R-:W-:Y:S01]  /*2370*/  IMAD.IADD R10, R81, 0x1, R0 ;  /* 0x00000001510a7824 */ /* 0x000fe200078e0200 */
[----:B------:R-:W-:Y:S01]  /*2380*/  SHF.R.S32.HI R19, RZ, 0x1f, R18 ;  /* 0x0000001fff137819 */ /* 0x000fe20000011412 */
[C---:B------:R-:W-:Y:S01]  /*2390*/  IMAD R11, R176.reuse, R5, R11 ;  /* 0x00000005b00b7224 */ /* 0x040fe200078e020b */
[----:B------:R-:W-:Y:S01]  /*23a0*/  SEL R9, R65, RZ, P4 ;  /* 0x000000ff41097207 */ /* 0x000fe20002000000 */
[----:B------:R-:W-:Y:S01]  /*23b0*/  IMAD.WIDE.U32 R52, R176, R4, R174 ;  /* 0x00000004b0347225 */ /* 0x000fe200078e00ae */
[----:B------:R-:W-:-:S02]  /*23c0*/  SHF.R.S32.HI R0, RZ, 0x1f, R3 ;  /* 0x0000001fff007819 */ /* 0x000fc40000011403 */
[----:B------:R-:W-:Y:S01]  /*23d0*/  ISETP.GE.AND P2, PT, R186, UR5, PT ;  /* 0x00000005ba007c0c */ /* 0x000fe2000bf46270 */
[----:B------:R-:W-:Y:S01]  /*23e0*/  IMAD.WIDE.U32 R50, R176, R4, R18 ;  /* 0x00000004b0327225 */ /* 0x000fe200078e0012 */
[CC--:B------:R-:W-:Y:S02]  /*23f0*/  LEA.HI R78, R0.reuse, R3.reuse, RZ, 0x4 ;  /* 0x00000003004e7211 */ /* 0x0c0fe400078f20ff */
[----:B------:R-:W-:Y:S01]  /*2400*/  LEA.HI R0, R0, R3, RZ, 0x6 ;  /* 0x0000000300007211 */ /* 0x000fe200078f30ff */
[----:B------:R-:W-:Y:S01]  /*2410*/  IMAD.IADD R9, R82, 0x1, R9 ;  /* 0x0000000152097824 */ /* 0x000fe200078e0209 */
[----:B------:R-:W-:Y:S01]  /*2420*/  IADD3 R53, R11, R53, RZ ;  /* 0x000000350b357210 */ /* 0x000fe20007ffe0ff */
[CC--:B------:R-:W-:Y:S01]  /*2430*/  IMAD.WIDE.U32 R20, R176.reuse, R6.reuse, R18 ;  /* 0x00000006b0147225 */ /* 0x0c0fe200078e0012 */
[----:B------:R-:W-:Y:S02]  /*2440*/  LOP3.LUT R3, R181, 0x30, R78, 0xf8, !PT ;  /* 0x00000030b5037812 */ /* 0x000fe400078ef84e */
[----:B------:R-:W-:Y:S01]  /*2450*/  SHF.R.S32.HI R8, RZ, 0x1f, R9 ;  /* 0x0000001fff087819 */ /* 0x000fe20000011409 */
[----:B------:R-:W-:Y:S01]  /*2460*/  IMAD.WIDE.U32 R48, R176, R6, R174 ;  /* 0x00000006b0307225 */ /* 0x000fe200078e00ae */
[----:B------:R-:W-:-:S02]  /*2470*/  LOP3.LUT R3, R3, R182, RZ, 0x3c, !PT ;  /* 0x000000b603037212 */ /* 0x000fc400078e3cff */
[CC--:B------:R-:W-:Y:S01]  /*2480*/  LEA.HI R77, R8.reuse, R9.reuse, RZ, 0x4 ;  /* 0x00000009084d7211 */ /* 0x0c0fe200078f20ff */
[----:B------:R-:W-:Y:S01]  /*2490*/  IMAD.IADD R51, R51, 0x1, R11 ;  /* 0x0000000133337824 */ /* 0x000fe200078e020b */
[----:B------:R-:W-:Y:S01]  /*24a0*/  SHF.R.S32.HI R11, RZ, 0x1f, R10 ;  /* 0x0000001fff0b7819 */ /* 0x000fe2000001140a */
[----:B------:R-:W-:Y:S01]  /*24b0*/  IMAD.IADD R21, R21, 0x1, R13 ;  /* 0x0000000115157824 */ /* 0x000fe200078e020d */
[----:B------:R-:W-:Y:S01]  /*24c0*/  LEA.HI R8, R8, R9, RZ, 0x6 ;  /* 0x0000000908087211 */ /* 0x000fe200078f30ff */
[----:B------:R-:W-:Y:S01]  /*24d0*/  IMAD.IADD R49, R13, 0x1, R49 ;  /* 0x000000010d317824 */ /* 0x000fe200078e0231 */
[CC--:B------:R-:W-:Y:S01]  /*24e0*/  LEA.HI R76, R11.reuse, R10.reuse, RZ, 0x4 ;  /* 0x0000000a0b4c7211 */ /* 0x0c0fe200078f20ff */
[----:B------:R-:W-:Y:S01]  /*24f0*/  IMAD.SHL.U32 R0, R0, 0x80, RZ ;  /* 0x0000008000007824 */ /* 0x000fe200078e00ff */
[----:B-----5:R-:W-:Y:S01]  /*2500*/  SHF.R.S32.HI R13, RZ, 0x1f, R24 ;  /* 0x0000001fff0d7819 */ /* 0x020fe20000011418 */
[----:B------:R-:W-:Y:S01]  /*2510*/  IMAD.SHL.U32 R8, R8, 0x80, RZ ;  /* 0x0000008008087824 */ /* 0x000fe200078e00ff */
[----:B------:R-:W-:Y:S01]  /*2520*/  LEA.HI R10, R11, R10, RZ, 0x6 ;  /* 0x0000000a0b0a7211 */ /* 0x000fe200078f30ff */
[----:B------:R-:W-:Y:S01]  /*2530*/  IMAD.WIDE.U32 R20, R24, R6, R20 ;  /* 0x0000000618147225 */ /* 0x000fe200078e0014 */
[----:B------:R-:W-:-:S02]  /*2540*/  LOP3.LUT R0, R0, 0xffffe000, RZ, 0xc0, !PT ;  /* 0xffffe00000007812 */ /* 0x000fc400078ec0ff */
[----:B------:R-:W-:Y:S01]  /*2550*/  ISETP.GE.AND P1, PT, R177, UR4, PT ;  /* 0x00000004b1007c0c */ /* 0x000fe2000bf26270 */
[----:B------:R-:W-:Y:S01]  /*2560*/  IMAD R12, R13, R6, RZ ;  /* 0x000000060d0c7224 */ /* 0x000fe200078e02ff */
[C---:B------:R-:W-:Y:S01]  /*2570*/  LOP3.LUT R9, R181.reuse, 0x30, R77, 0xf8, !PT ;  /* 0x00000030b5097812 */ /* 0x040fe200078ef84d */
[----:B------:R-:W-:Y:S01]  /*2580*/  IMAD.SHL.U32 R10, R10, 0x80, RZ ;  /* 0x000000800a0a7824 */ /* 0x000fe200078e00ff */
[----:B------:R-:W-:Y:S01]  /*2590*/  LOP3.LUT R11, R181, 0x30, R76, 0xf8, !PT ;  /* 0x00000030b50b7812 */ /* 0x000fe200078ef84c */
[----:B------:R-:W-:Y:S01]  /*25a0*/  IMAD R13, R13, R4, RZ ;  /* 0x000000040d0d7224 */ /* 0x000fe200078e02ff */
[----:B------:R-:W-:Y:S01]  /*25b0*/  SEL R57, RZ, 0x20, P2 ;  /* 0x00000020ff397807 */ /* 0x000fe20001000000 */
[C---:B------:R-:W-:Y:S01]  /*25c0*/  IMAD.WIDE.U32 R48, R24.reuse, R6, R48 ;  /* 0x0000000618307225 */ /* 0x040fe200078e0030 */
[----:B------:R-:W-:Y:S02]  /*25d0*/  IADD3 R75, R3, R0, R183 ;  /* 0x00000000034b7210 */ /* 0x000fe40007ffe0b7 */
[----:B------:R-:W-:Y:S01]  /*25e0*/  SEL R0, RZ, 0x8, P1 ;  /* 0x00000008ff007807 */ /* 0x000fe20000800000 */
[----:B------:R-:W-:Y:S01]  /*25f0*/  IMAD R3, R24, R7, R12 ;  /* 0x0000000718037224 */ /* 0x000fe200078e020c */
[----:B------:R-:W-:Y:S01]  /*2600*/  LOP3.LUT R8, R8, 0xffffe000, RZ, 0xc0, !PT ;  /* 0xffffe00008087812 */ /* 0x000fe200078ec0ff */
[C---:B------:R-:W-:Y:S01]  /*2610*/  IMAD R13, R24.reuse, R5, R13 ;  /* 0x00000005180d7224 */ /* 0x040fe200078e020d */
[----:B------:R-:W-:Y:S01]  /*2620*/  LOP3.LUT R9, R9, R182, RZ, 0x3c, !PT ;  /* 0x000000b609097212 */ /* 0x000fe200078e3cff */
[----:B------:R-:W-:Y:S01]  /*2630*/  IMAD.WIDE.U32 R50, R24, R4, R50 ;  /* 0x0000000418327225 */ /* 0x000fe200078e0032 */
[----:B------:R-:W-:-:S02]  /*2640*/  LOP3.LUT R10, R10, 0xffffe000, RZ, 0xc0, !PT ;  /* 0xffffe0000a0a7812 */ /* 0x000fc400078ec0ff */
[----:B------:R-:W-:Y:S01]  /*2650*/  LOP3.LUT R11, R11, R182, RZ, 0x3c, !PT ;  /* 0x000000b60b0b7212 */ /* 0x000fe200078e3cff */
[----:B------:R-:W-:Y:S01]  /*2660*/  IMAD.WIDE.U32 R52, R24, R4, R52 ;  /* 0x0000000418347225 */ /* 0x000fe200078e0034 */
[----:B------:R-:W-:Y:S02]  /*2670*/  LOP3.LUT R57, R54, R57, RZ, 0xfc, !PT ;  /* 0x0000003936397212 */ /* 0x000fe400078efcff */
[----:B------:R-:W-:Y:S01]  /*2680*/  IADD3 R63, R21, R3, RZ ;  /* 0x00000003153f7210 */ /* 0x000fe20007ffe0ff */
[----:B------:R-:W-:Y:S01]  /*2690*/  IMAD.IADD R62, R3, 0x1, R49 ;  /* 0x00000001033e7824 */ /* 0x000fe200078e0231 */
[----:B------:R-:W-:Y:S01]  /*26a0*/  LOP3.LUT R55, R79, R0, RZ, 0xfc, !PT ;  /* 0x000000004f377212 */ /* 0x000fe200078efcff */
[----:B------:R-:W-:Y:S01]  /*26b0*/  IMAD.SHL.U32 R65, R65, 0x2, RZ ;  /* 0x0000000241417824 */ /* 0x000fe200078e00ff */
[----:B------:R-:W-:Y:S01]  /*26c0*/  P2R R85, PR, RZ, 0x10 ;  /* 0x00000010ff557803 */ /* 0x000fe20000000000 */
[----:B------:R-:W-:Y:S01]  /*26d0*/  IMAD.IADD R61, R51, 0x1, R13 ;  /* 0x00000001333d7824 */ /* 0x000fe200078e020d */
[----:B------:R-:W-:Y:S01]  /*26e0*/  P2R R86, PR, RZ, 0x8 ;  /* 0x00000008ff567803 */ /* 0x000fe20000000000 */
[----:B------:R-:W-:Y:S01]  /*26f0*/  IMAD.IADD R60, R13, 0x1, R53 ;  /* 0x000000010d3c7824 */ /* 0x000fe200078e0235 */
[----:B------:R-:W-:-:S02]  /*2700*/  IADD3 R74, R9, R8, R183 ;  /* 0x00000008094a7210 */ /* 0x000fc40007ffe0b7 */
[----:B------:R-:W-:Y:S02]  /*2710*/  IADD3 R73, R11, R10, R183 ;  /* 0x0000000a0b497210 */ /* 0x000fe40007ffe0b7 */
[----:B------:R-:W-:Y:S02]  /*2720*/  SHF.L.U64.HI R72, R6, 0x7, R7 ;  /* 0x0000000706487819 */ /* 0x000fe40000010207 */
[----:B------:R-:W-:Y:S02]  /*2730*/  SHF.L.U64.HI R70, R4, 0x7, R5 ;  /* 0x0000000704467819 */ /* 0x000fe40000010205 */
[----:B------:R-:W-:Y:S02]  /*2740*/  SHF.R.S32.HI R68, RZ, 0x1f, R22 ;  /* 0x0000001fff447819 */ /* 0x000fe40000011416 */
[----:B------:R-:W-:Y:S02]  /*2750*/  LOP3.LUT R59, R78, 0xfffffff0, RZ, 0xc0, !PT ;  /* 0xfffffff04e3b7812 */ /* 0x000fe400078ec0ff */
[----:B------:R-:W-:-:S02]  /*2760*/  LOP3.LUT R58, R77, 0xfffffff0, RZ, 0xc0, !PT ;  /* 0xfffffff04d3a7812 */ /* 0x000fc400078ec0ff */
[----:B------:R-:W-:Y:S02]  /*2770*/  LOP3.LUT R56, R76, 0xfffffff0, RZ, 0xc0, !PT ;  /* 0xfffffff04c387812 */ /* 0x000fe400078ec0ff */
[----:B------:R-:W-:Y:S02]  /*2780*/  LOP3.LUT R54, R54, 0x1, RZ, 0xc0, !PT ;  /* 0x0000000136367812 */ /* 0x000fe400078ec0ff */
[C---:B------:R-:W-:Y:S02]  /*2790*/  LOP3.LUT R3, R57.reuse, 0x2, RZ, 0xc0, !PT ;  /* 0x0000000239037812 */ /* 0x040fe400078ec0ff */
[----:B------:R-:W-:Y:S02]  /*27a0*/  LOP3.LUT R0, R57, 0x4, RZ, 0xc0, !PT ;  /* 0x0000000439007812 */ /* 0x000fe400078ec0ff */
[----:B---3--:R-:W-:Y:S01]  /*27b0*/  SHF.R.S32.HI R64, RZ, 0x1f, R83 ;  /* 0x0000001fff407819 */ /* 0x008fe20000011453 */
[----:B------:R-:W-:Y:S06]  /*27c0*/  @!P6 BAR.SYNC.DEFER_BLOCKING 0x9, 0x100 ;  /* 0x024400000000eb1d */ /* 0x000fec0000010000 */
.L_x_1640:
[----:B0-----:R-:W0:Y:S01]  /*27d0*/  LDC R89, c[0x0][0x430] ;  /* 0x00010c00ff597b82 */ /* 0x001e220000000800 */
[----:B------:R-:W-:Y:S02]  /*27e0*/  VIADD R25, R25, 0xffffffff ;  /* 0xffffffff19197836 */ /* 0x000fe40000000000 */
[----:B------:R-:W-:Y:S02]  /*27f0*/  IMAD.MOV.U32 R87, RZ, RZ, RZ ;  /* 0x000000ffff577224 */ /* 0x000fe400078e00ff */
[----:B------:R-:W-:-:S03]  /*2800*/  IMAD R5, R25, 0x80, R67 ;  /* 0x0000008019057824 */ /* 0x000fc600078e0243 */
[----:B------:R-:W1:Y:S01]  /*2810*/  LDC R98, c[0x0][0x3f4] ;  /* 0x0000fd00ff627b82 */ /* 0x000e620000000800 */
[----:B------:R-:W-:Y:S01]  /*2820*/  IMAD.IADD R12, R80, 0x1, R5 ;  /* 0x00000001500c7824 */ /* 0x000fe200078e0205 */
[----:B------:R-:W-:-:S03]  /*2830*/  ISETP.GE.AND P1, PT, R5, R2, PT ;  /* 0x000000020500720c */ /* 0x000fc60003f26270 */
[----:B------:R-:W-:Y:S01]  /*2840*/  IMAD.MOV.U32 R8, RZ, RZ, R12 ;  /* 0x000000ffff087224 */ /* 0x000fe200078e000c */
[----:B------:R-:W-:Y:S02]  /*2850*/  ISETP.GT.OR P1, PT, R67, 0x7f, P1 ;  /* 0x0000007f4300780c */ /* 0x000fe40000f24670 */
[----:B0-----:R-:W-:-:S11]  /*2860*/  ISETP.NE.AND P2, PT, R89, 0x1, PT ;  /* 0x000000015900780c */ /* 0x001fd60003f45270 */
[----:B------:R-:W0:Y:S08]  /*2870*/  @!P1 LDC.64 R6, c[0x0][0x428] ;  /* 0x00010a00ff069b82 */ /* 0x000e300000000a00 */
[----:B--2---:R-:W2:Y:S08]  /*2880*/  @!P1 LDC.64 R4, c[0x0][0x418] ;  /* 0x00010600ff049b82 */ /* 0x004eb00000000a00 */
[----:B------:R-:W3:Y:S08]  /*2890*/  @P2 LDC R9, c[0x0][0x434] ;  /* 0x00010d00ff092b82 */ /* 0x000ef00000000800 */
[----:B------:R-:W4:Y:S01]  /*28a0*/  @P2 LDC R10, c[0x0][0x438] ;  /* 0x00010e00ff0a2b82 */ /* 0x000f220000000800 */
[----:B---3--:R-:W-:-:S05]  /*28b0*/  @P2 IMAD.HI.U32 R9, R12, R9, RZ ;  /* 0x000000090c092227 */ /* 0x008fca00078e00ff */
[----:B----4-:R-:W-:Y:S01]  /*28c0*/  @P2 SHF.R.U32.HI R8, RZ, R10, R9 ;  /* 0x0000000aff082219 */ /* 0x010fe20000011609 */
[----:B0-----:R-:W-:-:S03]  /*28d0*/  @!P1 IMAD R10, R64, R6, RZ ;  /* 0x00000006400a9224 */ /* 0x001fc600078e02ff */
[----:B------:R-:W-:Y:S01]  /*28e0*/  @!P1 SHF.R.S32.HI R9, RZ, 0x1f, R8 ;  /* 0x0000001fff099819 */ /* 0x000fe20000011408 */
[C---:B------:R-:W-:Y:S02]  /*28f0*/  @!P1 IMAD R11, R83.reuse, R7, R10 ;  /* 0x00000007530b9224 */ /* 0x040fe400078e020a */
[----:B------:R-:W-:-:S04]  /*2900*/  @!P1 IMAD.WIDE.U32 R6, R83, R6, R8 ;  /* 0x0000000653069225 */ /* 0x000fc800078e0008 */
[----:B------:R-:W-:Y:S01]  /*2910*/  @!P1 IMAD.IADD R7, R7, 0x1, R11 ;  /* 0x0000000107079824 */ /* 0x000fe200078e020b */
[----:B--2---:R-:W-:-:S04]  /*2920*/  @!P1 LEA R4, P2, R6, R4, 0x2 ;  /* 0x0000000406049211 */ /* 0x004fc800078410ff */
[----:B------:R-:W-:-:S05]  /*2930*/  @!P1 LEA.HI.X R5, R6, R5, R7, 0x2, P2 ;  /* 0x0000000506059211 */ /* 0x000fca00010f1407 */
[----:B------:R0:W5:Y:S01]  /*2940*/  @!P1 LDG.E R87, desc[UR38][R4.64] ;  /* 0x0000002604579981 */ /* 0x000162000c1e1900 */
[----:B-1----:R-:W-:Y:S01]  /*2950*/  ISETP.GE.AND P1, PT, R98, 0x1, PT ;  /* 0x000000016200780c */ /* 0x002fe20003f26270 */
[C---:B------:R-:W-:Y:S01]  /*2960*/  IMAD R7, R17.reuse, 0x6000, R200 ;  /* 0x0000600011077824 */ /* 0x040fe200078e02c8 */
[----:B------:R-:W-:Y:S05]  /*2970*/  YIELD ;  /* 0x0000000000007946 */ /* 0x000fea0003800000 */
[----:B------:R-:W-:Y:S01]  /*2980*/  IMAD.MOV R6, RZ, RZ, -R8 ;  /* 0x000000ffff067224 */ /* 0x000fe200078e0a08 */
[----:B------:R-:W-:Y:S01]  /*2990*/  BSSY B0, `(.L_x_1578) ;  /* 0x000069d000007945 */ /* 0x000fe20003800000 */
[----:B------:R-:W-:Y:S01]  /*29a0*/  IMAD R99, R17, 0x6000, R199 ;  /* 0x0000600011637824 */ /* 0x000fe200078e02c7 */
[----:B------:R-:W-:Y:S01]  /*29b0*/  ISETP.GT.AND P3, PT, R25, R26, PT ;  /* 0x0000001a1900720c */ /* 0x000fe20003f64270 */
[----:B------:R-:W-:Y:S01]  /*29c0*/  IMAD R89, R89, R6, R12 ;  /* 0x0000000659597224 */ /* 0x000fe200078e020c */
[C---:B------:R-:W-:Y:S01]  /*29d0*/  IADD3 R96, R16.reuse, R7, RZ ;  /* 0x0000000710607210 */ /* 0x040fe20007ffe0ff */
[----:B------:R-:W-:Y:S01]  /*29e0*/  IMAD.IADD R99, R16, 0x1, R99 ;  /* 0x0000000110637824 */ /* 0x000fe200078e0263 */
[----:B0-----:R-:W-:Y:S09]  /*29f0*/  @!P1 BRA `(.L_x_1579) ;  /* 0x0000006400409947 */ /* 0x001ff20003800000 */
[----:B------:R-:W-:Y:S01]  /*2a00*/  SHF.R.S32.HI R90, RZ, 0x1f, R89 ;  /* 0x0000001fff5a7819 */ /* 0x000fe20000011459 */
[----:B------:R-:W-:Y:S01]  /*2a10*/  ULDC.64 UR4, c[0x0][0x300] ;  /* 0x0000c00000047ab9 */ /* 0x000fe20000000a00 */
[----:B-----5:R-:W-:Y:S01]  /*2a20*/  SHF.R.S32.HI R91, RZ, 0x1f, R87 ;  /* 0x0000001fff5b7819 */ /* 0x020fe20000011457 */
[C---:B------:R-:W-:Y:S01]  /*2a30*/  IMAD.WIDE.U32 R4, R89.reuse, UR4, RZ ;  /* 0x0000000459047c25 */ /* 0x040fe2000f8e00ff */
        /* <DEDUP_REMOVED lines=15> */
[----:B------:R-:W-:-:S04]  /*2b30*/  IMAD.WIDE.U32 R4, R22, UR4, R4 ;  /* 0x0000000416047c25 */ /* 0x000fc8000f8e0004 */
[----:B------:R-:W-:Y:S01]  /*2b40*/  IMAD R7, R22, UR5, R7 ;  /* 0x0000000516077c24 */ /* 0x000fe2000f8e0207 */
[----:B------:R-:W-:Y:S01]  /*2b50*/  ULDC.64 UR4, c[0x0][0x2e8] ;  /* 0x0000ba0000047ab9 */ /* 0x000fe20000000a00 */
[----:B------:R-:W-:Y:S01]  /*2b60*/  IMAD R15, R6, R71, R10 ;  /* 0x00000047060f7224 */ /* 0x000fe200078e020a */
[----:B------:R-:W-:Y:S01]  /*2b70*/  IADD3 R101, P2, R4, UR4, RZ ;  /* 0x0000000404657c10 */ /* 0x000fe2000ff5e0ff */
[----:B------:R-:W-:Y:S02]  /*2b80*/  IMAD R92, R25, -0x80, R2 ;  /* 0xffffff80195c7824 */ /* 0x000fe400078e0202 */
[----:B------:R-:W-:Y:S01]  /*2b90*/  IMAD R9, R6, R69, R8 ;  /* 0x0000004506097224 */ /* 0x000fe200078e0208 */
[----:B------:R-:W-:Y:S01]  /*2ba0*/  IADD3.X R97, R5, UR5, R7, P2, !PT ;  /* 0x0000000505617c10 */ /* 0x000fe200097fe407 */
[----:B------:R-:W-:Y:S01]  /*2bb0*/  IMAD.WIDE.U32 R12, R69, R25, RZ ;  /* 0x00000019450c7225 */ /* 0x000fe200078e00ff */
[----:B------:R-:W-:-:S03]  /*2bc0*/  VIMNMX R92, R92, 0x80, PT ;  /* 0x000000805c5c7848 */ /* 0x000fc60003fe0100 */
[----:B------:R-:W-:-:S04]  /*2bd0*/  IMAD.WIDE.U32 R10, R71, R25, RZ ;  /* 0x00000019470a7225 */ /* 0x000fc800078e00ff */
        /* <DEDUP_REMOVED lines=54> */
.L_x_1582:
[----:B------:R-:W-:Y:S05]  /*2f40*/  BSYNC B1 ;  /* 0x0000000000017941 */ /* 0x000fea0003800000 */
.L_x_1581:
[----:B------:R-:W-:Y:S01]  /*2f50*/  UISETP.NE.AND UP0, UPT, UR41, 0x3, UPT ;  /* 0x000000032900788c */ /* 0x000fe2000bf05270 */
[----:B-----5:R-:W-:Y:S01]  /*2f60*/  IMAD.MOV.U32 R100, RZ, RZ, R8 ;  /* 0x000000ffff647224 */ /* 0x020fe200078e0008 */
[----:B------:R-:W-:Y:S01]  /*2f70*/  MOV R104, R32 ;  /* 0x0000002000687202 */ /* 0x000fe20000000f00 */
[----:B------:R-:W-:Y:S02]  /*2f80*/  IMAD.MOV.U32 R103, RZ, RZ, R30 ;  /* 0x000000ffff677224 */ /* 0x000fe400078e001e */
[----:B------:R-:W-:Y:S01]  /*2f90*/  IMAD.MOV.U32 R105, RZ, RZ, R34 ;  /* 0x000000ffff697224 */ /* 0x000fe200078e0022 */
[----:B------:R-:W-:Y:S01]  /*2fa0*/  PLOP3.LUT P1, PT, PT, PT, UP0, 0x80, 0x0 ;  /* 0x000000000000781c */ /* 0x000fe20003f2f008 */
[----:B------:R-:W-:Y:S02]  /*2fb0*/  IMAD.MOV.U32 R107, RZ, RZ, R38 ;  /* 0x000000ffff6b7224 */ /* 0x000fe400078e0026 */
[----:B------:R-:W-:Y:S02]  /*2fc0*/  IMAD.MOV.U32 R109, RZ, RZ, R42 ;  /* 0x000000ffff6d7224 */ /* 0x000fe400078e002a */
[----:B------:R-:W-:-:S02]  /*2fd0*/  IMAD.MOV.U32 R115, RZ, RZ, R46 ;  /* 0x000000ffff737224 */ /* 0x000fc400078e002e */
[----:B------:R-:W-:Y:S02]  /*2fe0*/  IMAD.MOV.U32 R102, RZ, RZ, R28 ;  /* 0x000000ffff667224 */ /* 0x000fe400078e001c */
[----:B------:R-:W-:Y:S02]  /*2ff0*/  IMAD.MOV.U32 R106, RZ, RZ, R36 ;  /* 0x000000ffff6a7224 */ /* 0x000fe400078e0024 */
[----:B------:R-:W-:Y:S02]  /*3000*/  IMAD.MOV.U32 R108, RZ, RZ, R40 ;  /* 0x000000ffff6c7224 */ /* 0x000fe400078e0028 */
[----:B------:R-:W-:Y:S02]  /*3010*/  IMAD.MOV.U32 R110, RZ, RZ, R44 ;  /* 0x000000ffff6e7224 */ /* 0x000fe400078e002c */
[----:B------:R-:W-:Y:S01]  /*3020*/  IMAD.MOV.U32 R117, RZ, RZ, R94 ;  /* 0x000000ffff757224 */ /* 0x000fe200078e005e */
[----:B------:R-:W-:Y:S06]  /*3030*/  @!P1 BRA `(.L_x_1583) ;  /* 0x0000000000049947 */ /* 0x000fec0003800000 */
[----:B------:R-:W-:Y:S01]  /*3040*/  BPT.TRAP 0x1 ;  /* 0x000000040000795c */ /* 0x000fe20000300000 */
.L_x_1583:
[----:B------:R-:W-:Y:S01]  /*3050*/  IMAD R84, R17, 0x8, R16 ;  /* 0x0000000811547824 */ /* 0x000fe200078e0210 */
[----:B------:R-:W-:Y:S01]  /*3060*/  SHF.L.U32 R93, R173, 0x1f, RZ ;  /* 0x0000001fad5d7819 */ /* 0x000fe200000006ff */
[----:B------:R-:W-:Y:S03]  /*3070*/  BSSY B1, `(.L_x_1584) ;  /* 0x0000003000017945 */ /* 0x000fe60003800000 */
[----:B------:R-:W1:Y:S02]  /*3080*/  SYNCS.PHASECHK.TRANS64.TRYWAIT P4, [R84+URZ+0x22890], R93 ;  /* 0x0228905d540075a7 */ /* 0x000e64000808017f */
[----:B-1----:R-:W-:Y:S05]  /*3090*/  @!P4 BRA `(.L_x_1585) ;  /* 0x000002640044c947 */ /* 0x002fea0003800000 */
.L_x_1946:
[----:B------:R-:W-:Y:S05]  /*30a0*/  BSYNC B1 ;  /* 0x0000000000017941 */ /* 0x000fea0003800000 */
.L_x_1584:
[----:B------:R-:W-:-:S03]  /*30b0*/  UMOV UR4, 0xffffffff ;  /* 0xffffffff00047882 */ /* 0x000fc60000000000 */
[----:B------:R-:W-:Y:S05]  /*30c0*/  BRA.DIV UR4, `(.L_x_1586) ;  /* 0x00000266044c7947 */ /* 0x000fea000b800000 */
[----:B------:R-:W2:Y:S04]  /*30d0*/  SHFL.IDX PT, R97, R97, RZ, 0x1e1f ;  /* 0x001e1fff61617589 */ /* 0x000ea800000e0000 */
[----:B------:R3:W4:Y:S02]  /*30e0*/  SHFL.IDX PT, R14, R101, RZ, 0x1e1f ;  /* 0x001e1fff650e7589 */ /* 0x00072400000e0000 */
.L_x_1950:
[----:B------:R-:W-:Y:S05]  /*30f0*/  @P2 BRA `(.L_x_1587) ;  /* 0x0000006000982947 */ /* 0x000fea0003800000 */
[----:B------:R-:W-:Y:S01]  /*3100*/  ISETP.NE.AND P2, PT, R54, RZ, PT ;  /* 0x000000ff3600720c */ /* 0x000fe20003f45270 */
[----:B------:R-:W-:-:S12]  /*3110*/  BSSY B1, `(.L_x_1588) ;  /* 0x0000071000017945 */ /* 0x000fd80003800000 */
[----:B------:R-:W-:Y:S05]  /*3120*/  @!P2 BRA `(.L_x_1589) ;  /* 0x0000000400bca947 */ /* 0x000fea0003800000 */
[----:B------:R1:W1:Y:S01]  /*3130*/  LDS.128 R4, [R99+0x16400] ;  /* 0x0164000063047984 */ /* 0x0002620000000c00 */
[----:B0---4-:R-:W-:Y:S01]  /*3140*/  IADD3 R10, P2, R18, R14, RZ ;  /* 0x0000000e120a7210 */ /* 0x011fe20007f5e0ff */
[----:B------:R-:W-:Y:S04]  /*3150*/  BSSY B2, `(.L_x_1590) ;  /* 0x000006b000027945 */ /* 0x000fe80003800000 */
[----:B--2---:R-:W-:Y:S01]  /*3160*/  IMAD.X R11, R97, 0x1, R19, P2 ;  /* 0x00000001610b7824 */ /* 0x004fe200010e0613 */
[----:B------:R-:W-:-:S13]  /*3170*/  ISETP.GE.AND P2, PT, R174, R98, PT ;  /* 0x00000062ae00720c */ /* 0x000fda0003f46270 */
[----:B------:R-:W-:Y:S05]  /*3180*/  @P2 BRA `(.L_x_1591) ;  /* 0x00000004009c2947 */ /* 0x000fea0003800000 */
[----:B------:R-:W-:Y:S01]  /*3190*/  SHF.R.U32.HI R13, RZ, 0x8, R47 ;  /* 0x00000008ff0d7819 */ /* 0x000fe2000001162f */
[----:B-1----:R-:W-:Y:S01]  /*31a0*/  IMAD.MOV.U32 R12, RZ, RZ, R4 ;  /* 0x000000ffff0c7224 */ /* 0x002fe200078e0004 */
[----:B------:R-:W-:Y:S02]  /*31b0*/  SHF.R.U32.HI R15, RZ, 0x8, R95 ;  /* 0x00000008ff0f7819 */ /* 0x000fe4000001165f */
[----:B---3--:R-:W-:Y:S01]  /*31c0*/  SHF.R.U32.HI R101, RZ, 0x10, R47 ;  /* 0x00000010ff657819 */ /* 0x008fe2000001162f */
[----:B------:R-:W-:Y:S01]  /*31d0*/  IMAD.SHL.U32 R13, R13, 0x100, RZ ;  /* 0x000001000d0d7824 */ /* 0x000fe200078e00ff */
[----:B------:R-:W-:Y:S01]  /*31e0*/  LOP3.LUT R46, R47, 0xff0000ff, RZ, 0xc0, !PT ;  /* 0xff0000ff2f2e7812 */ /* 0x000fe200078ec0ff */
[----:B------:R-:W-:Y:S01]  /*31f0*/  IMAD.SHL.U32 R15, R15, 0x100, RZ ;  /* 0x000001000f0f7824 */ /* 0x000fe200078e00ff */
[----:B------:R-:W-:Y:S02]  /*3200*/  SHF.R.U32.HI R47, RZ, 0x10, R95 ;  /* 0x00000010ff2f7819 */ /* 0x000fe4000001165f */
[----:B------:R-:W-:-:S02]  /*3210*/  LOP3.LUT R94, R95, 0xff0000ff, RZ, 0xc0, !PT ;  /* 0xff0000ff5f5e7812 */ /* 0x000fc400078ec0ff */
[----:B------:R-:W-:Y:S01]  /*3220*/  LOP3.LUT R46, R46, 0xff00, R13, 0xf8, !PT ;  /* 0x0000ff002e2e7812 */ /* 0x000fe200078ef80d */
[----:B------:R-:W-:Y:S01]  /*3230*/  IMAD.U32 R13, R101, 0x10000, RZ ;  /* 0x00010000650d7824 */ /* 0x000fe200078e00ff */
[----:B------:R-:W-:Y:S01]  /*3240*/  LOP3.LUT R94, R94, 0xff00, R15, 0xf8, !PT ;  /* 0x0000ff005e5e7812 */ /* 0x000fe200078ef80f */
[----:B------:R-:W-:Y:S01]  /*3250*/  IMAD.U32 R47, R47, 0x10000, RZ ;  /* 0x000100002f2f7824 */ /* 0x000fe200078e00ff */
[----:B------:R-:W-:Y:S02]  /*3260*/  F2FP.F16.E4M3.UNPACK_B R4, R5 ;  /* 0x00000005ff04723e */ /* 0x000fe400020006ff */
[----:B------:R-:W-:Y:S02]  /*3270*/  F2FP.F16.E4M3.UNPACK_B R15, R117.H1 ;  /* 0x00000075ff0f723e */ /* 0x000fe400030006ff */
[----:B------:R-:W-:Y:S01]  /*3280*/  LOP3.LUT R95, R46, 0xff0000, R13, 0xf8, !PT ;  /* 0x00ff00002e5f7812 */ /* 0x000fe200078ef80d */
[--C-:B------:R-:W-:Y:S01]  /*3290*/  HADD2.F32 R13, -RZ, R4.reuse.H1_H1 ;  /* 0x30000004ff0d7230 */ /* 0x100fe20000004100 */
[----:B------:R-:W-:Y:S01]  /*32a0*/  LOP3.LUT R112, R94, 0xff0000, R47, 0xf8, !PT ;  /* 0x00ff00005e707812 */ /* 0x000fe200078ef82f */
[--C-:B------:R-:W-:Y:S01]  /*32b0*/  HADD2.F32 R101, -RZ, R15.reuse.H0_H0 ;  /* 0x2000000fff657230 */ /* 0x100fe20000004100 */
[----:B------:R-:W-:Y:S01]  /*32c0*/  F2FP.F16.E4M3.UNPACK_B R47, R115.H1 ;  /* 0x00000073ff2f723e */ /* 0x000fe200030006ff */
[----:B------:R-:W-:Y:S01]  /*32d0*/  HADD2.F32 R4, -RZ, R4.H0_H0 ;  /* 0x20000004ff047230 */ /* 0x000fe20000004100 */
[----:B------:R-:W-:Y:S01]  /*32e0*/  F2FP.F16.E4M3.UNPACK_B R5, R5.H1 ;  /* 0x00000005ff05723e */ /* 0x000fe200030006ff */
[----:B------:R-:W-:-:S02]  /*32f0*/  HADD2.F32 R111, -RZ, R15.H1_H1 ;  /* 0x3000000fff6f7230 */ /* 0x000fc40000004100 */
[CC--:B------:R-:W-:Y:S01]  /*3300*/  FMUL.FTZ R113, R13.reuse, R101.reuse ;  /* 0x000000650d717220 */ /* 0x0c0fe20000410000 */
[----:B------:R-:W-:Y:S02]  /*3310*/  HADD2.F32 R94, -RZ, R47.H0_H0 ;  /* 0x2000002fff5e7230 */ /* 0x000fe40000004100 */
[----:B------:R-:W-:Y:S01]  /*3320*/  FMUL.FTZ R114, R4, R101 ;  /* 0x0000006504727220 */ /* 0x000fe20000410000 */
[--C-:B------:R-:W-:Y:S01]  /*3330*/  HADD2.F32 R46, -RZ, R5.reuse.H1_H1 ;  /* 0x30000005ff2e7230 */ /* 0x100fe20000004100 */
[----:B------:R-:W-:Y:S01]  /*3340*/  F2FP.F16.E4M3.UNPACK_B R101, R117 ;  /* 0x00000075ff65723e */ /* 0x000fe200020006ff */
[----:B------:R-:W-:Y:S02]  /*3350*/  HADD2.F32 R15, -RZ, R5.H0_H0 ;  /* 0x20000005ff0f7230 */ /* 0x000fe40000004100 */
[----:B------:R-:W-:Y:S01]  /*3360*/  FFMA.FTZ R5, R13, R94, R114 ;  /* 0x0000005e0d057223 */ /* 0x000fe20000010072 */
[----:B------:R-:W-:Y:S02]  /*3370*/  HADD2.F32 R47, -RZ, R47.H1_H1 ;  /* 0x3000002fff2f7230 */ /* 0x000fe40000004100 */
[-C--:B------:R-:W-:Y:S01]  /*3380*/  FMUL.FTZ R116, R46, R111.reuse ;  /* 0x0000006f2e747220 */ /* 0x080fe20000410000 */
[-C--:B------:R-:W-:Y:S01]  /*3390*/  F2FP.F16.E4M3.UNPACK_B R13, R12.reuse.H1 ;  /* 0x0000000cff0d723e */ /* 0x080fe200030006ff */
[C---:B------:R-:W-:Y:S01]  /*33a0*/  FMUL.FTZ R111, R15.reuse, R111 ;  /* 0x0000006f0f6f7220 */ /* 0x040fe20000410000 */
[----:B------:R-:W-:Y:S01]  /*33b0*/  F2FP.F16.E4M3.UNPACK_B R12, R12 ;  /* 0x0000000cff0c723e */ /* 0x000fe200020006ff */
[----:B------:R-:W-:Y:S01]  /*33c0*/  FFMA.FTZ R4, R4, R94, -R113 ;  /* 0x0000005e04047223 */ /* 0x000fe20000010871 */
[-C--:B------:R-:W-:Y:S01]  /*33d0*/  FFMA.FTZ R113, R15, R47.reuse, -R116 ;  /* 0x0000002f0f717223 */ /* 0x080fe20000010874 */
[----:B------:R-:W-:Y:S01]  /*33e0*/  FFMA.FTZ R118, R46, R47, R111 ;  /* 0x0000002f2e767223 */ /* 0x000fe2000001006f */
[--C-:B------:R-:W-:Y:S01]  /*33f0*/  HADD2.F32 R15, -RZ, R13.reuse.H0_H0 ;  /* 0x2000000dff0f7230 */ /* 0x100fe20000004100 */
[----:B------:R-:W-:Y:S01]  /*3400*/  F2FP.F16.E4M3.UNPACK_B R47, R115 ;  /* 0x00000073ff2f723e */ /* 0x000fe200020006ff */
[----:B------:R-:W-:-:S02]  /*3410*/  HADD2.F32 R46, -RZ, R13.H1_H1 ;  /* 0x3000000dff2e7230 */ /* 0x000fc40000004100 */
[--C-:B------:R-:W-:Y:S01]  /*3420*/  HADD2.F32 R111, -RZ, R101.reuse.H1_H1 ;  /* 0x30000065ff6f7230 */ /* 0x100fe20000004100 */
[----:B------:R-:W-:Y:S01]  /*3430*/  F2FP.SATFINITE.E4M3.F32.PACK_AB_MERGE_C R121, R118, R113, RZ ;  /* 0x000000717679723e */ /* 0x000fe200048070ff */
[--C-:B------:R-:W-:Y:S02]  /*3440*/  HADD2.F32 R13, -RZ, R12.reuse.H0_H0 ;  /* 0x2000000cff0d7230 */ /* 0x100fe40000004100 */
[----:B------:R-:W-:Y:S02]  /*3450*/  HADD2.F32 R101, -RZ, R101.H0_H0 ;  /* 0x20000065ff657230 */ /* 0x000fe40000004100 */
[-C--:B------:R-:W-:Y:S01]  /*3460*/  FMUL.FTZ R116, R46, R111.reuse ;  /* 0x0000006f2e747220 */ /* 0x080fe20000410000 */
[----:B------:R-:W-:Y:S02]  /*3470*/  HADD2.F32 R12, -RZ, R12.H1_H1 ;  /* 0x3000000cff0c7230 */ /* 0x000fe40000004100 */
[----:B------:R-:W-:Y:S01]  /*3480*/  FMUL.FTZ R111, R15, R111 ;  /* 0x0000006f0f6f7220 */ /* 0x000fe20000410000 */
[--C-:B------:R-:W-:Y:S01]  /*3490*/  HADD2.F32 R94, -RZ, R47.reuse.H1_H1 ;  /* 0x3000002fff5e7230 */ /* 0x100fe20000004100 */
[----:B------:R-:W-:Y:S01]  /*34a0*/  F2FP.SATFINITE.E4M3.F32.PACK_AB_MERGE_C R5, R5, R4, R121 ;  /* 0x000000040505723e */ /* 0x000fe20004807079 */
[----:B------:R-:W-:-:S02]  /*34b0*/  HADD2.F32 R47, -RZ, R47.H0_H0 ;  /* 0x2000002fff2f7230 */ /* 0x000fc40000004100 */
[-C--:B------:R-:W-:Y:S01]  /*34c0*/  FMUL.FTZ R114, R12, R101.reuse ;  /* 0x000000650c727220 */ /* 0x080fe20000410000 */
[----:B------:R-:W-:Y:S01]  /*34d0*/  FMUL.FTZ R101, R13, R101 ;  /* 0x000000650d657220 */ /* 0x000fe20000410000 */
[-C--:B------:R-:W-:Y:S01]  /*34e0*/  FFMA.FTZ R116, R15, R94.reuse, -R116 ;  /* 0x0000005e0f747223 */ /* 0x080fe20000010874 */
[----:B------:R-:W-:Y:S01]  /*34f0*/  FFMA.FTZ R111, R46, R94, R111 ;  /* 0x0000005e2e6f7223 */ /* 0x000fe2000001006f */
[-C--:B------:R-:W-:Y:S01]  /*3500*/  FFMA.FTZ R114, R13, R47.reuse, -R114 ;  /* 0x0000002f0d727223 */ /* 0x080fe20000010872 */
[----:B------:R-:W-:Y:S01]  /*3510*/  FFMA.FTZ R115, R12, R47, R101 ;  /* 0x0000002f0c737223 */ /* 0x000fe20000010065 */
[----:B------:R-:W-:Y:S02]  /*3520*/  F2FP.F16.E4M3.UNPACK_B R13, R7.H1 ;  /* 0x00000007ff0d723e */ /* 0x000fe400030006ff */
[----:B------:R-:W-:Y:S02]  /*3530*/  F2FP.F16.E4M3.UNPACK_B R101, R112.H1 ;  /* 0x00000070ff65723e */ /* 0x000fe400030006ff */
[-C--:B------:R-:W-:Y:S01]  /*3540*/  F2FP.F16.E4M3.UNPACK_B R47, R95.reuse.H1 ;  /* 0x0000005fff2f723e */ /* 0x080fe200030006ff */
[----:B------:R-:W-:Y:S01]  /*3550*/  HADD2.F32 R46, -RZ, R13.H1_H1 ;  /* 0x3000000dff2e7230 */ /* 0x000fe20000004100 */
[----:B------:R-:W-:Y:S01]  /*3560*/  F2FP.F16.E4M3.UNPACK_B R12, R6.H1 ;  /* 0x00000006ff0c723e */ /* 0x000fe200030006ff */
[----:B------:R-:W-:Y:S01]  /*3570*/  HADD2.F32 R113, -RZ, R101.H1_H1 ;  /* 0x30000065ff717230 */ /* 0x000fe20000004100 */
[----:B------:R-:W-:Y:S01]  /*3580*/  F2FP.F16.E4M3.UNPACK_B R112, R112 ;  /* 0x00000070ff70723e */ /* 0x000fe200020006ff */
[----:B------:R-:W-:Y:S01]  /*3590*/  HADD2.F32 R15, -RZ, R13.H0_H0 ;  /* 0x2000000dff0f7230 */ /* 0x000fe20000004100 */
[----:B------:R-:W-:Y:S01]  /*35a0*/  F2FP.SATFINITE.E4M3.F32.PACK_AB_MERGE_C R120, R111, R116, RZ ;  /* 0x000000746f78723e */ /* 0x000fe200048070ff */
        /* <DEDUP_REMOVED lines=18> */
[----:B------:R-:W-:Y:S01]  /*36d0*/  HADD2.F32 R13, -RZ, R7.H1_H1 ;  /* 0x30000007ff0d7230 */ /* 0x000fe20000004100 */
[----:B------:R-:W-:Y:S01]  /*36e0*/  F2FP.SATFINITE.E4M3.F32.PACK_AB_MERGE_C R4, R115, R114, R120 ;  /* 0x000000727304723e */ /* 0x000fe20004807078 */
[--C-:B------:R-:W-:Y:S02]  /*36f0*/  HADD2.F32 R7, -RZ, R6.reuse.H0_H0 ;  /* 0x20000006ff077230 */ /* 0x100fe40000004100 */
[-C--:B------:R-:W-:Y:S01]  /*3700*/  FMUL.FTZ R94, R12, R101.reuse ;  /* 0x000000650c5e7220 */ /* 0x080fe20000410000 */
[----:B------:R-:W-:Y:S02]  /*3710*/  HADD2.F32 R6, -RZ, R6.H1_H1 ;  /* 0x30000006ff067230 */ /* 0x000fe40000004100 */
[----:B------:R-:W-:Y:S01]  /*3720*/  FMUL.FTZ R111, R13, R101 ;  /* 0x000000650d6f7220 */ /* 0x000fe20000410000 */
[----:B------:R-:W-:Y:S01]  /*3730*/  HADD2.F32 R112, -RZ, R112.H0_H0 ;  /* 0x20000070ff707230 */ /* 0x000fe20000004100 */
[----:B------:R-:W-:Y:S01]  /*3740*/  F2FP.SATFINITE.E4M3.F32.PACK_AB_MERGE_C R113, R116, R113, RZ ;  /* 0x000000717471723e */ /* 0x000fe200048070ff */
[----:B------:R-:W-:Y:S01]  /*3750*/  HADD2.F32 R47, -RZ, R47.H0_H0 ;  /* 0x2000002fff2f7230 */ /* 0x000fe20000004100 */
[----:B------:R-:W-:Y:S01]  /*3760*/  F2FP.SATFINITE.E4M3.F32.PACK_AB_MERGE_C R117, R118, R117, RZ ;  /* 0x000000757675723e */ /* 0x000fe200048070ff */
[----:B------:R-:W-:-:S02]  /*3770*/  HADD2.F32 R95, -RZ, R95.H0_H0 ;  /* 0x2000005fff5f7230 */ /* 0x000fc40000004100 */
[-C--:B------:R-:W-:Y:S01]  /*3780*/  FMUL.FTZ R46, R6, R112.reuse ;  /* 0x00000070062e7220 */ /* 0x080fe20000410000 */
[----:B------:R-:W-:Y:S01]  /*3790*/  FMUL.FTZ R15, R7, R112 ;  /* 0x00000070070f7220 */ /* 0x000fe20000410000 */
[-C--:B------:R-:W-:Y:S01]  /*37a0*/  FFMA.FTZ R111, R12, R47.reuse, -R111 ;  /* 0x0000002f0c6f7223 */ /* 0x080fe2000001086f */
[----:B------:R-:W-:Y:S01]  /*37b0*/  FFMA.FTZ R94, R13, R47, R94 ;  /* 0x0000002f0d5e7223 */ /* 0x000fe2000001005e */
[-C--:B------:R-:W-:Y:S01]  /*37c0*/  FFMA.FTZ R46, R7, R95.reuse, -R46 ;  /* 0x0000005f072e7223 */ /* 0x080fe2000001082e */
[----:B------:R-:W-:-:S03]  /*37d0*/  FFMA.FTZ R15, R6, R95, R15 ;  /* 0x0000005f060f7223 */ /* 0x000fc6000001000f */
[----:B------:R-:W-:Y:S02]  /*37e0*/  F2FP.SATFINITE.E4M3.F32.PACK_AB_MERGE_C R7, R94, R111, R117 ;  /* 0x0000006f5e07723e */ /* 0x000fe40004807075 */
[----:B------:R-:W-:-:S07]  /*37f0*/  F2FP.SATFINITE.E4M3.F32.PACK_AB_MERGE_C R6, R15, R46, R113 ;  /* 0x0000002e0f06723e */ /* 0x000fce0004807071 */
.L_x_1591:
[----:B------:R-:W-:Y:S05]  /*3800*/  BSYNC B2 ;  /* 0x0000000000027941 */ /* 0x000fea0003800000 */
.L_x_1590:
[----:B-1----:R0:W-:Y:S02]  /*3810*/  ST.E.128 desc[UR38][R10.64], R4 ;  /* 0x000000040a007985 */ /* 0x0021e4000c101d26 */
.L_x_1589:
[----:B------:R-:W-:Y:S05]  /*3820*/  BSYNC B1 ;  /* 0x0000000000017941 */ /* 0x000fea0003800000 */
.L_x_1588:
[----:B------:R-:W-:Y:S01]  /*3830*/  ISETP.NE.AND P2, PT, R3, RZ, PT ;  /* 0x000000ff0300720c */ /* 0x000fe20003f45270 */
[----:B------:R-:W-:-:S12]  /*3840*/  BSSY B1, `(.L_x_1592) ;  /* 0x0000072000017945 */ /* 0x000fd80003800000 */
[----:B------:R-:W-:Y:S05]  /*3850*/  @!P2 BRA `(.L_x_1593) ;  /* 0x0000000400c0a947 */ /* 0x000fea0003800000 */
[----:B0-----:R-:W-:Y:S01]  /*3860*/  SHF.L.U32 R4, R179, 0x4, RZ ;  /* 0x00000004b3047819 */ /* 0x001fe200000006ff */
[----:B------:R-:W-:Y:S03]  /*3870*/  BSSY B2, `(.L_x_1594) ;  /* 0x000006d000027945 */ /* 0x000fe60003800000 */
[----:B----4-:R-:W-:-:S04]  /*3880*/  IADD3 R10, P2, R14, R4, RZ ;  /* 0x000000040e0a7210 */ /* 0x010fc80007f5e0ff */
[----:B--2---:R-:W-:Y:S02]  /*3890*/  LEA.HI.X.SX32 R11, R4, R97, 0x1, P2 ;  /* 0x00000061040b7211 */ /* 0x004fe400010f0eff */
[----:B------:R0:W2:Y:S01]  /*38a0*/  LDS.128 R4, [R96+0x16400] ;  /* 0x0164000060047984 */ /* 0x0000a20000000c00 */
[----:B------:R-:W-:-:S13]  /*38b0*/  ISETP.GE.AND P2, PT, R190, R98, PT ;  /* 0x00000062be00720c */ /* 0x000fda0003f46270 */
[----:B0-----:R-:W-:Y:S05]  /*38c0*/  @P2 BRA `(.L_x_1595) ;  /* 0x00000004009c2947 */ /* 0x001fea0003800000 */
[----:B------:R-:W-:Y:S01]  /*38d0*/  SHF.R.U32.HI R42, RZ, 0x8, R43 ;  /* 0x00000008ff2a7819 */ /* 0x000fe2000001162b */
[----:B--2---:R-:W-:Y:S01]  /*38e0*/  IMAD.MOV.U32 R12, RZ, RZ, R4 ;  /* 0x000000ffff0c7224 */ /* 0x004fe200078e0004 */
[----:B------:R-:W-:Y:S02]  /*38f0*/  SHF.R.U32.HI R44, RZ, 0x8, R45 ;  /* 0x00000008ff2c7819 */ /* 0x000fe4000001162d */
[----:B------:R-:W-:Y:S01]  /*3900*/  LOP3.LUT R13, R43, 0xff0000ff, RZ, 0xc0, !PT ;  /* 0xff0000ff2b0d7812 */ /* 0x000fe200078ec0ff */
[----:B------:R-:W-:Y:S01]  /*3910*/  IMAD.SHL.U32 R42, R42, 0x100, RZ ;  /* 0x000001002a2a7824 */ /* 0x000fe200078e00ff */
[----:B------:R-:W-:Y:S01]  /*3920*/  SHF.R.U32.HI R47, RZ, 0x10, R43 ;  /* 0x00000010ff2f7819 */ /* 0x000fe2000001162b */
[----:B------:R-:W-:Y:S01]  /*3930*/  IMAD.SHL.U32 R44, R44, 0x100, RZ ;  /* 0x000001002c2c7824 */ /* 0x000fe200078e00ff */
[----:B------:R-:W-:Y:S02]  /*3940*/  SHF.R.U32.HI R46, RZ, 0x10, R45 ;  /* 0x00000010ff2e7819 */ /* 0x000fe4000001162d */
[----:B------:R-:W-:-:S02]  /*3950*/  LOP3.LUT R15, R45, 0xff0000ff, RZ, 0xc0, !PT ;  /* 0xff0000ff2d0f7812 */ /* 0x000fc400078ec0ff */
[----:B------:R-:W-:Y:S01]  /*3960*/  LOP3.LUT R13, R13, 0xff00, R42, 0xf8, !PT ;  /* 0x0000ff000d0d7812 */ /* 0x000fe200078ef82a */
[----:B------:R-:W-:Y:S01]  /*3970*/  IMAD.U32 R42, R47, 0x10000, RZ ;  /* 0x000100002f2a7824 */ /* 0x000fe200078e00ff */
[----:B------:R-:W-:Y:S01]  /*3980*/  LOP3.LUT R43, R15, 0xff00, R44, 0xf8, !PT ;  /* 0x0000ff000f2b7812 */ /* 0x000fe200078ef82c */
[----:B------:R-:W-:Y:S01]  /*3990*/  IMAD.U32 R46, R46, 0x10000, RZ ;  /* 0x000100002e2e7824 */ /* 0x000fe200078e00ff */
[----:B------:R-:W-:Y:S02]  /*39a0*/  F2FP.F16.E4M3.UNPACK_B R15, R110.H1 ;  /* 0x0000006eff0f723e */ /* 0x000fe400030006ff */
[-C--:B------:R-:W-:Y:S02]  /*39b0*/  F2FP.F16.E4M3.UNPACK_B R4, R5.reuse ;  /* 0x00000005ff04723e */ /* 0x080fe400020006ff */
[----:B------:R-:W-:Y:S01]  /*39c0*/  F2FP.F16.E4M3.UNPACK_B R5, R5.H1 ;  /* 0x00000005ff05723e */ /* 0x000fe200030006ff */
[--C-:B------:R-:W-:Y:S01]  /*39d0*/  HADD2.F32 R45, -RZ, R15.reuse.H0_H0 ;  /* 0x2000000fff2d7230 */ /* 0x100fe20000004100 */
[----:B------:R-:W-:Y:S01]  /*39e0*/  LOP3.LUT R44, R13, 0xff0000, R42, 0xf8, !PT ;  /* 0x00ff00000d2c7812 */ /* 0x000fe200078ef82a */
[----:B------:R-:W-:Y:S01]  /*39f0*/  HADD2.F32 R13, -RZ, R4.H1_H1 ;  /* 0x30000004ff0d7230 */ /* 0x000fe20000004100 */
[----:B------:R-:W-:Y:S01]  /*3a00*/  LOP3.LUT R47, R43, 0xff0000, R46, 0xf8, !PT ;  /* 0x00ff00002b2f7812 */ /* 0x000fe200078ef82e */
[----:B------:R-:W-:Y:S01]  /*3a10*/  HADD2.F32 R46, -RZ, R15.H1_H1 ;  /* 0x3000000fff2e7230 */ /* 0x000fe20000004100 */
[----:B------:R-:W-:Y:S01]  /*3a20*/  F2FP.F16.E4M3.UNPACK_B R42, R109.H1 ;  /* 0x0000006dff2a723e */ /* 0x000fe200030006ff */
[----:B------:R-:W-:-:S02]  /*3a30*/  HADD2.F32 R15, -RZ, R5.H1_H1 ;  /* 0x30000005ff0f7230 */ /* 0x000fc40000004100 */
[-C--:B------:R-:W-:Y:S01]  /*3a40*/  FMUL.FTZ R95, R13, R45.reuse ;  /* 0x0000002d0d5f7220 */ /* 0x080fe20000410000 */
[----:B------:R-:W-:Y:S01]  /*3a50*/  HADD2.F32 R4, -RZ, R4.H0_H0 ;  /* 0x20000004ff047230 */ /* 0x000fe20000004100 */
[----:B------:R-:W-:Y:S01]  /*3a60*/  F2FP.F16.E4M3.UNPACK_B R110, R110 ;  /* 0x0000006eff6e723e */ /* 0x000fe200020006ff */
[--C-:B------:R-:W-:Y:S02]  /*3a70*/  HADD2.F32 R43, -RZ, R42.reuse.H0_H0 ;  /* 0x2000002aff2b7230 */ /* 0x100fe40000004100 */
[-C--:B------:R-:W-:Y:S01]  /*3a80*/  FMUL.FTZ R112, R15, R46.reuse ;  /* 0x0000002e0f707220 */ /* 0x080fe20000410000 */
[----:B------:R-:W-:Y:S02]  /*3a90*/  HADD2.F32 R5, -RZ, R5.H0_H0 ;  /* 0x20000005ff057230 */ /* 0x000fe40000004100 */
[C---:B------:R-:W-:Y:S01]  /*3aa0*/  FMUL.FTZ R94, R4.reuse, R45 ;  /* 0x0000002d045e7220 */ /* 0x040fe20000410000 */
[----:B------:R-:W-:Y:S01]  /*3ab0*/  HADD2.F32 R42, -RZ, R42.H1_H1 ;  /* 0x3000002aff2a7230 */ /* 0x000fe20000004100 */
[----:B------:R-:W-:Y:S01]  /*3ac0*/  F2FP.F16.E4M3.UNPACK_B R109, R109 ;  /* 0x0000006dff6d723e */ /* 0x000fe200020006ff */
[-C--:B------:R-:W-:Y:S01]  /*3ad0*/  FFMA.FTZ R4, R4, R43.reuse, -R95 ;  /* 0x0000002b04047223 */ /* 0x080fe2000001085f */
[----:B------:R-:W-:Y:S01]  /*3ae0*/  FMUL.FTZ R46, R5, R46 ;  /* 0x0000002e052e7220 */ /* 0x000fe20000410000 */
[----:B---3--:R-:W-:Y:S01]  /*3af0*/  FFMA.FTZ R101, R13, R43, R94 ;  /* 0x0000002b0d657223 */ /* 0x008fe2000001005e */
        /* <DEDUP_REMOVED lines=10> */
[--C-:B------:R-:W-:Y:S02]  /*3ba0*/  HADD2.F32 R5, -RZ, R12.reuse.H0_H0 ;  /* 0x2000000cff057230 */ /* 0x100fe40000004100 */
[----:B------:R-:W-:Y:S01]  /*3bb0*/  FMUL.FTZ R94, R15, R46 ;  /* 0x0000002e0f5e7220 */ /* 0x000fe20000410000 */
[----:B------:R-:W-:-:S02]  /*3bc0*/  HADD2.F32 R12, -RZ, R12.H1_H1 ;  /* 0x3000000cff0c7230 */ /* 0x000fc40000004100 */
[--C-:B------:R-:W-:Y:S02]  /*3bd0*/  HADD2.F32 R42, -RZ, R109.reuse.H1_H1 ;  /* 0x3000006dff2a7230 */ /* 0x100fe40000004100 */
[-C--:B------:R-:W-:Y:S01]  /*3be0*/  FMUL.FTZ R43, R5, R110.reuse ;  /* 0x0000006e052b7220 */ /* 0x080fe20000410000 */
[----:B------:R-:W-:Y:S02]  /*3bf0*/  HADD2.F32 R109, -RZ, R109.H0_H0 ;  /* 0x2000006dff6d7230 */ /* 0x000fe40000004100 */
[C---:B------:R-:W-:Y:S01]  /*3c00*/  FMUL.FTZ R46, R12.reuse, R110 ;  /* 0x0000006e0c2e7220 */ /* 0x040fe20000410000 */
[-C--:B------:R-:W-:Y:S01]  /*3c10*/  FFMA.FTZ R94, R13, R42.reuse, -R94 ;  /* 0x0000002a0d5e7223 */ /* 0x080fe2000001085e */
[----:B------:R-:W-:Y:S01]  /*3c20*/  FFMA.FTZ R15, R15, R42, R112 ;  /* 0x0000002a0f0f7223 */ /* 0x000fe20000010070 */
[----:B------:R-:W-:Y:S01]  /*3c30*/  FFMA.FTZ R110, R12, R109, R43 ;  /* 0x0000006d0c6e7223 */ /* 0x000fe2000001002b */
[----:B------:R-:W-:Y:S01]  /*3c40*/  F2FP.F16.E4M3.UNPACK_B R12, R7.H1 ;  /* 0x00000007ff0c723e */ /* 0x000fe200030006ff */
[----:B------:R-:W-:Y:S01]  /*3c50*/  FFMA.FTZ R95, R5, R109, -R46 ;  /* 0x0000006d055f7223 */ /* 0x000fe2000001082e */
[----:B------:R-:W-:-:S02]  /*3c60*/  F2FP.F16.E4M3.UNPACK_B R43, R47.H1 ;  /* 0x0000002fff2b723e */ /* 0x000fc400030006ff */
[----:B------:R-:W-:Y:S01]  /*3c70*/  F2FP.SATFINITE.E4M3.F32.PACK_AB_MERGE_C R111, R15, R94, RZ ;  /* 0x0000005e0f6f723e */ /* 0x000fe200048070ff */
[--C-:B------:R-:W-:Y:S01]  /*3c80*/  HADD2.F32 R15, -RZ, R12.reuse.H1_H1 ;  /* 0x3000000cff0f7230 */ /* 0x100fe20000004100 */
[----:B------:R-:W-:Y:S01]  /*3c90*/  F2FP.F16.E4M3.UNPACK_B R42, R44.H1 ;  /* 0x0000002cff2a723e */ /* 0x000fe200030006ff */
[----:B------:R-:W-:Y:S01]  /*3ca0*/  HADD2.F32 R94, -RZ, R43.H1_H1 ;  /* 0x3000002bff5e7230 */ /* 0x000fe20000004100 */
[----:B------:R-:W-:Y:S01]  /*3cb0*/  F2FP.F16.E4M3.UNPACK_B R5, R6.H1 ;  /* 0x00000006ff05723e */ /* 0x000fe200030006ff */
[----:B------:R-:W-:Y:S01]  /*3cc0*/  HADD2.F32 R13, -RZ, R12.H0_H0 ;  /* 0x2000000cff0d7230 */ /* 0x000fe20000004100 */
[----:B------:R-:W-:Y:S01]  /*3cd0*/  F2FP.F16.E4M3.UNPACK_B R47, R47 ;  /* 0x0000002fff2f723e */ /* 0x000fe200020006ff */
[----:B------:R-:W-:Y:S01]  /*3ce0*/  HADD2.F32 R46, -RZ, R42.H1_H1 ;  /* 0x3000002aff2e7230 */ /* 0x000fe20000004100 */
[----:B------:R-:W-:Y:S01]  /*3cf0*/  F2FP.F16.E4M3.UNPACK_B R44, R44 ;  /* 0x0000002cff2c723e */ /* 0x000fe200020006ff */
[----:B------:R-:W-:Y:S01]  /*3d00*/  FMUL.FTZ R112, R15, R94 ;  /* 0x0000005e0f707220 */ /* 0x000fe20000410000 */
[----:B------:R-:W-:-:S02]  /*3d10*/  HADD2.F32 R12, -RZ, R5.H1_H1 ;  /* 0x30000005ff0c7230 */ /* 0x000fc40000004100 */
[C---:B------:R-:W-:Y:S01]  /*3d20*/  FMUL.FTZ R114, R13.reuse, R94 ;  /* 0x0000005e0d727220 */ /* 0x040fe20000410000 */
[----:B------:R-:W-:Y:S02]  /*3d30*/  HADD2.F32 R45, -RZ, R47.H1_H1 ;  /* 0x3000002fff2d7230 */ /* 0x000fe40000004100 */
[----:B------:R-:W-:Y:S01]  /*3d40*/  FFMA.FTZ R109, R13, R46, -R112 ;  /* 0x0000002e0d6d7223 */ /* 0x000fe20000010870 */
[----:B------:R-:W-:Y:S01]  /*3d50*/  HADD2.F32 R5, -RZ, R5.H0_H0 ;  /* 0x20000005ff057230 */ /* 0x000fe20000004100 */
[----:B------:R-:W-:Y:S01]  /*3d60*/  F2FP.F16.E4M3.UNPACK_B R6, R6 ;  /* 0x00000006ff06723e */ /* 0x000fe200020006ff */
        /* <DEDUP_REMOVED lines=10> */
[----:B------:R-:W-:Y:S02]  /*3e10*/  HADD2.F32 R6, -RZ, R6.H1_H1 ;  /* 0x30000006ff067230 */ /* 0x000fe40000004100 */
[----:B------:R-:W-:Y:S01]  /*3e20*/  HADD2.F32 R7, -RZ, R7.H1_H1 ;  /* 0x30000007ff077230 */ /* 0x000fe20000004100 */
[----:B------:R-:W-:Y:S01]  /*3e30*/  F2FP.SATFINITE.E4M3.F32.PACK_AB_MERGE_C R45, R45, R94, RZ ;  /* 0x0000005e2d2d723e */ /* 0x000fe200048070ff */
[----:B------:R-:W-:-:S02]  /*3e40*/  HADD2.F32 R43, -RZ, R43.H0_H0 ;  /* 0x2000002bff2b7230 */ /* 0x000fc40000004100 */
[-C--:B------:R-:W-:Y:S01]  /*3e50*/  FMUL.FTZ R46, R6, R47.reuse ;  /* 0x0000002f062e7220 */ /* 0x080fe20000410000 */
[----:B------:R-:W-:Y:S02]  /*3e60*/  HADD2.F32 R42, -RZ, R42.H0_H0 ;  /* 0x2000002aff2a7230 */ /* 0x000fe40000004100 */
[----:B------:R-:W-:Y:S01]  /*3e70*/  FMUL.FTZ R47, R5, R47 ;  /* 0x0000002f052f7220 */ /* 0x000fe20000410000 */
[----:B------:R-:W-:Y:S02]  /*3e80*/  HADD2.F32 R44, -RZ, R44.H0_H0 ;  /* 0x2000002cff2c7230 */ /* 0x000fe40000004100 */
[CC--:B------:R-:W-:Y:S01]  /*3e90*/  FMUL.FTZ R13, R7.reuse, R43.reuse ;  /* 0x0000002b070d7220 */ /* 0x0c0fe20000410000 */
[----:B------:R-:W-:Y:S01]  /*3ea0*/  FMUL.FTZ R112, R12, R43 ;  /* 0x0000002b0c707220 */ /* 0x000fe20000410000 */
[----:B------:R-:W-:Y:S02]  /*3eb0*/  F2FP.SATFINITE.E4M3.F32.PACK_AB_MERGE_C R109, R114, R109, RZ ;  /* 0x0000006d726d723e */ /* 0x000fe400048070ff */
        /* <DEDUP_REMOVED lines=8> */
.L_x_1595:
[----:B------:R-:W-:Y:S05]  /*3f40*/  BSYNC B2 ;  /* 0x0000000000027941 */ /* 0x000fea0003800000 */
.L_x_1594:
[----:B--2---:R0:W-:Y:S02]  /*3f50*/  ST.E.128 desc[UR38][R10.64], R4 ;  /* 0x000000040a007985 */ /* 0x0041e4000c101d26 */
.L_x_1593:
[----:B------:R-:W-:Y:S05]  /*3f60*/  BSYNC B1 ;  /* 0x0000000000017941 */ /* 0x000fea0003800000 */
.L_x_1592:
[----:B------:R-:W-:Y:S01]  /*3f70*/  ISETP.NE.AND P2, PT, R0, RZ, PT ;  /* 0x000000ff0000720c */ /* 0x000fe20003f45270 */
[----:B------:R-:W-:-:S12]  /*3f80*/  BSSY B1, `(.L_x_1596) ;  /* 0x0000073000017945 */ /* 0x000fd80003800000 */
[----:B------:R-:W-:Y:S05]  /*3f90*/  @!P2 BRA `(.L_x_1597) ;  /* 0x0000000400c4a947 */ /* 0x000fea0003800000 */
[----:B0-----:R-:W-:Y:S01]  /*3fa0*/  IMAD.SHL.U32 R4, R180, 0x10, RZ ;  /* 0x00000010b4047824 */ /* 0x001fe200078e00ff */
[----:B------:R-:W-:Y:S04]  /*3fb0*/  BSSY B2, `(.L_x_1598) ;  /* 0x000006e000027945 */ /* 0x000fe80003800000 */
[----:B----4-:R-:W-:-:S04]  /*3fc0*/  IADD3 R10, P2, R14, R4, RZ ;  /* 0x000000040e0a7210 */ /* 0x010fc80007f5e0ff */
[----:B--2---:R-:W-:Y:S02]  /*3fd0*/  LEA.HI.X.SX32 R11, R4, R97, 0x1, P2 ;  /* 0x00000061040b7211 */ /* 0x004fe400010f0eff */
[----:B------:R0:W2:Y:S01]  /*3fe0*/  LDS.128 R4, [R99+0x18400] ;  /* 0x0184000063047984 */ /* 0x0000a20000000c00 */
[----:B------:R-:W-:-:S13]  /*3ff0*/  ISETP.GE.AND P2, PT, R189, R98, PT ;  /* 0x00000062bd00720c */ /* 0x000fda0003f46270 */
[----:B0-----:R-:W-:Y:S05]  /*4000*/  @P2 BRA `(.L_x_1599) ;  /* 0x0000000400a02947 */ /* 0x001fea0003800000 */
[----:B------:R-:W-:Y:S01]  /*4010*/  SHF.R.U32.HI R12, RZ, 0x8, R41 ;  /* 0x00000008ff0c7819 */ /* 0x000fe20000011629 */
[----:B--2---:R-:W-:Y:S01]  /*4020*/  IMAD.MOV.U32 R15, RZ, RZ, R7 ;  /* 0x000000ffff0f7224 */ /* 0x004fe200078e0007 */
[--C-:B------:R-:W-:Y:S01]  /*4030*/  SHF.R.U32.HI R42, RZ, 0x8, R39.reuse ;  /* 0x00000008ff2a7819 */ /* 0x100fe20000011627 */
[----:B------:R-:W-:Y:S01]  /*4040*/  IMAD.MOV.U32 R13, RZ, RZ, R6 ;  /* 0x000000ffff0d7224 */ /* 0x000fe200078e0006 */
[----:B------:R-:W-:Y:S01]  /*4050*/  SHF.R.U32.HI R43, RZ, 0x10, R39 ;  /* 0x00000010ff2b7819 */ /* 0x000fe20000011627 */
[----:B------:R-:W-:Y:S01]  /*4060*/  IMAD.SHL.U32 R7, R12, 0x100, RZ ;  /* 0x000001000c077824 */ /* 0x000fe200078e00ff */
[----:B------:R-:W-:Y:S01]  /*4070*/  LOP3.LUT R38, R41, 0xff0000ff, RZ, 0xc0, !PT ;  /* 0xff0000ff29267812 */ /* 0x000fe200078ec0ff */
[----:B------:R-:W-:Y:S01]  /*4080*/  IMAD.SHL.U32 R6, R42, 0x100, RZ ;  /* 0x000001002a067824 */ /* 0x000fe200078e00ff */
[----:B------:R-:W-:Y:S02]  /*4090*/  LOP3.LUT R39, R39, 0xff0000ff, RZ, 0xc0, !PT ;  /* 0xff0000ff27277812 */ /* 0x000fe400078ec0ff */
[----:B------:R-:W-:-:S02]  /*40a0*/  SHF.R.U32.HI R40, RZ, 0x10, R41 ;  /* 0x00000010ff287819 */ /* 0x000fc40000011629 */
[----:B------:R-:W-:Y:S01]  /*40b0*/  LOP3.LUT R41, R38, 0xff00, R7, 0xf8, !PT ;  /* 0x0000ff0026297812 */ /* 0x000fe200078ef807 */
[----:B------:R-:W-:Y:S01]  /*40c0*/  IMAD.U32 R7, R43, 0x10000, RZ ;  /* 0x000100002b077824 */ /* 0x000fe200078e00ff */
[----:B------:R-:W-:Y:S02]  /*40d0*/  LOP3.LUT R12, R39, 0xff00, R6, 0xf8, !PT ;  /* 0x0000ff00270c7812 */ /* 0x000fe400078ef806 */
        /* <DEDUP_REMOVED lines=19> */
[CC--:B------:R-:W-:Y:S01]  /*4210*/  FMUL.FTZ R6, R12.reuse, R42.reuse ;  /* 0x0000002a0c067220 */ /* 0x0c0fe20000410000 */
        /* <DEDUP_REMOVED lines=25> */
[----:B------:R-:W-:Y:S02]  /*43b0*/  F2FP.F16.E4M3.UNPACK_B R39, R43.H1 ;  /* 0x0000002bff27723e */ /* 0x000fe400030006ff */
[----:B---3--:R-:W-:Y:S01]  /*43c0*/  F2FP.SATFINITE.E4M3.F32.PACK_AB_MERGE_C R101, R42, R41, RZ ;  /* 0x000000292a65723e */ /* 0x008fe200048070ff */
[----:B------:R-:W-:Y:S01]  /*43d0*/  HADD2.F32 R7, -RZ, R5.H1_H1 ;  /* 0x30000005ff077230 */ /* 0x000fe20000004100 */
[-C--:B------:R-:W-:Y:S01]  /*43e0*/  F2FP.F16.E4M3.UNPACK_B R12, R40.reuse.H1 ;  /* 0x00000028ff0c723e */ /* 0x080fe200030006ff */
        /* <DEDUP_REMOVED lines=8> */
[--C-:B------:R-:W-:Y:S02]  /*4470*/  HADD2.F32 R41, -RZ, R43.reuse.H1_H1 ;  /* 0x3000002bff297230 */ /* 0x100fe40000004100 */
[C---:B------:R-:W-:Y:S01]  /*4480*/  FMUL.FTZ R94, R6.reuse, R42 ;  /* 0x0000002a065e7220 */ /* 0x040fe20000410000 */
[----:B------:R-:W-:Y:S02]  /*4490*/  HADD2.F32 R4, -RZ, R4.H0_H0 ;  /* 0x20000004ff047230 */ /* 0x000fe40000004100 */
[----:B------:R-:W-:Y:S01]  /*44a0*/  FFMA.FTZ R95, R6, R38, -R47 ;  /* 0x00000026065f7223 */ /* 0x000fe2000001082f */
[----:B------:R-:W-:Y:S01]  /*44b0*/  HADD2.F32 R6, -RZ, R40.H1_H1 ;  /* 0x30000028ff067230 */ /* 0x000fe20000004100 */
[----:B------:R-:W-:Y:S01]  /*44c0*/  F2FP.F16.E4M3.UNPACK_B R15, R15 ;  /* 0x0000000fff0f723e */ /* 0x000fe200020006ff */
        /* <DEDUP_REMOVED lines=8> */
[----:B------:R-:W-:Y:S02]  /*4550*/  HADD2.F32 R15, -RZ, R15.H1_H1 ;  /* 0x3000000fff0f7230 */ /* 0x000fe40000004100 */
[----:B------:R-:W-:Y:S01]  /*4560*/  HADD2.F32 R6, -RZ, R39.H0_H0 ;  /* 0x20000027ff067230 */ /* 0x000fe20000004100 */
[----:B------:R-:W-:Y:S01]  /*4570*/  F2FP.SATFINITE.E4M3.F32.PACK_AB_MERGE_C R42, R42, R47, RZ ;  /* 0x0000002f2a2a723e */ /* 0x000fe200048070ff */
[--C-:B------:R-:W-:Y:S01]  /*4580*/  HADD2.F32 R4, -RZ, R13.reuse.H0_H0 ;  /* 0x2000000dff047230 */ /* 0x100fe20000004100 */
[----:B------:R-:W-:Y:S01]  /*4590*/  F2FP.SATFINITE.E4M3.F32.PACK_AB_MERGE_C R95, R108, R95, RZ ;  /* 0x0000005f6c5f723e */ /* 0x000fe200048070ff */
[----:B------:R-:W-:-:S02]  /*45a0*/  HADD2.F32 R13, -RZ, R13.H1_H1 ;  /* 0x3000000dff0d7230 */ /* 0x000fc40000004100 */
[-C--:B------:R-:W-:Y:S01]  /*45b0*/  FMUL.FTZ R38, R15, R6.reuse ;  /* 0x000000060f267220 */ /* 0x080fe20000410000 */
[----:B------:R-:W-:Y:S02]  /*45c0*/  HADD2.F32 R40, -RZ, R40.H0_H0 ;  /* 0x20000028ff287230 */ /* 0x000fe40000004100 */
[----:B------:R-:W-:Y:S01]  /*45d0*/  FMUL.FTZ R94, R5, R6 ;  /* 0x00000006055e7220 */ /* 0x000fe20000410000 */
[----:B------:R-:W-:Y:S02]  /*45e0*/  HADD2.F32 R12, -RZ, R12.H0_H0 ;  /* 0x2000000cff0c7230 */ /* 0x000fe40000004100 */
[-C--:B------:R-:W-:Y:S01]  /*45f0*/  FMUL.FTZ R7, R13, R43.reuse ;  /* 0x0000002b0d077220 */ /* 0x080fe20000410000 */
[----:B------:R-:W-:-:S03]  /*4600*/  FMUL.FTZ R6, R4, R43 ;  /* 0x0000002b04067220 */ /* 0x000fc60000410000 */
[-C--:B------:R-:W-:Y:S01]  /*4610*/  FFMA.FTZ R7, R4, R40.reuse, -R7 ;  /* 0x0000002804077223 */ /* 0x080fe20000010807 */
[----:B------:R-:W-:Y:S01]  /*4620*/  FFMA.FTZ R6, R13, R40, R6 ;  /* 0x000000280d067223 */ /* 0x000fe20000010006 */
[-C--:B------:R-:W-:Y:S01]  /*4630*/  FFMA.FTZ R38, R5, R12.reuse, -R38 ;  /* 0x0000000c05267223 */ /* 0x080fe20000010826 */
[----:B------:R-:W-:Y:S01]  /*4640*/  FFMA.FTZ R15, R15, R12, R94 ;  /* 0x0000000c0f0f7223 */ /* 0x000fe2000001005e */
[----:B------:R-:W-:Y:S02]  /*4650*/  F2FP.SATFINITE.E4M3.F32.PACK_AB_MERGE_C R5, R46, R45, R109 ;  /* 0x0000002d2e05723e */ /* 0x000fe4000480706d */
[----:B------:R-:W-:Y:S02]  /*4660*/  F2FP.SATFINITE.E4M3.F32.PACK_AB_MERGE_C R6, R6, R7, R42 ;  /* 0x000000070606723e */ /* 0x000fe4000480702a */
[----:B------:R-:W-:Y:S02]  /*4670*/  F2FP.SATFINITE.E4M3.F32.PACK_AB_MERGE_C R4, R107, R44, R101 ;  /* 0x0000002c6b04723e */ /* 0x000fe40004807065 */
[----:B------:R-:W-:-:S07]  /*4680*/  F2FP.SATFINITE.E4M3.F32.PACK_AB_MERGE_C R7, R15, R38, R95 ;  /* 0x000000260f07723e */ /* 0x000fce000480705f */
.L_x_1599:
[----:B------:R-:W-:Y:S05]  /*4690*/  BSYNC B2 ;  /* 0x0000000000027941 */ /* 0x000fea0003800000 */
.L_x_1598:
[----:B--2---:R0:W-:Y:S02]  /*46a0*/  ST.E.128 desc[UR38][R10.64], R4 ;  /* 0x000000040a007985 */ /* 0x0041e4000c101d26 */
.L_x_1597:
[----:B------:R-:W-:Y:S05]  /*46b0*/  BSYNC B1 ;  /* 0x0000000000017941 */ /* 0x000fea0003800000 */
.L_x_1596:
[----:B------:R-:W-:Y:S01]  /*46c0*/  LOP3.LUT P2, RZ, R57, 0x8, RZ, 0xc0, !PT ;  /* 0x0000000839ff7812 */ /* 0x000fe2000784c0ff */
[----:B------:R-:W-:-:S12]  /*46d0*/  BSSY B1, `(.L_x_1600) ;  /* 0x0000072000017945 */ /* 0x000fd80003800000 */
[----:B------:R-:W-:Y:S05]  /*46e0*/  @!P2 BRA `(.L_x_1601) ;  /* 0x0000000400c0a947 */ /* 0x000fea0003800000 */
[----:B0-----:R0:W0:Y:S01]  /*46f0*/  LDS.128 R4, [R96+0x18400] ;  /* 0x0184000060047984 */ /* 0x0010220000000c00 */
[----:B----4-:R-:W-:Y:S01]  /*4700*/  IADD3 R10, P2, R177, R14, RZ ;  /* 0x0000000eb10a7210 */ /* 0x010fe20007f5e0ff */
[----:B------:R-:W-:Y:S04]  /*4710*/  BSSY B2, `(.L_x_1602) ;  /* 0x000006c000027945 */ /* 0x000fe80003800000 */
[----:B--2---:R-:W-:Y:S01]  /*4720*/  IMAD.X R11, R97, 0x1, R188, P2 ;  /* 0x00000001610b7824 */ /* 0x004fe200010e06bc */
[----:B------:R-:W-:-:S13]  /*4730*/  ISETP.GE.AND P2, PT, R192, R98, PT ;  /* 0x00000062c000720c */ /* 0x000fda0003f46270 */
[----:B------:R-:W-:Y:S05]  /*4740*/  @P2 BRA `(.L_x_1603) ;  /* 0x0000000400a02947 */ /* 0x000fea0003800000 */
[----:B------:R-:W-:Y:S01]  /*4750*/  SHF.R.U32.HI R38, RZ, 0x8, R35 ;  /* 0x00000008ff267819 */ /* 0x000fe20000011623 */
[----:B0-----:R-:W-:Y:S01]  /*4760*/  IMAD.MOV.U32 R15, RZ, RZ, R7 ;  /* 0x000000ffff0f7224 */ /* 0x001fe200078e0007 */
[----:B------:R-:W-:Y:S01]  /*4770*/  LOP3.LUT R12, R35, 0xff0000ff, RZ, 0xc0, !PT ;  /* 0xff0000ff230c7812 */ /* 0x000fe200078ec0ff */
[----:B------:R-:W-:Y:S01]  /*4780*/  IMAD.MOV.U32 R13, RZ, RZ, R6 ;  /* 0x000000ffff0d7224 */ /* 0x000fe200078e0006 */
[----:B------:R-:W-:Y:S01]  /*4790*/  SHF.R.U32.HI R36, RZ, 0x10, R35 ;  /* 0x00000010ff247819 */ /* 0x000fe20000011623 */
[----:B------:R-:W-:Y:S01]  /*47a0*/  IMAD.SHL.U32 R7, R38, 0x100, RZ ;  /* 0x0000010026077824 */ /* 0x000fe200078e00ff */
[--C-:B------:R-:W-:Y:S02]  /*47b0*/  SHF.R.U32.HI R35, RZ, 0x8, R37.reuse ;  /* 0x00000008ff237819 */ /* 0x100fe40000011625 */
[----:B------:R-:W-:Y:S02]  /*47c0*/  LOP3.LUT R34, R37, 0xff0000ff, RZ, 0xc0, !PT ;  /* 0xff0000ff25227812 */ /* 0x000fe400078ec0ff */
[----:B------:R-:W-:Y:S01]  /*47d0*/  SHF.R.U32.HI R37, RZ, 0x10, R37 ;  /* 0x00000010ff257819 */ /* 0x000fe20000011625 */
[----:B------:R-:W-:Y:S01]  /*47e0*/  IMAD.SHL.U32 R35, R35, 0x100, RZ ;  /* 0x0000010023237824 */ /* 0x000fe200078e00ff */
[----:B------:R-:W-:Y:S01]  /*47f0*/  LOP3.LUT R7, R12, 0xff00, R7, 0xf8, !PT ;  /* 0x0000ff000c077812 */ /* 0x000fe200078ef807 */
[----:B------:R-:W-:Y:S01]  /*4800*/  IMAD.U32 R12, R36, 0x10000, RZ ;  /* 0x00010000240c7824 */ /* 0x000fe200078e00ff */
[----:B------:R-:W-:Y:S01]  /*4810*/  F2FP.F16.E4M3.UNPACK_B R6, R5 ;  /* 0x00000005ff06723e */ /* 0x000fe200020006ff */
[----:B------:R-:W-:Y:S01]  /*4820*/  IMAD.U32 R37, R37, 0x10000, RZ ;  /* 0x0001000025257824 */ /* 0x000fe200078e00ff */
[----:B------:R-:W-:-:S02]  /*4830*/  LOP3.LUT R34, R34, 0xff00, R35, 0xf8, !PT ;  /* 0x0000ff0022227812 */ /* 0x000fc400078ef823 */
[-C--:B------:R-:W-:Y:S02]  /*4840*/  F2FP.F16.E4M3.UNPACK_B R35, R106.reuse.H1 ;  /* 0x0000006aff23723e */ /* 0x080fe400030006ff */
[----:B------:R-:W-:Y:S02]  /*4850*/  LOP3.LUT R39, R34, 0xff0000, R37, 0xf8, !PT ;  /* 0x00ff000022277812 */ /* 0x000fe400078ef825 */
[----:B------:R-:W-:Y:S01]  /*4860*/  LOP3.LUT R36, R7, 0xff0000, R12, 0xf8, !PT ;  /* 0x00ff000007247812 */ /* 0x000fe200078ef80c */
[--C-:B------:R-:W-:Y:S01]  /*4870*/  HADD2.F32 R37, -RZ, R35.reuse.H0_H0 ;  /* 0x20000023ff257230 */ /* 0x100fe20000004100 */
[----:B------:R-:W-:Y:S01]  /*4880*/  F2FP.F16.E4M3.UNPACK_B R34, R105.H1 ;  /* 0x00000069ff22723e */ /* 0x000fe200030006ff */
[--C-:B------:R-:W-:Y:S01]  /*4890*/  HADD2.F32 R7, -RZ, R6.reuse.H1_H1 ;  /* 0x30000006ff077230 */ /* 0x100fe20000004100 */
[----:B------:R-:W-:Y:S01]  /*48a0*/  F2FP.F16.E4M3.UNPACK_B R5, R5.H1 ;  /* 0x00000005ff05723e */ /* 0x000fe200030006ff */
[----:B------:R-:W-:Y:S01]  /*48b0*/  HADD2.F32 R38, -RZ, R35.H1_H1 ;  /* 0x30000023ff267230 */ /* 0x000fe20000004100 */
[----:B------:R-:W-:Y:S01]  /*48c0*/  F2FP.F16.E4M3.UNPACK_B R106, R106 ;  /* 0x0000006aff6a723e */ /* 0x000fe200020006ff */
[----:B------:R-:W-:-:S02]  /*48d0*/  HADD2.F32 R6, -RZ, R6.H0_H0 ;  /* 0x20000006ff067230 */ /* 0x000fc40000004100 */
[C---:B------:R-:W-:Y:S01]  /*48e0*/  FMUL.FTZ R41, R7.reuse, R37 ;  /* 0x0000002507297220 */ /* 0x040fe20000410000 */
        /* <DEDUP_REMOVED lines=9> */
[----:B------:R-:W-:-:S02]  /*4980*/  FMUL.FTZ R37, R5, R38 ;  /* 0x0000002605257220 */ /* 0x000fc40000410000 */
[----:B------:R-:W-:Y:S01]  /*4990*/  FFMA.FTZ R43, R5, R34, -R6 ;  /* 0x00000022052b7223 */ /* 0x000fe20000010806 */
[----:B------:R-:W-:Y:S01]  /*49a0*/  F2FP.F16.E4M3.UNPACK_B R5, R4.H1 ;  /* 0x00000004ff05723e */ /* 0x000fe200030006ff */
[----:B------:R-:W-:Y:S01]  /*49b0*/  FFMA.FTZ R44, R12, R34, R37 ;  /* 0x000000220c2c7223 */ /* 0x000fe20000010025 */
[----:B------:R-:W-:Y:S01]  /*49c0*/  F2FP.F16.E4M3.UNPACK_B R4, R4 ;  /* 0x00000004ff04723e */ /* 0x000fe200020006ff */
[----:B------:R-:W-:Y:S02]  /*49d0*/  HADD2.F32 R34, -RZ, R106.H1_H1 ;  /* 0x3000006aff227230 */ /* 0x000fe40000004100 */
[--C-:B------:R-:W-:Y:S01]  /*49e0*/  HADD2.F32 R6, -RZ, R5.reuse.H0_H0 ;  /* 0x20000005ff067230 */ /* 0x100fe20000004100 */
[----:B------:R-:W-:Y:S01]  /*49f0*/  F2FP.SATFINITE.E4M3.F32.PACK_AB_MERGE_C R94, R44, R43, RZ ;  /* 0x0000002b2c5e723e */ /* 0x000fe200048070ff */
[----:B------:R-:W-:Y:S02]  /*4a00*/  HADD2.F32 R7, -RZ, R5.H1_H1 ;  /* 0x30000005ff077230 */ /* 0x000fe40000004100 */
[----:B------:R-:W-:-:S02]  /*4a10*/  HADD2.F32 R5, -RZ, R4.H0_H0 ;  /* 0x20000004ff057230 */ /* 0x000fc40000004100 */
[-C--:B------:R-:W-:Y:S01]  /*4a20*/  FMUL.FTZ R38, R6, R34.reuse ;  /* 0x0000002206267220 */ /* 0x080fe20000410000 */
[----:B------:R-:W-:Y:S02]  /*4a30*/  HADD2.F32 R106, -RZ, R106.H0_H0 ;  /* 0x2000006aff6a7230 */ /* 0x000fe40000004100 */
[----:B------:R-:W-:Y:S01]  /*4a40*/  FMUL.FTZ R37, R7, R34 ;  /* 0x0000002207257220 */ /* 0x000fe20000410000 */
[----:B------:R-:W-:Y:S02]  /*4a50*/  HADD2.F32 R4, -RZ, R4.H1_H1 ;  /* 0x30000004ff047230 */ /* 0x000fe40000004100 */
[--C-:B------:R-:W-:Y:S02]  /*4a60*/  HADD2.F32 R12, -RZ, R105.reuse.H1_H1 ;  /* 0x30000069ff0c7230 */ /* 0x100fe40000004100 */
[-C--:B------:R-:W-:Y:S01]  /*4a70*/  FMUL.FTZ R35, R5, R106.reuse ;  /* 0x0000006a05237220 */ /* 0x080fe20000410000 */
[----:B------:R-:W-:Y:S02]  /*4a80*/  HADD2.F32 R105, -RZ, R105.H0_H0 ;  /* 0x20000069ff697230 */ /* 0x000fe40000004100 */
[----:B------:R-:W-:Y:S01]  /*4a90*/  FMUL.FTZ R34, R4, R106 ;  /* 0x0000006a04227220 */ /* 0x000fe20000410000 */
[-C--:B------:R-:W-:Y:S01]  /*4aa0*/  FFMA.FTZ R37, R6, R12.reuse, -R37 ;  /* 0x0000000c06257223 */ /* 0x080fe20000010825 */
[----:B------:R-:W-:-:S02]  /*4ab0*/  FFMA.FTZ R38, R7, R12, R38 ;  /* 0x0000000c07267223 */ /* 0x000fc40000010026 */
[-C--:B------:R-:W-:Y:S01]  /*4ac0*/  FFMA.FTZ R40, R5, R105.reuse, -R34 ;  /* 0x0000006905287223 */ /* 0x080fe20000010822 */
[----:B------:R-:W-:Y:S01]  /*4ad0*/  FFMA.FTZ R105, R4, R105, R35 ;  /* 0x0000006904697223 */ /* 0x000fe20000010023 */
[----:B------:R-:W-:Y:S02]  /*4ae0*/  F2FP.F16.E4M3.UNPACK_B R5, R15.H1 ;  /* 0x0000000fff05723e */ /* 0x000fe400030006ff */
[----:B------:R-:W-:Y:S02]  /*4af0*/  F2FP.F16.E4M3.UNPACK_B R35, R39.H1 ;  /* 0x00000027ff23723e */ /* 0x000fe400030006ff */
[----:B------:R-:W-:Y:S01]  /*4b00*/  F2FP.SATFINITE.E4M3.F32.PACK_AB_MERGE_C R47, R38, R37, RZ ;  /* 0x00000025262f723e */ /* 0x000fe200048070ff */
        /* <DEDUP_REMOVED lines=44> */
.L_x_1603:
[----:B------:R-:W-:Y:S05]  /*4dd0*/  BSYNC B2 ;  /* 0x0000000000027941 */ /* 0x000fea0003800000 */
.L_x_1602:
[----:B0-----:R0:W-:Y:S02]  /*4de0*/  ST.E.128 desc[UR38][R10.64], R4 ;  /* 0x000000040a007985 */ /* 0x0011e4000c101d26 */
.L_x_1601:
[----:B------:R-:W-:Y:S05]  /*4df0*/  BSYNC B1 ;  /* 0x0000000000017941 */ /* 0x000fea0003800000 */
.L_x_1600:
        /* <DEDUP_REMOVED lines=11> */
[--C-:B------:R-:W-:Y:S01]  /*4eb0*/  SHF.R.U32.HI R12, RZ, 0x8, R33.reuse ;  /* 0x00000008ff0c7819 */ /* 0x100fe20000011621 */
[----:B------:R-:W-:Y:S01]  /*4ec0*/  IMAD.MOV.U32 R13, RZ, RZ, R6 ;  /* 0x000000ffff0d7224 */ /* 0x000fe200078e0006 */
[----:B------:R-:W-:Y:S01]  /*4ed0*/  SHF.R.U32.HI R32, RZ, 0x10, R33 ;  /* 0x00000010ff207819 */ /* 0x000fe20000011621 */
[----:B------:R-:W-:Y:S01]  /*4ee0*/  IMAD.SHL.U32 R6, R34, 0x100, RZ ;  /* 0x0000010022067824 */ /* 0x000fe200078e00ff */
[----:B------:R-:W-:Y:S02]  /*4ef0*/  LOP3.LUT R30, R33, 0xff0000ff, RZ, 0xc0, !PT ;  /* 0xff0000ff211e7812 */ /* 0x000fe400078ec0ff */
[----:B------:R-:W-:Y:S02]  /*4f00*/  SHF.L.U32 R7, R12, 0x8, RZ ;  /* 0x000000080c077819 */ /* 0x000fe400000006ff */
[----:B------:R-:W-:-:S02]  /*4f10*/  SHF.R.U32.HI R35, RZ, 0x10, R31 ;  /* 0x00000010ff237819 */ /* 0x000fc4000001161f */
[----:B------:R-:W-:Y:S02]  /*4f20*/  LOP3.LUT R31, R31, 0xff0000ff, RZ, 0xc0, !PT ;  /* 0xff0000ff1f1f7812 */ /* 0x000fe400078ec0ff */
[----:B------:R-:W-:Y:S01]  /*4f30*/  LOP3.LUT R33, R30, 0xff00, R7, 0xf8, !PT ;  /* 0x0000ff001e217812 */ /* 0x000fe200078ef807 */
[----:B------:R-:W-:Y:S01]  /*4f40*/  IMAD.U32 R30, R32, 0x10000, RZ ;  /* 0x00010000201e7824 */ /* 0x000fe200078e00ff */
[----:B------:R-:W-:Y:S01]  /*4f50*/  LOP3.LUT R12, R31, 0xff00, R6, 0xf8, !PT ;  /* 0x0000ff001f0c7812 */ /* 0x000fe200078ef806 */
[----:B------:R-:W-:Y:S01]  /*4f60*/  IMAD.U32 R7, R35, 0x10000, RZ ;  /* 0x0001000023077824 */ /* 0x000fe200078e00ff */
        /* <DEDUP_REMOVED lines=90> */
.L_x_1607:
[----:B------:R-:W-:Y:S05]  /*5510*/  BSYNC B2 ;  /* 0x0000000000027941 */ /* 0x000fea0003800000 */
.L_x_1606:
[----:B0-----:R0:W-:Y:S02]  /*5520*/  ST.E.128 desc[UR38][R10.64], R4 ;  /* 0x000000040a007985 */ /* 0x0011e4000c101d26 */
.L_x_1605:
[----:B------:R-:W-:Y:S05]  /*5530*/  BSYNC B1 ;  /* 0x0000000000017941 */ /* 0x000fea0003800000 */
.L_x_1604:
[----:B------:R-:W-:-:S13]  /*5540*/  LOP3.LUT P2, RZ, R57, 0x20, RZ, 0xc0, !PT ;  /* 0x0000002039ff7812 */ /* 0x000fda000784c0ff */
        /* <DEDUP_REMOVED lines=9> */
[----:B------:R-:W-:Y:S02]  /*55e0*/  SHF.R.U32.HI R14, RZ, 0x8, R29 ;  /* 0x00000008ff0e7819 */ /* 0x000fe4000001161d */
[----:B------:R-:W-:Y:S01]  /*55f0*/  LOP3.LUT R8, R9, 0xff0000ff, RZ, 0xc0, !PT ;  /* 0xff0000ff09087812 */ /* 0x000fe200078ec0ff */
[----:B------:R-:W-:Y:S01]  /*5600*/  IMAD.SHL.U32 R7, R30, 0x100, RZ ;  /* 0x000001001e077824 */ /* 0x000fe200078e00ff */
[----:B------:R-:W-:Y:S01]  /*5610*/  SHF.R.U32.HI R15, RZ, 0x10, R9 ;  /* 0x00000010ff0f7819 */ /* 0x000fe20000011609 */
[----:B------:R-:W-:Y:S01]  /*5620*/  IMAD.MOV.U32 R9, RZ, RZ, R6 ;  /* 0x000000ffff097224 */ /* 0x000fe200078e0006 */
[----:B------:R-:W-:Y:S01]  /*5630*/  SHF.R.U32.HI R28, RZ, 0x10, R29 ;  /* 0x00000010ff1c7819 */ /* 0x000fe2000001161d */
[----:B------:R-:W-:Y:S01]  /*5640*/  IMAD.SHL.U32 R6, R14, 0x100, RZ ;  /* 0x000001000e067824 */ /* 0x000fe200078e00ff */
[----:B------:R-:W-:-:S02]  /*5650*/  LOP3.LUT R13, R29, 0xff0000ff, RZ, 0xc0, !PT ;  /* 0xff0000ff1d0d7812 */ /* 0x000fc400078ec0ff */
        /* <DEDUP_REMOVED lines=14> */
[C---:B------:R-:W-:Y:S01]  /*5740*/  FMUL.FTZ R31, R7.reuse, R28 ;  /* 0x0000001c071f7220 */ /* 0x040fe20000410000 */
[----:B------:R-:W-:Y:S01]  /*5750*/  HADD2.F32 R14, -RZ, R13.H0_H0 ;  /* 0x2000000dff0e7230 */ /* 0x000fe20000004100 */
        /* <DEDUP_REMOVED lines=10> */
[-C--:B------:R-:W-:Y:S01]  /*5800*/  FFMA.FTZ R34, R5, R13.reuse, -R6 ;  /* 0x0000000d05227223 */ /* 0x080fe20000010806 */
[-C--:B------:R-:W-:Y:S01]  /*5810*/  F2FP.F16.E4M3.UNPACK_B R5, R4.reuse.H1 ;  /* 0x00000004ff05723e */ /* 0x080fe200030006ff */
        /* <DEDUP_REMOVED lines=17> */
[----:B------:R-:W-:Y:S01]  /*5930*/  FFMA.FTZ R31, R5, R100, -R14 ;  /* 0x00000064051f7223 */ /* 0x000fe2000001080e */
[----:B------:R-:W-:Y:S01]  /*5940*/  F2FP.F16.E4M3.UNPACK_B R5, R12.H1 ;  /* 0x0000000cff05723e */ /* 0x000fe200030006ff */
[----:B------:R-:W-:Y:S01]  /*5950*/  FFMA.FTZ R100, R4, R100, R13 ;  /* 0x0000006404647223 */ /* 0x000fe2000001000d */
        /* <DEDUP_REMOVED lines=25> */
[----:B------:R-:W-:Y:S02]  /*5af0*/  HADD2.F32 R9, -RZ, R9.H1_H1 ;  /* 0x30000009ff097230 */ /* 0x000fe40000004100 */
[----:B------:R-:W-:Y:S01]  /*5b00*/  FFMA.FTZ R34, R7, R13, R34 ;  /* 0x0000000d07227223 */ /* 0x000fe20000010022 */
[--C-:B------:R-:W-:Y:S02]  /*5b10*/  HADD2.F32 R5, -RZ, R12.reuse.H0_H0 ;  /* 0x2000000cff057230 */ /* 0x100fe40000004100 */
[----:B------:R-:W-:Y:S02]  /*5b20*/  HADD2.F32 R12, -RZ, R12.H1_H1 ;  /* 0x3000000cff0c7230 */ /* 0x000fe40000004100 */
[----:B------:R-:W-:Y:S01]  /*5b30*/  FMUL.FTZ R7, R9, R30 ;  /* 0x0000001e09077220 */ /* 0x000fe20000410000 */
        /* <DEDUP_REMOVED lines=11> */
[----:B------:R-:W-:-:S02]  /*5bf0*/  F2FP.SATFINITE.E4M3.F32.PACK_AB_MERGE_C R34, R34, R35, RZ ;  /* 0x000000232222723e */ /* 0x000fc400048070ff */
[----:B------:R-:W-:Y:S02]  /*5c00*/  F2FP.SATFINITE.E4M3.F32.PACK_AB_MERGE_C R28, R30, R7, R28 ;  /* 0x000000071e1c723e */ /* 0x000fe4000480701c */
[----:B------:R-:W-:Y:S02]  /*5c10*/  F2FP.SATFINITE.E4M3.F32.PACK_AB_MERGE_C R7, R13, R6, R34 ;  /* 0x000000060d07723e */ /* 0x000fe40004807022 */
[----:B------:R-:W-:Y:S01]  /*5c20*/  F2FP.SATFINITE.E4M3.F32.PACK_AB_MERGE_C R5, R33, R32, R37 ;  /* 0x000000202105723e */ /* 0x000fe20004807025 */
[----:B------:R-:W-:Y:S01]  /*5c30*/  IMAD.MOV.U32 R6, RZ, RZ, R28 ;  /* 0x000000ffff067224 */ /* 0x000fe200078e001c */
[----:B------:R-:W-:-:S07]  /*5c40*/  F2FP.SATFINITE.E4M3.F32.PACK_AB_MERGE_C R4, R100, R31, R36 ;  /* 0x0000001f6404723e */ /* 0x000fce0004807024 */
.L_x_1609:
[----:B------:R-:W-:Y:S05]  /*5c50*/  BSYNC B1 ;  /* 0x0000000000017941 */ /* 0x000fea0003800000 */
.L_x_1608:
[----:B0-----:R0:W-:Y:S01]  /*5c60*/  ST.E.128 desc[UR38][R10.64], R4 ;  /* 0x000000040a007985 */ /* 0x0011e2000c101d26 */
[----:B------:R-:W-:Y:S05]  /*5c70*/  BRA `(.L_x_1587) ;  /* 0x0000003400b87947 */ /* 0x000fea0003800000 */
.L_x_1580:
        /* <DEDUP_REMOVED lines=42> */
.L_x_1611:
[----:B------:R-:W-:Y:S05]  /*5f20*/  BSYNC B1 ;  /* 0x0000000000017941 */ /* 0x000fea0003800000 */
.L_x_1610:
        /* <DEDUP_REMOVED lines=16> */
.L_x_1612:
[----:B------:R-:W-:Y:S01]  /*6030*/  IMAD R84, R17, 0x8, R16 ;  /* 0x0000000811547824 */ /* 0x000fe200078e0210 */
[----:B------:R-:W-:Y:S01]  /*6040*/  SHF.L.U32 R93, R173, 0x1f, RZ ;  /* 0x0000001fad5d7819 */ /* 0x000fe200000006ff */
[----:B------:R-:W-:Y:S03]  /*6050*/  BSSY B1, `(.L_x_1613) ;  /* 0x0000003000017945 */ /* 0x000fe60003800000 */
[----:B------:R-:W1:Y:S02]  /*6060*/  SYNCS.PHASECHK.TRANS64.TRYWAIT P4, [R84+URZ+0x22890], R93 ;  /* 0x0228905d540075a7 */ /* 0x000e64000808017f */
[----:B-1----:R-:W-:Y:S05]  /*6070*/  @!P4 BRA `(.L_x_1614) ;  /* 0x0000023400a8c947 */ /* 0x002fea0003800000 */
.L_x_1951:
[----:B------:R-:W-:Y:S05]  /*6080*/  BSYNC B1 ;  /* 0x0000000000017941 */ /* 0x000fea0003800000 */
.L_x_1613:
[----:B------:R-:W-:-:S03]  /*6090*/  UMOV UR4, 0xffffffff ;  /* 0xffffffff00047882 */ /* 0x000fc60000000000 */
[----:B------:R-:W-:Y:S05]  /*60a0*/  BRA.DIV UR4, `(.L_x_1615) ;  /* 0x0000023604b07947 */ /* 0x000fea000b800000 */
[----:B------:R2:W3:Y:S04]  /*60b0*/  SHFL.IDX PT, R99, R97, RZ, 0x1e1f ;  /* 0x001e1fff61637589 */ /* 0x0004e800000e0000 */
[----:B------:R-:W4:Y:S02]  /*60c0*/  SHFL.IDX PT, R101, R101, RZ, 0x1e1f ;  /* 0x001e1fff65657589 */ /* 0x000f2400000e0000 */
.L_x_1955:
[----:B------:R-:W-:Y:S05]  /*60d0*/  @P2 BRA `(.L_x_1587) ;  /* 0x0000003000a02947 */ /* 0x000fea0003800000 */
[----:B------:R-:W5:Y:S01]  /*60e0*/  LDC R106, c[0x0][0x2f4] ;  /* 0x0000bd00ff6a7b82 */ /* 0x000f620000000800 */
[----:B------:R-:W-:Y:S01]  /*60f0*/  ISETP.NE.AND P2, PT, R54, RZ, PT ;  /* 0x000000ff3600720c */ /* 0x000fe20003f45270 */
[----:B------:R-:W-:Y:S01]  /*6100*/  BSSY B1, `(.L_x_1616) ;  /* 0x00000f4000017945 */ /* 0x000fe20003800000 */
[----:B-----5:R-:W-:-:S11]  /*6110*/  IADD3 R110, -R65, R106, RZ ;  /* 0x0000006a416e7210 */ /* 0x020fd60007ffe1ff */
[----:B------:R-:W-:Y:S05]  /*6120*/  @!P2 BRA `(.L_x_1617) ;  /* 0x0000000c00c4a947 */ /* 0x000fea0003800000 */
[----:B------:R-:W-:Y:S01]  /*6130*/  SEL R8, R65, R110, !P0 ;  /* 0x0000006e41087207 */ /* 0x000fe20004000000 */
[----:B------:R-:W-:Y:S01]  /*6140*/  BSSY B2, `(.L_x_1618) ;  /* 0x00000ed000027945 */ /* 0x000fe20003800000 */
[C---:B----4-:R-:W-:Y:S02]  /*6150*/  IADD3 R94, P2, R59.reuse, R101, RZ ;  /* 0x000000653b5e7210 */ /* 0x050fe40007f5e0ff */
[----:B------:R-:W-:Y:S02]  /*6160*/  SHF.R.S32.HI R9, RZ, 0x1f, R8 ;  /* 0x0000001fff097819 */ /* 0x000fe40000011408 */
[----:B---3--:R-:W-:Y:S02]  /*6170*/  LEA.HI.X.SX32 R95, R59, R99, 0x1, P2 ;  /* 0x000000633b5f7211 */ /* 0x008fe400010f0eff */
[----:B------:R-:W-:-:S04]  /*6180*/  LEA.HI R9, R9, R8, RZ, 0x5 ;  /* 0x0000000809097211 */ /* 0x000fc800078f28ff */
[----:B------:R-:W-:-:S04]  /*6190*/  SHF.R.S32.HI R9, RZ, 0x5, R9 ;  /* 0x00000005ff097819 */ /* 0x000fc80000011409 */
[----:B------:R-:W-:-:S04]  /*61a0*/  LEA.HI.SX32 R9, R78, R9, 0x1c ;  /* 0x000000094e097211 */ /* 0x000fc800078fe2ff */
[----:B0-----:R-:W-:Y:S01]  /*61b0*/  SHF.R.S32.HI R10, RZ, 0x1f, R9 ;  /* 0x0000001fff0a7819 */ /* 0x001fe20000011409 */
[----:B------:R-:W-:-:S03]  /*61c0*/  IMAD.SHL.U32 R8, R9, 0x10, RZ ;  /* 0x0000001009087824 */ /* 0x000fc600078e00ff */
[----:B------:R-:W-:Y:S02]  /*61d0*/  LEA.HI R10, R10, R9, RZ, 0x2 ;  /* 0x000000090a0a7211 */ /* 0x000fe400078f10ff */
[----:B------:R-:W-:Y:S02]  /*61e0*/  LOP3.LUT R9, R181, 0x30, R8, 0xf8, !PT ;  /* 0x00000030b5097812 */ /* 0x000fe400078ef808 */
[----:B------:R-:W-:Y:S01]  /*61f0*/  ISETP.GE.AND P2, PT, R8, R106, PT ;  /* 0x0000006a0800720c */ /* 0x000fe20003f46270 */
[----:B------:R-:W-:Y:S01]  /*6200*/  IMAD.SHL.U32 R10, R10, 0x800, RZ ;  /* 0x000008000a0a7824 */ /* 0x000fe200078e00ff */
[----:B------:R-:W-:-:S04]  /*6210*/  LOP3.LUT R9, R9, R182, RZ, 0x3c, !PT ;  /* 0x000000b609097212 */ /* 0x000fc800078e3cff */
[----:B------:R-:W-:-:S04]  /*6220*/  LOP3.LUT R10, R10, 0xffffe000, RZ, 0xc0, !PT ;  /* 0xffffe0000a0a7812 */ /* 0x000fc800078ec0ff */
[----:B------:R-:W-:Y:S01]  /*6230*/  IADD3 R10, R9, R10, R183 ;  /* 0x0000000a090a7210 */ /* 0x000fe20007ffe0b7 */
[----:B------:R-:W-:Y:S02]  /*6240*/  IMAD R9, R17, 0x6000, R75 ;  /* 0x0000600011097824 */ /* 0x000fe400078e024b */
[----:B------:R-:W-:Y:S02]  /*6250*/  @!P2 IADD3 R96, P4, R101, R8, RZ ;  /* 0x000000086560a210 */ /* 0x000fe40007f9e0ff */
[----:B------:R-:W-:Y:S02]  /*6260*/  IMAD R11, R17, 0x6000, R10 ;  /* 0x00006000110b7824 */ /* 0x000fe400078e020a */
[----:B------:R-:W-:Y:S01]  /*6270*/  IMAD.IADD R9, R16, 0x1, R9 ;  /* 0x0000000110097824 */ /* 0x000fe200078e0209 */
[----:B--2---:R-:W-:Y:S01]  /*6280*/  @!P2 LEA.HI.X.SX32 R97, R8, R99, 0x1, P4 ;  /* 0x000000630861a211 */ /* 0x004fe200020f0eff */
[----:B------:R-:W-:Y:S01]  /*6290*/  IMAD.IADD R12, R16, 0x1, R11 ;  /* 0x00000001100c7824 */ /* 0x000fe200078e020b */
[----:B------:R-:W-:-:S03]  /*62a0*/  ISETP.GE.AND P4, PT, R18, R98, PT ;  /* 0x000000621200720c */ /* 0x000fc60003f86270 */
[----:B------:R-:W0:Y:S04]  /*62b0*/  LDS.128 R8, [R9+0x16400] ;  /* 0x0164000009087984 */ /* 0x000e280000000c00 */
[----:B------:R-:W2:Y:S06]  /*62c0*/  LDS.128 R12, [R12+0x16400] ;  /* 0x016400000c0c7984 */ /* 0x000eac0000000c00 */
[----:B------:R-:W-:Y:S05]  /*62d0*/  @P4 BRA `(.L_x_1619) ;  /* 0x0000000c004c4947 */ /* 0x000fea0003800000 */
[----:B------:R-:W-:Y:S01]  /*62e0*/  SHF.R.U32.HI R119, RZ, 0x8, R33 ;  /* 0x00000008ff777819 */ /* 0x000fe20000011621 */
[----:B0-----:R-:W-:Y:S01]  /*62f0*/  IMAD.MOV.U32 R44, RZ, RZ, R8 ;  /* 0x000000ffff2c7224 */ /* 0x001fe200078e0008 */
[----:B------:R-:W-:Y:S01]  /*6300*/  LOP3.LUT R115, R33, 0xff0000ff, RZ, 0xc0, !PT ;  /* 0xff0000ff21737812 */ /* 0x000fe200078ec0ff */
[----:B------:R-:W-:Y:S01]  /*6310*/  IMAD.MOV.U32 R32, RZ, RZ, R9 ;  /* 0x000000ffff207224 */ /* 0x000fe200078e0009 */
[----:B------:R-:W-:Y:S01]  /*6320*/  SHF.R.U32.HI R117, RZ, 0x8, R35 ;  /* 0x00000008ff757819 */ /* 0x000fe20000011623 */
[----:B------:R-:W-:Y:S01]  /*6330*/  IMAD.SHL.U32 R8, R119, 0x100, RZ ;  /* 0x0000010077087824 */ /* 0x000fe200078e00ff */
[----:B------:R-:W-:Y:S01]  /*6340*/  SHF.R.U32.HI R121, RZ, 0x10, R33 ;  /* 0x00000010ff797819 */ /* 0x000fe20000011621 */
[----:B------:R-:W-:Y:S01]  /*6350*/  IMAD.MOV.U32 R33, RZ, RZ, R10 ;  /* 0x000000ffff217224 */ /* 0x000fe200078e000a */
[----:B------:R-:W-:Y:S02]  /*6360*/  SHF.R.U32.HI R46, RZ, 0x8, R47 ;  /* 0x00000008ff2e7819 */ /* 0x000fe4000001162f */
[--C-:B------:R-:W-:Y:S01]  /*6370*/  SHF.R.U32.HI R120, RZ, 0x10, R45.reuse ;  /* 0x00000010ff787819 */ /* 0x100fe2000001162d */
[----:B------:R-:W-:Y:S01]  /*6380*/  IMAD.U32 R10, R121, 0x10000, RZ ;  /* 0x00010000790a7824 */ /* 0x000fe200078e00ff */
[----:B------:R-:W-:-:S02]  /*6390*/  SHF.R.U32.HI R116, RZ, 0x8, R45 ;  /* 0x00000008ff747819 */ /* 0x000fc4000001162d */
[----:B------:R-:W-:Y:S02]  /*63a0*/  LOP3.LUT R34, R45, 0xff0000ff, RZ, 0xc0, !PT ;  /* 0xff0000ff2d227812 */ /* 0x000fe400078ec0ff */
[----:B------:R-:W-:Y:S01]  /*63b0*/  LOP3.LUT R115, R115, 0xff00, R8, 0xf8, !PT ;  /* 0x0000ff0073737812 */ /* 0x000fe200078ef808 */
[----:B------:R-:W-:Y:S01]  /*63c0*/  IMAD.SHL.U32 R8, R117, 0x100, RZ ;  /* 0x0000010075087824 */ /* 0x000fe200078e00ff */
[----:B------:R-:W-:Y:S01]  /*63d0*/  SHF.R.U32.HI R122, RZ, 0x10, R35 ;  /* 0x00000010ff7a7819 */ /* 0x000fe20000011623 */
[----:B------:R-:W-:Y:S01]  /*63e0*/  IMAD.SHL.U32 R9, R116, 0x100, RZ ;  /* 0x0000010074097824 */ /* 0x000fe200078e00ff */
[----:B------:R-:W-:Y:S02]  /*63f0*/  SHF.R.U32.HI R118, RZ, 0x10, R47 ;  /* 0x00000010ff767819 */ /* 0x000fe4000001162f */
[----:B------:R-:W-:Y:S01]  /*6400*/  LOP3.LUT R45, R47, 0xff0000ff, RZ, 0xc0, !PT ;  /* 0xff0000ff2f2d7812 */ /* 0x000fe200078ec0ff */
[----:B--2---:R-:W-:Y:S01]  /*6410*/  IMAD.MOV.U32 R47, RZ, RZ, R12 ;  /* 0x000000ffff2f7224 */ /* 0x004fe200078e000c */
[----:B------:R-:W-:Y:S01]  /*6420*/  LOP3.LUT R35, R35, 0xff0000ff, RZ, 0xc0, !PT ;  /* 0xff0000ff23237812 */ /* 0x000fe200078ec0ff */
[----:B------:R-:W-:Y:S01]  /*6430*/  IMAD.U32 R118, R118, 0x10000, RZ ;  /* 0x0001000076767824 */ /* 0x000fe200078e00ff */
[----:B------:R-:W-:-:S02]  /*6440*/  SHF.L.U32 R12, R46, 0x8, RZ ;  /* 0x000000082e0c7819 */ /* 0x000fc400000006ff */
[----:B------:R-:W-:Y:S01]  /*6450*/  LOP3.LUT R35, R35, 0xff00, R8, 0xf8, !PT ;  /* 0x0000ff0023237812 */ /* 0x000fe200078ef808 */
[----:B------:R-:W-:Y:S01]  /*6460*/  IMAD.U32 R8, R122, 0x10000, RZ ;  /* 0x000100007a087824 */ /* 0x000fe200078e00ff */
[----:B------:R-:W-:Y:S01]  /*6470*/  LOP3.LUT R121, R45, 0xff00, R12, 0xf8, !PT ;  /* 0x0000ff002d797812 */ /* 0x000fe200078ef80c */
[----:B------:R-:W-:Y:S01]  /*6480*/  IMAD.U32 R12, R120, 0x10000, RZ ;  /* 0x00010000780c7824 */ /* 0x000fe200078e00ff */
[----:B------:R-:W-:Y:S02]  /*6490*/  LOP3.LUT R10, R115, 0xff0000, R10, 0xf8, !PT ;  /* 0x00ff0000730a7812 */ /* 0x000fe400078ef80a */
[----:B------:R-:W-:Y:S02]  /*64a0*/  F2FP.F16.E4M3.UNPACK_B R117, R114.H1 ;  /* 0x00000072ff75723e */ /* 0x000fe400030006ff */
[----:B------:R-:W-:Y:S02]  /*64b0*/  F2FP.F16.E4M3.UNPACK_B R115, R47.H1 ;  /* 0x0000002fff73723e */ /* 0x000fe400030006ff */
[----:B------:R-:W-:-:S02]  /*64c0*/  F2FP.F16.E4M3.UNPACK_B R45, R44.H1 ;  /* 0x0000002cff2d723e */ /* 0x000fc400030006ff */
[----:B------:R-:W-:Y:S01]  /*64d0*/  LOP3.LUT R119, R34, 0xff00, R9, 0xf8, !PT ;  /* 0x0000ff0022777812 */ /* 0x000fe200078ef809 */
[----:B------:R-:W-:Y:S01]  /*64e0*/  HADD2.F32 R9, -RZ, R117.H0_H0 ;  /* 0x20000075ff097230 */ /* 0x000fe20000004100 */
[----:B------:R-:W-:Y:S01]  /*64f0*/  LOP3.LUT R8, R35, 0xff0000, R8, 0xf8, !PT ;  /* 0x00ff000023087812 */ /* 0x000fe200078ef808 */
[----:B------:R-:W-:Y:S01]  /*6500*/  HADD2.F32 R35, -RZ, R115.H0_H0 ;  /* 0x20000073ff237230 */ /* 0x000fe20000004100 */
[----:B------:R-:W-:Y:S01]  /*6510*/  F2FP.F16.E4M3.UNPACK_B R46, R113.H1 ;  /* 0x00000071ff2e723e */ /* 0x000fe200030006ff */
[----:B------:R-:W-:Y:S01]  /*6520*/  HADD2.F32 R34, -RZ, R45.H0_H0 ;  /* 0x2000002dff227230 */ /* 0x000fe20000004100 */
[----:B------:R-:W-:Y:S01]  /*6530*/  LOP3.LUT R12, R119, 0xff0000, R12, 0xf8, !PT ;  /* 0x00ff0000770c7812 */ /* 0x000fe200078ef80c */
[----:B------:R-:W-:Y:S02]  /*6540*/  HADD2.F32 R119, -RZ, R117.H1_H1 ;  /* 0x30000075ff777230 */ /* 0x000fe40000004100 */
[----:B------:R-:W-:Y:S01]  /*6550*/  FMUL.FTZ R123, R35, R9 ;  /* 0x00000009237b7220 */ /* 0x000fe20000410000 */
[----:B------:R-:W-:-:S02]  /*6560*/  HADD2.F32 R116, -RZ, R46.H0_H0 ;  /* 0x2000002eff747230 */ /* 0x000fc40000004100 */
[C---:B------:R-:W-:Y:S01]  /*6570*/  FMUL.FTZ R120, R34.reuse, R9 ;  /* 0x0000000922787220 */ /* 0x040fe20000410000 */
[----:B------:R-:W-:Y:S01]  /*6580*/  HADD2.F32 R115, -RZ, R115.H1_H1 ;  /* 0x30000073ff737230 */ /* 0x000fe20000004100 */
[----:B------:R-:W-:Y:S01]  /*6590*/  F2FP.F16.E4M3.UNPACK_B R117, R114 ;  /* 0x00000072ff75723e */ /* 0x000fe200020006ff */
[-C--:B------:R-:W-:Y:S01]  /*65a0*/  FFMA.FTZ R34, R34, R116.reuse, -R123 ;  /* 0x0000007422227223 */ /* 0x080fe2000001087b */
[----:B------:R-:W-:Y:S01]  /*65b0*/  FFMA.FTZ R35, R35, R116, R120 ;  /* 0x0000007423237223 */ /* 0x000fe20000010078 */
[----:B------:R-:W-:Y:S01]  /*65c0*/  HADD2.F32 R116, -RZ, R46.H1_H1 ;  /* 0x3000002eff747230 */ /* 0x000fe20000004100 */
[----:B------:R-:W-:Y:S01]  /*65d0*/  F2FP.F16.E4M3.UNPACK_B R44, R44 ;  /* 0x0000002cff2c723e */ /* 0x000fe200020006ff */
[----:B------:R-:W-:Y:S01]  /*65e0*/  HADD2.F32 R46, -RZ, R45.H1_H1 ;  /* 0x3000002dff2e7230 */ /* 0x000fe20000004100 */
[----:B------:R-:W-:Y:S02]  /*65f0*/  F2FP.F16.E4M3.UNPACK_B R47, R47 ;  /* 0x0000002fff2f723e */ /* 0x000fe400020006ff */
[----:B------:R-:W-:Y:S01]  /*6600*/  LOP3.LUT R9, R121, 0xff0000, R118, 0xf8, !PT ;  /* 0x00ff000079097812 */ /* 0x000fe200078ef876 */
[----:B------:R-:W-:Y:S01]  /*6610*/  FMUL.FTZ R121, R115, R119 ;  /* 0x0000007773797220 */ /* 0x000fe20000410000 */
[----:B------:R-:W-:Y:S01]  /*6620*/  F2FP.F16.E4M3.UNPACK_B R114, R113 ;  /* 0x00000071ff72723e */ /* 0x000fe200020006ff */
[----:B------:R-:W-:-:S02]  /*6630*/  HADD2.F32 R118, -RZ, R117.H0_H0 ;  /* 0x20000075ff767230 */ /* 0x000fc40000004100 */
        /* <DEDUP_REMOVED lines=10> */
[-C--:B------:R-:W-:Y:S01]  /*66e0*/  FFMA.FTZ R120, R113, R46.reuse, R120 ;  /* 0x0000002e71787223 */ /* 0x080fe20000010078 */
[----:B------:R-:W-:Y:S02]  /*66f0*/  HADD2.F32 R44, -RZ, R44.H1_H1 ;  /* 0x3000002cff2c7230 */ /* 0x000fe40000004100 */
[----:B------:R-:W-:Y:S01]  /*6700*/  FFMA.FTZ R118, R45, R46, -R116 ;  /* 0x0000002e2d767223 */ /* 0x000fe20000010874 */
        /* <DEDUP_REMOVED lines=14> */
[-C--:B------:R-:W-:Y:S01]  /*67f0*/  FMUL.FTZ R122, R113, R116.reuse ;  /* 0x00000074717a7220 */ /* 0x080fe20000410000 */
[----:B------:R-:W-:Y:S01]  /*6800*/  HADD2.F32 R114, -RZ, R115.H0_H0 ;  /* 0x20000073ff727230 */ /* 0x000fe20000004100 */
[----:B------:R-:W-:Y:S01]  /*6810*/  F2FP.F16.E4M3.UNPACK_B R33, R33 ;  /* 0x00000021ff21723e */ /* 0x000fe200020006ff */
[----:B------:R-:W-:Y:S02]  /*6820*/  HADD2.F32 R46, -RZ, R46.H1_H1 ;  /* 0x3000002eff2e7230 */ /* 0x000fe40000004100 */
[----:B------:R-:W-:Y:S01]  /*6830*/  FMUL.FTZ R116, R45, R116 ;  /* 0x000000742d747220 */ /* 0x000fe20000410000 */
[----:B------:R-:W-:-:S02]  /*6840*/  HADD2.F32 R44, -RZ, R44.H1_H1 ;  /* 0x3000002cff2c7230 */ /* 0x000fc40000004100 */
[-C--:B------:R-:W-:Y:S01]  /*6850*/  FFMA.FTZ R122, R45, R114.reuse, -R122 ;  /* 0x000000722d7a7223 */ /* 0x080fe2000001087a */
[----:B------:R-:W-:Y:S02]  /*6860*/  HADD2.F32 R115, -RZ, R115.H1_H1 ;  /* 0x30000073ff737230 */ /* 0x000fe40000004100 */
[----:B------:R-:W-:Y:S01]  /*6870*/  FMUL.FTZ R45, R46, R47 ;  /* 0x0000002f2e2d7220 */ /* 0x000fe20000410000 */
[----:B------:R-:W-:Y:S01]  /*6880*/  F2FP.F16.E4M3.UNPACK_B R111, R111 ;  /* 0x0000006fff6f723e */ /* 0x000fe200020006ff */
[C---:B------:R-:W-:Y:S01]  /*6890*/  FMUL.FTZ R47, R44.reuse, R47 ;  /* 0x0000002f2c2f7220 */ /* 0x040fe20000410000 */
[----:B------:R-:W-:Y:S01]  /*68a0*/  FFMA.FTZ R123, R113, R114, R116 ;  /* 0x00000072717b7223 */ /* 0x000fe20000010074 */
[-C--:B------:R-:W-:Y:S01]  /*68b0*/  FFMA.FTZ R125, R44, R115.reuse, -R45 ;  /* 0x000000732c7d7223 */ /* 0x080fe2000001082d */
[----:B------:R-:W-:Y:S01]  /*68c0*/  F2FP.F16.E4M3.UNPACK_B R44, R14 ;  /* 0x0000000eff2c723e */ /* 0x000fe200020006ff */
[----:B------:R-:W-:Y:S01]  /*68d0*/  FFMA.FTZ R126, R46, R115, R47 ;  /* 0x000000732e7e7223 */ /* 0x000fe2000001002f */
[----:B------:R-:W-:Y:S01]  /*68e0*/  HADD2.F32 R47, -RZ, R112.H0_H0 ;  /* 0x20000070ff2f7230 */ /* 0x000fe20000004100 */
[----:B------:R-:W-:Y:S01]  /*68f0*/  F2FP.SATFINITE.E4M3.F32.PACK_AB_MERGE_C R34, R121, R34, RZ ;  /* 0x000000227922723e */ /* 0x000fe200048070ff */
[----:B------:R-:W-:Y:S01]  /*6900*/  HADD2.F32 R14, -RZ, R33.H0_H0 ;  /* 0x20000021ff0e7230 */ /* 0x000fe20000004100 */
[----:B------:R-:W-:Y:S01]  /*6910*/  F2FP.SATFINITE.E4M3.F32.PACK_AB_MERGE_C R35, R124, R35, RZ ;  /* 0x000000237c23723e */ /* 0x000fe200048070ff */
[----:B------:R-:W-:Y:S01]  /*6920*/  HADD2.F32 R45, -RZ, R44.H0_H0 ;  /* 0x2000002cff2d7230 */ /* 0x000fe20000004100 */
[----:B------:R-:W-:Y:S01]  /*6930*/  F2FP.SATFINITE.E4M3.F32.PACK_AB_MERGE_C R123, R126, R123, RZ ;  /* 0x0000007b7e7b723e */ /* 0x000fe200048070ff */
[----:B------:R-:W-:-:S02]  /*6940*/  HADD2.F32 R46, -RZ, R111.H0_H0 ;  /* 0x2000006fff2e7230 */ /* 0x000fc40000004100 */
[CC--:B------:R-:W-:Y:S01]  /*6950*/  FMUL.FTZ R114, R14.reuse, R47.reuse ;  /* 0x0000002f0e727220 */ /* 0x0c0fe20000410000 */
[----:B------:R-:W-:Y:S02]  /*6960*/  HADD2.F32 R112, -RZ, R112.H1_H1 ;  /* 0x30000070ff707230 */ /* 0x000fe40000004100 */
[----:B------:R-:W-:Y:S01]  /*6970*/  FMUL.FTZ R113, R45, R47 ;  /* 0x0000002f2d717220 */ /* 0x000fe20000410000 */
[----:B------:R-:W-:Y:S01]  /*6980*/  HADD2.F32 R44, -RZ, R44.H1_H1 ;  /* 0x3000002cff2c7230 */ /* 0x000fe20000004100 */
[----:B------:R-:W-:Y:S01]  /*6990*/  F2FP.SATFINITE.E4M3.F32.PACK_AB_MERGE_C R34, R117, R118, R34 ;  /* 0x000000767522723e */ /* 0x000fe20004807022 */
[----:B------:R-:W-:Y:S02]  /*69a0*/  HADD2.F32 R33, -RZ, R33.H1_H1 ;  /* 0x30000021ff217230 */ /* 0x000fe40000004100 */
[----:B------:R-:W-:Y:S01]  /*69b0*/  FFMA.FTZ R113, R14, R46, -R113 ;  /* 0x0000002e0e717223 */ /* 0x000fe20000010871 */
[----:B------:R-:W-:Y:S02]  /*69c0*/  HADD2.F32 R111, -RZ, R111.H1_H1 ;  /* 0x3000006fff6f7230 */ /* 0x000fe40000004100 */
[C---:B------:R-:W-:Y:S01]  /*69d0*/  FMUL.FTZ R116, R44.reuse, R112 ;  /* 0x000000702c747220 */ /* 0x040fe20000410000 */
[----:B------:R-:W-:Y:S01]  /*69e0*/  FFMA.FTZ R14, R45, R46, R114 ;  /* 0x0000002e2d0e7223 */ /* 0x000fe20000010072 */
[C---:B------:R-:W-:Y:S01]  /*69f0*/  FMUL.FTZ R47, R33.reuse, R112 ;  /* 0x00000070212f7220 */ /* 0x040fe20000410000 */
[----:B------:R-:W-:Y:S01]  /*6a00*/  F2FP.F16.E4M3.UNPACK_B R46, R13 ;  /* 0x0000000dff2e723e */ /* 0x000fe200020006ff */
[-C--:B------:R-:W-:Y:S01]  /*6a10*/  FFMA.FTZ R116, R33, R111.reuse, -R116 ;  /* 0x0000006f21747223 */ /* 0x080fe20000010874 */
[----:B------:R-:W-:Y:S01]  /*6a20*/  F2FP.F16.E4M3.UNPACK_B R114, R12 ;  /* 0x0000000cff72723e */ /* 0x000fe200020006ff */
[----:B------:R-:W-:Y:S01]  /*6a30*/  FFMA.FTZ R111, R44, R111, R47 ;  /* 0x0000006f2c6f7223 */ /* 0x000fe2000001002f */
[----:B------:R-:W-:Y:S01]  /*6a40*/  F2FP.F16.E4M3.UNPACK_B R45, R32 ;  /* 0x00000020ff2d723e */ /* 0x000fe200020006ff */
[----:B------:R-:W-:Y:S01]  /*6a50*/  HADD2.F32 R47, -RZ, R46.H0_H0 ;  /* 0x2000002eff2f7230 */ /* 0x000fe20000004100 */
[----:B------:R-:W-:Y:S01]  /*6a60*/  F2FP.SATFINITE.E4M3.F32.PACK_AB_MERGE_C R33, R125, R122, RZ ;  /* 0x0000007a7d21723e */ /* 0x000fe200048070ff */
[--C-:B------:R-:W-:Y:S01]  /*6a70*/  HADD2.F32 R115, -RZ, R114.reuse.H0_H0 ;  /* 0x20000072ff737230 */ /* 0x100fe20000004100 */
[----:B------:R-:W-:Y:S01]  /*6a80*/  F2FP.F16.E4M3.UNPACK_B R112, R10 ;  /* 0x0000000aff70723e */ /* 0x000fe200020006ff */
[----:B------:R-:W-:Y:S01]  /*6a90*/  HADD2.F32 R44, -RZ, R45.H0_H0 ;  /* 0x2000002dff2c7230 */ /* 0x000fe20000004100 */
[----:B------:R-:W-:Y:S01]  /*6aa0*/  F2FP.SATFINITE.E4M3.F32.PACK_AB_MERGE_C R33, R116, R113, R33 ;  /* 0x000000717421723e */ /* 0x000fe20004807021 */
[----:B------:R-:W-:Y:S01]  /*6ab0*/  HADD2.F32 R114, -RZ, R114.H1_H1 ;  /* 0x30000072ff727230 */ /* 0x000fe20000004100 */
[----:B------:R-:W-:Y:S01]  /*6ac0*/  F2FP.SATFINITE.E4M3.F32.PACK_AB_MERGE_C R14, R111, R14, R123 ;  /* 0x0000000e6f0e723e */ /* 0x000fe2000480707b */
        /* <DEDUP_REMOVED lines=18> */
[----:B------:R-:W-:Y:S01]  /*6bf0*/  HADD2.F32 R115, -RZ, R113.H0_H0 ;  /* 0x20000071ff737230 */ /* 0x000fe20000004100 */
[----:B------:R-:W-:Y:S01]  /*6c00*/  F2FP.SATFINITE.E4M3.F32.PACK_AB_MERGE_C R35, R119, R120, R35 ;  /* 0x000000787723723e */ /* 0x000fe20004807023 */
[----:B------:R-:W-:Y:S01]  /*6c10*/  HADD2.F32 R47, -RZ, R47.H1_H1 ;  /* 0x3000002fff2f7230 */ /* 0x000fe20000004100 */
[----:B------:R-:W-:Y:S01]  /*6c20*/  F2FP.F16.E4M3.UNPACK_B R114, R9 ;  /* 0x00000009ff72723e */ /* 0x000fe200020006ff */
[----:B------:R-:W-:Y:S02]  /*6c30*/  HADD2.F32 R113, -RZ, R113.H1_H1 ;  /* 0x30000071ff717230 */ /* 0x000fe40000004100 */
[-C--:B------:R-:W-:Y:S01]  /*6c40*/  FMUL.FTZ R117, R46, R115.reuse ;  /* 0x000000732e757220 */ /* 0x080fe20000410000 */
[----:B------:R-:W-:Y:S02]  /*6c50*/  HADD2.F32 R111, -RZ, R10.H0_H0 ;  /* 0x2000000aff6f7230 */ /* 0x000fe40000004100 */
[----:B------:R-:W-:Y:S01]  /*6c60*/  FMUL.FTZ R115, R12, R115 ;  /* 0x000000730c737220 */ /* 0x000fe20000410000 */
[----:B------:R-:W-:-:S02]  /*6c70*/  HADD2.F32 R32, -RZ, R32.H1_H1 ;  /* 0x30000020ff207230 */ /* 0x000fc40000004100 */
[C---:B------:R-:W-:Y:S01]  /*6c80*/  FMUL.FTZ R121, R47.reuse, R113 ;  /* 0x000000712f797220 */ /* 0x040fe20000410000 */
[----:B------:R-:W-:Y:S02]  /*6c90*/  HADD2.F32 R112, -RZ, R10.H1_H1 ;  /* 0x3000000aff707230 */ /* 0x000fe40000004100 */
[----:B------:R-:W-:Y:S01]  /*6ca0*/  FFMA.FTZ R120, R46, R111, R115 ;  /* 0x0000006f2e787223 */ /* 0x000fe20000010073 */
[----:B------:R-:W-:Y:S01]  /*6cb0*/  F2FP.F16.E4M3.UNPACK_B R10, R11 ;  /* 0x0000000bff0a723e */ /* 0x000fe200020006ff */
[----:B------:R-:W-:Y:S01]  /*6cc0*/  FFMA.FTZ R119, R12, R111, -R117 ;  /* 0x0000006f0c777223 */ /* 0x000fe20000010875 */
[----:B------:R-:W-:Y:S01]  /*6cd0*/  F2FP.F16.E4M3.UNPACK_B R46, R15.H1 ;  /* 0x0000000fff2e723e */ /* 0x000fe200030006ff */
[C---:B------:R-:W-:Y:S01]  /*6ce0*/  FMUL.FTZ R12, R32.reuse, R113 ;  /* 0x00000071200c7220 */ /* 0x040fe20000410000 */
[----:B------:R-:W-:Y:S01]  /*6cf0*/  F2FP.F16.E4M3.UNPACK_B R115, R9.H1 ;  /* 0x00000009ff73723e */ /* 0x000fe200030006ff */
[-C--:B------:R-:W-:Y:S01]  /*6d00*/  FFMA.FTZ R122, R32, R112.reuse, -R121 ;  /* 0x00000070207a7223 */ /* 0x080fe20000010879 */
[----:B------:R-:W-:Y:S01]  /*6d10*/  F2FP.F16.E4M3.UNPACK_B R11, R11.H1 ;  /* 0x0000000bff0b723e */ /* 0x000fe200030006ff */
[----:B------:R-:W-:Y:S01]  /*6d20*/  FFMA.FTZ R121, R47, R112, R12 ;  /* 0x000000702f797223 */ /* 0x000fe2000001000c */
[----:B------:R-:W-:Y:S01]  /*6d30*/  F2FP.F16.E4M3.UNPACK_B R32, R15 ;  /* 0x0000000fff20723e */ /* 0x000fe200020006ff */
[----:B------:R-:W-:Y:S01]  /*6d40*/  HADD2.F32 R117, -RZ, R115.H0_H0 ;  /* 0x20000073ff757230 */ /* 0x000fe20000004100 */
[-C--:B------:R-:W-:Y:S01]  /*6d50*/  F2FP.F16.E4M3.UNPACK_B R9, R8.reuse ;  /* 0x00000008ff09723e */ /* 0x080fe200020006ff */
[----:B------:R-:W-:Y:S01]  /*6d60*/  HADD2.F32 R15, -RZ, R11.H0_H0 ;  /* 0x2000000bff0f7230 */ /* 0x000fe20000004100 */
[----:B------:R-:W-:Y:S01]  /*6d70*/  F2FP.F16.E4M3.UNPACK_B R111, R8.H1 ;  /* 0x00000008ff6f723e */ /* 0x000fe200030006ff */
[----:B------:R-:W-:Y:S01]  /*6d80*/  HADD2.F32 R8, -RZ, R46.H0_H0 ;  /* 0x2000002eff087230 */ /* 0x000fe20000004100 */
[----:B------:R-:W-:Y:S01]  /*6d90*/  F2FP.SATFINITE.E4M3.F32.PACK_AB_MERGE_C R119, R122, R119, RZ ;  /* 0x000000777a77723e */ /* 0x000fe200048070ff */
[----:B------:R-:W-:Y:S01]  /*6da0*/  HADD2.F32 R47, -RZ, R32.H0_H0 ;  /* 0x20000020ff2f7230 */ /* 0x000fe20000004100 */
[----:B------:R-:W-:Y:S01]  /*6db0*/  F2FP.SATFINITE.E4M3.F32.PACK_AB_MERGE_C R120, R121, R120, RZ ;  /* 0x000000787978723e */ /* 0x000fe200048070ff */
        /* <DEDUP_REMOVED lines=9> */
[----:B------:R-:W-:Y:S01]  /*6e50*/  FMUL.FTZ R116, R12, R116 ;  /* 0x000000740c747220 */ /* 0x000fe20000410000 */
[----:B------:R-:W-:Y:S02]  /*6e60*/  HADD2.F32 R11, -RZ, R11.H1_H1 ;  /* 0x3000000bff0b7230 */ /* 0x000fe40000004100 */
[----:B------:R-:W-:Y:S01]  /*6e70*/  FFMA.FTZ R117, R8, R113, R117 ;  /* 0x0000007108757223 */ /* 0x000fe20000010075 */
[----:B------:R-:W-:Y:S02]  /*6e80*/  HADD2.F32 R112, -RZ, R9.H0_H0 ;  /* 0x20000009ff707230 */ /* 0x000fe40000004100 */
[-C--:B------:R-:W-:Y:S01]  /*6e90*/  FMUL.FTZ R8, R46, R115.reuse ;  /* 0x000000732e087220 */ /* 0x080fe20000410000 */
[----:B------:R-:W-:Y:S02]  /*6ea0*/  HADD2.F32 R32, -RZ, R32.H1_H1 ;  /* 0x30000020ff207230 */ /* 0x000fe40000004100 */
[----:B------:R-:W-:Y:S01]  /*6eb0*/  FMUL.FTZ R115, R11, R115 ;  /* 0x000000730b737220 */ /* 0x000fe20000410000 */
[----:B------:R-:W-:-:S02]  /*6ec0*/  HADD2.F32 R15, -RZ, R114.H1_H1 ;  /* 0x30000072ff0f7230 */ /* 0x000fc40000004100 */
[-C--:B------:R-:W-:Y:S01]  /*6ed0*/  FFMA.FTZ R116, R47, R112.reuse, R116 ;  /* 0x000000702f747223 */ /* 0x080fe20000010074 */
[----:B------:R-:W-:Y:S02]  /*6ee0*/  HADD2.F32 R111, -RZ, R111.H1_H1 ;  /* 0x3000006fff6f7230 */ /* 0x000fe40000004100 */
[----:B------:R-:W-:Y:S01]  /*6ef0*/  FFMA.FTZ R123, R12, R112, -R123 ;  /* 0x000000700c7b7223 */ /* 0x000fe2000001087b */
[----:B------:R-:W-:Y:S02]  /*6f00*/  HADD2.F32 R10, -RZ, R10.H1_H1 ;  /* 0x3000000aff0a7230 */ /* 0x000fe40000004100 */
[----:B------:R-:W-:Y:S01]  /*6f10*/  FMUL.FTZ R47, R32, R15 ;  /* 0x0000000f202f7220 */ /* 0x000fe20000410000 */
[----:B------:R-:W-:Y:S02]  /*6f20*/  HADD2.F32 R9, -RZ, R9.H1_H1 ;  /* 0x30000009ff097230 */ /* 0x000fe40000004100 */
[-C--:B------:R-:W-:Y:S01]  /*6f30*/  FFMA.FTZ R11, R11, R111.reuse, -R8 ;  /* 0x0000006f0b0b7223 */ /* 0x080fe20000010808 */
[----:B------:R-:W-:Y:S01]  /*6f40*/  FFMA.FTZ R46, R46, R111, R115 ;  /* 0x0000006f2e2e7223 */ /* 0x000fe20000010073 */
[----:B------:R-:W-:Y:S01]  /*6f50*/  FMUL.FTZ R15, R10, R15 ;  /* 0x0000000f0a0f7220 */ /* 0x000fe20000410000 */
[----:B------:R-:W-:-:S02]  /*6f60*/  IMAD.MOV.U32 R8, RZ, RZ, R34 ;  /* 0x000000ffff087224 */ /* 0x000fc400078e0022 */
[-C--:B------:R-:W-:Y:S01]  /*6f70*/  FFMA.FTZ R10, R10, R9.reuse, -R47 ;  /* 0x000000090a0a7223 */ /* 0x080fe2000001082f */
[----:B------:R-:W-:Y:S01]  /*6f80*/  F2FP.SATFINITE.E4M3.F32.PACK_AB_MERGE_C R11, R11, R124, RZ ;  /* 0x0000007c0b0b723e */ /* 0x000fe200048070ff */
[----:B------:R-:W-:Y:S01]  /*6f90*/  FFMA.FTZ R15, R32, R9, R15 ;  /* 0x00000009200f7223 */ /* 0x000fe2000001000f */
[----:B------:R-:W-:Y:S01]  /*6fa0*/  F2FP.SATFINITE.E4M3.F32.PACK_AB_MERGE_C R46, R46, R117, RZ ;  /* 0x000000752e2e723e */ /* 0x000fe200048070ff */
[----:B------:R-:W-:Y:S01]  /*6fb0*/  IMAD.MOV.U32 R12, RZ, RZ, R35 ;  /* 0x000000ffff0c7224 */ /* 0x000fe200078e0023 */
[----:B------:R-:W-:Y:S02]  /*6fc0*/  F2FP.SATFINITE.E4M3.F32.PACK_AB_MERGE_C R9, R13, R44, R119 ;  /* 0x0000002c0d09723e */ /* 0x000fe40004807077 */
[----:B------:R-:W-:Y:S01]  /*6fd0*/  F2FP.SATFINITE.E4M3.F32.PACK_AB_MERGE_C R11, R10, R123, R11 ;  /* 0x0000007b0a0b723e */ /* 0x000fe2000480700b */
[----:B------:R-:W-:Y:S01]  /*6fe0*/  IMAD.MOV.U32 R10, RZ, RZ, R33 ;  /* 0x000000ffff0a7224 */ /* 0x000fe200078e0021 */
[----:B------:R-:W-:Y:S02]  /*6ff0*/  F2FP.SATFINITE.E4M3.F32.PACK_AB_MERGE_C R13, R118, R45, R120 ;  /* 0x0000002d760d723e */ /* 0x000fe40004807078 */
[----:B------:R-:W-:-:S07]  /*7000*/  F2FP.SATFINITE.E4M3.F32.PACK_AB_MERGE_C R15, R15, R116, R46 ;  /* 0x000000740f0f723e */ /* 0x000fce000480702e */
.L_x_1619:
[----:B------:R-:W-:Y:S05]  /*7010*/  BSYNC B2 ;  /* 0x0000000000027941 */ /* 0x000fea0003800000 */
.L_x_1618:
[----:B0-----:R0:W-:Y:S04]  /*7020*/  ST.E.128 desc[UR38][R94.64], R8 ;  /* 0x000000085e007985 */ /* 0x0011e8000c101d26 */
[----:B--2---:R0:W-:Y:S02]  /*7030*/  @!P2 ST.E.128 desc[UR38][R96.64], R12 ;  /* 0x0000000c6000a985 */ /* 0x0041e4000c101d26 */
.L_x_1617:
[----:B------:R-:W-:Y:S05]  /*7040*/  BSYNC B1 ;  /* 0x0000000000017941 */ /* 0x000fea0003800000 */
.L_x_1616:
[----:B------:R-:W-:Y:S01]  /*7050*/  ISETP.NE.AND P2, PT, R3, RZ, PT ;  /* 0x000000ff0300720c */ /* 0x000fe20003f45270 */
[----:B------:R-:W-:-:S12]  /*7060*/  BSSY B1, `(.L_x_1620) ;  /* 0x00000f5000017945 */ /* 0x000fd80003800000 */
[----:B------:R-:W-:Y:S05]  /*7070*/  @!P2 BRA `(.L_x_1621) ;  /* 0x0000000c00cca947 */ /* 0x000fea0003800000 */
[----:B------:R-:W-:Y:S01]  /*7080*/  ISETP.NE.AND P4, PT, R85, RZ, PT ;  /* 0x000000ff5500720c */ /* 0x000fe20003f85270 */
[----:B------:R-:W-:Y:S01]  /*7090*/  BSSY B2, `(.L_x_1622) ;  /* 0x00000ef000027945 */ /* 0x000fe20003800000 */
[C---:B----4-:R-:W-:Y:S02]  /*70a0*/  IADD3 R32, P2, R58.reuse, R101, RZ ;  /* 0x000000653a207210 */ /* 0x050fe40007f5e0ff */
[----:B0-----:R-:W-:Y:S02]  /*70b0*/  SEL R8, R65, R110, !P4 ;  /* 0x0000006e41087207 */ /* 0x001fe40006000000 */
[----:B---3--:R-:W-:Y:S02]  /*70c0*/  LEA.HI.X.SX32 R33, R58, R99, 0x1, P2 ;  /* 0x000000633a217211 */ /* 0x008fe400010f0eff */
[----:B------:R-:W-:-:S04]  /*70d0*/  SHF.R.S32.HI R9, RZ, 0x1f, R8 ;  /* 0x0000001fff097819 */ /* 0x000fc80000011408 */
[----:B------:R-:W-:-:S04]  /*70e0*/  LEA.HI R9, R9, R8, RZ, 0x5 ;  /* 0x0000000809097211 */ /* 0x000fc800078f28ff */
[----:B------:R-:W-:-:S04]  /*70f0*/  SHF.R.S32.HI R8, RZ, 0x5, R9 ;  /* 0x00000005ff087819 */ /* 0x000fc80000011409 */
[----:B------:R-:W-:-:S04]  /*7100*/  LEA.HI.SX32 R8, R77, R8, 0x1c ;  /* 0x000000084d087211 */ /* 0x000fc800078fe2ff */
[----:B------:R-:W-:Y:S01]  /*7110*/  SHF.R.S32.HI R9, RZ, 0x1f, R8 ;  /* 0x0000001fff097819 */ /* 0x000fe20000011408 */
        /* <DEDUP_REMOVED lines=12> */
[----:B------:R-:W-:Y:S01]  /*71e0*/  @!P2 LEA.HI.X.SX32 R35, R10, R99, 0x1, P4 ;  /* 0x000000630a23a211 */ /* 0x000fe200020f0eff */
[----:B------:R-:W-:Y:S01]  /*71f0*/  IMAD.IADD R12, R16, 0x1, R11 ;  /* 0x00000001100c7824 */ /* 0x000fe200078e020b */
[----:B------:R-:W-:-:S03]  /*7200*/  ISETP.GE.AND P4, PT, R82, R98, PT ;  /* 0x000000625200720c */ /* 0x000fc60003f86270 */
[----:B------:R-:W0:Y:S04]  /*7210*/  LDS.128 R8, [R9+0x16400] ;  /* 0x0164000009087984 */ /* 0x000e280000000c00 */
[----:B------:R-:W3:Y:S06]  /*7220*/  LDS.128 R12, [R12+0x16400] ;  /* 0x016400000c0c7984 */ /* 0x000eec0000000c00 */
[----:B------:R-:W-:Y:S05]  /*7230*/  @P4 BRA `(.L_x_1623) ;  /* 0x0000000c00504947 */ /* 0x000fea0003800000 */
[----:B------:R-:W-:Y:S01]  /*7240*/  SHF.R.U32.HI R28, RZ, 0x8, R29 ;  /* 0x00000008ff1c7819 */ /* 0x000fe2000001161d */
[----:B---3--:R-:W-:Y:S01]  /*7250*/  IMAD.MOV.U32 R42, RZ, RZ, R12 ;  /* 0x000000ffff2a7224 */ /* 0x008fe200078e000c */
[--C-:B------:R-:W-:Y:S02]  /*7260*/  SHF.R.U32.HI R45, RZ, 0x8, R41.reuse ;  /* 0x00000008ff2d7819 */ /* 0x100fe40000011629 */
[----:B------:R-:W-:Y:S02]  /*7270*/  LOP3.LUT R44, R41, 0xff0000ff, RZ, 0xc0, !PT ;  /* 0xff0000ff292c7812 */ /* 0x000fe400078ec0ff */
[----:B------:R-:W-:Y:S01]  /*7280*/  SHF.R.U32.HI R96, RZ, 0x10, R41 ;  /* 0x00000010ff607819 */ /* 0x000fe20000011629 */
[----:B------:R-:W-:Y:S01]  /*7290*/  IMAD.SHL.U32 R41, R28, 0x100, RZ ;  /* 0x000001001c297824 */ /* 0x000fe200078e00ff */
[----:B------:R-:W-:Y:S01]  /*72a0*/  LOP3.LUT R30, R29, 0xff0000ff, RZ, 0xc0, !PT ;  /* 0xff0000ff1d1e7812 */ /* 0x000fe200078ec0ff */
[----:B------:R-:W-:Y:S01]  /*72b0*/  IMAD.SHL.U32 R45, R45, 0x100, RZ ;  /* 0x000001002d2d7824 */ /* 0x000fe200078e00ff */
[----:B------:R-:W-:Y:S01]  /*72c0*/  SHF.R.U32.HI R111, RZ, 0x10, R29 ;  /* 0x00000010ff6f7819 */ /* 0x000fe2000001161d */
[----:B------:R-:W-:Y:S01]  /*72d0*/  IMAD.MOV.U32 R29, RZ, RZ, R14 ;  /* 0x000000ffff1d7224 */ /* 0x000fe200078e000e */
[----:B------:R-:W-:Y:S01]  /*72e0*/  SHF.R.U32.HI R94, RZ, 0x8, R31 ;  /* 0x00000008ff5e7819 */ /* 0x000fe2000001161f */
[----:B0-----:R-:W-:Y:S01]  /*72f0*/  IMAD.MOV.U32 R28, RZ, RZ, R10 ;  /* 0x000000ffff1c7224 */ /* 0x001fe200078e000a */
[----:B------:R-:W-:-:S02]  /*7300*/  SHF.R.U32.HI R47, RZ, 0x8, R43 ;  /* 0x00000008ff2f7819 */ /* 0x000fc4000001162b */
[----:B------:R-:W-:Y:S01]  /*7310*/  LOP3.LUT R12, R30, 0xff00, R41, 0xf8, !PT ;  /* 0x0000ff001e0c7812 */ /* 0x000fe200078ef829 */
[----:B------:R-:W-:Y:S01]  /*7320*/  IMAD.U32 R41, R111, 0x10000, RZ ;  /* 0x000100006f297824 */ /* 0x000fe200078e00ff */
[----:B------:R-:W-:Y:S01]  /*7330*/  LOP3.LUT R46, R43, 0xff0000ff, RZ, 0xc0, !PT ;  /* 0xff0000ff2b2e7812 */ /* 0x000fe200078ec0ff */
[----:B------:R-:W-:Y:S01]  /*7340*/  IMAD.SHL.U32 R47, R47, 0x100, RZ ;  /* 0x000001002f2f7824 */ /* 0x000fe200078e00ff */
[----:B------:R-:W-:Y:S01]  /*7350*/  SHF.R.U32.HI R95, RZ, 0x10, R43 ;  /* 0x00000010ff5f7819 */ /* 0x000fe2000001162b */
[----:B------:R-:W-:Y:S01]  /*7360*/  IMAD.SHL.U32 R43, R94, 0x100, RZ ;  /* 0x000001005e2b7824 */ /* 0x000fe200078e00ff */
[----:B--2---:R-:W-:Y:S02]  /*7370*/  SHF.R.U32.HI R97, RZ, 0x10, R31 ;  /* 0x00000010ff617819 */ /* 0x004fe4000001161f */
[----:B------:R-:W-:Y:S01]  /*7380*/  LOP3.LUT R40, R31, 0xff0000ff, RZ, 0xc0, !PT ;  /* 0xff0000ff1f287812 */ /* 0x000fe200078ec0ff */
[----:B------:R-:W-:Y:S01]  /*7390*/  IMAD.U32 R95, R95, 0x10000, RZ ;  /* 0x000100005f5f7824 */ /* 0x000fe200078e00ff */
[----:B------:R-:W-:-:S02]  /*73a0*/  MOV R31, R8 ;  /* 0x00000008001f7202 */ /* 0x000fc40000000f00 */
[----:B------:R-:W-:Y:S01]  /*73b0*/  LOP3.LUT R12, R12, 0xff0000, R41, 0xf8, !PT ;  /* 0x00ff00000c0c7812 */ /* 0x000fe200078ef829 */
[----:B------:R-:W-:Y:S01]  /*73c0*/  IMAD.U32 R41, R97, 0x10000, RZ ;  /* 0x0001000061297824 */ /* 0x000fe200078e00ff */
[----:B------:R-:W-:Y:S02]  /*73d0*/  LOP3.LUT R8, R40, 0xff00, R43, 0xf8, !PT ;  /* 0x0000ff0028087812 */ /* 0x000fe400078ef82b */
[----:B------:R-:W-:Y:S01]  /*73e0*/  LOP3.LUT R94, R46, 0xff00, R47, 0xf8, !PT ;  /* 0x0000ff002e5e7812 */ /* 0x000fe200078ef82f */
[----:B------:R-:W-:Y:S01]  /*73f0*/  IMAD.U32 R47, R96, 0x10000, RZ ;  /* 0x00010000602f7824 */ /* 0x000fe200078e00ff */
[----:B------:R-:W-:Y:S02]  /*7400*/  F2FP.F16.E4M3.UNPACK_B R46, R109.H1 ;  /* 0x0000006dff2e723e */ /* 0x000fe400030006ff */
[----:B------:R-:W-:Y:S02]  /*7410*/  F2FP.F16.E4M3.UNPACK_B R43, R42.H1 ;  /* 0x0000002aff2b723e */ /* 0x000fe400030006ff */
[----:B------:R-:W-:Y:S01]  /*7420*/  F2FP.F16.E4M3.UNPACK_B R40, R31.H1 ;  /* 0x0000001fff28723e */ /* 0x000fe200030006ff */
[----:B------:R-:W-:Y:S01]  /*7430*/  HADD2.F32 R10, -RZ, R46.H0_H0 ;  /* 0x2000002eff0a7230 */ /* 0x000fe20000004100 */
[----:B------:R-:W-:-:S02]  /*7440*/  LOP3.LUT R14, R44, 0xff00, R45, 0xf8, !PT ;  /* 0x0000ff002c0e7812 */ /* 0x000fc400078ef82d */
[----:B------:R-:W-:Y:S01]  /*7450*/  LOP3.LUT R8, R8, 0xff0000, R41, 0xf8, !PT ;  /* 0x00ff000008087812 */ /* 0x000fe200078ef829 */
[----:B------:R-:W-:Y:S01]  /*7460*/  HADD2.F32 R41, -RZ, R43.H0_H0 ;  /* 0x2000002bff297230 */ /* 0x000fe20000004100 */
[----:B------:R-:W-:Y:S01]  /*7470*/  F2FP.F16.E4M3.UNPACK_B R44, R107.H1 ;  /* 0x0000006bff2c723e */ /* 0x000fe200030006ff */
[----:B------:R-:W-:Y:S01]  /*7480*/  HADD2.F32 R30, -RZ, R40.H0_H0 ;  /* 0x20000028ff1e7230 */ /* 0x000fe20000004100 */
[----:B------:R-:W-:Y:S01]  /*7490*/  LOP3.LUT R14, R14, 0xff0000, R47, 0xf8, !PT ;  /* 0x00ff00000e0e7812 */ /* 0x000fe200078ef82f */
[----:B------:R-:W-:Y:S02]  /*74a0*/  HADD2.F32 R47, -RZ, R46.H1_H1 ;  /* 0x3000002eff2f7230 */ /* 0x000fe40000004100 */
[-C--:B------:R-:W-:Y:S01]  /*74b0*/  FMUL.FTZ R97, R41, R10.reuse ;  /* 0x0000000a29617220 */ /* 0x080fe20000410000 */
[----:B------:R-:W-:Y:S02]  /*74c0*/  HADD2.F32 R45, -RZ, R44.H0_H0 ;  /* 0x2000002cff2d7230 */ /* 0x000fe40000004100 */
[----:B------:R-:W-:Y:S01]  /*74d0*/  FMUL.FTZ R96, R30, R10 ;  /* 0x0000000a1e607220 */ /* 0x000fe20000410000 */
[----:B------:R-:W-:-:S02]  /*74e0*/  LOP3.LUT R10, R94, 0xff0000, R95, 0xf8, !PT ;  /* 0x00ff00005e0a7812 */ /* 0x000fc400078ef85f */
[----:B------:R-:W-:Y:S01]  /*74f0*/  F2FP.F16.E4M3.UNPACK_B R109, R109 ;  /* 0x0000006dff6d723e */ /* 0x000fe200020006ff */
        /* <DEDUP_REMOVED lines=8> */
[----:B------:R-:W-:Y:S02]  /*7580*/  HADD2.F32 R46, -RZ, R109.H0_H0 ;  /* 0x2000006dff2e7230 */ /* 0x000fe40000004100 */
[----:B------:R-:W-:Y:S01]  /*7590*/  FMUL.FTZ R94, R44, R47 ;  /* 0x0000002f2c5e7220 */ /* 0x000fe20000410000 */
[----:B------:R-:W-:-:S02]  /*75a0*/  HADD2.F32 R43, -RZ, R42.H0_H0 ;  /* 0x2000002aff2b7230 */ /* 0x000fc40000004100 */
[C---:B------:R-:W-:Y:S01]  /*75b0*/  FMUL.FTZ R47, R41.reuse, R47 ;  /* 0x0000002f292f7220 */ /* 0x040fe20000410000 */
[----:B------:R-:W-:Y:S02]  /*75c0*/  HADD2.F32 R40, -RZ, R31.H0_H0 ;  /* 0x2000001fff287230 */ /* 0x000fe40000004100 */
[-C--:B------:R-:W-:Y:S01]  /*75d0*/  FFMA.FTZ R97, R41, R45.reuse, -R94 ;  /* 0x0000002d29617223 */ /* 0x080fe2000001085e */
[----:B------:R-:W-:Y:S02]  /*75e0*/  HADD2.F32 R41, -RZ, R107.H0_H0 ;  /* 0x2000006bff297230 */ /* 0x000fe40000004100 */
[----:B------:R-:W-:Y:S01]  /*75f0*/  FFMA.FTZ R112, R44, R45, R47 ;  /* 0x0000002d2c707223 */ /* 0x000fe2000001002f */
        /* <DEDUP_REMOVED lines=30> */
[----:B------:R-:W-:Y:S01]  /*77e0*/  FFMA.FTZ R114, R43, R42, R114 ;  /* 0x0000002a2b727223 */ /* 0x000fe20000010072 */
[C---:B------:R-:W-:Y:S01]  /*77f0*/  FMUL.FTZ R46, R31.reuse, R46 ;  /* 0x0000002e1f2e7220 */ /* 0x040fe20000410000 */
[----:B------:R-:W-:Y:S01]  /*7800*/  F2FP.F16.E4M3.UNPACK_B R105, R105 ;  /* 0x00000069ff69723e */ /* 0x000fe200020006ff */
[-C--:B------:R-:W-:Y:S01]  /*7810*/  FFMA.FTZ R116, R31, R44.reuse, -R40 ;  /* 0x0000002c1f747223 */ /* 0x080fe20000010828 */
[----:B------:R-:W-:Y:S01]  /*7820*/  F2FP.F16.E4M3.UNPACK_B R31, R29 ;  /* 0x0000001dff1f723e */ /* 0x000fe200020006ff */
[--C-:B------:R-:W-:Y:S02]  /*7830*/  HADD2.F32 R42, -RZ, R108.reuse.H0_H0 ;  /* 0x2000006cff2a7230 */ /* 0x100fe40000004100 */
[----:B------:R-:W-:Y:S01]  /*7840*/  FFMA.FTZ R111, R41, R44, R46 ;  /* 0x0000002c296f7223 */ /* 0x000fe2000001002e */
[----:B------:R-:W-:Y:S01]  /*7850*/  HADD2.F32 R108, -RZ, R108.H1_H1 ;  /* 0x3000006cff6c7230 */ /* 0x000fe20000004100 */
[----:B------:R-:W-:Y:S01]  /*7860*/  F2FP.SATFINITE.E4M3.F32.PACK_AB_MERGE_C R30, R97, R30, RZ ;  /* 0x0000001e611e723e */ /* 0x000fe200048070ff */
[--C-:B------:R-:W-:Y:S01]  /*7870*/  HADD2.F32 R40, -RZ, R31.reuse.H0_H0 ;  /* 0x2000001fff287230 */ /* 0x100fe20000004100 */
[----:B------:R-:W-:Y:S01]  /*7880*/  F2FP.SATFINITE.E4M3.F32.PACK_AB_MERGE_C R95, R112, R95, RZ ;  /* 0x0000005f705f723e */ /* 0x000fe200048070ff */
[----:B------:R-:W-:Y:S01]  /*7890*/  HADD2.F32 R31, -RZ, R31.H1_H1 ;  /* 0x3000001fff1f7230 */ /* 0x000fe20000004100 */
[----:B------:R-:W-:Y:S01]  /*78a0*/  F2FP.SATFINITE.E4M3.F32.PACK_AB_MERGE_C R107, R116, R107, RZ ;  /* 0x0000006b746b723e */ /* 0x000fe200048070ff */
[----:B------:R-:W-:-:S02]  /*78b0*/  HADD2.F32 R29, -RZ, R28.H0_H0 ;  /* 0x2000001cff1d7230 */ /* 0x000fc40000004100 */
[----:B------:R-:W-:Y:S01]  /*78c0*/  FMUL.FTZ R44, R40, R42 ;  /* 0x0000002a282c7220 */ /* 0x000fe20000410000 */
[----:B------:R-:W-:Y:S02]  /*78d0*/  HADD2.F32 R28, -RZ, R28.H1_H1 ;  /* 0x3000001cff1c7230 */ /* 0x000fe40000004100 */
[----:B------:R-:W-:Y:S01]  /*78e0*/  FMUL.FTZ R45, R31, R108 ;  /* 0x0000006c1f2d7220 */ /* 0x000fe20000410000 */
[--C-:B------:R-:W-:Y:S02]  /*78f0*/  HADD2.F32 R41, -RZ, R105.reuse.H0_H0 ;  /* 0x20000069ff297230 */ /* 0x100fe40000004100 */
[----:B------:R-:W-:Y:S01]  /*7900*/  FMUL.FTZ R43, R29, R42 ;  /* 0x0000002a1d2b7220 */ /* 0x000fe20000410000 */
[----:B------:R-:W-:Y:S02]  /*7910*/  HADD2.F32 R105, -RZ, R105.H1_H1 ;  /* 0x30000069ff697230 */ /* 0x000fe40000004100 */
[----:B------:R-:W-:Y:S01]  /*7920*/  FMUL.FTZ R108, R28, R108 ;  /* 0x0000006c1c6c7220 */ /* 0x000fe20000410000 */
[----:B------:R-:W-:Y:S01]  /*7930*/  F2FP.F16.E4M3.UNPACK_B R42, R13 ;  /* 0x0000000dff2a723e */ /* 0x000fe200020006ff */
[----:B------:R-:W-:Y:S01]  /*7940*/  FFMA.FTZ R46, R40, R41, R43 ;  /* 0x00000029282e7223 */ /* 0x000fe2000001002b */
[----:B------:R-:W-:Y:S01]  /*7950*/  F2FP.F16.E4M3.UNPACK_B R40, R9 ;  /* 0x00000009ff28723e */ /* 0x000fe200020006ff */
[-C--:B------:R-:W-:Y:S01]  /*7960*/  FFMA.FTZ R28, R28, R105.reuse, -R45 ;  /* 0x000000691c1c7223 */ /* 0x080fe2000001082d */
[----:B------:R-:W-:Y:S01]  /*7970*/  F2FP.F16.E4M3.UNPACK_B R45, R14 ;  /* 0x0000000eff2d723e */ /* 0x000fe200020006ff */
[----:B------:R-:W-:Y:S01]  /*7980*/  FFMA.FTZ R105, R31, R105, R108 ;  /* 0x000000691f697223 */ /* 0x000fe2000001006c */
[----:B------:R-:W-:Y:S01]  /*7990*/  FFMA.FTZ R29, R29, R41, -R44 ;  /* 0x000000291d1d7223 */ /* 0x000fe2000001082c */
[----:B------:R-:W-:Y:S01]  /*79a0*/  F2FP.SATFINITE.E4M3.F32.PACK_AB_MERGE_C R31, R96, R47, R30 ;  /* 0x0000002f601f723e */ /* 0x000fe2000480701e */
[----:B------:R-:W-:Y:S01]  /*79b0*/  HADD2.F32 R43, -RZ, R42.H0_H0 ;  /* 0x2000002aff2b7230 */ /* 0x000fe20000004100 */
[----:B------:R-:W-:Y:S01]  /*79c0*/  F2FP.SATFINITE.E4M3.F32.PACK_AB_MERGE_C R30, R109, R94, R95 ;  /* 0x0000005e6d1e723e */ /* 0x000fe2000480705f */
[----:B------:R-:W-:Y:S01]  /*79d0*/  HADD2.F32 R94, -RZ, R45.H0_H0 ;  /* 0x2000002dff5e7230 */ /* 0x000fe20000004100 */
[----:B------:R-:W-:Y:S01]  /*79e0*/  F2FP.SATFINITE.E4M3.F32.PACK_AB_MERGE_C R111, R111, R114, RZ ;  /* 0x000000726f6f723e */ /* 0x000fe200048070ff */
[----:B------:R-:W-:Y:S01]  /*79f0*/  HADD2.F32 R41, -RZ, R40.H0_H0 ;  /* 0x20000028ff297230 */ /* 0x000fe20000004100 */
[----:B------:R-:W-:Y:S01]  /*7a00*/  F2FP.F16.E4M3.UNPACK_B R44, R12 ;  /* 0x0000000cff2c723e */ /* 0x000fe200020006ff */
[----:B------:R-:W-:Y:S01]  /*7a10*/  HADD2.F32 R42, -RZ, R42.H1_H1 ;  /* 0x3000002aff2a7230 */ /* 0x000fe20000004100 */
[----:B------:R-:W-:Y:S01]  /*7a20*/  F2FP.SATFINITE.E4M3.F32.PACK_AB_MERGE_C R29, R28, R29, R107 ;  /* 0x0000001d1c1d723e */ /* 0x000fe2000480706b */
[----:B------:R-:W-:Y:S01]  /*7a30*/  FMUL.FTZ R96, R43, R94 ;  /* 0x0000005e2b607220 */ /* 0x000fe20000410000 */
[----:B------:R-:W-:Y:S01]  /*7a40*/  F2FP.SATFINITE.E4M3.F32.PACK_AB_MERGE_C R28, R105, R46, R111 ;  /* 0x0000002e691c723e */ /* 0x000fe2000480706f */
[----:B------:R-:W-:-:S02]  /*7a50*/  HADD2.F32 R46, -RZ, R44.H0_H0 ;  /* 0x2000002cff2e7230 */ /* 0x000fc40000004100 */
[----:B------:R-:W-:Y:S01]  /*7a60*/  FMUL.FTZ R94, R41, R94 ;  /* 0x0000005e295e7220 */ /* 0x000fe20000410000 */
[----:B------:R-:W-:Y:S01]  /*7a70*/  HADD2.F32 R45, -RZ, R45.H1_H1 ;  /* 0x3000002dff2d7230 */ /* 0x000fe20000004100 */
[----:B------:R-:W-:Y:S01]  /*7a80*/  F2FP.F16.E4M3.UNPACK_B R9, R9.H1 ;  /* 0x00000009ff09723e */ /* 0x000fe200030006ff */
[----:B------:R-:W-:Y:S02]  /*7a90*/  HADD2.F32 R40, -RZ, R40.H1_H1 ;  /* 0x30000028ff287230 */ /* 0x000fe40000004100 */
[-C--:B------:R-:W-:Y:S01]  /*7aa0*/  FFMA.FTZ R94, R43, R46.reuse, R94 ;  /* 0x0000002e2b5e7223 */ /* 0x080fe2000001005e */
[----:B------:R-:W-:Y:S02]  /*7ab0*/  HADD2.F32 R43, -RZ, R44.H1_H1 ;  /* 0x3000002cff2b7230 */ /* 0x000fe40000004100 */
[-C--:B------:R-:W-:Y:S01]  /*7ac0*/  FMUL.FTZ R47, R42, R45.reuse ;  /* 0x0000002d2a2f7220 */ /* 0x080fe20000410000 */
[----:B------:R-:W-:Y:S01]  /*7ad0*/  FFMA.FTZ R96, R41, R46, -R96 ;  /* 0x0000002e29607223 */ /* 0x000fe20000010860 */
[C---:B------:R-:W-:Y:S01]  /*7ae0*/  FMUL.FTZ R45, R40.reuse, R45 ;  /* 0x0000002d282d7220 */ /* 0x040fe20000410000 */
[----:B------:R-:W-:Y:S01]  /*7af0*/  F2FP.F16.E4M3.UNPACK_B R41, R13.H1 ;  /* 0x0000000dff29723e */ /* 0x000fe200030006ff */
[-C--:B------:R-:W-:Y:S01]  /*7b00*/  FFMA.FTZ R95, R40, R43.reuse, -R47 ;  /* 0x0000002b285f7223 */ /* 0x080fe2000001082f */
[----:B------:R-:W-:Y:S01]  /*7b10*/  F2FP.F16.E4M3.UNPACK_B R40, R14.H1 ;  /* 0x0000000eff28723e */ /* 0x000fe200030006ff */
[----:B------:R-:W-:Y:S01]  /*7b20*/  FFMA.FTZ R97, R42, R43, R45 ;  /* 0x0000002b2a617223 */ /* 0x000fe2000001002d */
[----:B------:R-:W-:Y:S01]  /*7b30*/  HADD2.F32 R13, -RZ, R9.H0_H0 ;  /* 0x20000009ff0d7230 */ /* 0x000fe20000004100 */
[----:B------:R-:W-:Y:S01]  /*7b40*/  F2FP.F16.E4M3.UNPACK_B R12, R12.H1 ;  /* 0x0000000cff0c723e */ /* 0x000fe200030006ff */
[----:B------:R-:W-:Y:S01]  /*7b50*/  HADD2.F32 R14, -RZ, R41.H0_H0 ;  /* 0x20000029ff0e7230 */ /* 0x000fe20000004100 */
[----:B------:R-:W-:Y:S01]  /*7b60*/  F2FP.F16.E4M3.UNPACK_B R45, R10.H1 ;  /* 0x0000000aff2d723e */ /* 0x000fe200030006ff */
[----:B------:R-:W-:-:S02]  /*7b70*/  HADD2.F32 R42, -RZ, R40.H0_H0 ;  /* 0x20000028ff2a7230 */ /* 0x000fc40000004100 */
[----:B------:R-:W-:Y:S02]  /*7b80*/  HADD2.F32 R41, -RZ, R41.H1_H1 ;  /* 0x30000029ff297230 */ /* 0x000fe40000004100 */
[----:B------:R-:W-:Y:S02]  /*7b90*/  HADD2.F32 R44, -RZ, R40.H1_H1 ;  /* 0x30000028ff2c7230 */ /* 0x000fe40000004100 */
[-C--:B------:R-:W-:Y:S01]  /*7ba0*/  FMUL.FTZ R46, R14, R42.reuse ;  /* 0x0000002a0e2e7220 */ /* 0x080fe20000410000 */
[----:B------:R-:W-:Y:S02]  /*7bb0*/  HADD2.F32 R9, -RZ, R9.H1_H1 ;  /* 0x30000009ff097230 */ /* 0x000fe40000004100 */
[----:B------:R-:W-:Y:S01]  /*7bc0*/  FMUL.FTZ R43, R13, R42 ;  /* 0x0000002a0d2b7220 */ /* 0x000fe20000410000 */
[--C-:B------:R-:W-:Y:S02]  /*7bd0*/  HADD2.F32 R40, -RZ, R12.reuse.H0_H0 ;  /* 0x2000000cff287230 */ /* 0x100fe40000004100 */
[----:B------:R-:W-:Y:S01]  /*7be0*/  FMUL.FTZ R42, R41, R44 ;  /* 0x0000002c292a7220 */ /* 0x000fe20000410000 */
[----:B------:R-:W-:-:S02]  /*7bf0*/  HADD2.F32 R12, -RZ, R12.H1_H1 ;  /* 0x3000000cff0c7230 */ /* 0x000fc40000004100 */
[----:B------:R-:W-:Y:S01]  /*7c00*/  FMUL.FTZ R44, R9, R44 ;  /* 0x0000002c092c7220 */ /* 0x000fe20000410000 */
[----:B------:R-:W-:Y:S01]  /*7c10*/  FFMA.FTZ R107, R14, R40, R43 ;  /* 0x000000280e6b7223 */ /* 0x000fe2000001002b */
[----:B------:R-:W-:Y:S02]  /*7c20*/  F2FP.F16.E4M3.UNPACK_B R14, R15 ;  /* 0x0000000fff0e723e */ /* 0x000fe400020006ff */
[----:B------:R-:W-:Y:S01]  /*7c30*/  FFMA.FTZ R112, R41, R12, R44 ;  /* 0x0000000c29707223 */ /* 0x000fe2000001002c */
[----:B------:R-:W-:Y:S01]  /*7c40*/  F2FP.F16.E4M3.UNPACK_B R44, R10 ;  /* 0x0000000aff2c723e */ /* 0x000fe200020006ff */
[----:B------:R-:W-:Y:S01]  /*7c50*/  FFMA.FTZ R108, R9, R12, -R42 ;  /* 0x0000000c096c7223 */ /* 0x000fe2000001082a */
[-C--:B------:R-:W-:Y:S01]  /*7c60*/  F2FP.F16.E4M3.UNPACK_B R9, R11.reuse ;  /* 0x0000000bff09723e */ /* 0x080fe200020006ff */
[----:B------:R-:W-:Y:S01]  /*7c70*/  FFMA.FTZ R105, R13, R40, -R46 ;  /* 0x000000280d697223 */ /* 0x000fe2000001082e */
[----:B------:R-:W-:Y:S01]  /*7c80*/  F2FP.F16.E4M3.UNPACK_B R11, R11.H1 ;  /* 0x0000000bff0b723e */ /* 0x000fe200030006ff */
[----:B------:R-:W-:Y:S01]  /*7c90*/  HADD2.F32 R40, -RZ, R14.H0_H0 ;  /* 0x2000000eff287230 */ /* 0x000fe20000004100 */
[-C--:B------:R-:W-:Y:S01]  /*7ca0*/  F2FP.F16.E4M3.UNPACK_B R10, R8.reuse ;  /* 0x00000008ff0a723e */ /* 0x080fe200020006ff */
        /* <DEDUP_REMOVED lines=11> */
[----:B------:R-:W-:Y:S01]  /*7d60*/  FMUL.FTZ R111, R13, R46 ;  /* 0x0000002e0d6f7220 */ /* 0x000fe20000410000 */
[----:B------:R-:W-:Y:S02]  /*7d70*/  HADD2.F32 R42, -RZ, R41.H0_H0 ;  /* 0x20000029ff2a7230 */ /* 0x000fe40000004100 */
[----:B------:R-:W-:Y:S01]  /*7d80*/  FFMA.FTZ R109, R12, R43, -R109 ;  /* 0x0000002b0c6d7223 */ /* 0x000fe2000001086d */
[----:B------:R-:W-:-:S02]  /*7d90*/  HADD2.F32 R15, -RZ, R15.H1_H1 ;  /* 0x3000000fff0f7230 */ /* 0x000fc40000004100 */
[C---:B------:R-:W-:Y:S01]  /*7da0*/  FMUL.FTZ R114, R8.reuse, R46 ;  /* 0x0000002e08727220 */ /* 0x040fe20000410000 */
[----:B------:R-:W-:Y:S02]  /*7db0*/  HADD2.F32 R12, -RZ, R45.H1_H1 ;  /* 0x3000002dff0c7230 */ /* 0x000fe40000004100 */
[-C--:B------:R-:W-:Y:S01]  /*7dc0*/  FFMA.FTZ R111, R8, R42.reuse, R111 ;  /* 0x0000002a086f7223 */ /* 0x080fe2000001006f */
[----:B------:R-:W-:Y:S02]  /*7dd0*/  HADD2.F32 R11, -RZ, R11.H1_H1 ;  /* 0x3000000bff0b7230 */ /* 0x000fe40000004100 */
[----:B------:R-:W-:Y:S01]  /*7de0*/  FFMA.FTZ R47, R40, R43, R47 ;  /* 0x0000002b282f7223 */ /* 0x000fe2000001002f */
[----:B------:R-:W-:Y:S02]  /*7df0*/  HADD2.F32 R14, -RZ, R14.H1_H1 ;  /* 0x3000000eff0e7230 */ /* 0x000fe40000004100 */
[----:B------:R-:W-:Y:S01]  /*7e00*/  FFMA.FTZ R114, R13, R42, -R114 ;  /* 0x0000002a0d727223 */ /* 0x000fe20000010872 */
[----:B------:R-:W-:-:S02]  /*7e10*/  HADD2.F32 R44, -RZ, R44.H1_H1 ;  /* 0x3000002cff2c7230 */ /* 0x000fc40000004100 */
[-C--:B------:R-:W-:Y:S01]  /*7e20*/  FMUL.FTZ R40, R15, R12.reuse ;  /* 0x0000000c0f287220 */ /* 0x080fe20000410000 */
[----:B------:R-:W-:Y:S02]  /*7e30*/  HADD2.F32 R9, -RZ, R9.H1_H1 ;  /* 0x30000009ff097230 */ /* 0x000fe40000004100 */
[----:B------:R-:W-:Y:S01]  /*7e40*/  FMUL.FTZ R42, R11, R12 ;  /* 0x0000000c0b2a7220 */ /* 0x000fe20000410000 */
        /* <DEDUP_REMOVED lines=9> */
[----:B------:R-:W-:Y:S01]  /*7ee0*/  F2FP.SATFINITE.E4M3.F32.PACK_AB_MERGE_C R9, R95, R96, R105 ;  /* 0x000000605f09723e */ /* 0x000fe20004807069 */
[----:B------:R-:W-:Y:S01]  /*7ef0*/  IMAD.MOV.U32 R14, RZ, RZ, R28 ;  /* 0x000000ffff0e7224 */ /* 0x000fe200078e001c */
[----:B------:R-:W-:-:S02]  /*7f00*/  F2FP.SATFINITE.E4M3.F32.PACK_AB_MERGE_C R11, R11, R114, RZ ;  /* 0x000000720b0b723e */ /* 0x000fc400048070ff */
[----:B------:R-:W-:Y:S02]  /*7f10*/  F2FP.SATFINITE.E4M3.F32.PACK_AB_MERGE_C R42, R42, R111, RZ ;  /* 0x0000006f2a2a723e */ /* 0x000fe400048070ff */
[----:B------:R-:W-:Y:S01]  /*7f20*/  F2FP.SATFINITE.E4M3.F32.PACK_AB_MERGE_C R11, R12, R109, R11 ;  /* 0x0000006d0c0b723e */ /* 0x000fe2000480700b */
[----:B------:R-:W-:Y:S01]  /*7f30*/  IMAD.MOV.U32 R12, RZ, RZ, R30 ;  /* 0x000000ffff0c7224 */ /* 0x000fe200078e001e */
[----:B------:R-:W-:Y:S01]  /*7f40*/  F2FP.SATFINITE.E4M3.F32.PACK_AB_MERGE_C R15, R10, R47, R42 ;  /* 0x0000002f0a0f723e */ /* 0x000fe2000480702a */
[----:B------:R-:W-:Y:S01]  /*7f50*/  IMAD.MOV.U32 R10, RZ, RZ, R29 ;  /* 0x000000ffff0a7224 */ /* 0x000fe200078e001d */
[----:B------:R-:W-:Y:S02]  /*7f60*/  F2FP.SATFINITE.E4M3.F32.PACK_AB_MERGE_C R13, R97, R94, R107 ;  /* 0x0000005e610d723e */ /* 0x000fe4000480706b */
[----:B------:R-:W-:-:S07]  /*7f70*/  MOV R8, R31 ;  /* 0x0000001f00087202 */ /* 0x000fce0000000f00 */
.L_x_1623:
[----:B------:R-:W-:Y:S05]  /*7f80*/  BSYNC B2 ;  /* 0x0000000000027941 */ /* 0x000fea0003800000 */
.L_x_1622:
[----:B0-----:R0:W-:Y:S04]  /*7f90*/  ST.E.128 desc[UR38][R32.64], R8 ;  /* 0x0000000820007985 */ /* 0x0011e8000c101d26 */
[----:B---3--:R0:W-:Y:S02]  /*7fa0*/  @!P2 ST.E.128 desc[UR38][R34.64], R12 ;  /* 0x0000000c2200a985 */ /* 0x0081e4000c101d26 */
.L_x_1621:
[----:B------:R-:W-:Y:S05]  /*7fb0*/  BSYNC B1 ;  /* 0x0000000000017941 */ /* 0x000fea0003800000 */
.L_x_1620:
[----:B------:R-:W-:-:S13]  /*7fc0*/  ISETP.NE.AND P2, PT, R0, RZ, PT ;  /* 0x000000ff0000720c */ /* 0x000fda0003f45270 */
[----:B------:R-:W-:Y:S05]  /*7fd0*/  @!P2 BRA `(.L_x_1587) ;  /* 0x0000001000e0a947 */ /* 0x000fea0003800000 */
[----:B------:R-:W-:Y:S01]  /*7fe0*/  ISETP.NE.AND P4, PT, R86, RZ, PT ;  /* 0x000000ff5600720c */ /* 0x000fe20003f85270 */
[----:B------:R-:W-:Y:S01]  /*7ff0*/  BSSY B1, `(.L_x_1624) ;  /* 0x00000e9000017945 */ /* 0x000fe20003800000 */
[C---:B----4-:R-:W-:Y:S02]  /*8000*/  IADD3 R28, P2, R56.reuse, R101, RZ ;  /* 0x00000065381c7210 */ /* 0x050fe40007f5e0ff */
[----:B------:R-:W-:Y:S02]  /*8010*/  SEL R110, R65, R110, !P4 ;  /* 0x0000006e416e7207 */ /* 0x000fe40006000000 */
[----:B---3--:R-:W-:Y:S02]  /*8020*/  LEA.HI.X.SX32 R29, R56, R99, 0x1, P2 ;  /* 0x00000063381d7211 */ /* 0x008fe400010f0eff */
[----:B0-----:R-:W-:Y:S02]  /*8030*/  SHF.R.S32.HI R9, RZ, 0x1f, R110 ;  /* 0x0000001fff097819 */ /* 0x001fe4000001146e */
[----:B------:R-:W-:-:S02]  /*8040*/  ISETP.GE.AND P2, PT, R81, R98, PT ;  /* 0x000000625100720c */ /* 0x000fc40003f46270 */
[----:B------:R-:W-:-:S04]  /*8050*/  LEA.HI R9, R9, R110, RZ, 0x5 ;  /* 0x0000006e09097211 */ /* 0x000fc800078f28ff */
[----:B------:R-:W-:-:S04]  /*8060*/  SHF.R.S32.HI R9, RZ, 0x5, R9 ;  /* 0x00000005ff097819 */ /* 0x000fc80000011409 */
[----:B------:R-:W-:-:S04]  /*8070*/  LEA.HI.SX32 R9, R76, R9, 0x1c ;  /* 0x000000094c097211 */ /* 0x000fc800078fe2ff */
[----:B------:R-:W-:Y:S01]  /*8080*/  SHF.R.S32.HI R8, RZ, 0x1f, R9 ;  /* 0x0000001fff087819 */ /* 0x000fe20000011409 */
[----:B------:R-:W-:-:S03]  /*8090*/  IMAD.SHL.U32 R30, R9, 0x10, RZ ;  /* 0x00000010091e7824 */ /* 0x000fc600078e00ff */
[----:B------:R-:W-:Y:S02]  /*80a0*/  LEA.HI R8, R8, R9, RZ, 0x2 ;  /* 0x0000000908087211 */ /* 0x000fe400078f10ff */
[----:B------:R-:W-:-:S03]  /*80b0*/  LOP3.LUT R9, R181, 0x30, R30, 0xf8, !PT ;  /* 0x00000030b5097812 */ /* 0x000fc600078ef81e */
[----:B------:R-:W-:Y:S01]  /*80c0*/  IMAD.SHL.U32 R8, R8, 0x800, RZ ;  /* 0x0000080008087824 */ /* 0x000fe200078e00ff */
[----:B------:R-:W-:-:S04]  /*80d0*/  LOP3.LUT R9, R9, R182, RZ, 0x3c, !PT ;  /* 0x000000b609097212 */ /* 0x000fc800078e3cff */
[----:B------:R-:W-:-:S04]  /*80e0*/  LOP3.LUT R8, R8, 0xffffe000, RZ, 0xc0, !PT ;  /* 0xffffe00008087812 */ /* 0x000fc800078ec0ff */
[----:B------:R-:W-:Y:S01]  /*80f0*/  IADD3 R8, R9, R8, R183 ;  /* 0x0000000809087210 */ /* 0x000fe20007ffe0b7 */
[----:B------:R-:W-:-:S04]  /*8100*/  IMAD R9, R17, 0x6000, R73 ;  /* 0x0000600011097824 */ /* 0x000fc800078e0249 */
[----:B------:R-:W-:Y:S02]  /*8110*/  IMAD R11, R17, 0x6000, R8 ;  /* 0x00006000110b7824 */ /* 0x000fe400078e0208 */
[C---:B------:R-:W-:Y:S02]  /*8120*/  IMAD.IADD R9, R16.reuse, 0x1, R9 ;  /* 0x0000000110097824 */ /* 0x040fe400078e0209 */
[----:B------:R-:W-:-:S04]  /*8130*/  IMAD.IADD R12, R16, 0x1, R11 ;  /* 0x00000001100c7824 */ /* 0x000fc800078e020b */
[----:B------:R-:W0:Y:S04]  /*8140*/  LDS.128 R8, [R9+0x16400] ;  /* 0x0164000009087984 */ /* 0x000e280000000c00 */
[----:B------:R-:W3:Y:S01]  /*8150*/  LDS.128 R12, [R12+0x16400] ;  /* 0x016400000c0c7984 */ /* 0x000ee20000000c00 */
[----:B------:R-:W-:Y:S05]  /*8160*/  @P2 BRA `(.L_x_1625) ;  /* 0x0000000c00442947 */ /* 0x000fea0003800000 */
[----:B------:R-:W-:Y:S01]  /*8170*/  SHF.R.U32.HI R4, RZ, 0x8, R5 ;  /* 0x00000008ff047819 */ /* 0x000fe20000011605 */
[----:B0-----:R-:W-:Y:S01]  /*8180*/  IMAD.MOV.U32 R31, RZ, RZ, R10 ;  /* 0x000000ffff1f7224 */ /* 0x001fe200078e000a */
[----:B------:R-:W-:Y:S01]  /*8190*/  SHF.R.U32.HI R38, RZ, 0x8, R37 ;  /* 0x00000008ff267819 */ /* 0x000fe20000011625 */
[----:B---3--:R-:W-:Y:S01]  /*81a0*/  IMAD.MOV.U32 R32, RZ, RZ, R12 ;  /* 0x000000ffff207224 */ /* 0x008fe200078e000c */
[----:B------:R-:W-:Y:S01]  /*81b0*/  SHF.R.U32.HI R43, RZ, 0x10, R5 ;  /* 0x00000010ff2b7819 */ /* 0x000fe20000011605 */
[----:B------:R-:W-:Y:S01]  /*81c0*/  IMAD.SHL.U32 R4, R4, 0x100, RZ ;  /* 0x0000010004047824 */ /* 0x000fe200078e00ff */
[----:B------:R-:W-:Y:S01]  /*81d0*/  LOP3.LUT R5, R5, 0xff0000ff, RZ, 0xc0, !PT ;  /* 0xff0000ff05057812 */ /* 0x000fe200078ec0ff */
[----:B------:R-:W-:Y:S01]  /*81e0*/  IMAD.SHL.U32 R10, R38, 0x100, RZ ;  /* 0x00000100260a7824 */ /* 0x000fe200078e00ff */
[----:B------:R-:W-:Y:S01]  /*81f0*/  SHF.R.U32.HI R6, RZ, 0x8, R39 ;  /* 0x00000008ff067819 */ /* 0x000fe20000011627 */
[----:B------:R-:W-:Y:S01]  /*8200*/  IMAD.MOV.U32 R34, RZ, RZ, R14 ;  /* 0x000000ffff227224 */ /* 0x000fe200078e000e */
[----:B------:R-:W-:-:S02]  /*8210*/  SHF.R.U32.HI R40, RZ, 0x8, R7 ;  /* 0x00000008ff287819 */ /* 0x000fc40000011607 */
[----:B------:R-:W-:Y:S01]  /*8220*/  LOP3.LUT R33, R37, 0xff0000ff, RZ, 0xc0, !PT ;  /* 0xff0000ff25217812 */ /* 0x000fe200078ec0ff */
[----:B------:R-:W-:Y:S01]  /*8230*/  IMAD.SHL.U32 R12, R6, 0x100, RZ ;  /* 0x00000100060c7824 */ /* 0x000fe200078e00ff */
[----:B------:R-:W-:Y:S01]  /*8240*/  SHF.R.U32.HI R42, RZ, 0x10, R7 ;  /* 0x00000010ff2a7819 */ /* 0x000fe20000011607 */
[----:B------:R-:W-:Y:S01]  /*8250*/  IMAD.U32 R6, R43, 0x10000, RZ ;  /* 0x000100002b067824 */ /* 0x000fe200078e00ff */
[----:B------:R-:W-:Y:S02]  /*8260*/  LOP3.LUT R5, R5, 0xff00, R4, 0xf8, !PT ;  /* 0x0000ff0005057812 */ /* 0x000fe400078ef804 */
[----:B------:R-:W-:Y:S02]  /*8270*/  LOP3.LUT R7, R7, 0xff0000ff, RZ, 0xc0, !PT ;  /* 0xff0000ff07077812 */ /* 0x000fe400078ec0ff */
[----:B------:R-:W-:Y:S02]  /*8280*/  SHF.L.U32 R4, R40, 0x8, RZ ;  /* 0x0000000828047819 */ /* 0x000fe400000006ff */
[----:B------:R-:W-:-:S02]  /*8290*/  SHF.R.U32.HI R41, RZ, 0x10, R37 ;  /* 0x00000010ff297819 */ /* 0x000fc40000011625 */
[----:B------:R-:W-:Y:S02]  /*82a0*/  LOP3.LUT R35, R39, 0xff0000ff, RZ, 0xc0, !PT ;  /* 0xff0000ff27237812 */ /* 0x000fe400078ec0ff */
[----:B------:R-:W-:Y:S02]  /*82b0*/  LOP3.LUT R38, R33, 0xff00, R10, 0xf8, !PT ;  /* 0x0000ff0021267812 */ /* 0x000fe400078ef80a */
[----:B------:R-:W-:Y:S02]  /*82c0*/  F2FP.F16.E4M3.UNPACK_B R37, R104.H1 ;  /* 0x00000068ff25723e */ /* 0x000fe400030006ff */
[----:B------:R-:W-:Y:S02]  /*82d0*/  F2FP.F16.E4M3.UNPACK_B R14, R32.H1 ;  /* 0x00000020ff0e723e */ /* 0x000fe400030006ff */
[----:B------:R-:W-:Y:S02]  /*82e0*/  F2FP.F16.E4M3.UNPACK_B R10, R8.H1 ;  /* 0x00000008ff0a723e */ /* 0x000fe400030006ff */
[----:B------:R-:W-:Y:S01]  /*82f0*/  LOP3.LUT R7, R7, 0xff00, R4, 0xf8, !PT ;  /* 0x0000ff0007077812 */ /* 0x000fe200078ef804 */
[----:B------:R-:W-:Y:S01]  /*8300*/  IMAD.U32 R4, R42, 0x10000, RZ ;  /* 0x000100002a047824 */ /* 0x000fe200078e00ff */
[----:B------:R-:W-:Y:S01]  /*8310*/  SHF.R.U32.HI R36, RZ, 0x10, R39 ;  /* 0x00000010ff247819 */ /* 0x000fe20000011627 */
[----:B------:R-:W-:Y:S01]  /*8320*/  HADD2.F32 R33, -RZ, R14.H0_H0 ;  /* 0x2000000eff217230 */ /* 0x000fe20000004100 */
[----:B------:R-:W-:Y:S01]  /*8330*/  LOP3.LUT R40, R35, 0xff00, R12, 0xf8, !PT ;  /* 0x0000ff0023287812 */ /* 0x000fe200078ef80c */
[----:B------:R-:W-:Y:S01]  /*8340*/  HADD2.F32 R12, -RZ, R10.H0_H0 ;  /* 0x2000000aff0c7230 */ /* 0x000fe20000004100 */
[----:B------:R-:W-:Y:S01]  /*8350*/  LOP3.LUT R6, R5, 0xff0000, R6, 0xf8, !PT ;  /* 0x00ff000005067812 */ /* 0x000fe200078ef806 */
[----:B------:R-:W-:Y:S01]  /*8360*/  HADD2.F32 R5, -RZ, R37.H0_H0 ;  /* 0x20000025ff057230 */ /* 0x000fe20000004100 */
[----:B------:R-:W-:Y:S01]  /*8370*/  F2FP.F16.E4M3.UNPACK_B R35, R102.H1 ;  /* 0x00000066ff23723e */ /* 0x000fe200030006ff */
[----:B------:R-:W-:Y:S01]  /*8380*/  IMAD.U32 R39, R36, 0x10000, RZ ;  /* 0x0001000024277824 */ /* 0x000fe200078e00ff */
[----:B------:R-:W-:Y:S01]  /*8390*/  LOP3.LUT R4, R7, 0xff0000, R4, 0xf8, !PT ;  /* 0x00ff000007047812 */ /* 0x000fe200078ef804 */
[----:B------:R-:W-:-:S02]  /*83a0*/  IMAD.U32 R7, R41, 0x10000, RZ ;  /* 0x0001000029077824 */ /* 0x000fc400078e00ff */
[CC--:B------:R-:W-:Y:S01]  /*83b0*/  FMUL.FTZ R41, R33.reuse, R5.reuse ;  /* 0x0000000521297220 */ /* 0x0c0fe20000410000 */
[--C-:B------:R-:W-:Y:S02]  /*83c0*/  HADD2.F32 R36, -RZ, R35.reuse.H0_H0 ;  /* 0x20000023ff247230 */ /* 0x100fe40000004100 */
[----:B------:R-:W-:Y:S01]  /*83d0*/  FMUL.FTZ R42, R12, R5 ;  /* 0x000000050c2a7220 */ /* 0x000fe20000410000 */
[----:B------:R-:W-:Y:S01]  /*83e0*/  LOP3.LUT R5, R40, 0xff0000, R39, 0xf8, !PT ;  /* 0x00ff000028057812 */ /* 0x000fe200078ef827 */
[----:B------:R-:W-:Y:S01]  /*83f0*/  HADD2.F32 R35, -RZ, R35.H1_H1 ;  /* 0x30000023ff237230 */ /* 0x000fe20000004100 */
        /* <DEDUP_REMOVED lines=10> */
[CC--:B------:R-:W-:Y:S01]  /*84a0*/  FMUL.FTZ R39, R33.reuse, R36.reuse ;  /* 0x0000002421277220 */ /* 0x0c0fe20000410000 */
[----:B------:R-:W-:Y:S02]  /*84b0*/  HADD2.F32 R14, -RZ, R32.H0_H0 ;  /* 0x20000020ff0e7230 */ /* 0x000fe40000004100 */
[C---:B------:R-:W-:Y:S01]  /*84c0*/  FMUL.FTZ R36, R12.reuse, R36 ;  /* 0x000000240c247220 */ /* 0x040fe20000410000 */
[----:B------:R-:W-:Y:S02]  /*84d0*/  HADD2.F32 R10, -RZ, R8.H0_H0 ;  /* 0x20000008ff0a7230 */ /* 0x000fe40000004100 */
[-C--:B------:R-:W-:Y:S01]  /*84e0*/  FFMA.FTZ R45, R12, R35.reuse, -R39 ;  /* 0x000000230c2d7223 */ /* 0x080fe20000010827 */
[----:B------:R-:W-:Y:S02]  /*84f0*/  HADD2.F32 R32, -RZ, R32.H1_H1 ;  /* 0x30000020ff207230 */ /* 0x000fe40000004100 */
[----:B------:R-:W-:Y:S01]  /*8500*/  FFMA.FTZ R47, R33, R35, R36 ;  /* 0x00000023212f7223 */ /* 0x000fe20000010024 */
[----:B------:R-:W-:-:S02]  /*8510*/  HADD2.F32 R33, -RZ, R102.H0_H0 ;  /* 0x20000066ff217230 */ /* 0x000fc40000004100 */
[-C--:B------:R-:W-:Y:S01]  /*8520*/  FMUL.FTZ R39, R14, R37.reuse ;  /* 0x000000250e277220 */ /* 0x080fe20000410000 */
[----:B------:R-:W-:Y:S01]  /*8530*/  FMUL.FTZ R37, R10, R37 ;  /* 0x000000250a257220 */ /* 0x000fe20000410000 */
[----:B------:R-:W-:Y:S01]  /*8540*/  HADD2.F32 R35, -RZ, R104.H1_H1 ;  /* 0x30000068ff237230 */ /* 0x000fe20000004100 */
[----:B------:R-:W-:Y:S01]  /*8550*/  LOP3.LUT R7, R38, 0xff0000, R7, 0xf8, !PT ;  /* 0x00ff000026077812 */ /* 0x000fe200078ef807 */
[-C--:B------:R-:W-:Y:S01]  /*8560*/  FFMA.FTZ R36, R10, R33.reuse, -R39 ;  /* 0x000000210a247223 */ /* 0x080fe20000010827 */
[----:B------:R-:W-:Y:S01]  /*8570*/  FFMA.FTZ R38, R14, R33, R37 ;  /* 0x000000210e267223 */ /* 0x000fe20000010025 */
[----:B------:R-:W-:Y:S02]  /*8580*/  HADD2.F32 R8, -RZ, R8.H1_H1 ;  /* 0x30000008ff087230 */ /* 0x000fe40000004100 */
[----:B------:R-:W-:Y:S01]  /*8590*/  FMUL.FTZ R37, R32, R35 ;  /* 0x0000002320257220 */ /* 0x000fe20000410000 */
[----:B------:R-:W-:Y:S01]  /*85a0*/  HADD2.F32 R33, -RZ, R102.H1_H1 ;  /* 0x30000066ff217230 */ /* 0x000fe20000004100 */
[----:B------:R-:W-:-:S02]  /*85b0*/  F2FP.F16.E4M3.UNPACK_B R10, R103.H1 ;  /* 0x00000067ff0a723e */ /* 0x000fc400030006ff */
[----:B------:R-:W-:Y:S01]  /*85c0*/  F2FP.F16.E4M3.UNPACK_B R12, R34.H1 ;  /* 0x00000022ff0c723e */ /* 0x000fe200030006ff */
[C---:B------:R-:W-:Y:S01]  /*85d0*/  FMUL.FTZ R39, R8.reuse, R35 ;  /* 0x0000002308277220 */ /* 0x040fe20000410000 */
[----:B------:R-:W-:Y:S01]  /*85e0*/  FFMA.FTZ R41, R8, R33, -R37 ;  /* 0x0000002108297223 */ /* 0x000fe20000010825 */
[----:B------:R-:W-:Y:S01]  /*85f0*/  F2FP.F16.E4M3.UNPACK_B R8, R31.H1 ;  /* 0x0000001fff08723e */ /* 0x000fe200030006ff */
[----:B------:R-:W-:Y:S01]  /*8600*/  HADD2.F32 R37, -RZ, R10.H0_H0 ;  /* 0x2000000aff257230 */ /* 0x000fe20000004100 */
[----:B------:R-:W-:Y:S01]  /*8610*/  F2FP.F16.E4M3.UNPACK_B R35, R100.H1 ;  /* 0x00000064ff23723e */ /* 0x000fe200030006ff */
[----:B------:R-:W-:Y:S01]  /*8620*/  FFMA.FTZ R43, R32, R33, R39 ;  /* 0x00000021202b7223 */ /* 0x000fe20000010027 */
[----:B------:R-:W-:Y:S01]  /*8630*/  HADD2.F32 R14, -RZ, R12.H0_H0 ;  /* 0x2000000cff0e7230 */ /* 0x000fe20000004100 */
[----:B------:R-:W-:Y:S01]  /*8640*/  F2FP.F16.E4M3.UNPACK_B R103, R103 ;  /* 0x00000067ff67723e */ /* 0x000fe200020006ff */
[----:B------:R-:W-:Y:S01]  /*8650*/  HADD2.F32 R39, -RZ, R10.H1_H1 ;  /* 0x3000000aff277230 */ /* 0x000fe20000004100 */
[----:B------:R-:W-:Y:S01]  /*8660*/  F2FP.F16.E4M3.UNPACK_B R34, R34 ;  /* 0x00000022ff22723e */ /* 0x000fe200020006ff */
[----:B------:R-:W-:-:S02]  /*8670*/  HADD2.F32 R10, -RZ, R8.H0_H0 ;  /* 0x20000008ff0a7230 */ /* 0x000fc40000004100 */
[----:B------:R-:W-:Y:S01]  /*8680*/  FMUL.FTZ R95, R14, R37 ;  /* 0x000000250e5f7220 */ /* 0x000fe20000410000 */
[----:B------:R-:W-:Y:S01]  /*8690*/  HADD2.F32 R12, -RZ, R12.H1_H1 ;  /* 0x3000000cff0c7230 */ /* 0x000fe20000004100 */
[----:B------:R-:W-:Y:S01]  /*86a0*/  F2FP.F16.E4M3.UNPACK_B R31, R31 ;  /* 0x0000001fff1f723e */ /* 0x000fe200020006ff */
[----:B------:R-:W-:Y:S02]  /*86b0*/  HADD2.F32 R8, -RZ, R8.H1_H1 ;  /* 0x30000008ff087230 */ /* 0x000fe40000004100 */
[----:B------:R-:W-:Y:S01]  /*86c0*/  FMUL.FTZ R37, R10, R37 ;  /* 0x000000250a257220 */ /* 0x000fe20000410000 */
[--C-:B------:R-:W-:Y:S02]  /*86d0*/  HADD2.F32 R33, -RZ, R35.reuse.H0_H0 ;  /* 0x20000023ff217230 */ /* 0x100fe40000004100 */
[-C--:B--2---:R-:W-:Y:S01]  /*86e0*/  FMUL.FTZ R97, R12, R39.reuse ;  /* 0x000000270c617220 */ /* 0x084fe20000410000 */
[----:B------:R-:W-:Y:S02]  /*86f0*/  HADD2.F32 R35, -RZ, R35.H1_H1 ;  /* 0x30000023ff237230 */ /* 0x000fe40000004100 */
[----:B------:R-:W-:Y:S01]  /*8700*/  FMUL.FTZ R39, R8, R39 ;  /* 0x0000002708277220 */ /* 0x000fe20000410000 */
[----:B------:R-:W-:Y:S01]  /*8710*/  F2FP.F16.E4M3.UNPACK_B R100, R100 ;  /* 0x00000064ff64723e */ /* 0x000fe200020006ff */
[----:B------:R-:W-:Y:S01]  /*8720*/  FFMA.FTZ R95, R10, R33, -R95 ;  /* 0x000000210a5f7223 */ /* 0x000fe2000001085f */
[----:B------:R-:W-:-:S02]  /*8730*/  HADD2.F32 R10, -RZ, R34.H0_H0 ;  /* 0x20000022ff0a7230 */ /* 0x000fc40000004100 */
[-C--:B------:R-:W-:Y:S01]  /*8740*/  FFMA.FTZ R32, R8, R35.reuse, -R97 ;  /* 0x0000002308207223 */ /* 0x080fe20000010861 */
[----:B------:R-:W-:Y:S01]  /*8750*/  FFMA.FTZ R97, R12, R35, R39 ;  /* 0x000000230c617223 */ /* 0x000fe20000010027 */
[----:B------:R-:W-:Y:S02]  /*8760*/  HADD2.F32 R35, -RZ, R103.H0_H0 ;  /* 0x20000067ff237230 */ /* 0x000fe40000004100 */
[----:B------:R-:W-:Y:S01]  /*8770*/  FFMA.FTZ R14, R14, R33, R37 ;  /* 0x000000210e0e7223 */ /* 0x000fe20000010025 */
[----:B------:R-:W-:Y:S01]  /*8780*/  HADD2.F32 R8, -RZ, R31.H0_H0 ;  /* 0x2000001fff087230 */ /* 0x000fe20000004100 */
[----:B------:R-:W-:Y:S01]  /*8790*/  F2FP.SATFINITE.E4M3.F32.PACK_AB_MERGE_C R95, R32, R95, RZ ;  /* 0x0000005f205f723e */ /* 0x000fe200048070ff */
[----:B------:R-:W-:Y:S02]  /*87a0*/  HADD2.F32 R103, -RZ, R103.H1_H1 ;  /* 0x30000067ff677230 */ /* 0x000fe40000004100 */
[----:B------:R-:W-:Y:S01]  /*87b0*/  FMUL.FTZ R37, R10, R35 ;  /* 0x000000230a257220 */ /* 0x000fe20000410000 */
[----:B------:R-:W-:-:S02]  /*87c0*/  HADD2.F32 R34, -RZ, R34.H1_H1 ;  /* 0x30000022ff227230 */ /* 0x000fc40000004100 */
[----:B------:R-:W-:Y:S01]  /*87d0*/  FMUL.FTZ R35, R8, R35 ;  /* 0x0000002308237220 */ /* 0x000fe20000410000 */
[--C-:B------:R-:W-:Y:S01]  /*87e0*/  HADD2.F32 R33, -RZ, R100.reuse.H0_H0 ;  /* 0x20000064ff217230 */ /* 0x100fe20000004100 */
[----:B------:R-:W-:Y:S01]  /*87f0*/  F2FP.SATFINITE.E4M3.F32.PACK_AB_MERGE_C R97, R97, R14, RZ ;  /* 0x0000000e6161723e */ /* 0x000fe200048070ff */
[----:B------:R-:W-:Y:S02]  /*8800*/  HADD2.F32 R31, -RZ, R31.H1_H1 ;  /* 0x3000001fff1f7230 */ /* 0x000fe40000004100 */
[----:B------:R-:W-:Y:S01]  /*8810*/  FMUL.FTZ R12, R34, R103 ;  /* 0x00000067220c7220 */ /* 0x000fe20000410000 */
[----:B------:R-:W-:Y:S02]  /*8820*/  HADD2.F32 R100, -RZ, R100.H1_H1 ;  /* 0x30000064ff647230 */ /* 0x000fe40000004100 */
[----:B------:R-:W-:Y:S01]  /*8830*/  FFMA.FTZ R39, R10, R33, R35 ;  /* 0x000000210a277223 */ /* 0x000fe20000010023 */
[----:B------:R-:W-:Y:S01]  /*8840*/  F2FP.F16.E4M3.UNPACK_B R32, R13 ;  /* 0x0000000dff20723e */ /* 0x000fe200020006ff */
[C---:B------:R-:W-:Y:S01]  /*8850*/  FMUL.FTZ R103, R31.reuse, R103 ;  /* 0x000000671f677220 */ /* 0x040fe20000410000 */
[----:B------:R-:W-:Y:S01]  /*8860*/  F2FP.F16.E4M3.UNPACK_B R35, R7 ;  /* 0x00000007ff23723e */ /* 0x000fe200020006ff */
[----:B------:R-:W-:Y:S01]  /*8870*/  FFMA.FTZ R10, R31, R100, -R12 ;  /* 0x000000641f0a7223 */ /* 0x000fe2000001080c */
[----:B------:R-:W-:Y:S01]  /*8880*/  F2FP.SATFINITE.E4M3.F32.PACK_AB_MERGE_C R12, R47, R42, RZ ;  /* 0x0000002a2f0c723e */ /* 0x000fe200048070ff */
[----:B------:R-:W-:Y:S01]  /*8890*/  FFMA.FTZ R37, R8, R33, -R37 ;  /* 0x0000002108257223 */ /* 0x000fe20000010825 */
[----:B------:R-:W-:Y:S01]  /*88a0*/  F2FP.F16.E4M3.UNPACK_B R14, R9 ;  /* 0x00000009ff0e723e */ /* 0x000fe200020006ff */
[----:B------:R-:W-:Y:S01]  /*88b0*/  FFMA.FTZ R100, R34, R100, R103 ;  /* 0x0000006422647223 */ /* 0x000fe20000010067 */
[----:B------:R-:W-:Y:S01]  /*88c0*/  F2FP.SATFINITE.E4M3.F32.PACK_AB_MERGE_C R8, R45, R40, RZ ;  /* 0x000000282d08723e */ /* 0x000fe200048070ff */
[----:B------:R-:W-:Y:S01]  /*88d0*/  HADD2.F32 R33, -RZ, R32.H0_H0 ;  /* 0x20000020ff217230 */ /* 0x000fe20000004100 */
[----:B------:R-:W-:Y:S01]  /*88e0*/  F2FP.SATFINITE.E4M3.F32.PACK_AB_MERGE_C R12, R43, R38, R12 ;  /* 0x000000262b0c723e */ /* 0x000fe2000480700c */
[----:B------:R-:W-:Y:S01]  /*88f0*/  HADD2.F32 R38, -RZ, R35.H0_H0 ;  /* 0x20000023ff267230 */ /* 0x000fe20000004100 */
[----:B------:R-:W-:Y:S01]  /*8900*/  F2FP.F16.E4M3.UNPACK_B R34, R6 ;  /* 0x00000006ff22723e */ /* 0x000fe200020006ff */
[----:B------:R-:W-:Y:S01]  /*8910*/  HADD2.F32 R31, -RZ, R14.H0_H0 ;  /* 0x2000000eff1f7230 */ /* 0x000fe20000004100 */
[----:B------:R-:W-:Y:S01]  /*8920*/  F2FP.SATFINITE.E4M3.F32.PACK_AB_MERGE_C R8, R41, R36, R8 ;  /* 0x000000242908723e */ /* 0x000fe20004807008 */
[----:B------:R-:W-:-:S02]  /*8930*/  HADD2.F32 R32, -RZ, R32.H1_H1 ;  /* 0x30000020ff207230 */ /* 0x000fc40000004100 */
[-C--:B------:R-:W-:Y:S01]  /*8940*/  FMUL.FTZ R40, R33, R38.reuse ;  /* 0x0000002621287220 */ /* 0x080fe20000410000 */
[----:B------:R-:W-:Y:S02]  /*8950*/  HADD2.F32 R36, -RZ, R34.H0_H0 ;  /* 0x20000022ff247230 */ /* 0x000fe40000004100 */
[C---:B------:R-:W-:Y:S01]  /*8960*/  FMUL.FTZ R38, R31.reuse, R38 ;  /* 0x000000261f267220 */ /* 0x040fe20000410000 */
[----:B------:R-:W-:Y:S01]  /*8970*/  HADD2.F32 R35, -RZ, R35.H1_H1 ;  /* 0x30000023ff237230 */ /* 0x000fe20000004100 */
[----:B------:R-:W-:Y:S01]  /*8980*/  F2FP.SATFINITE.E4M3.F32.PACK_AB_MERGE_C R97, R100, R39, R97 ;  /* 0x000000276461723e */ /* 0x000fe20004807061 */
[----:B------:R-:W-:Y:S02]  /*8990*/  HADD2.F32 R14, -RZ, R14.H1_H1 ;  /* 0x3000000eff0e7230 */ /* 0x000fe40000004100 */
[-C--:B------:R-:W-:Y:S01]  /*89a0*/  FFMA.FTZ R40, R31, R36.reuse, -R40 ;  /* 0x000000241f287223 */ /* 0x080fe20000010828 */
[----:B------:R-:W-:Y:S01]  /*89b0*/  FFMA.FTZ R38, R33, R36, R38 ;  /* 0x0000002421267223 */ /* 0x000fe20000010026 */
[----:B------:R-:W-:-:S02]  /*89c0*/  HADD2.F32 R31, -RZ, R34.H1_H1 ;  /* 0x30000022ff1f7230 */ /* 0x000fc40000004100 */
[----:B------:R-:W-:Y:S01]  /*89d0*/  FMUL.FTZ R33, R32, R35 ;  /* 0x0000002320217220 */ /* 0x000fe20000410000 */
[----:B------:R-:W-:Y:S01]  /*89e0*/  F2FP.F16.E4M3.UNPACK_B R9, R9.H1 ;  /* 0x00000009ff09723e */ /* 0x000fe200030006ff */
[C---:B------:R-:W-:Y:S01]  /*89f0*/  FMUL.FTZ R35, R14.reuse, R35 ;  /* 0x000000230e237220 */ /* 0x040fe20000410000 */
[----:B------:R-:W-:Y:S01]  /*8a00*/  F2FP.F16.E4M3.UNPACK_B R13, R13.H1 ;  /* 0x0000000dff0d723e */ /* 0x000fe200030006ff */
[----:B------:R-:W-:Y:S01]  /*8a10*/  FFMA.FTZ R39, R14, R31, -R33 ;  /* 0x0000001f0e277223 */ /* 0x000fe20000010821 */
[----:B------:R-:W-:Y:S01]  /*8a20*/  F2FP.F16.E4M3.UNPACK_B R33, R7.H1 ;  /* 0x00000007ff21723e */ /* 0x000fe200030006ff */
[----:B------:R-:W-:Y:S01]  /*8a30*/  FFMA.FTZ R41, R32, R31, R35 ;  /* 0x0000001f20297223 */ /* 0x000fe20000010023 */
[----:B------:R-:W-:Y:S01]  /*8a40*/  HADD2.F32 R7, -RZ, R9.H0_H0 ;  /* 0x20000009ff077230 */ /* 0x000fe20000004100 */
[----:B------:R-:W-:Y:S01]  /*8a50*/  F2FP.F16.E4M3.UNPACK_B R6, R6.H1 ;  /* 0x00000006ff06723e */ /* 0x000fe200030006ff */
[----:B------:R-:W-:Y:S01]  /*8a60*/  HADD2.F32 R14, -RZ, R13.H0_H0 ;  /* 0x2000000dff0e7230 */ /* 0x000fe20000004100 */
[----:B------:R-:W-:Y:S01]  /*8a70*/  F2FP.F16.E4M3.UNPACK_B R35, R5.H1 ;  /* 0x00000005ff23723e */ /* 0x000fe200030006ff */
[----:B------:R-:W-:Y:S01]  /*8a80*/  HADD2.F32 R32, -RZ, R33.H0_H0 ;  /* 0x20000021ff207230 */ /* 0x000fe20000004100 */
[----:B------:R-:W-:Y:S01]  /*8a90*/  F2FP.SATFINITE.E4M3.F32.PACK_AB_MERGE_C R10, R10, R37, R95 ;  /* 0x000000250a0a723e */ /* 0x000fe2000480705f */
[----:B------:R-:W-:-:S02]  /*8aa0*/  HADD2.F32 R13, -RZ, R13.H1_H1 ;  /* 0x3000000dff0d7230 */ /* 0x000fc40000004100 */
[----:B------:R-:W-:Y:S02]  /*8ab0*/  HADD2.F32 R34, -RZ, R33.H1_H1 ;  /* 0x30000021ff227230 */ /* 0x000fe40000004100 */
[CC--:B------:R-:W-:Y:S01]  /*8ac0*/  FMUL.FTZ R36, R14.reuse, R32.reuse ;  /* 0x000000200e247220 */ /* 0x0c0fe20000410000 */
[----:B------:R-:W-:Y:S02]  /*8ad0*/  HADD2.F32 R9, -RZ, R9.H1_H1 ;  /* 0x30000009ff097230 */ /* 0x000fe40000004100 */
[----:B------:R-:W-:Y:S01]  /*8ae0*/  FMUL.FTZ R33, R7, R32 ;  /* 0x0000002007217220 */ /* 0x000fe20000410000 */
[--C-:B------:R-:W-:Y:S02]  /*8af0*/  HADD2.F32 R31, -RZ, R6.reuse.H0_H0 ;  /* 0x20000006ff1f7230 */ /* 0x100fe40000004100 */
[----:B------:R-:W-:Y:S02]  /*8b00*/  HADD2.F32 R32, -RZ, R6.H1_H1 ;  /* 0x30000006ff207230 */ /* 0x000fe40000004100 */
[-C--:B------:R-:W-:Y:S01]  /*8b10*/  FMUL.FTZ R6, R13, R34.reuse ;  /* 0x000000220d067220 */ /* 0x080fe20000410000 */
[C---:B------:R-:W-:Y:S01]  /*8b20*/  FMUL.FTZ R34, R9.reuse, R34 ;  /* 0x0000002209227220 */ /* 0x040fe20000410000 */
[----:B------:R-:W-:Y:S01]  /*8b30*/  FFMA.FTZ R43, R14, R31, R33 ;  /* 0x0000001f0e2b7223 */ /* 0x000fe20000010021 */
[----:B------:R-:W-:Y:S01]  /*8b40*/  F2FP.F16.E4M3.UNPACK_B R14, R15 ;  /* 0x0000000fff0e723e */ /* 0x000fe200020006ff */
[-C--:B------:R-:W-:Y:S01]  /*8b50*/  FFMA.FTZ R45, R9, R32.reuse, -R6 ;  /* 0x00000020092d7223 */ /* 0x080fe20000010806 */
[----:B------:R-:W-:Y:S01]  /*8b60*/  FFMA.FTZ R44, R13, R32, R34 ;  /* 0x000000200d2c7223 */ /* 0x000fe20000010022 */
[----:B------:R-:W-:Y:S01]  /*8b70*/  F2FP.F16.E4M3.UNPACK_B R34, R5 ;  /* 0x00000005ff22723e */ /* 0x000fe200020006ff */
[----:B------:R-:W-:Y:S01]  /*8b80*/  FFMA.FTZ R42, R7, R31, -R36 ;  /* 0x0000001f072a7223 */ /* 0x000fe20000010824 */
[----:B------:R-:W-:Y:S01]  /*8b90*/  F2FP.F16.E4M3.UNPACK_B R6, R11 ;  /* 0x0000000bff06723e */ /* 0x000fe200020006ff */
[----:B------:R-:W-:Y:S01]  /*8ba0*/  HADD2.F32 R13, -RZ, R14.H0_H0 ;  /* 0x2000000eff0d7230 */ /* 0x000fe20000004100 */
        /* <DEDUP_REMOVED lines=16> */
[-C--:B------:R-:W-:Y:S01]  /*8cb0*/  FFMA.FTZ R46, R7, R32.reuse, -R46 ;  /* 0x00000020072e7223 */ /* 0x080fe2000001082e */
[----:B------:R-:W-:Y:S01]  /*8cc0*/  FFMA.FTZ R36, R13, R32, R36 ;  /* 0x000000200d247223 */ /* 0x000fe20000010024 */
[----:B------:R-:W-:Y:S02]  /*8cd0*/  HADD2.F32 R32, -RZ, R35.H1_H1 ;  /* 0x30000023ff207230 */ /* 0x000fe40000004100 */
[-C--:B------:R-:W-:Y:S01]  /*8ce0*/  FFMA.FTZ R37, R4, R33.reuse, R37 ;  /* 0x0000002104257223 */ /* 0x080fe20000010025 */
[----:B------:R-:W-:Y:S02]  /*8cf0*/  HADD2.F32 R11, -RZ, R11.H1_H1 ;  /* 0x3000000bff0b7230 */ /* 0x000fe40000004100 */
[----:B------:R-:W-:Y:S01]  /*8d00*/  FFMA.FTZ R94, R9, R33, -R94 ;  /* 0x00000021095e7223 */ /* 0x000fe2000001085e */
[----:B------:R-:W-:Y:S01]  /*8d10*/  HADD2.F32 R14, -RZ, R14.H1_H1 ;  /* 0x3000000eff0e7230 */ /* 0x000fe20000004100 */
[----:B------:R-:W-:Y:S01]  /*8d20*/  F2FP.SATFINITE.E4M3.F32.PACK_AB_MERGE_C R42, R45, R42, RZ ;  /* 0x0000002a2d2a723e */ /* 0x000fe200048070ff */
[----:B------:R-:W-:-:S02]  /*8d30*/  HADD2.F32 R7, -RZ, R34.H1_H1 ;  /* 0x30000022ff077230 */ /* 0x000fc40000004100 */
[-C--:B------:R-:W-:Y:S01]  /*8d40*/  FMUL.FTZ R34, R15, R32.reuse ;  /* 0x000000200f227220 */ /* 0x080fe20000410000 */
[----:B------:R-:W-:Y:S02]  /*8d50*/  HADD2.F32 R4, -RZ, R31.H1_H1 ;  /* 0x3000001fff047230 */ /* 0x000fe40000004100 */
[C---:B------:R-:W-:Y:S01]  /*8d60*/  FMUL.FTZ R32, R11.reuse, R32 ;  /* 0x000000200b207220 */ /* 0x040fe20000410000 */
[----:B------:R-:W-:Y:S02]  /*8d70*/  HADD2.F32 R6, -RZ, R6.H1_H1 ;  /* 0x30000006ff067230 */ /* 0x000fe40000004100 */
[-C--:B------:R-:W-:Y:S01]  /*8d80*/  FMUL.FTZ R9, R14, R7.reuse ;  /* 0x000000070e097220 */ /* 0x080fe20000410000 */
[----:B------:R-:W-:Y:S02]  /*8d90*/  HADD2.F32 R5, -RZ, R5.H1_H1 ;  /* 0x30000005ff057230 */ /* 0x000fe40000004100 */
[-C--:B------:R-:W-:Y:S01]  /*8da0*/  FFMA.FTZ R11, R11, R4.reuse, -R34 ;  /* 0x000000040b0b7223 */ /* 0x080fe20000010822 */
[----:B------:R-:W-:Y:S01]  /*8db0*/  FFMA.FTZ R32, R15, R4, R32 ;  /* 0x000000040f207223 */ /* 0x000fe20000010020 */
[C---:B------:R-:W-:Y:S01]  /*8dc0*/  FMUL.FTZ R7, R6.reuse, R7 ;  /* 0x0000000706077220 */ /* 0x040fe20000410000 */
[----:B------:R-:W-:Y:S01]  /*8dd0*/  F2FP.SATFINITE.E4M3.F32.PACK_AB_MERGE_C R39, R39, R40, R42 ;  /* 0x000000282727723e */ /* 0x000fe2000480702a */
[-C--:B------:R-:W-:Y:S01]  /*8de0*/  FFMA.FTZ R9, R6, R5.reuse, -R9 ;  /* 0x0000000506097223 */ /* 0x080fe20000010809 */
[----:B------:R-:W-:Y:S01]  /*8df0*/  F2FP.SATFINITE.E4M3.F32.PACK_AB_MERGE_C R11, R11, R94, RZ ;  /* 0x0000005e0b0b723e */ /* 0x000fe200048070ff */
[----:B------:R-:W-:Y:S01]  /*8e00*/  FFMA.FTZ R7, R14, R5, R7 ;  /* 0x000000050e077223 */ /* 0x000fe20000010007 */
[----:B------:R-:W-:Y:S01]  /*8e10*/  F2FP.SATFINITE.E4M3.F32.PACK_AB_MERGE_C R43, R44, R43, RZ ;  /* 0x0000002b2c2b723e */ /* 0x000fe200048070ff */
[----:B------:R-:W-:Y:S01]  /*8e20*/  IMAD.MOV.U32 R14, RZ, RZ, R97 ;  /* 0x000000ffff0e7224 */ /* 0x000fe200078e0061 */
[----:B------:R-:W-:-:S02]  /*8e30*/  F2FP.SATFINITE.E4M3.F32.PACK_AB_MERGE_C R32, R32, R37, RZ ;  /* 0x000000252020723e */ /* 0x000fc400048070ff */
[----:B------:R-:W-:Y:S01]  /*8e40*/  F2FP.SATFINITE.E4M3.F32.PACK_AB_MERGE_C R11, R9, R46, R11 ;  /* 0x0000002e090b723e */ /* 0x000fe2000480700b */
[----:B------:R-:W-:Y:S01]  /*8e50*/  IMAD.MOV.U32 R9, RZ, RZ, R39 ;  /* 0x000000ffff097224 */ /* 0x000fe200078e0027 */
[----:B------:R-:W-:Y:S02]  /*8e60*/  F2FP.SATFINITE.E4M3.F32.PACK_AB_MERGE_C R13, R41, R38, R43 ;  /* 0x00000026290d723e */ /* 0x000fe4000480702b */
[----:B------:R-:W-:-:S07]  /*8e70*/  F2FP.SATFINITE.E4M3.F32.PACK_AB_MERGE_C R15, R7, R36, R32 ;  /* 0x00000024070f723e */ /* 0x000fce0004807020 */
.L_x_1625:
[----:B------:R-:W-:Y:S05]  /*8e80*/  BSYNC B1 ;  /* 0x0000000000017941 */ /* 0x000fea0003800000 */
.L_x_1624:
[----:B0-----:R0:W-:Y:S01]  /*8e90*/  ST.E.128 desc[UR38][R28.64], R8 ;  /* 0x000000081c007985 */ /* 0x0011e2000c101d26 */
[----:B------:R-:W-:-:S13]  /*8ea0*/  ISETP.GE.AND P2, PT, R30, R106, PT ;  /* 0x0000006a1e00720c */ /* 0x000fda0003f46270 */
[----:B------:R-:W-:Y:S05]  /*8eb0*/  @P2 BRA `(.L_x_1587) ;  /* 0x0000000400282947 */ /* 0x000fea0003800000 */
[----:B------:R-:W-:-:S04]  /*8ec0*/  IADD3 R4, P2, R101, R30, RZ ;  /* 0x0000001e65047210 */ /* 0x000fc80007f5e0ff */
[----:B------:R-:W-:-:S05]  /*8ed0*/  LEA.HI.X.SX32 R5, R30, R99, 0x1, P2 ;  /* 0x000000631e057211 */ /* 0x000fca00010f0eff */
[----:B---3--:R3:W-:Y:S01]  /*8ee0*/  ST.E.128 desc[UR38][R4.64], R12 ;  /* 0x0000000c04007985 */ /* 0x0087e2000c101d26 */
[----:B------:R-:W-:Y:S05]  /*8ef0*/  BRA `(.L_x_1587) ;  /* 0x0000000400187947 */ /* 0x000fea0003800000 */
.L_x_1579:
[----:B------:R-:W-:-:S06]  /*8f00*/  UISETP.NE.AND UP0, UPT, UR41, 0x3, UPT ;  /* 0x000000032900788c */ /* 0x000fcc000bf05270 */
[----:B------:R-:W-:-:S13]  /*8f10*/  PLOP3.LUT P1, PT, PT, PT, UP0, 0x80, 0x0 ;  /* 0x000000000000781c */ /* 0x000fda0003f2f008 */
[----:B------:R-:W-:Y:S05]  /*8f20*/  @!P1 BRA `(.L_x_1626) ;  /* 0x0000000000049947 */ /* 0x000fea0003800000 */
[----:B------:R-:W-:Y:S01]  /*8f30*/  BPT.TRAP 0x1 ;  /* 0x000000040000795c */ /* 0x000fe20000300000 */
.L_x_1626:
[----:B------:R-:W-:Y:S01]  /*8f40*/  IMAD R84, R17, 0x8, R16 ;  /* 0x0000000811547824 */ /* 0x000fe200078e0210 */
[----:B------:R-:W-:Y:S01]  /*8f50*/  SHF.L.U32 R93, R173, 0x1f, RZ ;  /* 0x0000001fad5d7819 */ /* 0x000fe200000006ff */
[----:B------:R-:W-:Y:S01]  /*8f60*/  BSSY B1, `(.L_x_1627) ;  /* 0x0000004000017945 */ /* 0x000fe20003800000 */
[----:B------:R-:W-:Y:S02]  /*8f70*/  SHF.R.S32.HI R90, RZ, 0x1f, R89 ;  /* 0x0000001fff5a7819 */ /* 0x000fe40000011459 */
[----:B------:R-:W0:Y:S02]  /*8f80*/  SYNCS.PHASECHK.TRANS64.TRYWAIT P2, [R84+URZ+0x22890], R93 ;  /* 0x0228905d540075a7 */ /* 0x000e24000804017f */
[----:B0-----:R-:W-:Y:S05]  /*8f90*/  @!P2 BRA `(.L_x_1628) ;  /* 0x000002080040a947 */ /* 0x001fea0003800000 */
.L_x_1956:
[----:B------:R-:W-:Y:S05]  /*8fa0*/  BSYNC B1 ;  /* 0x0000000000017941 */ /* 0x000fea0003800000 */
.L_x_1627:
[----:B------:R-:W-:Y:S01]  /*8fb0*/  ULDC.64 UR4, c[0x0][0x300] ;  /* 0x0000c00000047ab9 */ /* 0x000fe20000000a00 */
[----:B-----5:R-:W-:Y:S01]  /*8fc0*/  SHF.R.S32.HI R91, RZ, 0x1f, R87 ;  /* 0x0000001fff5b7819 */ /* 0x020fe20000011457 */
[----:B------:R-:W-:Y:S01]  /*8fd0*/  IMAD R6, R90, UR4, RZ ;  /* 0x000000045a067c24 */ /* 0x000fe2000f8e02ff */
[----:B------:R-:W-:Y:S01]  /*8fe0*/  ULDC.64 UR6, c[0x0][0x2e8] ;  /* 0x0000ba0000067ab9 */ /* 0x000fe20000000a00 */
[----:B------:R-:W-:-:S04]  /*8ff0*/  IMAD.WIDE.U32 R4, R89, UR4, RZ ;  /* 0x0000000459047c25 */ /* 0x000fc8000f8e00ff */
        /* <DEDUP_REMOVED lines=15> */
[----:B------:R-:W-:Y:S02]  /*90f0*/  IADD3.X R13, R5, UR7, R7, P2, !PT ;  /* 0x00000007050d7c10 */ /* 0x000fe400097fe407 */
[----:B------:R-:W-:Y:S01]  /*9100*/  ISETP.GT.AND P2, PT, R92, R176, PT ;  /* 0x000000b05c00720c */ /* 0x000fe20003f44270 */
[----:B------:R-:W-:-:S12]  /*9110*/  BRA.DIV UR4, `(.L_x_1629) ;  /* 0x0000020604f47947 */ /* 0x000fd8000b800000 */
[----:B------:R1:W2:Y:S04]  /*9120*/  SHFL.IDX PT, R29, R13, RZ, 0x1e1f ;  /* 0x001e1fff0d1d7589 */ /* 0x0002a800000e0000 */
[----:B------:R1:W3:Y:S02]  /*9130*/  SHFL.IDX PT, R14, R4, RZ, 0x1e1f ;  /* 0x001e1fff040e7589 */ /* 0x0002e400000e0000 */
.L_x_1960:
[----:B------:R-:W-:Y:S05]  /*9140*/  @!P2 BRA `(.L_x_1587) ;  /* 0x000000000084a947 */ /* 0x000fea0003800000 */
[----:B------:R-:W-:Y:S02]  /*9150*/  ULDC UR4, c[0x0][0x2f4] ;  /* 0x0000bd0000047ab9 */ /* 0x000fe40000000800 */
[----:B------:R-:W-:-:S13]  /*9160*/  ISETP.GE.AND P5, PT, R18, UR4, PT ;  /* 0x0000000412007c0c */ /* 0x000fda000bfa6270 */
[----:B-1----:R-:W1:Y:S01]  /*9170*/  @!P5 LDS.128 R4, [R99+0x16400] ;  /* 0x016400006304d984 */ /* 0x002e620000000c00 */
[----:B---3--:R-:W-:-:S04]  /*9180*/  @!P5 IADD3 R12, P2, R18, R14, RZ ;  /* 0x0000000e120cd210 */ /* 0x008fc80007f5e0ff */
[----:B--2---:R-:W-:Y:S02]  /*9190*/  @!P5 IADD3.X R13, R29, R19, RZ, P2, !PT ;  /* 0x000000131d0dd210 */ /* 0x004fe400017fe4ff */
[----:B------:R-:W-:-:S13]  /*91a0*/  ISETP.GE.AND P2, PT, R177, UR4, PT ;  /* 0x00000004b1007c0c */ /* 0x000fda000bf46270 */
[----:B------:R-:W-:-:S05]  /*91b0*/  @!P2 IADD3 R10, P4, R177, R14, RZ ;  /* 0x0000000eb10aa210 */ /* 0x000fca0007f9e0ff */
[----:B------:R-:W-:Y:S01]  /*91c0*/  @!P2 IMAD.X R11, R29, 0x1, R188, P4 ;  /* 0x000000011d0ba824 */ /* 0x000fe200020e06bc */
[----:B------:R-:W-:-:S13]  /*91d0*/  ISETP.GE.AND P4, PT, R185, UR4, PT ;  /* 0x00000004b9007c0c */ /* 0x000fda000bf86270 */
[----:B------:R-:W-:Y:S01]  /*91e0*/  @!P4 IADD3 R8, P6, R185, R14, RZ ;  /* 0x0000000eb908c210 */ /* 0x000fe20007fde0ff */
[----:B-1----:R1:W-:Y:S01]  /*91f0*/  @!P5 ST.E.128 desc[UR38][R12.64], R4 ;  /* 0x000000040c00d985 */ /* 0x0023e2000c101d26 */
[----:B------:R-:W-:-:S03]  /*9200*/  ISETP.GE.AND P5, PT, R82, UR4, PT ;  /* 0x0000000452007c0c */ /* 0x000fc6000bfa6270 */
[----:B------:R-:W-:-:S10]  /*9210*/  @!P4 IMAD.X R9, R29, 0x1, R196, P6 ;  /* 0x000000011d09c824 */ /* 0x000fd400030e06c4 */
[----:B------:R-:W2:Y:S01]  /*9220*/  @!P5 LDS.128 R4, [R96+0x16400] ;  /* 0x016400006004d984 */ /* 0x000ea20000000c00 */
[----:B------:R-:W-:-:S05]  /*9230*/  @!P5 IMAD.SHL.U32 R15, R179, 0x10, RZ ;  /* 0x00000010b30fd824 */ /* 0x000fca00078e00ff */
[----:B-1----:R-:W-:-:S04]  /*9240*/  @!P5 IADD3 R12, P6, R15, R14, RZ ;  /* 0x0000000e0f0cd210 */ /* 0x002fc80007fde0ff */
[----:B------:R-:W-:-:S05]  /*9250*/  @!P5 LEA.HI.X.SX32 R13, R15, R29, 0x1, P6 ;  /* 0x0000001d0f0dd211 */ /* 0x000fca00030f0eff */
[----:B--2---:R1:W-:Y:S01]  /*9260*/  @!P5 ST.E.128 desc[UR38][R12.64], R4 ;  /* 0x000000040c00d985 */ /* 0x0043e2000c101d26 */
[----:B------:R-:W-:-:S13]  /*9270*/  ISETP.GE.AND P5, PT, R81, UR4, PT ;  /* 0x0000000451007c0c */ /* 0x000fda000bfa6270 */
[----:B------:R-:W2:Y:S01]  /*9280*/  @!P5 LDS.128 R4, [R99+0x18400] ;  /* 0x018400006304d984 */ /* 0x000ea20000000c00 */
[----:B------:R-:W-:-:S05]  /*9290*/  @!P5 IMAD.SHL.U32 R15, R180, 0x10, RZ ;  /* 0x00000010b40fd824 */ /* 0x000fca00078e00ff */
[----:B-1----:R-:W-:-:S04]  /*92a0*/  @!P5 IADD3 R12, P6, R15, R14, RZ ;  /* 0x0000000e0f0cd210 */ /* 0x002fc80007fde0ff */
[----:B------:R-:W-:-:S05]  /*92b0*/  @!P5 LEA.HI.X.SX32 R13, R15, R29, 0x1, P6 ;  /* 0x0000001d0f0dd211 */ /* 0x000fca00030f0eff */
[----:B--2---:R1:W-:Y:S01]  /*92c0*/  @!P5 ST.E.128 desc[UR38][R12.64], R4 ;  /* 0x000000040c00d985 */ /* 0x0043e2000c101d26 */
[----:B------:R-:W-:-:S03]  /*92d0*/  ISETP.GE.AND P5, PT, R186, UR4, PT ;  /* 0x00000004ba007c0c */ /* 0x000fc6000bfa6270 */
[----:B------:R-:W2:Y:S10]  /*92e0*/  @!P2 LDS.128 R4, [R96+0x18400] ;  /* 0x018400006004a984 */ /* 0x000eb40000000c00 */
[----:B-1----:R-:W-:-:S05]  /*92f0*/  @!P5 IADD3 R12, P6, R186, R14, RZ ;  /* 0x0000000eba0cd210 */ /* 0x002fca0007fde0ff */
[----:B------:R-:W-:Y:S01]  /*9300*/  @!P5 IMAD.X R13, R29, 0x1, R195, P6 ;  /* 0x000000011d0dd824 */ /* 0x000fe200030e06c3 */
[----:B--2---:R-:W-:Y:S04]  /*9310*/  @!P2 ST.E.128 desc[UR38][R10.64], R4 ;  /* 0x000000040a00a985 */ /* 0x004fe8000c101d26 */
[----:B------:R-:W1:Y:S04]  /*9320*/  @!P4 LDS.128 R4, [R99+0x1a400] ;  /* 0x01a400006304c984 */ /* 0x000e680000000c00 */
[----:B-1----:R-:W-:Y:S04]  /*9330*/  @!P4 ST.E.128 desc[UR38][R8.64], R4 ;  /* 0x000000040800c985 */ /* 0x002fe8000c101d26 */
[----:B------:R-:W1:Y:S04]  /*9340*/  @!P5 LDS.128 R4, [R96+0x1a400] ;  /* 0x01a400006004d984 */ /* 0x000e680000000c00 */
[----:B-1----:R4:W-:Y:S02]  /*9350*/  @!P5 ST.E.128 desc[UR38][R12.64], R4 ;  /* 0x000000040c00d985 */ /* 0x0029e4000c101d26 */
.L_x_1587:
[----:B------:R-:W-:Y:S05]  /*9360*/  BSYNC B0 ;  /* 0x0000000000007941 */ /* 0x000fea0003800000 */
.L_x_1578:
[----:B01-34-:R-:W0:Y:S01]  /*9370*/  S2R R4, SR_TID.X ;  /* 0x0000000000047919 */ /* 0x01be220000002100 */
[----:B------:R-:W-:Y:S01]  /*9380*/  @!PT LDS RZ, [RZ] ;  /* 0x00000000fffff984 */ /* 0x000fe20000000800 */
[----:B------:R-:W-:Y:S01]  /*9390*/  @!PT LDS RZ, [RZ] ;  /* 0x00000000fffff984 */ /* 0x000fe20000000800 */
[----:B------:R-:W-:Y:S01]  /*93a0*/  @!PT LDS RZ, [RZ] ;  /* 0x00000000fffff984 */ /* 0x000fe20000000800 */
[----:B------:R-:W-:Y:S01]  /*93b0*/  @!PT LDS RZ, [RZ] ;  /* 0x00000000fffff984 */ /* 0x000fe20000000800 */
[----:B------:R1:W-:Y:S06]  /*93c0*/  MEMBAR.ALL.CTA ;  /* 0x0000000000007992 */ /* 0x0003ec0000008000 */
[----:B-1----:R-:W1:Y:S01]  /*93d0*/  FENCE.VIEW.ASYNC.S ;  /* 0x00000000000073c6 */ /* 0x002e620000000000 */
[----:B------:R-:W-:Y:S05]  /*93e0*/  WARPSYNC.ALL ;  /* 0x0000000000007948 */ /* 0x000fea0003800000 */
[----:B------:R-:W-:Y:S01]  /*93f0*/  BSSY B0, `(.L_x_1630) ;  /* 0x0000008000007945 */ /* 0x000fe20003800000 */
[----:B-1----:R1:W-:Y:S01]  /*9400*/  BAR.SYNC.DEFER_BLOCKING R66, 0x80 ;  /* 0x000200420000751d */ /* 0x0023e20000010000 */
[----:B0-----:R-:W-:-:S13]  /*9410*/  LOP3.LUT P4, RZ, R4, 0x7f, RZ, 0xc0, !PT ;  /* 0x0000007f04ff7812 */ /* 0x001fda000788c0ff */
[----:B------:R-:W-:-:S05]  /*9420*/  @!P4 VIADD R4, R84, 0x228a0 ;  /* 0x000228a05404c836 */ /* 0x000fca0000000000 */
[----:B------:R-:W-:-:S04]  /*9430*/  @!P4 PRMT R4, RZ, 0x654, R4 ;  /* 0x00000654ff04c816 */ /* 0x000fc80000000004 */
[----:B------:R1:W-:Y:S01]  /*9440*/  @!P4 SYNCS.ARRIVE.TRANS64.RED.A1T0 RZ, [R4+URZ], RZ ;  /* 0x000000ff04ffc9a7 */ /* 0x0003e2000810043f */
[----:B------:R-:W-:Y:S05]  /*9450*/  @!P1 BRA `(.L_x_1631) ;  /* 0x0000000000049947 */ /* 0x000fea0003800000 */
[----:B------:R-:W-:Y:S01]  /*9460*/  BPT.TRAP 0x1 ;  /* 0x000000040000795c */ /* 0x000fe20000300000 */
.L_x_1631:
[----:B------:R-:W-:Y:S05]  /*9470*/  BSYNC B0 ;  /* 0x0000000000007941 */ /* 0x000fea0003800000 */
.L_x_1630:
[----:B------:R-:W0:Y:S01]  /*9480*/  SYNCS.PHASECHK.TRANS64.TRYWAIT P1, [R84+URZ+0x228b0], R93 ;  /* 0x0228b05d540075a7 */ /* 0x000e22000802017f */
[----:B------:R-:W-:Y:S04]  /*9490*/  BSSY B0, `(.L_x_1632) ;  /* 0x0000002000007945 */ /* 0x000fe80003800000 */
[----:B0-----:R-:W-:Y:S05]  /*94a0*/  @!P1 BRA `(.L_x_1633) ;  /* 0x0000020400549947 */ /* 0x001fea0003800000 */
.L_x_1961:
[----:B------:R-:W-:Y:S05]  /*94b0*/  BSYNC B0 ;  /* 0x0000000000007941 */ /* 0x000fea0003800000 */
.L_x_1632:
[----:B------:R-:W-:Y:S01]  /*94c0*/  ULDC.64 UR4, c[0x0][0x328] ;  /* 0x0000ca0000047ab9 */ /* 0x000fe20000000a00 */
[----:B------:R-:W-:Y:S01]  /*94d0*/  ULDC.64 UR6, c[0x0][0x318] ;  /* 0x0000c60000067ab9 */ /* 0x000fe20000000a00 */
[----:B------:R-:W-:Y:S01]  /*94e0*/  IMAD R90, R90, UR4, RZ ;  /* 0x000000045a5a7c24 */ /* 0x000fe2000f8e02ff */
[----:B------:R-:W-:Y:S01]  /*94f0*/  BSSY B0, `(.L_x_1634) ;  /* 0x0000042000007945 */ /* 0x000fe20003800000 */
[----:B-1----:R-:W-:-:S04]  /*9500*/  IMAD.WIDE.U32 R4, R89, UR4, RZ ;  /* 0x0000000459047c25 */ /* 0x002fc8000f8e00ff */
        /* <DEDUP_REMOVED lines=9> */
[----:B------:R-:W-:-:S04]  /*95a0*/  IMAD.WIDE.U32 R4, R22, UR4, R4 ;  /* 0x0000000416047c25 */ /* 0x000fc8000f8e0004 */
[----:B------:R-:W-:Y:S01]  /*95b0*/  IMAD R7, R22, UR5, R7 ;  /* 0x0000000516077c24 */ /* 0x000fe2000f8e0207 */
[----:B------:R-:W-:-:S04]  /*95c0*/  IADD3 R4, P1, R4, UR6, RZ ;  /* 0x0000000604047c10 */ /* 0x000fc8000ff3e0ff */
[----:B------:R-:W-:Y:S01]  /*95d0*/  IADD3.X R5, R5, UR7, R7, P1, !PT ;  /* 0x0000000705057c10 */ /* 0x000fe20008ffe407 */
[----:B------:R1:W3:Y:S01]  /*95e0*/  SHFL.IDX PT, R10, R4, RZ, 0x1e1f ;  /* 0x001e1fff040a7589 */ /* 0x0002e200000e0000 */
[----:B------:R-:W-:-:S03]  /*95f0*/  ISETP.GT.AND P1, PT, R92, R176, PT ;  /* 0x000000b05c00720c */ /* 0x000fc60003f24270 */
[----:B------:R1:W4:Y:S10]  /*9600*/  SHFL.IDX PT, R13, R5, RZ, 0x1e1f ;  /* 0x001e1fff050d7589 */ /* 0x00033400000e0000 */
[----:B-1----:R-:W-:Y:S05]  /*9610*/  @!P1 BRA `(.L_x_1635) ;  /* 0x0000000000bc9947 */ /* 0x002fea0003800000 */
[----:B------:R-:W-:Y:S01]  /*9620*/  LOP3.LUT P1, RZ, R79, 0x1, RZ, 0xc0, !PT ;  /* 0x000000014fff7812 */ /* 0x000fe2000782c0ff */
[----:B------:R-:W-:Y:S01]  /*9630*/  IMAD R11, R17, 0x4000, R201 ;  /* 0x00004000110b7824 */ /* 0x000fe200078e02c9 */
[----:B------:R-:W-:Y:S11]  /*9640*/  BSSY B1, `(.L_x_1636) ;  /* 0x0000011000017945 */ /* 0x000ff60003800000 */
[----:B------:R-:W-:Y:S01]  /*9650*/  @P1 IMAD.IADD R4, R16, 0x1, R11 ;  /* 0x0000000110041824 */ /* 0x000fe200078e020b */
[----:B---3--:R-:W-:-:S05]  /*9660*/  @P1 IADD3 R8, P2, R18, R10, RZ ;  /* 0x0000000a12081210 */ /* 0x008fca0007f5e0ff */
[----:B------:R-:W1:Y:S01]  /*9670*/  @P1 LDS.128 R4, [R4+0x8400] ;  /* 0x0084000004041984 */ /* 0x000e620000000c00 */
[----:B----4-:R-:W-:-:S05]  /*9680*/  @P1 IMAD.X R9, R13, 0x1, R19, P2 ;  /* 0x000000010d091824 */ /* 0x010fca00010e0613 */
[----:B-1----:R1:W-:Y:S01]  /*9690*/  @P1 ST.E.128 desc[UR38][R8.64], R4 ;  /* 0x0000000408001985 */ /* 0x0023e2000c101d26 */
[----:B------:R-:W-:-:S13]  /*96a0*/  LOP3.LUT P1, RZ, R55, 0x2, RZ, 0xc0, !PT ;  /* 0x0000000237ff7812 */ /* 0x000fda000782c0ff */
[----:B------:R-:W-:Y:S05]  /*96b0*/  @!P1 BRA `(.L_x_1637) ;  /* 0x0000000000249947 */ /* 0x000fea0003800000 */
[----:B------:R-:W-:Y:S01]  /*96c0*/  LOP3.LUT P1, RZ, R187, 0x2, RZ, 0xc0, !PT ;  /* 0x00000002bbff7812 */ /* 0x000fe2000782c0ff */
[----:B-1----:R-:W-:Y:S01]  /*96d0*/  IMAD.SHL.U32 R9, R179, 0x10, RZ ;  /* 0x00000010b3097824 */ /* 0x002fe200078e00ff */
[----:B------:R-:W-:-:S11]  /*96e0*/  IADD3 R5, R11, 0x20, RZ ;  /* 0x000000200b057810 */ /* 0x000fd60007ffe0ff */
[----:B------:R-:W-:Y:S01]  /*96f0*/  @P1 VIADD R5, R11, 0xffffffe0 ;  /* 0xffffffe00b051836 */ /* 0x000fe20000000000 */
[----:B------:R-:W-:-:S03]  /*9700*/  IADD3 R8, P1, R9, R10, RZ ;  /* 0x0000000a09087210 */ /* 0x000fc60007f3e0ff */
[----:B------:R-:W-:Y:S01]  /*9710*/  IMAD.IADD R5, R16, 0x1, R5 ;  /* 0x0000000110057824 */ /* 0x000fe200078e0205 */
[----:B------:R-:W-:-:S05]  /*9720*/  LEA.HI.X.SX32 R9, R9, R13, 0x1, P1 ;  /* 0x0000000d09097211 */ /* 0x000fca00008f0eff */
[----:B------:R-:W1:Y:S04]  /*9730*/  LDS.128 R4, [R5+0x8400] ;  /* 0x0084000005047984 */ /* 0x000e680000000c00 */
[----:B-1----:R3:W-:Y:S02]  /*9740*/  ST.E.128 desc[UR38][R8.64], R4 ;  /* 0x0000000408007985 */ /* 0x0027e4000c101d26 */
.L_x_1637:
[----:B------:R-:W-:Y:S05]  /*9750*/  BSYNC B1 ;  /* 0x0000000000017941 */ /* 0x000fea0003800000 */
.L_x_1636:
[----:B------:R-:W-:Y:S01]  /*9760*/  LOP3.LUT P1, RZ, R55, 0x4, RZ, 0xc0, !PT ;  /* 0x0000000437ff7812 */ /* 0x000fe2000782c0ff */
[----:B------:R-:W-:-:S12]  /*9770*/  BSSY B1, `(.L_x_1638) ;  /* 0x000000b000017945 */ /* 0x000fd80003800000 */
[----:B------:R-:W-:Y:S05]  /*9780*/  @!P1 BRA `(.L_x_1639) ;  /* 0x0000000000249947 */ /* 0x000fea0003800000 */
[----:B------:R-:W-:Y:S01]  /*9790*/  LOP3.LUT P1, RZ, R187, 0x4, RZ, 0xc0, !PT ;  /* 0x00000004bbff7812 */ /* 0x000fe2000782c0ff */
[----:B-1-3--:R-:W-:Y:S02]  /*97a0*/  VIADD R5, R11, 0x40 ;  /* 0x000000400b057836 */ /* 0x00afe40000000000 */
[----:B------:R-:W-:-:S10]  /*97b0*/  IMAD.SHL.U32 R9, R180, 0x10, RZ ;  /* 0x00000010b4097824 */ /* 0x000fd400078e00ff */
[----:B------:R-:W-:Y:S01]  /*97c0*/  @P1 VIADD R5, R11, 0xffffffc0 ;  /* 0xffffffc00b051836 */ /* 0x000fe20000000000 */
[----:B------:R-:W-:-:S03]  /*97d0*/  IADD3 R8, P1, R9, R10, RZ ;  /* 0x0000000a09087210 */ /* 0x000fc60007f3e0ff */
[----:B------:R-:W-:Y:S01]  /*97e0*/  IMAD.IADD R5, R16, 0x1, R5 ;  /* 0x0000000110057824 */ /* 0x000fe200078e0205 */
[----:B------:R-:W-:-:S05]  /*97f0*/  LEA.HI.X.SX32 R9, R9, R13, 0x1, P1 ;  /* 0x0000000d09097211 */ /* 0x000fca00008f0eff */
[----:B------:R-:W1:Y:S04]  /*9800*/  LDS.128 R4, [R5+0x8400] ;  /* 0x0084000005047984 */ /* 0x000e680000000c00 */
[----:B-1----:R4:W-:Y:S02]  /*9810*/  ST.E.128 desc[UR38][R8.64], R4 ;  /* 0x0000000408007985 */ /* 0x0029e4000c101d26 */
.L_x_1639:
[----:B------:R-:W-:Y:S05]  /*9820*/  BSYNC B1 ;  /* 0x0000000000017941 */ /* 0x000fea0003800000 */
.L_x_1638:
[----:B------:R-:W-:-:S13]  /*9830*/  LOP3.LUT P1, RZ, R55, 0x8, RZ, 0xc0, !PT ;  /* 0x0000000837ff7812 */ /* 0x000fda000782c0ff */
[----:B------:R-:W-:Y:S05]  /*9840*/  @!P1 BRA `(.L_x_1635) ;  /* 0x0000000000309947 */ /* 0x000fea0003800000 */
[----:B------:R-:W-:Y:S01]  /*9850*/  R2P PR, R187, 0x6 ;  /* 0x00000006bb007804 */ /* 0x000fe20000000000 */
[----:B-1-34-:R-:W-:Y:S02]  /*9860*/  IMAD.MOV.U32 R4, RZ, RZ, -0x40 ;  /* 0xffffffc0ff047424 */ /* 0x01afe400078e00ff */
[----:B------:R-:W-:Y:S02]  /*9870*/  IMAD.MOV.U32 R6, RZ, RZ, 0x40 ;  /* 0x00000040ff067424 */ /* 0x000fe400078e00ff */
[----:B------:R-:W-:Y:S01]  /*9880*/  IMAD.MOV.U32 R5, RZ, RZ, 0x60 ;  /* 0x00000060ff057424 */ /* 0x000fe200078e00ff */
[----:B------:R-:W-:-:S07]  /*9890*/  SEL R4, R4, 0x40, P2 ;  /* 0x0000004004047807 */ /* 0x000fce0001000000 */
[----:B------:R-:W-:Y:S01]  /*98a0*/  @P2 IADD3 R5, -R6, 0x20, RZ ;  /* 0x0000002006052810 */ /* 0x000fe20007ffe1ff */
[----:B------:R-:W-:Y:S01]  /*98b0*/  @P1 VIADD R5, R4, 0xffffffe0 ;  /* 0xffffffe004051836 */ /* 0x000fe20000000000 */
[----:B------:R-:W-:-:S04]  /*98c0*/  IADD3 R8, P1, R177, R10, RZ ;  /* 0x0000000ab1087210 */ /* 0x000fc80007f3e0ff */
[----:B------:R-:W-:Y:S02]  /*98d0*/  IADD3 R5, R16, R11, R5 ;  /* 0x0000000b10057210 */ /* 0x000fe40007ffe005 */
[----:B------:R-:W-:-:S04]  /*98e0*/  IADD3.X R9, R13, R188, RZ, P1, !PT ;  /* 0x000000bc0d097210 */ /* 0x000fc80000ffe4ff */
[----:B------:R-:W1:Y:S04]  /*98f0*/  LDS.128 R4, [R5+0x8400] ;  /* 0x0084000005047984 */ /* 0x000e680000000c00 */
[----:B-1----:R1:W-:Y:S02]  /*9900*/  ST.E.128 desc[UR38][R8.64], R4 ;  /* 0x0000000408007985 */ /* 0x0023e4000c101d26 */
.L_x_1635:
[----:B------:R-:W-:Y:S05]  /*9910*/  BSYNC B0 ;  /* 0x0000000000007941 */ /* 0x000fea0003800000 */
.L_x_1634:
[----:B------:R-:W-:Y:S01]  /*9920*/  @!PT LDS RZ, [RZ] ;  /* 0x00000000fffff984 */ /* 0x000fe20000000800 */
[----:B------:R-:W-:Y:S01]  /*9930*/  @!PT LDS RZ, [RZ] ;  /* 0x00000000fffff984 */ /* 0x000fe20000000800 */
[----:B------:R-:W-:Y:S01]  /*9940*/  @!PT LDS RZ, [RZ] ;  /* 0x00000000fffff984 */ /* 0x000fe20000000800 */
[----:B------:R-:W-:Y:S01]  /*9950*/  @!PT LDS RZ, [RZ] ;  /* 0x00000000fffff984 */ /* 0x000fe20000000800 */
[----:B------:R5:W-:Y:S06]  /*9960*/  MEMBAR.ALL.CTA ;  /* 0x0000000000007992 */ /* 0x000bec0000008000 */
[----:B-----5:R-:W5:Y:S01]  /*9970*/  FENCE.VIEW.ASYNC.S ;  /* 0x00000000000073c6 */ /* 0x020f620000000000 */
[----:B------:R-:W-:Y:S02]  /*9980*/  VIADD R17, R17, 0x1 ;  /* 0x0000000111117836 */ /* 0x000fe40000000000 */
[----:B0-----:R-:W-:Y:S01]  /*9990*/  @!P4 VIADD R84, R84, 0x228c0 ;  /* 0x000228c05454c836 */ /* 0x001fe20000000000 */
[----:B-----5:R0:W-:Y:S02]  /*99a0*/  BAR.SYNC.DEFER_BLOCKING R66, 0x80 ;  /* 0x000200420000751d */ /* 0x0201e40000010000 */
[----:B------:R-:W-:-:S02]  /*99b0*/  ISETP.NE.AND P1, PT, R17, 0x2, PT ;  /* 0x000000021100780c */ /* 0x000fc40003f25270 */
[----:B------:R-:W-:Y:S02]  /*99c0*/  @!P4 PRMT R84, RZ, 0x654, R84 ;  /* 0x00000654ff54c816 */ /* 0x000fe40000000054 */
[----:B-1-34-:R-:W-:Y:S02]  /*99d0*/  SEL R4, RZ, 0x1, P1 ;  /* 0x00000001ff047807 */ /* 0x01afe40000800000 */
[----:B------:R-:W-:Y:S02]  /*99e0*/  SEL R17, R17, RZ, P1 ;  /* 0x000000ff11117207 */ /* 0x000fe40000800000 */
[----:B------:R-:W-:Y:S01]  /*99f0*/  LOP3.LUT R173, R173, R4, RZ, 0x3c, !PT ;  /* 0x00000004adad7212 */ /* 0x000fe200078e3cff */
[----:B------:R0:W-:Y:S01]  /*9a00*/  @!P4 SYNCS.ARRIVE.TRANS64.RED.A1T0 RZ, [R84+URZ], RZ ;  /* 0x000000ff54ffc9a7 */ /* 0x0001e2000810043f */
[----:B------:R-:W-:Y:S05]  /*9a10*/  @P3 BRA `(.L_x_1640) ;  /* 0xffffff8c006c3947 */ /* 0x000fea000383ffff */
[----:B------:R-:W1:Y:S01]  /*9a20*/  S2R R5, SR_TID.X ;  /* 0x0000000000057919 */ /* 0x000e620000002100 */
[----:B------:R-:W-:Y:S02]  /*9a30*/  PLOP3.LUT P0, PT, PT, PT, PT, 0x8, 0x0 ;  /* 0x000000000000781c */ /* 0x000fe40003f0e170 */
[----:B-1----:R-:W-:-:S04]  /*9a40*/  SHF.R.U32.HI R5, RZ, 0x7, R5 ;  /* 0x00000007ff057819 */ /* 0x002fc80000011605 */
[----:B------:R-:W-:-:S13]  /*9a50*/  ISETP.NE.AND P2, PT, R5, 0x1, PT ;  /* 0x000000010500780c */ /* 0x000fda0003f45270 */
[----:B------:R-:W-:Y:S06]  /*9a60*/  @!P2 BAR.ARV 0x9, 0x100 ;  /* 0x024400000000ab1d */ /* 0x000fec0000002000 */
.L_x_1573:
[----:B------:R-:W1:Y:S01]  /*9a70*/  LDC R0, c[0x0][0x448] ;  /* 0x00011200ff007b82 */ /* 0x000e620000000800 */
[----:B------:R-:W-:-:S07]  /*9a80*/  IADD3 R5, R171, 0x1, -R170 ;  /* 0x00000001ab057810 */ /* 0x000fce0007ffe8aa */
[----:B------:R-:W3:Y:S01]  /*9a90*/  LDC.64 R6, c[0x0][0x9e0] ;  /* 0x00027800ff067b82 */ /* 0x000ee20000000a00 */
[----:B-1----:R-:W-:Y:S01]  /*9aa0*/  ISETP.NE.AND P1, PT, R0, 0x1, PT ;  /* 0x000000010000780c */ /* 0x002fe20003f25270 */
[----:B------:R-:W-:Y:S01]  /*9ab0*/  VIADD R0, R178, 0x7f ;  /* 0x0000007fb2007836 */ /* 0x000fe20000000000 */
[----:B---3--:R-:W-:-:S11]  /*9ac0*/  ISETP.GE.AND P2, PT, R7, 0x1, PT ;  /* 0x000000010700780c */ /* 0x008fd60003f46270 */
[----:B------:R-:W1:Y:S08]  /*9ad0*/  @P1 LDC R3, c[0x0][0x44c] ;  /* 0x00011300ff031b82 */ /* 0x000e700000000800 */
[----:B------:R-:W3:Y:S01]  /*9ae0*/  @P1 LDC R2, c[0x0][0x450] ;  /* 0x00011400ff021b82 */ /* 0x000ee20000000800 */
[----:B-1----:R-:W-:-:S05]  /*9af0*/  @P1 IMAD.HI.U32 R3, R0, R3, RZ ;  /* 0x0000000300031227 */ /* 0x002fca00078e00ff */
[----:B---3--:R-:W-:-:S05]  /*9b00*/  @P1 SHF.R.U32.HI R0, RZ, R2, R3 ;  /* 0x00000002ff001219 */ /* 0x008fca0000011603 */
[----:B------:R-:W-:Y:S01]  /*9b10*/  IMAD.IADD R3, R5, 0x1, R0 ;  /* 0x0000000105037824 */ /* 0x000fe200078e0200 */
[----:B------:R-:W-:Y:S06]  /*9b20*/  @P0 BRA `(.L_x_1641) ;  /* 0x00000000000c0947 */ /* 0x000fec0003800000 */
[----:B------:R-:W1:Y:S01]  /*9b30*/  FENCE.VIEW.ASYNC.G ;  /* 0x00000000000073c6 */ /* 0x000e620000000100 */
[----:B------:R-:W-:Y:S05]  /*9b40*/  WARPSYNC.ALL ;  /* 0x0000000000007948 */ /* 0x000fea0003800000 */
[----:B-1----:R-:W-:Y:S06]  /*9b50*/  BAR.ARV 0xc, 0x180 ;  /* 0x0306000000007b1d */ /* 0x002fec0000002000 */
.L_x_1641:
[----:B------:R-:W-:Y:S01]  /*9b60*/  IMAD.IADD R0, R3, 0x1, R6 ;  /* 0x0000000103007824 */ /* 0x000fe200078e0206 */
[----:B------:R-:W-:Y:S06]  /*9b70*/  @!P2 BRA `(.L_x_1642) ;  /* 0x000000000048a947 */ /* 0x000fec0003800000 */
[C---:B------:R-:W-:Y:S01]  /*9b80*/  ISETP.GT.AND P0, PT, R3.reuse, RZ, PT ;  /* 0x000000ff0300720c */ /* 0x040fe20003f04270 */
[----:B------:R-:W-:Y:S01]  /*9b90*/  BSSY B0, `(.L_x_1643) ;  /* 0x000000e000007945 */ /* 0x000fe20003800000 */
[----:B------:R-:W-:-:S11]  /*9ba0*/  VIADD R2, R3, 0xffffffff ;  /* 0xffffffff03027836 */ /* 0x000fd60000000000 */
[----:B------:R-:W-:Y:S05]  /*9bb0*/  @P0 BRA `(.L_x_1644) ;  /* 0x00000000001c0947 */ /* 0x000fea0003800000 */
[----:B------:R-:W-:Y:S01]  /*9bc0*/  ISETP.NE.AND P0, PT, R7, 0x1, PT ;  /* 0x000000010700780c */ /* 0x000fe20003f05270 */
[----:B------:R-:W-:-:S12]  /*9bd0*/  IMAD.MOV R3, RZ, RZ, -R3 ;  /* 0x000000ffff037224 */ /* 0x000fd800078e0a03 */
[----:B------:R-:W1:Y:S02]  /*9be0*/  @P0 LDC.64 R4, c[0x0][0x9e8] ;  /* 0x00027a00ff040b82 */ /* 0x000e640000000a00 */
[----:B-1----:R-:W-:-:S05]  /*9bf0*/  @P0 IMAD.HI.U32 R2, R3, R4, RZ ;  /* 0x0000000403020227 */ /* 0x002fca00078e00ff */
[----:B------:R-:W-:-:S04]  /*9c00*/  @P0 SHF.R.U32.HI R3, RZ, R5, R2 ;  /* 0x00000005ff030219 */ /* 0x000fc80000011602 */
[----:B------:R-:W-:Y:S01]  /*9c10*/  LOP3.LUT R2, RZ, R3, RZ, 0x33, !PT ;  /* 0x00000003ff027212 */ /* 0x000fe200078e33ff */
[----:B------:R-:W-:Y:S06]  /*9c20*/  BRA `(.L_x_1645) ;  /* 0x0000000000107947 */ /* 0x000fec0003800000 */
.L_x_1644:
[----:B------:R-:W-:-:S13]  /*9c30*/  ISETP.NE.AND P0, PT, R7, 0x1, PT ;  /* 0x000000010700780c */ /* 0x000fda0003f05270 */
[----:B------:R-:W1:Y:S02]  /*9c40*/  @P0 LDC.64 R4, c[0x0][0x9e8] ;  /* 0x00027a00ff040b82 */ /* 0x000e640000000a00 */
[----:B-1----:R-:W-:-:S05]  /*9c50*/  @P0 IMAD.HI.U32 R4, R2, R4, RZ ;  /* 0x0000000402040227 */ /* 0x002fca00078e00ff */
[----:B------:R-:W-:-:S07]  /*9c60*/  @P0 SHF.R.U32.HI R2, RZ, R5, R4 ;  /* 0x00000005ff020219 */ /* 0x000fce0000011604 */
.L_x_1645:
[----:B------:R-:W-:Y:S05]  /*9c70*/  BSYNC B0 ;  /* 0x0000000000007941 */ /* 0x000fea0003800000 */
.L_x_1643:
[----:B------:R-:W-:-:S05]  /*9c80*/  IMAD R3, R2, R7, R7 ;  /* 0x0000000702037224 */ /* 0x000fca00078e0207 */
[----:B------:R-:W-:-:S07]  /*9c90*/  VIMNMX R0, R0, R3, PT ;  /* 0x0000000300007248 */ /* 0x000fce0003fe0100 */
.L_x_1642:
[----:B------:R-:W1:Y:S01]  /*9ca0*/  @P1 LDC R5, c[0x0][0x44c] ;  /* 0x00011300ff051b82 */ /* 0x000e620000000800 */
[----:B------:R-:W-:Y:S01]  /*9cb0*/  VIADD R0, R0, 0x7f ;  /* 0x0000007f00007836 */ /* 0x000fe20000000000 */
[----:B------:R-:W-:-:S04]  /*9cc0*/  ULDC UR4, c[0x0][0x9dc] ;  /* 0x0002770000047ab9 */ /* 0x000fc80000000800 */
[----:B------:R-:W-:Y:S02]  /*9cd0*/  SHF.R.S32.HI R3, RZ, 0x1f, R0 ;  /* 0x0000001fff037819 */ /* 0x000fe40000011400 */
[----:B------:R-:W3:Y:S02]  /*9ce0*/  @P1 LDC R9, c[0x0][0x450] ;  /* 0x00011400ff091b82 */ /* 0x000ee40000000800 */
[----:B------:R-:W-:-:S04]  /*9cf0*/  LEA.HI R3, R3, R0, RZ, 0x7 ;  /* 0x0000000003037211 */ /* 0x000fc800078f38ff */
[----:B------:R-:W-:-:S04]  /*9d00*/  SHF.R.S32.HI R0, RZ, 0x7, R3 ;  /* 0x00000007ff007819 */ /* 0x000fc80000011403 */
[----:B------:R-:W-:Y:S01]  /*9d10*/  VIMNMX R89, R27, R0, PT ;  /* 0x000000001b597248 */ /* 0x000fe20003fe0100 */
[----:B-1----:R-:W-:-:S04]  /*9d20*/  @P1 IMAD.HI.U32 R2, R178, R5, RZ ;  /* 0x00000005b2021227 */ /* 0x002fc800078e00ff */
[----:B------:R-:W-:Y:S01]  /*9d30*/  IMAD.MOV.U32 R5, RZ, RZ, R178 ;  /* 0x000000ffff057224 */ /* 0x000fe200078e00b2 */
[----:B---3--:R-:W-:-:S05]  /*9d40*/  @P1 SHF.R.U32.HI R5, RZ, R9, R2 ;  /* 0x00000009ff051219 */ /* 0x008fca0000011602 */
[----:B------:R-:W-:-:S04]  /*9d50*/  IMAD.IADD R2, R88, 0x1, R5 ;  /* 0x0000000158027824 */ /* 0x000fc800078e0205 */
[----:B------:R-:W-:Y:S01]  /*9d60*/  VIADD R0, R2, -UR4 ;  /* 0x8000000402007c36 */ /* 0x000fe20008000000 */
[----:B------:R-:W-:Y:S06]  /*9d70*/  @!P2 BRA `(.L_x_1646) ;  /* 0x000000000044a947 */ /* 0x000fec0003800000 */
[----:B------:R-:W-:Y:S01]  /*9d80*/  ISETP.GT.AND P0, PT, R2, -0x1, PT ;  /* 0xffffffff0200780c */ /* 0x000fe20003f04270 */
[----:B------:R-:W-:-:S12]  /*9d90*/  BSSY B0, `(.L_x_1647) ;  /* 0x000000d000007945 */ /* 0x000fd80003800000 */
[----:B------:R-:W-:Y:S05]  /*9da0*/  @P0 BRA `(.L_x_1648) ;  /* 0x00000000001c0947 */ /* 0x000fea0003800000 */
[----:B------:R-:W-:Y:S02]  /*9db0*/  ISETP.NE.AND P0, PT, R7, 0x1, PT ;  /* 0x000000010700780c */ /* 0x000fe40003f05270 */
[----:B------:R-:W-:-:S11]  /*9dc0*/  LOP3.LUT R3, RZ, R2, RZ, 0x33, !PT ;  /* 0x00000002ff037212 */ /* 0x000fd600078e33ff */
[----:B------:R-:W1:Y:S02]  /*9dd0*/  @P0 LDC.64 R4, c[0x0][0x9e8] ;  /* 0x00027a00ff040b82 */ /* 0x000e640000000a00 */
[----:B-1----:R-:W-:-:S05]  /*9de0*/  @P0 IMAD.HI.U32 R2, R3, R4, RZ ;  /* 0x0000000403020227 */ /* 0x002fca00078e00ff */
[----:B------:R-:W-:-:S04]  /*9df0*/  @P0 SHF.R.U32.HI R3, RZ, R5, R2 ;  /* 0x00000005ff030219 */ /* 0x000fc80000011602 */
[----:B------:R-:W-:Y:S01]  /*9e00*/  LOP3.LUT R2, RZ, R3, RZ, 0x33, !PT ;  /* 0x00000003ff027212 */ /* 0x000fe200078e33ff */
[----:B------:R-:W-:Y:S06]  /*9e10*/  BRA `(.L_x_1649) ;  /* 0x0000000000107947 */ /* 0x000fec0003800000 */
.L_x_1648:
[----:B------:R-:W-:-:S13]  /*9e20*/  ISETP.NE.AND P0, PT, R7, 0x1, PT ;  /* 0x000000010700780c */ /* 0x000fda0003f05270 */
[----:B------:R-:W1:Y:S02]  /*9e30*/  @P0 LDC.64 R4, c[0x0][0x9e8] ;  /* 0x00027a00ff040b82 */ /* 0x000e640000000a00 */
[----:B-1----:R-:W-:-:S05]  /*9e40*/  @P0 IMAD.HI.U32 R4, R2, R4, RZ ;  /* 0x0000000402040227 */ /* 0x002fca00078e00ff */
[----:B------:R-:W-:-:S07]  /*9e50*/  @P0 SHF.R.U32.HI R2, RZ, R5, R4 ;  /* 0x00000005ff020219 */ /* 0x000fce0000011604 */
.L_x_1649:
[----:B------:R-:W-:Y:S05]  /*9e60*/  BSYNC B0 ;  /* 0x0000000000007941 */ /* 0x000fea0003800000 */
.L_x_1647:
[----:B------:R-:W-:-:S05]  /*9e70*/  IMAD R3, R2, R7, RZ ;  /* 0x0000000702037224 */ /* 0x000fca00078e02ff */
[----:B------:R-:W-:-:S07]  /*9e80*/  VIMNMX R0, R0, R3, !PT ;  /* 0x0000000300007248 */ /* 0x000fce0007fe0100 */
.L_x_1646:
[----:B------:R-:W-:Y:S01]  /*9e90*/  SHF.R.S32.HI R3, RZ, 0x1f, R0 ;  /* 0x0000001fff037819 */ /* 0x000fe20000011400 */
[----:B------:R-:W-:Y:S01]  /*9ea0*/  IMAD.MOV.U32 R56, RZ, RZ, RZ ;  /* 0x000000ffff387224 */ /* 0x000fe200078e00ff */
[----:B------:R-:W-:Y:S02]  /*9eb0*/  PLOP3.LUT P0, PT, PT, PT, PT, 0x80, 0x0 ;  /* 0x000000000000781c */ /* 0x000fe40003f0f070 */
[----:B------:R-:W-:Y:S02]  /*9ec0*/  CS2R R150, SRZ ;  /* 0x0000000000967805 */ /* 0x000fe4000001ff00 */
[----:B------:R-:W-:Y:S02]  /*9ed0*/  LEA.HI R3, R3, R0, RZ, 0x7 ;  /* 0x0000000003037211 */ /* 0x000fe400078f38ff */
[----:B------:R-:W-:Y:S02]  /*9ee0*/  CS2R R6, SRZ ;  /* 0x0000000000067805 */ /* 0x000fe4000001ff00 */
[----:B------:R-:W-:-:S02]  /*9ef0*/  MOV R58, RZ ;  /* 0x000000ff003a7202 */ /* 0x000fc40000000f00 */
[----:B------:R-:W-:Y:S02]  /*9f00*/  CS2R R148, SRZ ;  /* 0x0000000000947805 */ /* 0x000fe4000001ff00 */
[----:B------:R-:W-:Y:S02]  /*9f10*/  SHF.R.S32.HI R3, RZ, 0x7, R3 ;  /* 0x00000007ff037819 */ /* 0x000fe40000011403 */
[----:B------:R-:W-:Y:S02]  /*9f20*/  CS2R R8, SRZ ;  /* 0x0000000000087805 */ /* 0x000fe4000001ff00 */
[----:B------:R-:W-:Y:S02]  /*9f30*/  CS2R R4, SRZ ;  /* 0x0000000000047805 */ /* 0x000fe4000001ff00 */
[----:B------:R-:W-:Y:S02]  /*9f40*/  CS2R R142, SRZ ;  /* 0x00000000008e7805 */ /* 0x000fe4000001ff00 */
[----:B------:R-:W-:-:S02]  /*9f50*/  VIMNMX R198, RZ, R3, !PT ;  /* 0x00000003ffc67248 */ /* 0x000fc40007fe0100 */
[----:B------:R-:W-:Y:S02]  /*9f60*/  CS2R R140, SRZ ;  /* 0x00000000008c7805 */ /* 0x000fe4000001ff00 */
[----:B------:R-:W-:Y:S02]  /*9f70*/  CS2R R10, SRZ ;  /* 0x00000000000a7805 */ /* 0x000fe4000001ff00 */
[----:B------:R-:W-:Y:S02]  /*9f80*/  CS2R R134, SRZ ;  /* 0x0000000000867805 */ /* 0x000fe4000001ff00 */
[----:B------:R-:W-:Y:S02]  /*9f90*/  ISETP.GT.AND P1, PT, R89, R198, PT ;  /* 0x000000c65900720c */ /* 0x000fe40003f24270 */
[----:B------:R-:W-:Y:S02]  /*9fa0*/  CS2R R12, SRZ ;  /* 0x00000000000c7805 */ /* 0x000fe4000001ff00 */
[----:B------:R-:W-:-:S02]  /*9fb0*/  CS2R R132, SRZ ;  /* 0x0000000000847805 */ /* 0x000fc4000001ff00 */
[----:B------:R-:W-:Y:S02]  /*9fc0*/  CS2R R14, SRZ ;  /* 0x00000000000e7805 */ /* 0x000fe4000001ff00 */
[----:B------:R-:W-:Y:S02]  /*9fd0*/  CS2R R126, SRZ ;  /* 0x00000000007e7805 */ /* 0x000fe4000001ff00 */
[----:B------:R-:W-:Y:S02]  /*9fe0*/  CS2R R26, SRZ ;  /* 0x00000000001a7805 */ /* 0x000fe4000001ff00 */
[----:B------:R-:W-:Y:S02]  /*9ff0*/  CS2R R124, SRZ ;  /* 0x00000000007c7805 */ /* 0x000fe4000001ff00 */
[----:B--2---:R-:W-:Y:S01]  /*a000*/  CS2R R28, SRZ ;  /* 0x00000000001c7805 */ /* 0x004fe2000001ff00 */
[----:B------:R-:W-:Y:S01]  /*a010*/  IMAD.MOV.U32 R25, RZ, RZ, RZ ;  /* 0x000000ffff197224 */ /* 0x000fe200078e00ff */
        /* <DEDUP_REMOVED lines=11> */
[----:B------:R-:W-:Y:S01]  /*a0d0*/  CS2R R40, SRZ ;  /* 0x0000000000287805 */ /* 0x000fe2000001ff00 */
[----:B------:R-:W-:Y:S01]  /*a0e0*/  IMAD.MOV.U32 R95, RZ, RZ, RZ ;  /* 0x000000ffff5f7224 */ /* 0x000fe200078e00ff */
[----:B------:R-:W-:Y:S01]  /*a0f0*/  CS2R R92, SRZ ;  /* 0x00000000005c7805 */ /* 0x000fe2000001ff00 */
[----:B------:R-:W-:-:S02]  /*a100*/  IMAD.MOV.U32 R42, RZ, RZ, RZ ;  /* 0x000000ffff2a7224 */ /* 0x000fc400078e00ff */
[----:B------:R-:W-:Y:S02]  /*a110*/  IMAD.MOV.U32 R44, RZ, RZ, RZ ;  /* 0x000000ffff2c7224 */ /* 0x000fe400078e00ff */
[----:B------:R-:W-:Y:S02]  /*a120*/  IMAD.MOV.U32 R51, RZ, RZ, RZ ;  /* 0x000000ffff337224 */ /* 0x000fe400078e00ff */
[----:B------:R-:W-:Y:S01]  /*a130*/  IMAD.MOV.U32 R90, RZ, RZ, RZ ;  /* 0x000000ffff5a7224 */ /* 0x000fe200078e00ff */
[----:B------:R-:W-:Y:S06]  /*a140*/  @!P1 BRA `(.L_x_1650) ;  /* 0x0000015400249947 */ /* 0x000fec0003800000 */
[----:B------:R-:W-:-:S03]  /*a150*/  UMOV UR4, 0xffffffff ;  /* 0xffffffff00047882 */ /* 0x000fc60000000000 */
[----:B------:R-:W-:Y:S05]  /*a160*/  BRA.DIV UR4, `(.L_x_1651) ;  /* 0x000001fa04387947 */ /* 0x000fea000b800000 */
[----:B------:R1:W2:Y:S02]  /*a170*/  SHFL.IDX PT, R184, R218, RZ, 0x1f ;  /* 0x00001fffdab87589 */ /* 0x0002a400000e0000 */
.L_x_1964:
[----:B--2---:R-:W-:Y:S01]  /*a180*/  LEA.HI R0, R184, R184, RZ, 0x1 ;  /* 0x000000b8b8007211 */ /* 0x004fe200078f08ff */
        /* <DEDUP_REMOVED lines=12> */
[----:B------:R2:W3:Y:S01]  /*a250*/  LDC.64 R2, c[0x4][R0] ;  /* 0x0100000000027b82 */ /* 0x0004e20000000a00 */
        /* <DEDUP_REMOVED lines=8> */
[----:B--2---:R-:W-:-:S07]  /*a2e0*/  IMAD.MOV.U32 R13, RZ, RZ, RZ ;  /* 0x000000ffff0d7224 */ /* 0x004fce00078e00ff */
[----:B------:R-:W-:-:S07]  /*a2f0*/  LEPC R20, `(.L_x_1652) ;  /* 0x000000001014794e */ /* 0x000fce0000000000 */
[----:B01-3-5:R-:W-:Y:S05]  /*a300*/  CALL.ABS.NOINC R2 ;  /* 0x0000000002007343 */ /* 0x02bfea0003c00000 */
.L_x_1652:
[----:B------:R-:W-:Y:S01]  /*a310*/  ULDC.64 UR4, c[0x0][0x990] ;  /* 0x0002640000047ab9 */ /* 0x000fe20000000a00 */
[----:B------:R-:W-:Y:S01]  /*a320*/  ULDC.64 UR6, c[0x0][0x998] ;  /* 0x0002660000067ab9 */ /* 0x000fe20000000a00 */
[----:B------:R-:W-:Y:S02]  /*a330*/  ISETP.NE.U32.AND P0, PT, RZ, UR4, PT ;  /* 0x00000004ff007c0c */ /* 0x000fe4000bf05070 */
[----:B------:R-:W-:Y:S02]  /*a340*/  ISETP.NE.U32.AND P1, PT, RZ, UR6, PT ;  /* 0x00000006ff007c0c */ /* 0x000fe4000bf25070 */
[----:B------:R-:W-:Y:S02]  /*a350*/  ISETP.NE.AND.EX P0, PT, RZ, UR5, PT, P0 ;  /* 0x00000005ff007c0c */ /* 0x000fe4000bf05300 */
[----:B------:R-:W-:-:S11]  /*a360*/  ISETP.NE.AND.EX P1, PT, RZ, UR7, PT, P1 ;  /* 0x00000007ff007c0c */ /* 0x000fd6000bf25310 */
[----:B------:R-:W2:Y:S01]  /*a370*/  @P0 LDC.64 R6, c[0x0][0x9a8] ;  /* 0x00026a00ff060b82 */ /* 0x000ea20000000a00 */
[--C-:B------:R-:W-:Y:S02]  /*a380*/  @P0 SHF.R.S32.HI R3, RZ, 0x1f, R23.reuse ;  /* 0x0000001fff030819 */ /* 0x100fe40000011417 */
[----:B------:R-:W-:Y:S02]  /*a390*/  @P1 SHF.R.S32.HI R5, RZ, 0x1f, R23 ;  /* 0x0000001fff051819 */ /* 0x000fe40000011417 */
[----:B------:R-:W-:-:S03]  /*a3a0*/  @P0 SHF.R.S32.HI R15, RZ, 0x1f, R22 ;  /* 0x0000001fff0f0819 */ /* 0x000fc60000011416 */
[----:B------:R-:W3:Y:S08]  /*a3b0*/  @P1 LDC.64 R8, c[0x0][0x9b8] ;  /* 0x00026e00ff081b82 */ /* 0x000ef00000000a00 */
[----:B------:R-:W4:Y:S08]  /*a3c0*/  @P0 LDC.64 R10, c[0x0][0x9b0] ;  /* 0x00026c00ff0a0b82 */ /* 0x000f300000000a00 */
[----:B------:R-:W0:Y:S01]  /*a3d0*/  @P1 LDC.64 R12, c[0x0][0x9c0] ;  /* 0x00027000ff0c1b82 */ /* 0x000e220000000a00 */
[----:B--2---:R-:W-:-:S02]  /*a3e0*/  @P0 IMAD R0, R3, R6, RZ ;  /* 0x0000000603000224 */ /* 0x004fc400078e02ff */
[----:B------:R-:W-:-:S04]  /*a3f0*/  @P0 IMAD.WIDE.U32 R2, R23, R6, RZ ;  /* 0x0000000617020225 */ /* 0x000fc800078e00ff */
[----:B------:R-:W-:Y:S02]  /*a400*/  @P0 IMAD R7, R23, R7, R0 ;  /* 0x0000000717070224 */ /* 0x000fe400078e0200 */
[-C--:B---3--:R-:W-:Y:S02]  /*a410*/  @P1 IMAD R4, R5, R8.reuse, RZ ;  /* 0x0000000805041224 */ /* 0x088fe400078e02ff */
[----:B------:R-:W-:Y:S01]  /*a420*/  @P0 IMAD.IADD R3, R3, 0x1, R7 ;  /* 0x0000000103030824 */ /* 0x000fe200078e0207 */
[----:B------:R-:W-:Y:S01]  /*a430*/  @P1 SHF.R.S32.HI R7, RZ, 0x1f, R22 ;  /* 0x0000001fff071819 */ /* 0x000fe20000011416 */
[C---:B------:R-:W-:Y:S02]  /*a440*/  @P1 IMAD R9, R23.reuse, R9, R4 ;  /* 0x0000000917091224 */ /* 0x040fe400078e0204 */
[----:B------:R-:W-:-:S04]  /*a450*/  @P1 IMAD.WIDE.U32 R4, R23, R8, RZ ;  /* 0x0000000817041225 */ /* 0x000fc800078e00ff */
[----:B----4-:R-:W-:Y:S02]  /*a460*/  @P0 IMAD R0, R15, R10, RZ ;  /* 0x0000000a0f000224 */ /* 0x010fe400078e02ff */
[----:B------:R-:W-:Y:S02]  /*a470*/  @P1 IMAD.IADD R5, R5, 0x1, R9 ;  /* 0x0000000105051824 */ /* 0x000fe400078e0209 */
[C---:B------:R-:W-:Y:S02]  /*a480*/  @P0 IMAD R9, R22.reuse, R11, R0 ;  /* 0x0000000b16090224 */ /* 0x040fe400078e0200 */
[----:B0-----:R-:W-:Y:S02]  /*a490*/  @P1 IMAD R6, R7, R12, RZ ;  /* 0x0000000c07061224 */ /* 0x001fe400078e02ff */
        /* <DEDUP_REMOVED lines=10> */
[----:B------:R-:W-:Y:S01]  /*a540*/  @P1 LEA.HI.X R9, R6, UR7, R3, 0x2, P3 ;  /* 0x0000000706091c11 */ /* 0x000fe200098f1403 */
[----:B------:R-:W-:-:S04]  /*a550*/  IMAD.MOV.U32 R3, RZ, RZ, 0x3f800000 ;  /* 0x3f800000ff037424 */ /* 0x000fc800078e00ff */
        /* <DEDUP_REMOVED lines=10> */
[----:B------:R-:W-:-:S04]  /*a600*/  MOV R3, UR4 ;  /* 0x0000000400037c02 */ /* 0x000fc80008000f00 */
[----:B------:R-:W-:-:S04]  /*a610*/  SHF.L.U32 R3, R3, 0x1f, RZ ;  /* 0x0000001f03037819 */ /* 0x000fc800000006ff */
[----:B------:R0:W2:Y:S03]  /*a620*/  SYNCS.PHASECHK.TRANS64.TRYWAIT P0, [R16+URZ+0x22800], R3 ;  /* 0x02280003100075a7 */ /* 0x0000a6000800017f */
[----:B--2---:R-:W-:Y:S05]  /*a630*/  @!P0 NANOSLEEP.SYNCS 0x989680 ;  /* 0x009896800000895d */ /* 0x004fea0003900000 */
[----:B------:R-:W2:Y:S01]  /*a640*/  @!P0 SYNCS.PHASECHK.TRANS64 P0, [R16+URZ+0x22800], R3 ;  /* 0x02280003100085a7 */ /* 0x000ea2000800007f */
[----:B------:R-:W-:Y:S04]  /*a650*/  BSSY B0, `(.L_x_1654) ;  /* 0x0000006000007945 */ /* 0x000fe80003800000 */
[----:B--2---:R-:W-:Y:S05]  /*a660*/  @P0 BRA `(.L_x_1655) ;  /* 0x0000000000100947 */ /* 0x004fea0003800000 */
.L_x_1656:
[----:B--2---:R2:W3:Y:S02]  /*a670*/  SYNCS.PHASECHK.TRANS64.TRYWAIT P0, [R16+URZ+0x22800], R3 ;  /* 0x02280003100075a7 */ /* 0x0044e4000800017f */
[----:B---3--:R-:W-:Y:S05]  /*a680*/  @!P0 NANOSLEEP.SYNCS 0x989680 ;  /* 0x009896800000895d */ /* 0x008fea0003900000 */
[----:B------:R-:W3:Y:S02]  /*a690*/  @!P0 SYNCS.PHASECHK.TRANS64 P0, [R16+URZ+0x22800], R3 ;  /* 0x02280003100085a7 */ /* 0x000ee4000800007f */
[----:B---3--:R-:W-:Y:S05]  /*a6a0*/  @!P0 BRA `(.L_x_1656) ;  /* 0xfffffffc00f08947 */ /* 0x008fea000383ffff */
.L_x_1655:
[----:B------:R-:W-:Y:S05]  /*a6b0*/  BSYNC B0 ;  /* 0x0000000000007941 */ /* 0x000fea0003800000 */
.L_x_1654:
[----:B------:R-:W-:Y:S05]  /*a6c0*/  BRA `(.L_x_1657) ;  /* 0x0000006c009c7947 */ /* 0x000fea0003800000 */
.L_x_1653:
[----:B------:R-:W-:Y:S01]  /*a6d0*/  ULOP3.LUT UP0, URZ, UR42, 0x1bf, URZ, 0xc0, !UPT ;  /* 0x000001bf2a3f7892 */ /* 0x000fe2000f80c03f */
[----:B-----5:R-:W-:Y:S01]  /*a6e0*/  SHF.R.S32.HI R0, RZ, 0x1f, R24 ;  /* 0x0000001fff007819 */ /* 0x020fe20000011418 */
[----:B------:R-:W-:Y:S01]  /*a6f0*/  ULDC.64 UR4, c[0x0][0x3f8] ;  /* 0x0000fe0000047ab9 */ /* 0x000fe20000000a00 */
[----:B------:R-:W-:Y:S01]  /*a700*/  ULDC.64 UR6, c[0x0][0x408] ;  /* 0x0001020000067ab9 */ /* 0x000fe20000000a00 */
[----:B------:R-:W-:Y:S02]  /*a710*/  IMAD.WIDE.U32 R26, R24, UR4, RZ ;  /* 0x00000004181a7c25 */ /* 0x000fe4000f8e00ff */
[----:B------:R-:W-:Y:S02]  /*a720*/  PLOP3.LUT P0, PT, PT, PT, UP0, 0x80, 0x0 ;  /* 0x000000000000781c */ /* 0x000fe40003f0f008 */
[C---:B------:R-:W-:Y:S02]  /*a730*/  IMAD R3, R0.reuse, UR4, RZ ;  /* 0x0000000400037c24 */ /* 0x040fe4000f8e02ff */
[----:B------:R-:W-:-:S02]  /*a740*/  IMAD R5, R0, UR6, RZ ;  /* 0x0000000600057c24 */ /* 0x000fc4000f8e02ff */
[C---:B------:R-:W-:Y:S02]  /*a750*/  IMAD R3, R24.reuse, UR5, R3 ;  /* 0x0000000518037c24 */ /* 0x040fe4000f8e0203 */
[C---:B------:R-:W-:Y:S02]  /*a760*/  IMAD R5, R24.reuse, UR7, R5 ;  /* 0x0000000718057c24 */ /* 0x040fe4000f8e0205 */
[----:B------:R-:W-:-:S04]  /*a770*/  IMAD.WIDE.U32 R24, R24, UR6, RZ ;  /* 0x0000000618187c25 */ /* 0x000fc8000f8e00ff */
[----:B------:R-:W-:Y:S02]  /*a780*/  IMAD.IADD R29, R3, 0x1, R27 ;  /* 0x00000001031d7824 */ /* 0x000fe400078e021b */
[----:B------:R-:W-:Y:S01]  /*a790*/  IMAD.IADD R31, R5, 0x1, R25 ;  /* 0x00000001051f7824 */ /* 0x000fe200078e0219 */
[----:B------:R-:W-:Y:S06]  /*a7a0*/  @!P0 BRA `(.L_x_1658) ;  /* 0x0000000000408947 */ /* 0x000fec0003800000 */
[----:B------:R-:W-:Y:S01]  /*a7b0*/  MOV R0, 0x0 ;  /* 0x0000000000007802 */ /* 0x000fe20000000f00 */
[----:B------:R-:W-:Y:S01]  /*a7c0*/  ULDC.64 UR4, c[0x4][0xc8] ;  /* 0x0100320000047ab9 */ /* 0x000fe20000000a00 */
[----:B------:R-:W-:Y:S01]  /*a7d0*/  ULDC.64 UR6, c[0x4][0xd0] ;  /* 0x0100340000067ab9 */ /* 0x000fe20000000a00 */
[----:B------:R-:W-:Y:S01]  /*a7e0*/  IMAD.U32 R4, RZ, RZ, UR4 ;  /* 0x00000004ff047e24 */ /* 0x000fe2000f8e00ff */
[----:B------:R0:W2:Y:S01]  /*a7f0*/  LDC.64 R14, c[0x4][R0] ;  /* 0x01000000000e7b82 */ /* 0x0000a20000000a00 */
        /* <DEDUP_REMOVED lines=10> */
[----:B-12---:R-:W-:Y:S05]  /*a8a0*/  CALL.ABS.NOINC R14 ;  /* 0x000000000e007343 */ /* 0x006fea0003c00000 */
.L_x_1658:
[----:B------:R-:W-:Y:S01]  /*a8b0*/  ULDC.U8 UR4, c[0x0][0x410] ;  /* 0x0001040000047ab9 */ /* 0x000fe20000000000 */
[----:B------:R-:W-:Y:S01]  /*a8c0*/  BSSY B0, `(.L_x_1659) ;  /* 0x00006bf000007945 */ /* 0x000fe20003800000 */
[----:B------:R-:W-:Y:S02]  /*a8d0*/  ISETP.NE.AND P0, PT, RZ, UR4, PT ;  /* 0x00000004ff007c0c */ /* 0x000fe4000bf05270 */
[----:B------:R-:W-:-:S11]  /*a8e0*/  IADD3 R10, R176, R178, RZ ;  /* 0x000000b2b00a7210 */ /* 0x000fd60007ffe0ff */
[----:B------:R-:W-:Y:S05]  /*a8f0*/  @!P0 BRA `(.L_x_1660) ;  /* 0x0000003400788947 */ /* 0x000fea0003800000 */
[----:B------:R-:W0:Y:S01]  /*a900*/  LDC R45, c[0x0][0x448] ;  /* 0x00011200ff2d7b82 */ /* 0x000e220000000800 */
[----:B------:R-:W-:Y:S01]  /*a910*/  ULDC.64 UR4, c[0x0][0x3f8] ;  /* 0x0000fe0000047ab9 */ /* 0x000fe20000000a00 */
[----:B------:R-:W-:Y:S01]  /*a920*/  IMAD.MOV.U32 R4, RZ, RZ, R26 ;  /* 0x000000ffff047224 */ /* 0x000fe200078e001a */
[----:B------:R-:W-:Y:S01]  /*a930*/  ULDC.64 UR6, c[0x0][0x408] ;  /* 0x0001020000067ab9 */ /* 0x000fe20000000a00 */
[----:B------:R-:W-:Y:S01]  /*a940*/  IMAD.MOV.U32 R6, RZ, RZ, R24 ;  /* 0x000000ffff067224 */ /* 0x000fe200078e0018 */
[----:B------:R-:W-:Y:S01]  /*a950*/  ULDC.64 UR8, c[0x0][0x400] ;  /* 0x0001000000087ab9 */ /* 0x000fe20000000a00 */
[----:B------:R-:W-:Y:S01]  /*a960*/  IMAD.MOV.U32 R7, RZ, RZ, R31 ;  /* 0x000000ffff077224 */ /* 0x000fe200078e001f */
[----:B0-----:R-:W-:-:S13]  /*a970*/  ISETP.NE.AND P0, PT, R45, 0x1, PT ;  /* 0x000000012d00780c */ /* 0x001fda0003f05270 */
[----:B------:R-:W0:Y:S08]  /*a980*/  @P0 LDC R3, c[0x0][0x44c] ;  /* 0x00011300ff030b82 */ /* 0x000e300000000800 */
[----:B------:R-:W2:Y:S01]  /*a990*/  @P0 LDC R5, c[0x0][0x450] ;  /* 0x00011400ff050b82 */ /* 0x000ea20000000800 */
[----:B0-----:R-:W-:-:S04]  /*a9a0*/  @P0 IMAD.HI.U32 R0, R10, R3, RZ ;  /* 0x000000030a000227 */ /* 0x001fc800078e00ff */
[----:B------:R-:W-:Y:S01]  /*a9b0*/  IMAD.MOV.U32 R3, RZ, RZ, R10 ;  /* 0x000000ffff037224 */ /* 0x000fe200078e000a */
[----:B--2---:R-:W-:Y:S01]  /*a9c0*/  @P0 SHF.R.U32.HI R3, RZ, R5, R0 ;  /* 0x00000005ff030219 */ /* 0x004fe20000011600 */
[----:B------:R-:W-:-:S03]  /*a9d0*/  IMAD.MOV.U32 R5, RZ, RZ, R29 ;  /* 0x000000ffff057224 */ /* 0x000fc600078e001d */
[----:B------:R-:W-:Y:S01]  /*a9e0*/  SHF.R.S32.HI R0, RZ, 0x1f, R3 ;  /* 0x0000001fff007819 */ /* 0x000fe20000011403 */
[----:B------:R-:W-:-:S04]  /*a9f0*/  IMAD.WIDE.U32 R4, R3, UR4, R4 ;  /* 0x0000000403047c25 */ /* 0x000fc8000f8e0004 */
[----:B------:R-:W-:Y:S02]  /*aa00*/  IMAD R8, R0, UR4, RZ ;  /* 0x0000000400087c24 */ /* 0x000fe4000f8e02ff */
[----:B------:R-:W-:-:S04]  /*aa10*/  IMAD.WIDE.U32 R6, R3, UR6, R6 ;  /* 0x0000000603067c25 */ /* 0x000fc8000f8e0006 */
[C---:B------:R-:W-:Y:S01]  /*aa20*/  IMAD R13, R3.reuse, UR5, R8 ;  /* 0x00000005030d7c24 */ /* 0x040fe2000f8e0208 */
[----:B------:R-:W-:Y:S01]  /*aa30*/  ULDC.64 UR4, c[0x0][0x3e8] ;  /* 0x0000fa0000047ab9 */ /* 0x000fe20000000a00 */
[----:B------:R-:W-:Y:S01]  /*aa40*/  IMAD R8, R0, UR6, RZ ;  /* 0x0000000600087c24 */ /* 0x000fe2000f8e02ff */
[----:B------:R-:W-:Y:S01]  /*aa50*/  IADD3 R0, P0, R4, UR4, RZ ;  /* 0x0000000404007c10 */ /* 0x000fe2000ff1e0ff */
[----:B------:R-:W-:Y:S01]  /*aa60*/  UMOV UR4, 0xffffffff ;  /* 0xffffffff00047882 */ /* 0x000fe20000000000 */
[----:B------:R-:W-:Y:S01]  /*aa70*/  IADD3 R4, P1, R6, UR8, RZ ;  /* 0x0000000806047c10 */ /* 0x000fe2000ff3e0ff */
[----:B------:R-:W-:Y:S01]  /*aa80*/  IMAD R3, R3, UR7, R8 ;  /* 0x0000000703037c24 */ /* 0x000fe2000f8e0208 */
[----:B------:R-:W-:-:S04]  /*aa90*/  IADD3.X R13, R5, UR5, R13, P0, !PT ;  /* 0x00000005050d7c10 */ /* 0x000fc800087fe40d */
[----:B------:R-:W-:Y:S01]  /*aaa0*/  IADD3.X R5, R7, UR9, R3, P1, !PT ;  /* 0x0000000907057c10 */ /* 0x000fe20008ffe403 */
[----:B------:R-:W-:Y:S06]  /*aab0*/  BRA.DIV UR4, `(.L_x_1661) ;  /* 0x000001f204107947 */ /* 0x000fec000b800000 */
[----:B------:R0:W2:Y:S04]  /*aac0*/  SHFL.IDX PT, R3, R13, RZ, 0x1e1f ;  /* 0x001e1fff0d037589 */ /* 0x0000a800000e0000 */
[----:B------:R-:W3:Y:S04]  /*aad0*/  SHFL.IDX PT, R0, R0, RZ, 0x1e1f ;  /* 0x001e1fff00007589 */ /* 0x000ee800000e0000 */
[----:B------:R-:W4:Y:S04]  /*aae0*/  SHFL.IDX PT, R5, R5, RZ, 0x1e1f ;  /* 0x001e1fff05057589 */ /* 0x000f2800000e0000 */
[----:B------:R0:W0:Y:S02]  /*aaf0*/  SHFL.IDX PT, R14, R4, RZ, 0x1e1f ;  /* 0x001e1fff040e7589 */ /* 0x00002400000e0000 */
.L_x_1970:
[----:B------:R-:W-:Y:S01]  /*ab00*/  IMAD R45, R170, R45, RZ ;  /* 0x0000002daa2d7224 */ /* 0x000fe200078e02ff */
[----:B------:R-:W-:Y:S01]  /*ab10*/  BSSY B1, `(.L_x_1662) ;  /* 0x0000047000017945 */ /* 0x000fe20003800000 */
[----:B------:R-:W-:Y:S02]  /*ab20*/  CS2R R8, SRZ ;  /* 0x0000000000087805 */ /* 0x000fe4000001ff00 */
[----:B0-----:R-:W-:Y:S02]  /*ab30*/  CS2R R12, SRZ ;  /* 0x00000000000c7805 */ /* 0x001fe4000001ff00 */
        /* <DEDUP_REMOVED lines=12> */
[----:B------:R-:W-:Y:S01]  /*ac00*/  ULDC UR4, c[0x0][0x3f4] ;  /* 0x0000fd0000047ab9 */ /* 0x000fe20000000800 */
[----:B------:R-:W-:Y:S02]  /*ac10*/  CS2R R38, SRZ ;  /* 0x0000000000267805 */ /* 0x000fe4000001ff00 */
[----:B------:R-:W-:Y:S02]  /*ac20*/  ISETP.GE.AND P5, PT, R174, UR4, PT ;  /* 0x00000004ae007c0c */ /* 0x000fe4000bfa6270 */
[----:B------:R-:W-:Y:S02]  /*ac30*/  CS2R R36, SRZ ;  /* 0x0000000000247805 */ /* 0x000fe4000001ff00 */
[----:B------:R-:W-:Y:S02]  /*ac40*/  ISETP.GE.AND P2, PT, R190, UR4, PT ;  /* 0x00000004be007c0c */ /* 0x000fe4000bf46270 */
[----:B------:R-:W-:Y:S02]  /*ac50*/  CS2R R32, SRZ ;  /* 0x0000000000207805 */ /* 0x000fe4000001ff00 */
[----:B------:R-:W-:-:S05]  /*ac60*/  ISETP.GE.AND P3, PT, R189, UR4, PT ;  /* 0x00000004bd007c0c */ /* 0x000fca000bf66270 */
[----:B------:R-:W-:Y:S02]  /*ac70*/  @!P5 SHF.R.S32.HI R4, RZ, 0x1f, R174 ;  /* 0x0000001fff04d819 */ /* 0x000fe400000114ae */
[C---:B---3--:R-:W-:Y:S02]  /*ac80*/  @!P5 IADD3 R6, P0, R174.reuse, R0, RZ ;  /* 0x00000000ae06d210 */ /* 0x048fe40007f1e0ff */
[----:B------:R-:W-:Y:S02]  /*ac90*/  @!P5 IADD3 R8, P1, R174, R14, RZ ;  /* 0x0000000eae08d210 */ /* 0x000fe40007f3e0ff */
[----:B------:R-:W-:Y:S01]  /*aca0*/  @!P2 IADD3 R10, P4, R190, R0, RZ ;  /* 0x00000000be0aa210 */ /* 0x000fe20007f9e0ff */
[--C-:B--2---:R-:W-:Y:S02]  /*acb0*/  @!P5 IMAD.X R7, R3, 0x1, R4.reuse, P0 ;  /* 0x000000010307d824 */ /* 0x104fe400000e0604 */
[----:B----4-:R-:W-:Y:S01]  /*acc0*/  @!P5 IMAD.X R9, R5, 0x1, R4, P1 ;  /* 0x000000010509d824 */ /* 0x010fe200008e0604 */
[----:B------:R-:W-:Y:S01]  /*acd0*/  ISETP.GE.AND P1, PT, R192, UR4, PT ;  /* 0x00000004c0007c0c */ /* 0x000fe2000bf26270 */
[----:B------:R-:W-:Y:S01]  /*ace0*/  @!P2 IMAD.X R11, R3, 0x1, R214, P4 ;  /* 0x00000001030ba824 */ /* 0x000fe200020e06d6 */
[----:B------:R-:W-:Y:S01]  /*acf0*/  @!P2 IADD3 R12, P0, R190, R14, RZ ;  /* 0x0000000ebe0ca210 */ /* 0x000fe20007f1e0ff */
[----:B------:R0:W5:Y:S01]  /*ad00*/  @!P5 LD.E.64 R38, desc[UR38][R6.64] ;  /* 0x000000260626d980 */ /* 0x000162000c101b00 */
[----:B------:R-:W-:-:S03]  /*ad10*/  @!P3 IADD3 R20, P4, R189, R0, RZ ;  /* 0x00000000bd14b210 */ /* 0x000fc60007f9e0ff */
[----:B------:R-:W5:Y:S01]  /*ad20*/  @!P5 LD.E.64 R36, desc[UR38][R8.64] ;  /* 0x000000260824d980 */ /* 0x000f62000c101b00 */
[----:B------:R-:W-:Y:S02]  /*ad30*/  @!P3 IADD3 R40, P5, R189, R14, RZ ;  /* 0x0000000ebd28b210 */ /* 0x000fe40007fbe0ff */
[----:B------:R-:W-:Y:S01]  /*ad40*/  CS2R R34, SRZ ;  /* 0x0000000000227805 */ /* 0x000fe2000001ff00 */
[----:B------:R-:W-:Y:S01]  /*ad50*/  @!P2 IMAD.X R13, R5, 0x1, R214, P0 ;  /* 0x00000001050da824 */ /* 0x000fe200000e06d6 */
[----:B------:R-:W-:Y:S02]  /*ad60*/  CS2R R28, SRZ ;  /* 0x00000000001c7805 */ /* 0x000fe4000001ff00 */
[----:B------:R-:W-:Y:S01]  /*ad70*/  CS2R R30, SRZ ;  /* 0x00000000001e7805 */ /* 0x000fe2000001ff00 */
[--C-:B------:R-:W-:Y:S01]  /*ad80*/  @!P3 IMAD.X R21, R3, 0x1, R213.reuse, P4 ;  /* 0x000000010315b824 */ /* 0x100fe200020e06d5 */
[----:B------:R-:W5:Y:S01]  /*ad90*/  @!P2 LD.E.64 R32, desc[UR38][R10.64] ;  /* 0x000000260a20a980 */ /* 0x000f62000c101b00 */
[----:B------:R-:W-:Y:S01]  /*ada0*/  @!P3 IMAD.X R41, R5, 0x1, R213, P5 ;  /* 0x000000010529b824 */ /* 0x000fe200028e06d5 */
[----:B------:R-:W-:-:S02]  /*adb0*/  ISETP.GE.AND P0, PT, R191, UR4, PT ;  /* 0x00000004bf007c0c */ /* 0x000fc4000bf06270 */
[----:B------:R2:W5:Y:S01]  /*adc0*/  @!P2 LD.E.64 R34, desc[UR38][R12.64] ;  /* 0x000000260c22a980 */ /* 0x000562000c101b00 */
[----:B------:R-:W-:Y:S02]  /*add0*/  ISETP.GE.AND P2, PT, R193, UR4, PT ;  /* 0x00000004c1007c0c */ /* 0x000fe4000bf46270 */
[C---:B------:R-:W-:Y:S01]  /*ade0*/  @!P1 IADD3 R42, P4, R192.reuse, R14, RZ ;  /* 0x0000000ec02a9210 */ /* 0x040fe20007f9e0ff */
[----:B------:R3:W5:Y:S04]  /*adf0*/  @!P3 LD.E.64 R28, desc[UR38][R20.64] ;  /* 0x00000026141cb980 */ /* 0x000768000c101b00 */
[----:B------:R4:W5:Y:S01]  /*ae00*/  @!P3 LD.E.64 R30, desc[UR38][R40.64] ;  /* 0x00000026281eb980 */ /* 0x000962000c101b00 */
[----:B0-----:R-:W-:Y:S02]  /*ae10*/  @!P1 IADD3 R6, P3, R192, R0, RZ ;  /* 0x00000000c0069210 */ /* 0x001fe40007f7e0ff */
[----:B------:R-:W-:-:S02]  /*ae20*/  CS2R R24, SRZ ;  /* 0x0000000000187805 */ /* 0x000fc4000001ff00 */
[----:B------:R-:W-:Y:S01]  /*ae30*/  CS2R R26, SRZ ;  /* 0x00000000001a7805 */ /* 0x000fe2000001ff00 */
[----:B------:R-:W-:Y:S01]  /*ae40*/  @!P1 IMAD.X R43, R5, 0x1, R212, P4 ;  /* 0x00000001052b9824 */ /* 0x000fe200020e06d4 */
[----:B------:R-:W-:Y:S02]  /*ae50*/  @!P1 IADD3.X R7, R3, R212, RZ, P3, !PT ;  /* 0x000000d403079210 */ /* 0x000fe40001ffe4ff */
[----:B--2---:R-:W-:Y:S02]  /*ae60*/  CS2R R12, SRZ ;  /* 0x00000000000c7805 */ /* 0x004fe4000001ff00 */
[-C--:B------:R-:W-:Y:S01]  /*ae70*/  @!P0 IADD3 R46, P5, R191, R0.reuse, RZ ;  /* 0x00000000bf2e8210 */ /* 0x080fe20007fbe0ff */
[----:B------:R0:W5:Y:S01]  /*ae80*/  @!P1 LD.E.64 R26, desc[UR38][R42.64] ;  /* 0x000000262a1a9980 */ /* 0x000162000c101b00 */
[----:B------:R-:W-:Y:S02]  /*ae90*/  @!P2 IADD3 R48, P3, R193, R0, RZ ;  /* 0x00000000c130a210 */ /* 0x000fe40007f7e0ff */
[----:B---3--:R-:W-:-:S02]  /*aea0*/  CS2R R20, SRZ ;  /* 0x0000000000147805 */ /* 0x008fc4000001ff00 */
[----:B------:R-:W-:Y:S01]  /*aeb0*/  CS2R R8, SRZ ;  /* 0x0000000000087805 */ /* 0x000fe2000001ff00 */
[----:B------:R0:W5:Y:S01]  /*aec0*/  @!P1 LD.E.64 R24, desc[UR38][R6.64] ;  /* 0x0000002606189980 */ /* 0x000162000c101b00 */
[-C--:B----4-:R-:W-:Y:S02]  /*aed0*/  @!P0 IADD3 R40, P1, R191, R14.reuse, RZ ;  /* 0x0000000ebf288210 */ /* 0x090fe40007f3e0ff */
[----:B------:R-:W-:Y:S02]  /*aee0*/  CS2R R10, SRZ ;  /* 0x00000000000a7805 */ /* 0x000fe4000001ff00 */
[----:B------:R-:W-:Y:S01]  /*aef0*/  @!P2 IADD3 R14, P4, R193, R14, RZ ;  /* 0x0000000ec10ea210 */ /* 0x000fe20007f9e0ff */
[--C-:B------:R-:W-:Y:S02]  /*af00*/  @!P0 IMAD.X R47, R3, 0x1, R211.reuse, P5 ;  /* 0x00000001032f8824 */ /* 0x100fe400028e06d3 */
[----:B------:R-:W-:Y:S02]  /*af10*/  @!P0 IMAD.X R41, R5, 0x1, R211, P1 ;  /* 0x0000000105298824 */ /* 0x000fe400008e06d3 */
[--C-:B------:R-:W-:Y:S01]  /*af20*/  @!P2 IMAD.X R49, R3, 0x1, R210.reuse, P3 ;  /* 0x000000010331a824 */ /* 0x100fe200018e06d2 */
[----:B------:R0:W5:Y:S01]  /*af30*/  @!P0 LD.E.64 R12, desc[UR38][R46.64] ;  /* 0x000000262e0c8980 */ /* 0x000162000c101b00 */
[----:B------:R-:W-:-:S03]  /*af40*/  @!P2 IMAD.X R15, R5, 0x1, R210, P4 ;  /* 0x00000001050fa824 */ /* 0x000fc600020e06d2 */
[----:B------:R0:W5:Y:S04]  /*af50*/  @!P0 LD.E.64 R20, desc[UR38][R40.64] ;  /* 0x0000002628148980 */ /* 0x000168000c101b00 */
[----:B------:R0:W5:Y:S04]  /*af60*/  @!P2 LD.E.64 R8, desc[UR38][R48.64] ;  /* 0x000000263008a980 */ /* 0x000168000c101b00 */
[----:B------:R0:W5:Y:S02]  /*af70*/  @!P2 LD.E.64 R10, desc[UR38][R14.64] ;  /* 0x000000260e0aa980 */ /* 0x000164000c101b00 */
.L_x_1663:
[----:B------:R-:W-:Y:S05]  /*af80*/  BSYNC B1 ;  /* 0x0000000000017941 */ /* 0x000fea0003800000 */
.L_x_1662:
[----:B------:R-:W-:Y:S01]  /*af90*/  ULEA.HI UR4, UR37, UR37, URZ, 0x1 ;  /* 0x0000002525047291 */ /* 0x000fe2000f8f083f */
[----:B--2---:R-:W-:Y:S01]  /*afa0*/  VIADDMNMX R3, R45, -R178, 0x80, PT ;  /* 0x000000802d037446 */ /* 0x004fe200038009b2 */
[----:B------:R-:W-:Y:S02]  /*afb0*/  BSSY B1, `(.L_x_1664) ;  /* 0x0000008000017945 */ /* 0x000fe40003800000 */
[----:B------:R-:W-:Y:S01]  /*afc0*/  ULOP3.LUT UR4, UR4, 0xfffffffe, URZ, 0xc0, !UPT ;  /* 0xfffffffe04047892 */ /* 0x000fe2000f8ec03f */
[----:B------:R-:W-:-:S03]  /*afd0*/  ISETP.GE.AND P1, PT, R176, R3, PT ;  /* 0x00000003b000720c */ /* 0x000fc60003f26270 */
[----:B------:R-:W-:-:S06]  /*afe0*/  UIADD3 UR4, UR37, -UR4, URZ ;  /* 0x8000000425047290 */ /* 0x000fcc000fffe03f */
[----:B----4-:R-:W-:-:S05]  /*aff0*/  IMAD.U32 R5, RZ, RZ, UR4 ;  /* 0x00000004ff057e24 */ /* 0x010fca000f8e00ff */
[----:B------:R-:W-:-:S04]  /*b000*/  SHF.L.U32 R5, R5, 0x1f, RZ ;  /* 0x0000001f05057819 */ /* 0x000fc800000006ff */
[----:B------:R-:W2:Y:S02]  /*b010*/  SYNCS.PHASECHK.TRANS64.TRYWAIT P0, [R16+URZ+0x22800], R5 ;  /* 0x02280005100075a7 */ /* 0x000ea4000800017f */
[----:B--2---:R-:W-:Y:S05]  /*b020*/  @!P0 BRA `(.L_x_1665) ;  /* 0x000001ec00208947 */ /* 0x004fea0003800000 */
.L_x_1971:
[----:B------:R-:W-:Y:S05]  /*b030*/  BSYNC B1 ;  /* 0x0000000000017941 */ /* 0x000fea0003800000 */
.L_x_1664:
[----:B------:R-:W-:Y:S05]  /*b040*/  @P1 BRA `(.L_x_1666) ;  /* 0x0000006400181947 */ /* 0x000fea0003800000 */
[----:B---3--:R-:W3:Y:S01]  /*b050*/  LDC R0, c[0x0][0x3f4] ;  /* 0x0000fd00ff007b82 */ /* 0x008ee20000000800 */
[----:B------:R-:W-:Y:S01]  /*b060*/  BSSY B1, `(.L_x_1667) ;  /* 0x000007f000017945 */ /* 0x000fe20003800000 */
[-C--:B---3--:R-:W-:Y:S02]  /*b070*/  ISETP.GE.AND P0, PT, R174, R0.reuse, PT ;  /* 0x00000000ae00720c */ /* 0x088fe40003f06270 */
[-C--:B------:R-:W-:Y:S02]  /*b080*/  ISETP.GE.AND P1, PT, R190, R0.reuse, PT ;  /* 0x00000000be00720c */ /* 0x080fe40003f26270 */
[-C--:B------:R-:W-:Y:S02]  /*b090*/  ISETP.GE.AND P2, PT, R189, R0.reuse, PT ;  /* 0x00000000bd00720c */ /* 0x080fe40003f46270 */
[-C--:B------:R-:W-:Y:S02]  /*b0a0*/  ISETP.GE.AND P3, PT, R192, R0.reuse, PT ;  /* 0x00000000c000720c */ /* 0x080fe40003f66270 */
[----:B------:R-:W-:-:S02]  /*b0b0*/  ISETP.GE.AND P4, PT, R191, R0, PT ;  /* 0x00000000bf00720c */ /* 0x000fc40003f86270 */
[----:B------:R-:W-:Y:S01]  /*b0c0*/  ISETP.GE.AND P5, PT, R193, R0, PT ;  /* 0x00000000c100720c */ /* 0x000fe20003fa6270 */
[----:B------:R-:W-:Y:S02]  /*b0d0*/  IMAD.IADD R0, R16, 0x1, R199 ;  /* 0x0000000110007824 */ /* 0x000fe400078e02c7 */
[----:B------:R-:W-:Y:S10]  /*b0e0*/  @P0 BRA `(.L_x_1668) ;  /* 0x0000000400d80947 */ /* 0x000ff40003800000 */
[----:B0-2---:R-:W0:Y:S01]  /*b0f0*/  LDS.128 R4, [R0+0x10400] ;  /* 0x0104000000047984 */ /* 0x005e220000000c00 */
[----:B-----5:R-:W-:Y:S02]  /*b100*/  SHF.R.U32.HI R14, RZ, 0x8, R38 ;  /* 0x00000008ff0e7819 */ /* 0x020fe40000011626 */
        /* <DEDUP_REMOVED lines=24> */
[----:B0-----:R-:W-:-:S02]  /*b290*/  F2FP.F16.E4M3.UNPACK_B R3, R6.H1 ;  /* 0x00000006ff03723e */ /* 0x001fc400030006ff */
[----:B------:R-:W-:Y:S02]  /*b2a0*/  F2FP.F16.E4M3.UNPACK_B R42, R45 ;  /* 0x0000002dff2a723e */ /* 0x000fe400020006ff */
[----:B------:R-:W-:Y:S01]  /*b2b0*/  F2FP.F16.E4M3.UNPACK_B R39, R41 ;  /* 0x00000029ff27723e */ /* 0x000fe200020006ff */
[----:B------:R-:W-:Y:S01]  /*b2c0*/  HADD2.F32 R14, -RZ, R3.H1_H1 ;  /* 0x30000003ff0e7230 */ /* 0x000fe20000004100 */
[--C-:B------:R-:W-:Y:S01]  /*b2d0*/  LOP3.LUT R43, R43, 0xff0000, R36.reuse, 0xf8, !PT ;  /* 0x00ff00002b2b7812 */ /* 0x100fe200078ef824 */
[--C-:B------:R-:W-:Y:S01]  /*b2e0*/  HADD2.F32 R46, -RZ, R42.reuse.H1_H1 ;  /* 0x3000002aff2e7230 */ /* 0x100fe20000004100 */
[----:B------:R-:W-:Y:S01]  /*b2f0*/  F2FP.F16.E4M3.UNPACK_B R6, R6 ;  /* 0x00000006ff06723e */ /* 0x000fe200020006ff */
[----:B------:R-:W-:Y:S01]  /*b300*/  HADD2.F32 R40, -RZ, R39.H1_H1 ;  /* 0x30000027ff287230 */ /* 0x000fe20000004100 */
[----:B------:R-:W-:Y:S01]  /*b310*/  LOP3.LUT R43, R43, 0xff000000, R36, 0xf8, !PT ;  /* 0xff0000002b2b7812 */ /* 0x000fe200078ef824 */
[----:B------:R-:W-:Y:S01]  /*b320*/  HADD2.F32 R42, -RZ, R42.H0_H0 ;  /* 0x2000002aff2a7230 */ /* 0x000fe20000004100 */
[----:B------:R-:W-:Y:S01]  /*b330*/  LOP3.LUT R38, R15, 0xff000000, R38, 0xf8, !PT ;  /* 0xff0000000f267812 */ /* 0x000fe200078ef826 */
[C---:B------:R-:W-:Y:S01]  /*b340*/  FMUL.FTZ R48, R14.reuse, R46 ;  /* 0x0000002e0e307220 */ /* 0x040fe20000410000 */
[-C--:B------:R-:W-:Y:S01]  /*b350*/  F2FP.F16.E4M3.UNPACK_B R36, R7.reuse ;  /* 0x00000007ff24723e */ /* 0x080fe200020006ff */
[----:B------:R-:W-:Y:S01]  /*b360*/  FMUL.FTZ R47, R14, R40 ;  /* 0x000000280e2f7220 */ /* 0x000fe20000410000 */
[----:B------:R-:W-:Y:S01]  /*b370*/  F2FP.F16.E4M3.UNPACK_B R37, R7.H1 ;  /* 0x00000007ff25723e */ /* 0x000fe200030006ff */
[----:B------:R-:W-:Y:S01]  /*b380*/  HADD2.F32 R15, -RZ, R3.H0_H0 ;  /* 0x20000003ff0f7230 */ /* 0x000fe20000004100 */
[-C--:B------:R-:W-:Y:S01]  /*b390*/  F2FP.F16.E4M3.UNPACK_B R7, R5.reuse ;  /* 0x00000005ff07723e */ /* 0x080fe200020006ff */
[----:B------:R-:W-:Y:S01]  /*b3a0*/  HADD2.F32 R39, -RZ, R39.H0_H0 ;  /* 0x20000027ff277230 */ /* 0x000fe20000004100 */
[----:B------:R-:W-:Y:S01]  /*b3b0*/  F2FP.F16.E4M3.UNPACK_B R14, R5.H1 ;  /* 0x00000005ff0e723e */ /* 0x000fe200030006ff */
[----:B------:R-:W-:-:S02]  /*b3c0*/  HADD2.F32 R5, -RZ, R6.H1_H1 ;  /* 0x30000006ff057230 */ /* 0x000fc40000004100 */
[C---:B------:R-:W-:Y:S01]  /*b3d0*/  FFMA.FTZ R48, R15.reuse, R40, -R48 ;  /* 0x000000280f307223 */ /* 0x040fe20000010830 */
        /* <DEDUP_REMOVED lines=71> */
.L_x_1668:
[----:B------:R-:W-:Y:S05]  /*b850*/  BSYNC B1 ;  /* 0x0000000000017941 */ /* 0x000fea0003800000 */
.L_x_1667:
[----:B------:R-:W-:Y:S04]  /*b860*/  BSSY B1, `(.L_x_1669) ;  /* 0x000007c000017945 */ /* 0x000fe80003800000 */
[----:B------:R-:W-:Y:S05]  /*b870*/  @P1 BRA `(.L_x_1670) ;  /* 0x0000000400e81947 */ /* 0x000fea0003800000 */
[----:B0-23--:R-:W0:Y:S01]  /*b880*/  LDS.128 R4, [R206] ;  /* 0x00000000ce047984 */ /* 0x00de220000000c00 */
        /* <DEDUP_REMOVED lines=13> */
[----:B------:R-:W-:Y:S02]  /*b960*/  LOP3.LUT R14, R32, 0xff, RZ, 0xc0, !PT ;  /* 0x000000ff200e7812 */ /* 0x000fe400078ec0ff */
        /* <DEDUP_REMOVED lines=107> */
.L_x_1670:
[----:B------:R-:W-:Y:S05]  /*c020*/  BSYNC B1 ;  /* 0x0000000000017941 */ /* 0x000fea0003800000 */
.L_x_1669:
[----:B------:R-:W-:Y:S04]  /*c030*/  BSSY B1, `(.L_x_1671) ;  /* 0x0000078000017945 */ /* 0x000fe80003800000 */
[----:B------:R-:W-:Y:S05]  /*c040*/  @P2 BRA `(.L_x_1672) ;  /* 0x0000000400d82947 */ /* 0x000fea0003800000 */
[----:B0-234-:R-:W0:Y:S01]  /*c050*/  LDS.128 R4, [R0+0x12400] ;  /* 0x0124000000047984 */ /* 0x01de220000000c00 */
        /* <DEDUP_REMOVED lines=117> */
.L_x_1672:
[----:B------:R-:W-:Y:S05]  /*c7b0*/  BSYNC B1 ;  /* 0x0000000000017941 */ /* 0x000fea0003800000 */
.L_x_1671:
        /* <DEDUP_REMOVED lines=124> */
.L_x_1674:
[----:B------:R-:W-:Y:S05]  /*cf80*/  BSYNC B1 ;  /* 0x0000000000017941 */ /* 0x000fea0003800000 */
.L_x_1673:
[----:B------:R-:W-:Y:S04]  /*cf90*/  BSSY B1, `(.L_x_1675) ;  /* 0x0000078000017945 */ /* 0x000fe80003800000 */
[----:B------:R-:W-:Y:S05]  /*cfa0*/  @P4 BRA `(.L_x_1676) ;  /* 0x0000000400d84947 */ /* 0x000fea0003800000 */
[----:B0-234-:R-:W0:Y:S01]  /*cfb0*/  LDS.128 R4, [R0+0x14400] ;  /* 0x0144000000047984 */ /* 0x01de220000000c00 */
[----:B-----5:R-:W-:Y:S02]  /*cfc0*/  SHF.R.U32.HI R14, RZ, 0x8, R12 ;  /* 0x00000008ff0e7819 */ /* 0x020fe4000001160c */
[----:B------:R-:W-:Y:S02]  /*cfd0*/  SHF.R.U32.HI R24, RZ, 0x8, R13 ;  /* 0x00000008ff187819 */ /* 0x000fe4000001160d */
[----:B------:R-:W-:Y:S02]  /*cfe0*/  LOP3.LUT R3, R12, 0xff, RZ, 0xc0, !PT ;  /* 0x000000ff0c037812 */ /* 0x000fe400078ec0ff */
[----:B------:R-:W-:Y:S02]  /*cff0*/  LOP3.LUT R14, R14, 0xff, RZ, 0xc0, !PT ;  /* 0x000000ff0e0e7812 */ /* 0x000fe400078ec0ff */
[----:B------:R-:W-:Y:S02]  /*d000*/  SHF.R.U32.HI R27, RZ, 0x8, R21 ;  /* 0x00000008ff1b7819 */ /* 0x000fe40000011615 */
[----:B------:R-:W-:-:S02]  /*d010*/  LOP3.LUT R15, R13, 0xff, RZ, 0xc0, !PT ;  /* 0x000000ff0d0f7812 */ /* 0x000fc400078ec0ff */
[----:B------:R-:W-:Y:S02]  /*d020*/  LOP3.LUT R24, R24, 0xff, RZ, 0xc0, !PT ;  /* 0x000000ff18187812 */ /* 0x000fe400078ec0ff */
[----:B------:R-:W-:Y:S02]  /*d030*/  PRMT R3, R14, 0x7604, R3 ;  /* 0x000076040e037816 */ /* 0x000fe40000000003 */
[----:B------:R-:W-:Y:S02]  /*d040*/  SHF.R.U32.HI R29, RZ, 0x10, R21 ;  /* 0x00000010ff1d7819 */ /* 0x000fe40000011615 */
[----:B------:R-:W-:Y:S02]  /*d050*/  SHF.R.U32.HI R14, RZ, 0x8, R20 ;  /* 0x00000008ff0e7819 */ /* 0x000fe40000011614 */
[----:B------:R-:W-:Y:S01]  /*d060*/  SHF.R.U32.HI R28, RZ, 0x10, R13 ;  /* 0x00000010ff1c7819 */ /* 0x000fe2000001160d */
[----:B------:R-:W-:Y:S01]  /*d070*/  IMAD.U32 R29, R29, 0x10000, RZ ;  /* 0x000100001d1d7824 */ /* 0x000fe200078e00ff */
[----:B------:R-:W-:-:S02]  /*d080*/  LOP3.LUT R26, R21, 0xff, RZ, 0xc0, !PT ;  /* 0x000000ff151a7812 */ /* 0x000fc400078ec0ff */
[----:B------:R-:W-:Y:S02]  /*d090*/  LOP3.LUT R27, R27, 0xff, RZ, 0xc0, !PT ;  /* 0x000000ff1b1b7812 */ /* 0x000fe400078ec0ff */
[----:B------:R-:W-:Y:S02]  /*d0a0*/  PRMT R15, R24, 0x7604, R15 ;  /* 0x00007604180f7816 */ /* 0x000fe4000000000f */
[----:B------:R-:W-:Y:S02]  /*d0b0*/  LOP3.LUT R24, R20, 0xff, RZ, 0xc0, !PT ;  /* 0x000000ff14187812 */ /* 0x000fe400078ec0ff */
[----:B------:R-:W-:Y:S02]  /*d0c0*/  LOP3.LUT R25, R14, 0xff, RZ, 0xc0, !PT ;  /* 0x000000ff0e197812 */ /* 0x000fe400078ec0ff */
[----:B------:R-:W-:Y:S02]  /*d0d0*/  SHF.L.U32 R14, R28, 0x10, RZ ;  /* 0x000000101c0e7819 */ /* 0x000fe400000006ff */
[----:B------:R-:W-:-:S02]  /*d0e0*/  PRMT R26, R27, 0x7604, R26 ;  /* 0x000076041b1a7816 */ /* 0x000fc4000000001a */
        /* <DEDUP_REMOVED lines=98> */
.L_x_1676:
[----:B------:R-:W-:Y:S05]  /*d710*/  BSYNC B1 ;  /* 0x0000000000017941 */ /* 0x000fea0003800000 */
.L_x_1675:
        /* <DEDUP_REMOVED lines=9> */
[----:B------:R-:W-:Y:S02]  /*d7b0*/  SHF.R.U32.HI R14, RZ, 0x8, R10 ;  /* 0x00000008ff0e7819 */ /* 0x000fe4000001160a */
        /* <DEDUP_REMOVED lines=114> */
.L_x_1660:
[----:B------:R-:W0:Y:S01]  /*dee0*/  LDC R25, c[0x0][0x448] ;  /* 0x00011200ff197b82 */ /* 0x000e220000000800 */
[----:B------:R-:W-:Y:S01]  /*def0*/  IMAD.MOV.U32 R9, RZ, RZ, R10 ;  /* 0x000000ffff097224 */ /* 0x000fe200078e000a */
[----:B------:R-:W-:Y:S01]  /*df00*/  ULDC.64 UR4, c[0x0][0x3f8] ;  /* 0x0000fe0000047ab9 */ /* 0x000fe20000000a00 */
[----:B------:R-:W-:Y:S01]  /*df10*/  IMAD.MOV.U32 R6, RZ, RZ, R24 ;  /* 0x000000ffff067224 */ /* 0x000fe200078e0018 */
[----:B------:R-:W-:Y:S01]  /*df20*/  ULDC.64 UR6, c[0x0][0x408] ;  /* 0x0001020000067ab9 */ /* 0x000fe20000000a00 */
[----:B------:R-:W-:Y:S01]  /*df30*/  IMAD.MOV.U32 R7, RZ, RZ, R31 ;  /* 0x000000ffff077224 */ /* 0x000fe200078e001f */
[----:B------:R-:W-:Y:S01]  /*df40*/  ULDC.64 UR8, c[0x0][0x400] ;  /* 0x0001000000087ab9 */ /* 0x000fe20000000a00 */
[----:B------:R-:W-:Y:S02]  /*df50*/  IMAD.MOV.U32 R4, RZ, RZ, R26 ;  /* 0x000000ffff047224 */ /* 0x000fe400078e001a */
[----:B------:R-:W-:Y:S01]  /*df60*/  IMAD.MOV.U32 R5, RZ, RZ, R29 ;  /* 0x000000ffff057224 */ /* 0x000fe200078e001d */
[----:B0-----:R-:W-:-:S13]  /*df70*/  ISETP.NE.AND P0, PT, R25, 0x1, PT ;  /* 0x000000011900780c */ /* 0x001fda0003f05270 */
[----:B------:R-:W0:Y:S08]  /*df80*/  @P0 LDC R3, c[0x0][0x44c] ;  /* 0x00011300ff030b82 */ /* 0x000e300000000800 */
[----:B------:R-:W2:Y:S01]  /*df90*/  @P0 LDC R0, c[0x0][0x450] ;  /* 0x00011400ff000b82 */ /* 0x000ea20000000800 */
[----:B0-----:R-:W-:-:S05]  /*dfa0*/  @P0 IMAD.HI.U32 R3, R10, R3, RZ ;  /* 0x000000030a030227 */ /* 0x001fca00078e00ff */
[----:B--2---:R-:W-:-:S04]  /*dfb0*/  @P0 SHF.R.U32.HI R9, RZ, R0, R3 ;  /* 0x00000000ff090219 */ /* 0x004fc80000011603 */
[----:B------:R-:W-:Y:S01]  /*dfc0*/  SHF.R.S32.HI R0, RZ, 0x1f, R9 ;  /* 0x0000001fff007819 */ /* 0x000fe20000011409 */
[----:B------:R-:W-:-:S04]  /*dfd0*/  IMAD.WIDE.U32 R6, R9, UR6, R6 ;  /* 0x0000000609067c25 */ /* 0x000fc8000f8e0006 */
[----:B------:R-:W-:Y:S01]  /*dfe0*/  IMAD R8, R0, UR4, RZ ;  /* 0x0000000400087c24 */ /* 0x000fe2000f8e02ff */
[----:B------:R-:W-:Y:S01]  /*dff0*/  IADD3 R21, P1, R6, UR8, RZ ;  /* 0x0000000806157c10 */ /* 0x000fe2000ff3e0ff */
[----:B------:R-:W-:-:S04]  /*e000*/  IMAD.WIDE.U32 R4, R9, UR4, R4 ;  /* 0x0000000409047c25 */ /* 0x000fc8000f8e0004 */
[----:B------:R-:W-:Y:S02]  /*e010*/  IMAD R0, R0, UR6, RZ ;  /* 0x0000000600007c24 */ /* 0x000fe4000f8e02ff */
[C---:B------:R-:W-:Y:S01]  /*e020*/  IMAD R13, R9.reuse, UR5, R8 ;  /* 0x00000005090d7c24 */ /* 0x040fe2000f8e0208 */
[----:B------:R-:W-:Y:S01]  /*e030*/  ULDC.64 UR4, c[0x0][0x3e8] ;  /* 0x0000fa0000047ab9 */ /* 0x000fe20000000a00 */
[----:B------:R-:W-:Y:S01]  /*e040*/  IMAD R6, R9, UR7, R0 ;  /* 0x0000000709067c24 */ /* 0x000fe2000f8e0200 */
[----:B------:R-:W-:Y:S01]  /*e050*/  IADD3 R3, P0, R4, UR4, RZ ;  /* 0x0000000404037c10 */ /* 0x000fe2000ff1e0ff */
[----:B------:R-:W-:-:S03]  /*e060*/  UMOV UR4, 0xffffffff ;  /* 0xffffffff00047882 */ /* 0x000fc60000000000 */
[----:B------:R-:W-:Y:S02]  /*e070*/  IADD3.X R13, R5, UR5, R13, P0, !PT ;  /* 0x00000005050d7c10 */ /* 0x000fe400087fe40d */
[----:B------:R-:W-:Y:S01]  /*e080*/  IADD3.X R20, R7, UR9, R6, P1, !PT ;  /* 0x0000000907147c10 */ /* 0x000fe20008ffe406 */
[----:B------:R-:W-:Y:S06]  /*e090*/  BRA.DIV UR4, `(.L_x_1677) ;  /* 0x000001be04187947 */ /* 0x000fec000b800000 */
[----:B------:R0:W2:Y:S04]  /*e0a0*/  SHFL.IDX PT, R0, R13, RZ, 0x1e1f ;  /* 0x001e1fff0d007589 */ /* 0x0000a800000e0000 */
[----:B------:R-:W3:Y:S04]  /*e0b0*/  SHFL.IDX PT, R3, R3, RZ, 0x1e1f ;  /* 0x001e1fff03037589 */ /* 0x000ee800000e0000 */
[----:B------:R-:W4:Y:S04]  /*e0c0*/  SHFL.IDX PT, R20, R20, RZ, 0x1e1f ;  /* 0x001e1fff14147589 */ /* 0x000f2800000e0000 */
[----:B------:R-:W0:Y:S02]  /*e0d0*/  SHFL.IDX PT, R21, R21, RZ, 0x1e1f ;  /* 0x001e1fff15157589 */ /* 0x000e2400000e0000 */
.L_x_1977:
[----:B------:R-:W-:Y:S01]  /*e0e0*/  IMAD R45, R170, R25, RZ ;  /* 0x00000019aa2d7224 */ /* 0x000fe200078e02ff */
[----:B------:R-:W-:Y:S01]  /*e0f0*/  BSSY B1, `(.L_x_1678) ;  /* 0x0000038000017945 */ /* 0x000fe20003800000 */
[----:B------:R-:W-:Y:S02]  /*e100*/  CS2R R4, SRZ ;  /* 0x0000000000047805 */ /* 0x000fe4000001ff00 */
[----:B------:R-:W-:Y:S02]  /*e110*/  CS2R R6, SRZ ;  /* 0x0000000000067805 */ /* 0x000fe4000001ff00 */
[----:B------:R-:W-:Y:S02]  /*e120*/  CS2R R8, SRZ ;  /* 0x0000000000087805 */ /* 0x000fe4000001ff00 */
[----:B------:R-:W-:Y:S02]  /*e130*/  ISETP.GE.AND P0, PT, R10, R45, PT ;  /* 0x0000002d0a00720c */ /* 0x000fe40003f06270 */
[----:B------:R-:W-:-:S02]  /*e140*/  CS2R R10, SRZ ;  /* 0x00000000000a7805 */ /* 0x000fc4000001ff00 */
[----:B0-----:R-:W-:Y:S02]  /*e150*/  CS2R R12, SRZ ;  /* 0x00000000000c7805 */ /* 0x001fe4000001ff00 */
        /* <DEDUP_REMOVED lines=10> */
[C---:B------:R-:W-:Y:S01]  /*e200*/  VIADD R5, R18.reuse, 0x40 ;  /* 0x0000004012057836 */ /* 0x040fe20000000000 */
[----:B------:R-:W-:Y:S02]  /*e210*/  ISETP.GE.AND P2, PT, R18, UR4, PT ;  /* 0x0000000412007c0c */ /* 0x000fe4000bf46270 */
[----:B------:R-:W-:Y:S02]  /*e220*/  CS2R R24, SRZ ;  /* 0x0000000000187805 */ /* 0x000fe4000001ff00 */
[----:B------:R-:W-:Y:S02]  /*e230*/  ISETP.GE.AND P1, PT, R4, UR4, PT ;  /* 0x0000000404007c0c */ /* 0x000fe4000bf26270 */
[----:B------:R-:W-:Y:S02]  /*e240*/  CS2R R26, SRZ ;  /* 0x00000000001a7805 */ /* 0x000fe4000001ff00 */
[----:B------:R-:W-:-:S02]  /*e250*/  ISETP.GE.AND P0, PT, R5, UR4, PT ;  /* 0x0000000405007c0c */ /* 0x000fc4000bf06270 */
[----:B------:R-:W-:Y:S02]  /*e260*/  CS2R R6, SRZ ;  /* 0x0000000000067805 */ /* 0x000fe4000001ff00 */
[----:B------:R-:W-:Y:S02]  /*e270*/  CS2R R28, SRZ ;  /* 0x00000000001c7805 */ /* 0x000fe4000001ff00 */
[----:B------:R-:W-:Y:S02]  /*e280*/  CS2R R30, SRZ ;  /* 0x00000000001e7805 */ /* 0x000fe4000001ff00 */
[----:B------:R-:W-:Y:S02]  /*e290*/  @!P2 SHF.R.S32.HI R5, RZ, 0x1f, R18 ;  /* 0x0000001fff05a819 */ /* 0x000fe40000011412 */
[C---:B---3--:R-:W-:Y:S01]  /*e2a0*/  @!P2 IADD3 R36, P3, R18.reuse, R3, RZ ;  /* 0x000000031224a210 */ /* 0x048fe20007f7e0ff */
[----:B------:R-:W-:Y:S01]  /*e2b0*/  @!P1 IMAD.SHL.U32 R42, R179, 0x10, RZ ;  /* 0x00000010b32a9824 */ /* 0x000fe200078e00ff */
[----:B------:R-:W-:Y:S01]  /*e2c0*/  @!P2 IADD3 R38, P4, R18, R21, RZ ;  /* 0x000000151226a210 */ /* 0x000fe20007f9e0ff */
[----:B------:R-:W-:-:S02]  /*e2d0*/  @!P0 IMAD.SHL.U32 R48, R180, 0x10, RZ ;  /* 0x00000010b4308824 */ /* 0x000fc400078e00ff */
[----:B--2---:R-:W-:Y:S01]  /*e2e0*/  @!P2 IMAD.X R37, R0, 0x1, R5, P3 ;  /* 0x000000010025a824 */ /* 0x004fe200018e0605 */
[----:B----4-:R-:W-:Y:S02]  /*e2f0*/  @!P2 IADD3.X R39, R20, R5, RZ, P4, !PT ;  /* 0x000000051427a210 */ /* 0x010fe400027fe4ff */
[----:B------:R-:W-:Y:S02]  /*e300*/  @!P1 SHF.R.S32.HI R5, RZ, 0x1f, R42 ;  /* 0x0000001fff059819 */ /* 0x000fe4000001142a */
[C---:B------:R-:W-:Y:S02]  /*e310*/  @!P1 IADD3 R40, P5, R42.reuse, R3, RZ ;  /* 0x000000032a289210 */ /* 0x040fe40007fbe0ff */
[----:B------:R-:W-:Y:S02]  /*e320*/  CS2R R8, SRZ ;  /* 0x0000000000087805 */ /* 0x000fe4000001ff00 */
[----:B------:R-:W-:Y:S02]  /*e330*/  @!P1 IADD3 R42, P4, R42, R21, RZ ;  /* 0x000000152a2a9210 */ /* 0x000fe40007f9e0ff */
[----:B------:R-:W-:-:S02]  /*e340*/  CS2R R10, SRZ ;  /* 0x00000000000a7805 */ /* 0x000fc4000001ff00 */
[----:B------:R-:W-:Y:S01]  /*e350*/  @!P0 IADD3 R46, P3, R48, R3, RZ ;  /* 0x00000003302e8210 */ /* 0x000fe20007f7e0ff */
[--C-:B------:R-:W-:Y:S01]  /*e360*/  @!P1 IMAD.X R41, R0, 0x1, R5.reuse, P5 ;  /* 0x0000000100299824 */ /* 0x100fe200028e0605 */
[----:B------:R-:W-:Y:S01]  /*e370*/  @!P0 SHF.R.S32.HI R3, RZ, 0x1f, R48 ;  /* 0x0000001fff038819 */ /* 0x000fe20000011430 */
[----:B------:R-:W-:Y:S01]  /*e380*/  @!P1 IMAD.X R43, R20, 0x1, R5, P4 ;  /* 0x00000001142b9824 */ /* 0x000fe200020e0605 */
[----:B------:R-:W-:Y:S02]  /*e390*/  @!P0 IADD3 R48, P5, R48, R21, RZ ;  /* 0x0000001530308210 */ /* 0x000fe40007fbe0ff */
[----:B------:R-:W-:Y:S02]  /*e3a0*/  CS2R R4, SRZ ;  /* 0x0000000000047805 */ /* 0x000fe4000001ff00 */
[----:B------:R-:W-:Y:S02]  /*e3b0*/  CS2R R32, SRZ ;  /* 0x0000000000207805 */ /* 0x000fe4000001ff00 */
[----:B------:R-:W-:-:S02]  /*e3c0*/  CS2R R34, SRZ ;  /* 0x0000000000227805 */ /* 0x000fc4000001ff00 */
[----:B------:R-:W-:Y:S02]  /*e3d0*/  CS2R R12, SRZ ;  /* 0x00000000000c7805 */ /* 0x000fe4000001ff00 */
[----:B------:R-:W-:Y:S01]  /*e3e0*/  CS2R R14, SRZ ;  /* 0x00000000000e7805 */ /* 0x000fe2000001ff00 */
[--C-:B------:R-:W-:Y:S01]  /*e3f0*/  @!P0 IMAD.X R47, R0, 0x1, R3.reuse, P3 ;  /* 0x00000001002f8824 */ /* 0x100fe200018e0603 */
[----:B------:R0:W5:Y:S01]  /*e400*/  @!P2 LD.E.128 R24, desc[UR38][R36.64] ;  /* 0x000000262418a980 */ /* 0x000162000c101d00 */
[----:B------:R-:W-:-:S03]  /*e410*/  @!P0 IMAD.X R49, R20, 0x1, R3, P5 ;  /* 0x0000000114318824 */ /* 0x000fc600028e0603 */
[----:B------:R0:W5:Y:S04]  /*e420*/  @!P2 LD.E.128 R4, desc[UR38][R38.64] ;  /* 0x000000262604a980 */ /* 0x000168000c101d00 */
[----:B------:R0:W5:Y:S04]  /*e430*/  @!P1 LD.E.128 R28, desc[UR38][R40.64] ;  /* 0x00000026281c9980 */ /* 0x000168000c101d00 */
[----:B------:R0:W5:Y:S04]  /*e440*/  @!P1 LD.E.128 R8, desc[UR38][R42.64] ;  /* 0x000000262a089980 */ /* 0x000168000c101d00 */
[----:B------:R0:W5:Y:S04]  /*e450*/  @!P0 LD.E.128 R32, desc[UR38][R46.64] ;  /* 0x000000262e208980 */ /* 0x000168000c101d00 */
[----:B------:R0:W5:Y:S02]  /*e460*/  @!P0 LD.E.128 R12, desc[UR38][R48.64] ;  /* 0x00000026300c8980 */ /* 0x000164000c101d00 */
.L_x_1679:
[----:B------:R-:W-:Y:S05]  /*e470*/  BSYNC B1 ;  /* 0x0000000000017941 */ /* 0x000fea0003800000 */
.L_x_1678:
[----:B------:R-:W-:Y:S01]  /*e480*/  ULEA.HI UR4, UR37, UR37, URZ, 0x1 ;  /* 0x0000002525047291 */ /* 0x000fe2000f8f083f */
[----:B---3--:R-:W-:Y:S01]  /*e490*/  VIADDMNMX R3, R45, -R178, 0x80, PT ;  /* 0x000000802d037446 */ /* 0x008fe200038009b2 */
[----:B------:R-:W-:Y:S02]  /*e4a0*/  BSSY B1, `(.L_x_1680) ;  /* 0x0000008000017945 */ /* 0x000fe40003800000 */
[----:B------:R-:W-:Y:S01]  /*e4b0*/  ULOP3.LUT UR4, UR4, 0xfffffffe, URZ, 0xc0, !UPT ;  /* 0xfffffffe04047892 */ /* 0x000fe2000f8ec03f */
[----:B------:R-:W-:-:S03]  /*e4c0*/  ISETP.GE.AND P1, PT, R176, R3, PT ;  /* 0x00000003b000720c */ /* 0x000fc60003f26270 */
[----:B------:R-:W-:-:S06]  /*e4d0*/  UIADD3 UR4, UR37, -UR4, URZ ;  /* 0x8000000425047290 */ /* 0x000fcc000fffe03f */
[----:B------:R-:W-:-:S05]  /*e4e0*/  IMAD.U32 R21, RZ, RZ, UR4 ;  /* 0x00000004ff157e24 */ /* 0x000fca000f8e00ff */
[----:B------:R-:W-:-:S04]  /*e4f0*/  SHF.L.U32 R21, R21, 0x1f, RZ ;  /* 0x0000001f15157819 */ /* 0x000fc800000006ff */
[----:B------:R-:W3:Y:S02]  /*e500*/  SYNCS.PHASECHK.TRANS64.TRYWAIT P0, [R16+URZ+0x22800], R21 ;  /* 0x02280015100075a7 */ /* 0x000ee4000800017f */
[----:B---3--:R-:W-:Y:S05]  /*e510*/  @!P0 BRA `(.L_x_1681) ;  /* 0x000001b800688947 */ /* 0x008fea0003800000 */
.L_x_1978:
[----:B------:R-:W-:Y:S05]  /*e520*/  BSYNC B1 ;  /* 0x0000000000017941 */ /* 0x000fea0003800000 */
.L_x_1680:
[----:B------:R-:W-:Y:S05]  /*e530*/  @P1 BRA `(.L_x_1666) ;  /* 0x0000002c00dc1947 */ /* 0x000fea0003800000 */
[----:B------:R-:W0:Y:S01]  /*e540*/  LDC R3, c[0x0][0x3f4] ;  /* 0x0000fd00ff037b82 */ /* 0x000e220000000800 */
[C---:B--2---:R-:W-:Y:S01]  /*e550*/  VIADD R0, R18.reuse, 0x20 ;  /* 0x0000002012007836 */ /* 0x044fe20000000000 */
[----:B------:R-:W-:Y:S01]  /*e560*/  BSSY B1, `(.L_x_1682) ;  /* 0x00000fc000017945 */ /* 0x000fe20003800000 */
[C---:B----4-:R-:W-:Y:S01]  /*e570*/  VIADD R20, R18.reuse, 0x40 ;  /* 0x0000004012147836 */ /* 0x050fe20000000000 */
[-C--:B0-----:R-:W-:Y:S02]  /*e580*/  ISETP.GE.AND P0, PT, R18, R3.reuse, PT ;  /* 0x000000031200720c */ /* 0x081fe40003f06270 */
[-C--:B------:R-:W-:Y:S02]  /*e590*/  ISETP.GE.AND P1, PT, R0, R3.reuse, PT ;  /* 0x000000030000720c */ /* 0x080fe40003f26270 */
[----:B------:R-:W-:-:S09]  /*e5a0*/  ISETP.GE.AND P2, PT, R20, R3, PT ;  /* 0x000000031400720c */ /* 0x000fd20003f46270 */
[----:B------:R-:W-:Y:S05]  /*e5b0*/  @P0 BRA `(.L_x_1683) ;  /* 0x0000000c00d80947 */ /* 0x000fea0003800000 */
[----:B-----5:R-:W-:Y:S02]  /*e5c0*/  SHF.R.U32.HI R0, RZ, 0x8, R24 ;  /* 0x00000008ff007819 */ /* 0x020fe40000011618 */
[----:B------:R-:W-:Y:S02]  /*e5d0*/  LOP3.LUT R20, R24, 0xff, RZ, 0xc0, !PT ;  /* 0x000000ff18147812 */ /* 0x000fe400078ec0ff */
[----:B---3--:R-:W-:Y:S02]  /*e5e0*/  LOP3.LUT R21, R0, 0xff, RZ, 0xc0, !PT ;  /* 0x000000ff00157812 */ /* 0x008fe400078ec0ff */
[----:B------:R-:W-:Y:S02]  /*e5f0*/  LEA.HI R0, R3, R208, RZ, 0x1c ;  /* 0x000000d003007211 */ /* 0x000fe400078fe0ff */
[----:B------:R-:W-:Y:S02]  /*e600*/  PRMT R45, R21, 0x7604, R20 ;  /* 0x00007604152d7816 */ /* 0x000fe40000000014 */
[----:B------:R-:W-:-:S02]  /*e610*/  SHF.R.S32.HI R21, RZ, 0x1f, R0 ;  /* 0x0000001fff157819 */ /* 0x000fc40000011400 */
[----:B------:R-:W-:Y:S02]  /*e620*/  SHF.R.U32.HI R37, RZ, 0x8, R25 ;  /* 0x00000008ff257819 */ /* 0x000fe40000011619 */
[----:B------:R-:W-:Y:S01]  /*e630*/  LEA.HI R20, R21, R0, RZ, 0x2 ;  /* 0x0000000015147211 */ /* 0x000fe200078f10ff */
[----:B------:R-:W-:Y:S01]  /*e640*/  IMAD.SHL.U32 R0, R0, 0x10, RZ ;  /* 0x0000001000007824 */ /* 0x000fe200078e00ff */
[----:B------:R-:W-:Y:S02]  /*e650*/  SHF.R.U32.HI R39, RZ, 0x8, R26 ;  /* 0x00000008ff277819 */ /* 0x000fe4000001161a */
[----:B------:R-:W-:Y:S01]  /*e660*/  LOP3.LUT R36, R25, 0xff, RZ, 0xc0, !PT ;  /* 0x000000ff19247812 */ /* 0x000fe200078ec0ff */
[----:B------:R-:W-:Y:S01]  /*e670*/  IMAD.SHL.U32 R20, R20, 0x800, RZ ;  /* 0x0000080014147824 */ /* 0x000fe200078e00ff */
[----:B------:R-:W-:Y:S02]  /*e680*/  LOP3.LUT R21, R181, 0x30, R0, 0xf8, !PT ;  /* 0x00000030b5157812 */ /* 0x000fe400078ef800 */
[----:B------:R-:W-:-:S02]  /*e690*/  LOP3.LUT R38, R26, 0xff, RZ, 0xc0, !PT ;  /* 0x000000ff1a267812 */ /* 0x000fc400078ec0ff */
[----:B------:R-:W-:Y:S02]  /*e6a0*/  LOP3.LUT R21, R21, R182, RZ, 0x3c, !PT ;  /* 0x000000b615157212 */ /* 0x000fe400078e3cff */
[----:B------:R-:W-:Y:S02]  /*e6b0*/  LOP3.LUT R20, R20, 0xffffe000, RZ, 0xc0, !PT ;  /* 0xffffe00014147812 */ /* 0x000fe400078ec0ff */
[----:B------:R-:W-:Y:S02]  /*e6c0*/  LOP3.LUT R37, R37, 0xff, RZ, 0xc0, !PT ;  /* 0x000000ff25257812 */ /* 0x000fe400078ec0ff */
[----:B------:R-:W-:Y:S02]  /*e6d0*/  LOP3.LUT R39, R39, 0xff, RZ, 0xc0, !PT ;  /* 0x000000ff27277812 */ /* 0x000fe400078ec0ff */
[----:B------:R-:W-:Y:S02]  /*e6e0*/  IADD3 R21, R21, R183, R20 ;  /* 0x000000b715157210 */ /* 0x000fe40007ffe014 */
[----:B------:R-:W-:-:S02]  /*e6f0*/  PRMT R46, R37, 0x7604, R36 ;  /* 0x00007604252e7816 */ /* 0x000fc40000000024 */
[----:B------:R-:W-:Y:S01]  /*e700*/  PRMT R47, R39, 0x7604, R38 ;  /* 0x00007604272f7816 */ /* 0x000fe20000000026 */
[----:B------:R-:W-:Y:S01]  /*e710*/  IMAD.IADD R0, R16, 0x1, R21 ;  /* 0x0000000110007824 */ /* 0x000fe200078e0215 */
[----:B------:R-:W-:Y:S02]  /*e720*/  SHF.R.U32.HI R37, RZ, 0x8, R27 ;  /* 0x00000008ff257819 */ /* 0x000fe4000001161b */
[----:B------:R-:W-:Y:S02]  /*e730*/  SHF.R.U32.HI R39, RZ, 0x8, R4 ;  /* 0x00000008ff277819 */ /* 0x000fe40000011604 */
[----:B------:R-:W-:Y:S02]  /*e740*/  SHF.R.U32.HI R40, RZ, 0x8, R5 ;  /* 0x00000008ff287819 */ /* 0x000fe40000011605 */
[----:B------:R-:W-:Y:S02]  /*e750*/  LOP3.LUT R36, R27, 0xff, RZ, 0xc0, !PT ;  /* 0x000000ff1b247812 */ /* 0x000fe400078ec0ff */
[----:B------:R-:W-:-:S02]  /*e760*/  LOP3.LUT R38, R4, 0xff, RZ, 0xc0, !PT ;  /* 0x000000ff04267812 */ /* 0x000fc400078ec0ff */
[----:B------:R-:W-:Y:S02]  /*e770*/  LOP3.LUT R37, R37, 0xff, RZ, 0xc0, !PT ;  /* 0x000000ff25257812 */ /* 0x000fe400078ec0ff */
[----:B------:R-:W-:Y:S02]  /*e780*/  LOP3.LUT R39, R39, 0xff, RZ, 0xc0, !PT ;  /* 0x000000ff27277812 */ /* 0x000fe400078ec0ff */
[----:B------:R-:W-:Y:S02]  /*e790*/  LOP3.LUT R21, R40, 0xff, RZ, 0xc0, !PT ;  /* 0x000000ff28157812 */ /* 0x000fe400078ec0ff */
[----:B------:R-:W0:Y:S01]  /*e7a0*/  LDS.128 R40, [R0+0x10400] ;  /* 0x0104000000287984 */ /* 0x000e220000000c00 */
[----:B------:R-:W-:Y:S02]  /*e7b0*/  PRMT R48, R37, 0x7604, R36 ;  /* 0x0000760425307816 */ /* 0x000fe40000000024 */
[----:B------:R-:W-:Y:S02]  /*e7c0*/  PRMT R53, R39, 0x7604, R38 ;  /* 0x0000760427357816 */ /* 0x000fe40000000026 */
[----:B------:R-:W2:Y:S01]  /*e7d0*/  LDS.128 R36, [R217+0x10400] ;  /* 0x01040000d9247984 */ /* 0x000ea20000000c00 */
[----:B------:R-:W-:-:S02]  /*e7e0*/  SHF.R.U32.HI R52, RZ, 0x8, R7 ;  /* 0x00000008ff347819 */ /* 0x000fc40000011607 */
[----:B------:R-:W-:Y:S02]  /*e7f0*/  LOP3.LUT R51, R7, 0xff, RZ, 0xc0, !PT ;  /* 0x000000ff07337812 */ /* 0x000fe400078ec0ff */
[----:B------:R-:W-:Y:S02]  /*e800*/  LOP3.LUT R52, R52, 0xff, RZ, 0xc0, !PT ;  /* 0x000000ff34347812 */ /* 0x000fe400078ec0ff */
[----:B------:R-:W-:Y:S02]  /*e810*/  LOP3.LUT R20, R5, 0xff, RZ, 0xc0, !PT ;  /* 0x000000ff05147812 */ /* 0x000fe400078ec0ff */
[----:B------:R-:W-:Y:S02]  /*e820*/  SHF.R.U32.HI R50, RZ, 0x8, R6 ;  /* 0x00000008ff327819 */ /* 0x000fe40000011606 */
[----:B------:R-:W-:Y:S02]  /*e830*/  PRMT R52, R52, 0x7604, R51 ;  /* 0x0000760434347816 */ /* 0x000fe40000000033 */
[----:B------:R-:W-:-:S02]  /*e840*/  LOP3.LUT R49, R6, 0xff, RZ, 0xc0, !PT ;  /* 0x000000ff06317812 */ /* 0x000fc400078ec0ff */
        /* <DEDUP_REMOVED lines=24> */
[----:B0-----:R-:W-:Y:S02]  /*e9d0*/  F2FP.F16.E4M3.UNPACK_B R24, R41 ;  /* 0x00000029ff18723e */ /* 0x001fe400020006ff */
[----:B------:R-:W-:Y:S01]  /*e9e0*/  F2FP.F16.E4M3.UNPACK_B R26, R52 ;  /* 0x00000034ff1a723e */ /* 0x000fe200020006ff */
[----:B------:R-:W-:Y:S01]  /*e9f0*/  HADD2.F32 R58, -RZ, R27.H0_H0 ;  /* 0x2000001bff3a7230 */ /* 0x000fe20000004100 */
[----:B------:R-:W-:Y:S01]  /*ea00*/  LOP3.LUT R56, R21, 0xff000000, R4, 0xf8, !PT ;  /* 0xff00000015387812 */ /* 0x000fe200078ef804 */
[----:B------:R-:W-:Y:S01]  /*ea10*/  HADD2.F32 R5, -RZ, R24.H0_H0 ;  /* 0x20000018ff057230 */ /* 0x000fe20000004100 */
[----:B--2---:R-:W-:Y:S01]  /*ea20*/  F2FP.F16.E4M3.UNPACK_B R21, R37 ;  /* 0x00000025ff15723e */ /* 0x004fe200020006ff */
[----:B------:R-:W-:Y:S01]  /*ea30*/  HADD2.F32 R54, -RZ, R26.H0_H0 ;  /* 0x2000001aff367230 */ /* 0x000fe20000004100 */
[----:B------:R-:W-:Y:S01]  /*ea40*/  LOP3.LUT R57, R57, 0xff0000, R6, 0xf8, !PT ;  /* 0x00ff000039397812 */ /* 0x000fe200078ef806 */
[----:B------:R-:W-:Y:S01]  /*ea50*/  HADD2.F32 R24, -RZ, R24.H1_H1 ;  /* 0x30000018ff187230 */ /* 0x000fe20000004100 */
[----:B------:R-:W-:Y:S01]  /*ea60*/  F2FP.F16.E4M3.UNPACK_B R47, R41.H1 ;  /* 0x00000029ff2f723e */ /* 0x000fe200030006ff */
[--C-:B------:R-:W-:Y:S01]  /*ea70*/  HADD2.F32 R25, -RZ, R21.reuse.H0_H0 ;  /* 0x20000015ff197230 */ /* 0x100fe20000004100 */
[-C--:B------:R-:W-:Y:S01]  /*ea80*/  F2FP.F16.E4M3.UNPACK_B R49, R43.reuse ;  /* 0x0000002bff31723e */ /* 0x080fe200020006ff */
[----:B------:R-:W-:Y:S01]  /*ea90*/  HADD2.F32 R21, -RZ, R21.H1_H1 ;  /* 0x30000015ff157230 */ /* 0x000fe20000004100 */
[----:B------:R-:W-:-:S02]  /*eaa0*/  F2FP.F16.E4M3.UNPACK_B R50, R43.H1 ;  /* 0x0000002bff32723e */ /* 0x000fc400030006ff */
[-C--:B------:R-:W-:Y:S02]  /*eab0*/  F2FP.F16.E4M3.UNPACK_B R41, R40.reuse ;  /* 0x00000028ff29723e */ /* 0x080fe400020006ff */
[----:B------:R-:W-:Y:S01]  /*eac0*/  F2FP.F16.E4M3.UNPACK_B R43, R40.H1 ;  /* 0x00000028ff2b723e */ /* 0x000fe200030006ff */
[----:B------:R-:W-:Y:S01]  /*ead0*/  FMUL.FTZ R40, R5, R58 ;  /* 0x0000003a05287220 */ /* 0x000fe20000410000 */
[----:B------:R-:W-:Y:S01]  /*eae0*/  LOP3.LUT R6, R57, 0xff000000, R6, 0xf8, !PT ;  /* 0xff00000039067812 */ /* 0x000fe200078ef806 */
[-C--:B------:R-:W-:Y:S01]  /*eaf0*/  FMUL.FTZ R57, R5, R54.reuse ;  /* 0x0000003605397220 */ /* 0x080fe20000410000 */
[----:B------:R-:W-:Y:S01]  /*eb00*/  F2FP.F16.E4M3.UNPACK_B R55, R55.H1 ;  /* 0x00000037ff37723e */ /* 0x000fe200030006ff */
[C---:B------:R-:W-:Y:S01]  /*eb10*/  FFMA.FTZ R5, R25.reuse, R54, -R40 ;  /* 0x0000003619057223 */ /* 0x040fe20000010828 */
[----:B------:R-:W-:Y:S01]  /*eb20*/  F2FP.F16.E4M3.UNPACK_B R52, R52.H1 ;  /* 0x00000034ff34723e */ /* 0x000fe200030006ff */
[----:B------:R-:W-:Y:S01]  /*eb30*/  FFMA.FTZ R25, R25, R58, R57 ;  /* 0x0000003a19197223 */ /* 0x000fe20000010039 */
[----:B------:R-:W-:Y:S01]  /*eb40*/  LOP3.LUT R59, R59, 0xff000000, R7, 0xf8, !PT ;  /* 0xff0000003b3b7812 */ /* 0x000fe200078ef807 */
[----:B------:R-:W-:Y:S01]  /*eb50*/  HADD2.F32 R40, -RZ, R26.H1_H1 ;  /* 0x3000001aff287230 */ /* 0x000fe20000004100 */
[----:B------:R-:W-:Y:S01]  /*eb60*/  F2FP.F16.E4M3.UNPACK_B R45, R37.H1 ;  /* 0x00000025ff2d723e */ /* 0x000fe200030006ff */
[----:B------:R-:W-:Y:S01]  /*eb70*/  HADD2.F32 R54, -RZ, R27.H1_H1 ;  /* 0x3000001bff367230 */ /* 0x000fe20000004100 */
[-C--:B------:R-:W-:Y:S01]  /*eb80*/  F2FP.F16.E4M3.UNPACK_B R7, R42.reuse ;  /* 0x0000002aff07723e */ /* 0x080fe200020006ff */
[----:B------:R-:W-:Y:S01]  /*eb90*/  HADD2.F32 R57, -RZ, R55.H0_H0 ;  /* 0x20000037ff397230 */ /* 0x000fe20000004100 */
[----:B------:R-:W-:Y:S01]  /*eba0*/  F2FP.F16.E4M3.UNPACK_B R48, R42.H1 ;  /* 0x0000002aff30723e */ /* 0x000fe200030006ff */
[----:B------:R-:W-:-:S02]  /*ebb0*/  HADD2.F32 R26, -RZ, R47.H0_H0 ;  /* 0x2000002fff1a7230 */ /* 0x000fc40000004100 */
[C---:B------:R-:W-:Y:S01]  /*ebc0*/  FMUL.FTZ R58, R24.reuse, R54 ;  /* 0x00000036183a7220 */ /* 0x040fe20000410000 */
[----:B------:R-:W-:Y:S02]  /*ebd0*/  HADD2.F32 R42, -RZ, R52.H0_H0 ;  /* 0x20000034ff2a7230 */ /* 0x000fe40000004100 */
[-C--:B------:R-:W-:Y:S01]  /*ebe0*/  FMUL.FTZ R61, R24, R40.reuse ;  /* 0x00000028183d7220 */ /* 0x080fe20000410000 */
[----:B------:R-:W-:Y:S02]  /*ebf0*/  HADD2.F32 R27, -RZ, R45.H0_H0 ;  /* 0x2000002dff1b7230 */ /* 0x000fe40000004100 */
[C---:B------:R-:W-:Y:S01]  /*ec00*/  FMUL.FTZ R60, R26.reuse, R57 ;  /* 0x000000391a3c7220 */ /* 0x040fe20000410000 */
[C---:B------:R-:W-:Y:S01]  /*ec10*/  FFMA.FTZ R24, R21.reuse, R40, -R58 ;  /* 0x0000002815187223 */ /* 0x040fe2000001083a */
[----:B------:R-:W-:Y:S01]  /*ec20*/  FMUL.FTZ R62, R26, R42 ;  /* 0x0000002a1a3e7220 */ /* 0x000fe20000410000 */
[----:B------:R-:W-:Y:S01]  /*ec30*/  FFMA.FTZ R26, R21, R54, R61 ;  /* 0x00000036151a7223 */ /* 0x000fe2000001003d */
[C---:B------:R-:W-:Y:S01]  /*ec40*/  FFMA.FTZ R21, R27.reuse, R42, -R60 ;  /* 0x0000002a1b157223 */ /* 0x040fe2000001083c */
[----:B------:R-:W-:Y:S01]  /*ec50*/  F2FP.F16.E4M3.UNPACK_B R54, R53 ;  /* 0x00000035ff36723e */ /* 0x000fe200020006ff */
[----:B------:R-:W-:Y:S01]  /*ec60*/  FFMA.FTZ R27, R27, R57, R62 ;  /* 0x000000391b1b7223 */ /* 0x000fe2000001003e */
[----:B------:R-:W-:Y:S01]  /*ec70*/  F2FP.F16.E4M3.UNPACK_B R57, R59 ;  /* 0x0000003bff39723e */ /* 0x000fe200020006ff */
[----:B------:R-:W-:Y:S01]  /*ec80*/  HADD2.F32 R58, -RZ, R55.H1_H1 ;  /* 0x30000037ff3a7230 */ /* 0x000fe20000004100 */
[----:B------:R-:W-:Y:S01]  /*ec90*/  F2FP.F16.E4M3.UNPACK_B R46, R39 ;  /* 0x00000027ff2e723e */ /* 0x000fe200020006ff */
[----:B------:R-:W-:Y:S01]  /*eca0*/  HADD2.F32 R47, -RZ, R47.H1_H1 ;  /* 0x3000002fff2f7230 */ /* 0x000fe20000004100 */
[----:B------:R-:W-:Y:S01]  /*ecb0*/  F2FP.F16.E4M3.UNPACK_B R59, R59.H1 ;  /* 0x0000003bff3b723e */ /* 0x000fe200030006ff */
[----:B------:R-:W-:Y:S01]  /*ecc0*/  HADD2.F32 R61, -RZ, R57.H0_H0 ;  /* 0x20000039ff3d7230 */ /* 0x000fe20000004100 */
[----:B------:R-:W-:Y:S01]  /*ecd0*/  F2FP.F16.E4M3.UNPACK_B R53, R53.H1 ;  /* 0x00000035ff35723e */ /* 0x000fe200030006ff */
[----:B------:R-:W-:-:S02]  /*ece0*/  HADD2.F32 R42, -RZ, R49.H0_H0 ;  /* 0x20000031ff2a7230 */ /* 0x000fc40000004100 */
[C---:B------:R-:W-:Y:S01]  /*ecf0*/  FMUL.FTZ R60, R47.reuse, R58 ;  /* 0x0000003a2f3c7220 */ /* 0x040fe20000410000 */
[----:B------:R-:W-:Y:S01]  /*ed00*/  HADD2.F32 R52, -RZ, R52.H1_H1 ;  /* 0x30000034ff347230 */ /* 0x000fe20000004100 */
[----:B------:R-:W-:Y:S01]  /*ed10*/  F2FP.F16.E4M3.UNPACK_B R39, R39.H1 ;  /* 0x00000027ff27723e */ /* 0x000fe200030006ff */
[----:B------:R-:W-:Y:S02]  /*ed20*/  HADD2.F32 R55, -RZ, R54.H0_H0 ;  /* 0x20000036ff377230 */ /* 0x000fe40000004100 */
[C---:B------:R-:W-:Y:S01]  /*ed30*/  FMUL.FTZ R63, R42.reuse, R61 ;  /* 0x0000003d2a3f7220 */ /* 0x040fe20000410000 */
[----:B------:R-:W-:Y:S02]  /*ed40*/  HADD2.F32 R45, -RZ, R45.H1_H1 ;  /* 0x3000002dff2d7230 */ /* 0x000fe40000004100 */
[----:B------:R-:W-:Y:S01]  /*ed50*/  FMUL.FTZ R47, R47, R52 ;  /* 0x000000342f2f7220 */ /* 0x000fe20000410000 */
[----:B------:R-:W-:Y:S02]  /*ed60*/  HADD2.F32 R40, -RZ, R46.H0_H0 ;  /* 0x2000002eff287230 */ /* 0x000fe40000004100 */
[----:B------:R-:W-:Y:S01]  /*ed70*/  FMUL.FTZ R42, R42, R55 ;  /* 0x000000372a2a7220 */ /* 0x000fe20000410000 */
[----:B------:R-:W-:-:S02]  /*ed80*/  HADD2.F32 R54, -RZ, R54.H1_H1 ;  /* 0x30000036ff367230 */ /* 0x000fc40000004100 */
[C---:B------:R-:W-:Y:S01]  /*ed90*/  FFMA.FTZ R58, R45.reuse, R58, R47 ;  /* 0x0000003a2d3a7223 */ /* 0x040fe2000001002f */
[----:B------:R-:W-:Y:S02]  /*eda0*/  HADD2.F32 R57, -RZ, R57.H1_H1 ;  /* 0x30000039ff397230 */ /* 0x000fe40000004100 */
[C---:B------:R-:W-:Y:S01]  /*edb0*/  FFMA.FTZ R61, R40.reuse, R61, R42 ;  /* 0x0000003d283d7223 */ /* 0x040fe2000001002a */
[----:B------:R-:W-:Y:S02]  /*edc0*/  HADD2.F32 R49, -RZ, R49.H1_H1 ;  /* 0x30000031ff317230 */ /* 0x000fe40000004100 */
[----:B------:R-:W-:Y:S01]  /*edd0*/  FFMA.FTZ R60, R45, R52, -R60 ;  /* 0x000000342d3c7223 */ /* 0x000fe2000001083c */
[----:B------:R-:W-:Y:S02]  /*ede0*/  HADD2.F32 R47, -RZ, R59.H0_H0 ;  /* 0x2000003bff2f7230 */ /* 0x000fe40000004100 */
[----:B------:R-:W-:Y:S01]  /*edf0*/  FFMA.FTZ R63, R40, R55, -R63 ;  /* 0x00000037283f7223 */ /* 0x000fe2000001083f */
        /* <DEDUP_REMOVED lines=8> */
[----:B------:R-:W-:Y:S01]  /*ee80*/  F2FP.F16.E4M3.UNPACK_B R37, R36 ;  /* 0x00000024ff25723e */ /* 0x000fe200020006ff */
[----:B------:R-:W-:Y:S01]  /*ee90*/  FFMA.FTZ R64, R46, R57, R52 ;  /* 0x000000392e407223 */ /* 0x000fe20000010034 */
[----:B------:R-:W-:-:S02]  /*eea0*/  HADD2.F32 R53, -RZ, R53.H1_H1 ;  /* 0x30000035ff357230 */ /* 0x000fc40000004100 */
[C---:B------:R-:W-:Y:S01]  /*eeb0*/  FFMA.FTZ R65, R40.reuse, R47, R42 ;  /* 0x0000002f28417223 */ /* 0x040fe2000001002a */
[----:B------:R-:W-:Y:S01]  /*eec0*/  FFMA.FTZ R57, R40, R45, -R49 ;  /* 0x0000002d28397223 */ /* 0x000fe20000010831 */
[----:B------:R-:W-:Y:S01]  /*eed0*/  F2FP.F16.E4M3.UNPACK_B R47, R56.H1 ;  /* 0x00000038ff2f723e */ /* 0x000fe200030006ff */
[----:B------:R-:W-:Y:S01]  /*eee0*/  HADD2.F32 R59, -RZ, R59.H1_H1 ;  /* 0x3000003bff3b7230 */ /* 0x000fe20000004100 */
[----:B------:R-:W-:Y:S01]  /*eef0*/  F2FP.F16.E4M3.UNPACK_B R45, R51.H1 ;  /* 0x00000033ff2d723e */ /* 0x000fe200030006ff */
[----:B------:R-:W-:Y:S01]  /*ef00*/  HADD2.F32 R50, -RZ, R50.H1_H1 ;  /* 0x30000032ff327230 */ /* 0x000fe20000004100 */
[----:B------:R-:W-:Y:S01]  /*ef10*/  F2FP.F16.E4M3.UNPACK_B R36, R36.H1 ;  /* 0x00000024ff24723e */ /* 0x000fe200030006ff */
[----:B------:R-:W-:Y:S01]  /*ef20*/  FFMA.FTZ R62, R46, R54, -R55 ;  /* 0x000000362e3e7223 */ /* 0x000fe20000010837 */
[----:B------:R-:W-:Y:S01]  /*ef30*/  HADD2.F32 R49, -RZ, R47.H0_H0 ;  /* 0x2000002fff317230 */ /* 0x000fe20000004100 */
[----:B------:R-:W-:Y:S01]  /*ef40*/  F2FP.F16.E4M3.UNPACK_B R56, R56 ;  /* 0x00000038ff38723e */ /* 0x000fe200020006ff */
        /* <DEDUP_REMOVED lines=9> */
[C---:B------:R-:W-:Y:S01]  /*efe0*/  FFMA.FTZ R66, R40.reuse, R53, -R55 ;  /* 0x0000003528427223 */ /* 0x040fe20000010837 */
[----:B------:R-:W-:Y:S02]  /*eff0*/  HADD2.F32 R43, -RZ, R43.H1_H1 ;  /* 0x3000002bff2b7230 */ /* 0x000fe40000004100 */
        /* <DEDUP_REMOVED lines=9> */
[----:B------:R-:W-:Y:S01]  /*f090*/  F2FP.F16.E4M3.UNPACK_B R4, R38 ;  /* 0x00000026ff04723e */ /* 0x000fe200020006ff */
[----:B------:R-:W-:-:S02]  /*f0a0*/  HADD2.F32 R39, -RZ, R41.H0_H0 ;  /* 0x20000029ff277230 */ /* 0x000fc40000004100 */
[C---:B------:R-:W-:Y:S01]  /*f0b0*/  FFMA.FTZ R53, R36.reuse, R45, -R53 ;  /* 0x0000002d24357223 */ /* 0x040fe20000010835 */
[----:B------:R-:W-:Y:S01]  /*f0c0*/  FFMA.FTZ R52, R36, R47, R40 ;  /* 0x0000002f24347223 */ /* 0x000fe20000010028 */
[----:B------:R-:W-:Y:S01]  /*f0d0*/  HADD2.F32 R40, -RZ, R51.H0_H0 ;  /* 0x20000033ff287230 */ /* 0x000fe20000004100 */
[----:B------:R-:W-:Y:S01]  /*f0e0*/  F2FP.F16.E4M3.UNPACK_B R38, R38.H1 ;  /* 0x00000026ff26723e */ /* 0x000fe200030006ff */
        /* <DEDUP_REMOVED lines=34> */
[----:B------:R-:W-:Y:S01]  /*f310*/  F2FP.SATFINITE.E4M3.F32.PACK_AB_MERGE_C R27, R58, R27, RZ ;  /* 0x0000001b3a1b723e */ /* 0x000fe200048070ff */
[----:B------:R-:W-:Y:S01]  /*f320*/  FFMA.FTZ R48, R38, R41, -R37 ;  /* 0x0000002926307223 */ /* 0x000fe20000010825 */
[----:B------:R-:W-:-:S02]  /*f330*/  HADD2.F32 R37, -RZ, R20.H0_H0 ;  /* 0x20000014ff257230 */ /* 0x000fc40000004100 */
[----:B------:R-:W-:Y:S01]  /*f340*/  FFMA.FTZ R55, R38, R43, R54 ;  /* 0x0000002b26377223 */ /* 0x000fe20000010036 */
[--C-:B------:R-:W-:Y:S01]  /*f350*/  HADD2.F32 R20, -RZ, R7.reuse.H0_H0 ;  /* 0x20000007ff147230 */ /* 0x100fe20000004100 */
[----:B------:R-:W-:Y:S01]  /*f360*/  F2FP.SATFINITE.E4M3.F32.PACK_AB_MERGE_C R65, R68, R65, RZ ;  /* 0x000000414441723e */ /* 0x000fe200048070ff */
        /* <DEDUP_REMOVED lines=16> */
[----:B------:R-:W-:Y:S02]  /*f470*/  F2FP.SATFINITE.E4M3.F32.PACK_AB_MERGE_C R40, R55, R40, RZ ;  /* 0x000000283728723e */ /* 0x000fe400048070ff */
[----:B------:R-:W-:Y:S02]  /*f480*/  F2FP.SATFINITE.E4M3.F32.PACK_AB_MERGE_C R5, R24, R5, R21 ;  /* 0x000000051805723e */ /* 0x000fe40004807015 */
[----:B------:R-:W-:Y:S02]  /*f490*/  F2FP.SATFINITE.E4M3.F32.PACK_AB_MERGE_C R7, R62, R63, R7 ;  /* 0x0000003f3e07723e */ /* 0x000fe40004807007 */
        /* <DEDUP_REMOVED lines=8> */
.L_x_1683:
[----:B------:R-:W-:Y:S05]  /*f520*/  BSYNC B1 ;  /* 0x0000000000017941 */ /* 0x000fea0003800000 */
.L_x_1682:
[----:B------:R-:W-:Y:S04]  /*f530*/  BSSY B1, `(.L_x_1684) ;  /* 0x0000100000017945 */ /* 0x000fe80003800000 */
[----:B------:R-:W-:Y:S05]  /*f540*/  @P1 BRA `(.L_x_1685) ;  /* 0x0000000c00f81947 */ /* 0x000fea0003800000 */
[----:B0----5:R-:W-:Y:S02]  /*f550*/  SHF.R.U32.HI R0, RZ, 0x8, R28 ;  /* 0x00000008ff007819 */ /* 0x021fe4000001161c */
[----:B------:R-:W-:Y:S02]  /*f560*/  LOP3.LUT R5, R28, 0xff, RZ, 0xc0, !PT ;  /* 0x000000ff1c057812 */ /* 0x000fe400078ec0ff */
[----:B------:R-:W-:Y:S02]  /*f570*/  LOP3.LUT R4, R0, 0xff, RZ, 0xc0, !PT ;  /* 0x000000ff00047812 */ /* 0x000fe400078ec0ff */
[----:B------:R-:W-:Y:S02]  /*f580*/  LEA.HI R0, R3, R179, RZ, 0x1c ;  /* 0x000000b303007211 */ /* 0x000fe400078fe0ff */
[----:B------:R-:W-:Y:S02]  /*f590*/  PRMT R37, R4, 0x7604, R5 ;  /* 0x0000760404257816 */ /* 0x000fe40000000005 */
[----:B------:R-:W-:-:S02]  /*f5a0*/  SHF.R.S32.HI R5, RZ, 0x1f, R0 ;  /* 0x0000001fff057819 */ /* 0x000fc40000011400 */
[----:B------:R-:W-:Y:S02]  /*f5b0*/  SHF.R.U32.HI R24, RZ, 0x8, R31 ;  /* 0x00000008ff187819 */ /* 0x000fe4000001161f */
[----:B------:R-:W-:Y:S01]  /*f5c0*/  LEA.HI R4, R5, R0, RZ, 0x2 ;  /* 0x0000000005047211 */ /* 0x000fe200078f10ff */
[----:B------:R-:W-:Y:S01]  /*f5d0*/  IMAD.SHL.U32 R0, R0, 0x10, RZ ;  /* 0x0000001000007824 */ /* 0x000fe200078e00ff */
[----:B---3--:R-:W-:Y:S02]  /*f5e0*/  LOP3.LUT R21, R31, 0xff, RZ, 0xc0, !PT ;  /* 0x000000ff1f157812 */ /* 0x008fe400078ec0ff */
[----:B------:R-:W-:Y:S01]  /*f5f0*/  SHF.R.U32.HI R20, RZ, 0x8, R8 ;  /* 0x00000008ff147819 */ /* 0x000fe20000011608 */
[----:B------:R-:W-:Y:S01]  /*f600*/  IMAD.SHL.U32 R4, R4, 0x800, RZ ;  /* 0x0000080004047824 */ /* 0x000fe200078e00ff */
[----:B------:R-:W-:Y:S02]  /*f610*/  LOP3.LUT R5, R181, 0x30, R0, 0xf8, !PT ;  /* 0x00000030b5057812 */ /* 0x000fe400078ef800 */
[----:B------:R-:W-:-:S02]  /*f620*/  LOP3.LUT R0, R24, 0xff, RZ, 0xc0, !PT ;  /* 0x000000ff18007812 */ /* 0x000fc400078ec0ff */
[----:B------:R-:W-:Y:S02]  /*f630*/  SHF.R.U32.HI R6, RZ, 0x8, R29 ;  /* 0x00000008ff067819 */ /* 0x000fe4000001161d */
[----:B------:R-:W-:Y:S02]  /*f640*/  LOP3.LUT R25, R8, 0xff, RZ, 0xc0, !PT ;  /* 0x000000ff08197812 */ /* 0x000fe400078ec0ff */
[----:B------:R-:W-:Y:S02]  /*f650*/  LOP3.LUT R20, R20, 0xff, RZ, 0xc0, !PT ;  /* 0x000000ff14147812 */ /* 0x000fe400078ec0ff */
[----:B------:R-:W-:Y:S02]  /*f660*/  PRMT R41, R0, 0x7604, R21 ;  /* 0x0000760400297816 */ /* 0x000fe40000000015 */
[----:B------:R-:W-:Y:S02]  /*f670*/  LOP3.LUT R5, R5, R182, RZ, 0x3c, !PT ;  /* 0x000000b605057212 */ /* 0x000fe400078e3cff */
[----:B------:R-:W-:-:S02]  /*f680*/  LOP3.LUT R4, R4, 0xffffe000, RZ, 0xc0, !PT ;  /* 0xffffe00004047812 */ /* 0x000fc400078ec0ff */
[----:B------:R-:W-:Y:S02]  /*f690*/  SHF.R.U32.HI R0, RZ, 0x8, R9 ;  /* 0x00000008ff007819 */ /* 0x000fe40000011609 */
[----:B------:R-:W-:Y:S02]  /*f6a0*/  LOP3.LUT R7, R29, 0xff, RZ, 0xc0, !PT ;  /* 0x000000ff1d077812 */ /* 0x000fe400078ec0ff */
[----:B------:R-:W-:Y:S02]  /*f6b0*/  LOP3.LUT R6, R6, 0xff, RZ, 0xc0, !PT ;  /* 0x000000ff06067812 */ /* 0x000fe400078ec0ff */
[----:B------:R-:W-:Y:S02]  /*f6c0*/  PRMT R45, R20, 0x7604, R25 ;  /* 0x00007604142d7816 */ /* 0x000fe40000000019 */
[----:B------:R-:W-:Y:S02]  /*f6d0*/  IADD3 R21, R5, R183, R4 ;  /* 0x000000b705157210 */ /* 0x000fe40007ffe004 */
[----:B------:R-:W-:-:S02]  /*f6e0*/  LOP3.LUT R25, R9, 0xff, RZ, 0xc0, !PT ;  /* 0x000000ff09197812 */ /* 0x000fc400078ec0ff */
[----:B------:R-:W-:Y:S02]  /*f6f0*/  SHF.R.U32.HI R24, RZ, 0x8, R11 ;  /* 0x00000008ff187819 */ /* 0x000fe4000001160b */
[----:B------:R-:W-:Y:S02]  /*f700*/  LOP3.LUT R0, R0, 0xff, RZ, 0xc0, !PT ;  /* 0x000000ff00007812 */ /* 0x000fe400078ec0ff */
[----:B------:R-:W-:Y:S02]  /*f710*/  SHF.R.U32.HI R20, RZ, 0x8, R10 ;  /* 0x00000008ff147819 */ /* 0x000fe4000001160a */
[----:B------:R-:W-:Y:S02]  /*f720*/  PRMT R36, R6, 0x7604, R7 ;  /* 0x0000760406247816 */ /* 0x000fe40000000007 */
[----:B------:R-:W-:Y:S02]  /*f730*/  SHF.R.U32.HI R6, RZ, 0x8, R30 ;  /* 0x00000008ff067819 */ /* 0x000fe4000001161e */
[----:B------:R-:W-:-:S02]  /*f740*/  LOP3.LUT R27, R10, 0xff, RZ, 0xc0, !PT ;  /* 0x000000ff0a1b7812 */ /* 0x000fc400078ec0ff */
[----:B------:R-:W-:Y:S02]  /*f750*/  LOP3.LUT R24, R24, 0xff, RZ, 0xc0, !PT ;  /* 0x000000ff18187812 */ /* 0x000fe400078ec0ff */
[----:B------:R-:W-:Y:S01]  /*f760*/  PRMT R49, R0, 0x7604, R25 ;  /* 0x0000760400317816 */ /* 0x000fe20000000019 */
[----:B------:R-:W-:Y:S01]  /*f770*/  IMAD.IADD R0, R16, 0x1, R21 ;  /* 0x0000000110007824 */ /* 0x000fe200078e0215 */
[----:B------:R-:W-:Y:S02]  /*f780*/  LOP3.LUT R20, R20, 0xff, RZ, 0xc0, !PT ;  /* 0x000000ff14147812 */ /* 0x000fe400078ec0ff */
[----:B------:R-:W-:Y:S02]  /*f790*/  LOP3.LUT R43, R11, 0xff, RZ, 0xc0, !PT ;  /* 0x000000ff0b2b7812 */ /* 0x000fe400078ec0ff */
[----:B------:R-:W-:Y:S02]  /*f7a0*/  LOP3.LUT R7, R30, 0xff, RZ, 0xc0, !PT ;  /* 0x000000ff1e077812 */ /* 0x000fe400078ec0ff */
[----:B------:R-:W-:-:S02]  /*f7b0*/  LOP3.LUT R6, R6, 0xff, RZ, 0xc0, !PT ;  /* 0x000000ff06067812 */ /* 0x000fc400078ec0ff */
[----:B------:R-:W-:Y:S02]  /*f7c0*/  PRMT R51, R20, 0x7604, R27 ;  /* 0x0000760414337816 */ /* 0x000fe4000000001b */
[----:B------:R-:W-:Y:S02]  /*f7d0*/  PRMT R53, R24, 0x7604, R43 ;  /* 0x0000760418357816 */ /* 0x000fe4000000002b */
[----:B------:R-:W0:Y:S01]  /*f7e0*/  LDS.128 R24, [R0+0x10400] ;  /* 0x0104000000187984 */ /* 0x000e220000000c00 */
[----:B------:R-:W-:Y:S02]  /*f7f0*/  PRMT R39, R6, 0x7604, R7 ;  /* 0x0000760406277816 */ /* 0x000fe40000000007 */
[----:B------:R-:W-:Y:S01]  /*f800*/  SHF.R.U32.HI R21, RZ, 0x10, R29 ;  /* 0x00000010ff157819 */ /* 0x000fe2000001161d */
[----:B------:R-:W2:Y:S01]  /*f810*/  LDS.128 R4, [R216+0x10400] ;  /* 0x01040000d8047984 */ /* 0x000ea20000000c00 */
[----:B------:R-:W-:Y:S02]  /*f820*/  SHF.R.U32.HI R20, RZ, 0x10, R28 ;  /* 0x00000010ff147819 */ /* 0x000fe4000001161c */
[----:B------:R-:W-:-:S02]  /*f830*/  LOP3.LUT R21, R21, 0xff, RZ, 0xc0, !PT ;  /* 0x000000ff15157812 */ /* 0x000fc400078ec0ff */
[----:B------:R-:W-:Y:S02]  /*f840*/  SHF.R.U32.HI R38, RZ, 0x10, R30 ;  /* 0x00000010ff267819 */ /* 0x000fe4000001161e */
[----:B------:R-:W-:Y:S02]  /*f850*/  PRMT R21, R21, 0x7054, R36 ;  /* 0x0000705415157816 */ /* 0x000fe40000000024 */
[----:B------:R-:W-:Y:S02]  /*f860*/  SHF.R.U32.HI R36, RZ, 0x10, R9 ;  /* 0x00000010ff247819 */ /* 0x000fe40000011609 */
[----:B------:R-:W-:Y:S02]  /*f870*/  LOP3.LUT R20, R20, 0xff, RZ, 0xc0, !PT ;  /* 0x000000ff14147812 */ /* 0x000fe400078ec0ff */
[----:B------:R-:W-:Y:S02]  /*f880*/  LOP3.LUT R38, R38, 0xff, RZ, 0xc0, !PT ;  /* 0x000000ff26267812 */ /* 0x000fe400078ec0ff */
[----:B------:R-:W-:-:S02]  /*f890*/  LOP3.LUT R36, R36, 0xff, RZ, 0xc0, !PT ;  /* 0x000000ff24247812 */ /* 0x000fc400078ec0ff */
[----:B------:R-:W-:Y:S02]  /*f8a0*/  PRMT R37, R20, 0x7054, R37 ;  /* 0x0000705414257816 */ /* 0x000fe40000000025 */
[----:B------:R-:W-:Y:S02]  /*f8b0*/  SHF.R.U32.HI R40, RZ, 0x10, R31 ;  /* 0x00000010ff287819 */ /* 0x000fe4000001161f */
[----:B------:R-:W-:Y:S02]  /*f8c0*/  PRMT R39, R38, 0x7054, R39 ;  /* 0x0000705426277816 */ /* 0x000fe40000000027 */
[----:B------:R-:W-:Y:S02]  /*f8d0*/  SHF.R.U32.HI R20, RZ, 0x10, R8 ;  /* 0x00000010ff147819 */ /* 0x000fe40000011608 */
[----:B------:R-:W-:Y:S02]  /*f8e0*/  SHF.R.U32.HI R38, RZ, 0x10, R10 ;  /* 0x00000010ff267819 */ /* 0x000fe4000001160a */
[----:B------:R-:W-:-:S02]  /*f8f0*/  PRMT R49, R36, 0x7054, R49 ;  /* 0x0000705424317816 */ /* 0x000fc40000000031 */
[----:B------:R-:W-:Y:S02]  /*f900*/  LOP3.LUT R40, R40, 0xff, RZ, 0xc0, !PT ;  /* 0x000000ff28287812 */ /* 0x000fe400078ec0ff */
[----:B------:R-:W-:Y:S02]  /*f910*/  LOP3.LUT R20, R20, 0xff, RZ, 0xc0, !PT ;  /* 0x000000ff14147812 */ /* 0x000fe400078ec0ff */
[----:B------:R-:W-:Y:S02]  /*f920*/  LOP3.LUT R38, R38, 0xff, RZ, 0xc0, !PT ;  /* 0x000000ff26267812 */ /* 0x000fe400078ec0ff */
[----:B------:R-:W-:Y:S02]  /*f930*/  LOP3.LUT R49, R49, 0xff000000, R9, 0xf8, !PT ;  /* 0xff00000031317812 */ /* 0x000fe400078ef809 */
[----:B------:R-:W-:Y:S02]  /*f940*/  PRMT R43, R40, 0x7054, R41 ;  /* 0x00007054282b7816 */ /* 0x000fe40000000029 */
[----:B------:R-:W-:-:S02]  /*f950*/  PRMT R47, R20, 0x7054, R45 ;  /* 0x00007054142f7816 */ /* 0x000fc4000000002d */
        /* <DEDUP_REMOVED lines=10> */
[-C--:B--2---:R-:W-:Y:S02]  /*fa00*/  F2FP.F16.E4M3.UNPACK_B R10, R5.reuse ;  /* 0x00000005ff0a723e */ /* 0x084fe400020006ff */
[----:B------:R-:W-:Y:S01]  /*fa10*/  F2FP.F16.E4M3.UNPACK_B R21, R5.H1 ;  /* 0x00000005ff15723e */ /* 0x000fe200030006ff */
[----:B------:R-:W-:Y:S01]  /*fa20*/  HADD2.F32 R5, -RZ, R36.H0_H0 ;  /* 0x20000024ff057230 */ /* 0x000fe20000004100 */
[----:B------:R-:W-:Y:S01]  /*fa30*/  LOP3.LUT R40, R40, 0xff, RZ, 0xc0, !PT ;  /* 0x000000ff28287812 */ /* 0x000fe200078ec0ff */
[----:B------:R-:W-:Y:S01]  /*fa40*/  HADD2.F32 R46, -RZ, R42.H0_H0 ;  /* 0x2000002aff2e7230 */ /* 0x000fe20000004100 */
[----:B------:R-:W-:Y:S01]  /*fa50*/  LOP3.LUT R20, R39, 0xff000000, R30, 0xf8, !PT ;  /* 0xff00000027147812 */ /* 0x000fe200078ef81e */
[----:B------:R-:W-:Y:S01]  /*fa60*/  HADD2.F32 R9, -RZ, R10.H0_H0 ;  /* 0x2000000aff097230 */ /* 0x000fe20000004100 */
[----:B------:R-:W-:Y:S01]  /*fa70*/  LOP3.LUT R45, R43, 0xff000000, R31, 0xf8, !PT ;  /* 0xff0000002b2d7812 */ /* 0x000fe200078ef81f */
[----:B------:R-:W-:Y:S01]  /*fa80*/  HADD2.F32 R36, -RZ, R36.H1_H1 ;  /* 0x30000024ff247230 */ /* 0x000fe20000004100 */
[-C--:B------:R-:W-:Y:S01]  /*fa90*/  F2FP.F16.E4M3.UNPACK_B R38, R27.reuse ;  /* 0x0000001bff26723e */ /* 0x080fe200020006ff */
[----:B------:R-:W-:Y:S01]  /*faa0*/  HADD2.F32 R43, -RZ, R42.H1_H1 ;  /* 0x3000002aff2b7230 */ /* 0x000fe20000004100 */
[----:B------:R-:W-:-:S02]  /*fab0*/  F2FP.F16.E4M3.UNPACK_B R39, R27.H1 ;  /* 0x0000001bff27723e */ /* 0x000fc400030006ff */
[----:B------:R-:W-:Y:S01]  /*fac0*/  PRMT R53, R40, 0x7054, R53 ;  /* 0x0000705428357816 */ /* 0x000fe20000000035 */
[C---:B------:R-:W-:Y:S01]  /*fad0*/  FMUL.FTZ R55, R36.reuse, R51 ;  /* 0x0000003324377220 */ /* 0x040fe20000410000 */
[-C--:B------:R-:W-:Y:S01]  /*fae0*/  F2FP.F16.E4M3.UNPACK_B R27, R24.reuse ;  /* 0x00000018ff1b723e */ /* 0x080fe200020006ff */
[----:B------:R-:W-:Y:S01]  /*faf0*/  FMUL.FTZ R36, R36, R43 ;  /* 0x0000002b24247220 */ /* 0x000fe20000410000 */
[----:B------:R-:W-:Y:S01]  /*fb00*/  F2FP.F16.E4M3.UNPACK_B R31, R24.H1 ;  /* 0x00000018ff1f723e */ /* 0x000fe200030006ff */
[----:B------:R-:W-:Y:S01]  /*fb10*/  FMUL.FTZ R24, R5, R50 ;  /* 0x0000003205187220 */ /* 0x000fe20000410000 */
[----:B------:R-:W-:Y:S02]  /*fb20*/  LOP3.LUT R40, R37, 0xff000000, R28, 0xf8, !PT ;  /* 0xff00000025287812 */ /* 0x000fe400078ef81c */
[----:B------:R-:W-:Y:S01]  /*fb30*/  F2FP.F16.E4M3.UNPACK_B R37, R25.H1 ;  /* 0x00000019ff25723e */ /* 0x000fe200030006ff */
[-C--:B------:R-:W-:Y:S01]  /*fb40*/  FMUL.FTZ R25, R5, R46.reuse ;  /* 0x0000002e05197220 */ /* 0x080fe20000410000 */
[----:B------:R-:W-:Y:S01]  /*fb50*/  F2FP.F16.E4M3.UNPACK_B R49, R49.H1 ;  /* 0x00000031ff31723e */ /* 0x000fe200030006ff */
[----:B------:R-:W-:Y:S01]  /*fb60*/  FFMA.FTZ R5, R9, R46, -R24 ;  /* 0x0000002e09057223 */ /* 0x000fe20000010818 */
[----:B------:R-:W-:Y:S01]  /*fb70*/  F2FP.F16.E4M3.UNPACK_B R41, R41.H1 ;  /* 0x00000029ff29723e */ /* 0x000fe200030006ff */
[----:B------:R-:W-:-:S02]  /*fb80*/  HADD2.F32 R24, -RZ, R10.H1_H1 ;  /* 0x3000000aff187230 */ /* 0x000fc40000004100 */
[----:B------:R-:W-:Y:S01]  /*fb90*/  FFMA.FTZ R9, R9, R50, R25 ;  /* 0x0000003209097223 */ /* 0x000fe20000010019 */
[----:B------:R-:W-:Y:S01]  /*fba0*/  HADD2.F32 R46, -RZ, R49.H0_H0 ;  /* 0x20000031ff2e7230 */ /* 0x000fe20000004100 */
[----:B------:R-:W-:Y:S01]  /*fbb0*/  LOP3.LUT R53, R53, 0xff000000, R11, 0xf8, !PT ;  /* 0xff00000035357812 */ /* 0x000fe200078ef80b */
[----:B------:R-:W-:Y:S01]  /*fbc0*/  HADD2.F32 R10, -RZ, R37.H0_H0 ;  /* 0x20000025ff0a7230 */ /* 0x000fe20000004100 */
[-C--:B------:R-:W-:Y:S01]  /*fbd0*/  F2FP.F16.E4M3.UNPACK_B R29, R7.reuse ;  /* 0x00000007ff1d723e */ /* 0x080fe200020006ff */
[----:B------:R-:W-:Y:S01]  /*fbe0*/  HADD2.F32 R42, -RZ, R41.H0_H0 ;  /* 0x20000029ff2a7230 */ /* 0x000fe20000004100 */
[----:B------:R-:W-:Y:S01]  /*fbf0*/  F2FP.F16.E4M3.UNPACK_B R30, R7.H1 ;  /* 0x00000007ff1e723e */ /* 0x000fe200030006ff */
[----:B------:R-:W-:Y:S02]  /*fc00*/  HADD2.F32 R25, -RZ, R21.H0_H0 ;  /* 0x20000015ff197230 */ /* 0x000fe40000004100 */
[----:B------:R-:W-:Y:S01]  /*fc10*/  FMUL.FTZ R48, R10, R46 ;  /* 0x0000002e0a307220 */ /* 0x000fe20000410000 */
[----:B------:R-:W-:-:S02]  /*fc20*/  HADD2.F32 R37, -RZ, R37.H1_H1 ;  /* 0x30000025ff257230 */ /* 0x000fc40000004100 */
        /* <DEDUP_REMOVED lines=37> */
[-C--:B------:R-:W-:Y:S01]  /*fe80*/  F2FP.F16.E4M3.UNPACK_B R37, R47.reuse.H1 ;  /* 0x0000002fff25723e */ /* 0x080fe200030006ff */
[----:B------:R-:W-:Y:S01]  /*fe90*/  FMUL.FTZ R25, R25, R36 ;  /* 0x0000002419197220 */ /* 0x000fe20000410000 */
[----:B------:R-:W-:Y:S01]  /*fea0*/  F2FP.F16.E4M3.UNPACK_B R29, R40.H1 ;  /* 0x00000028ff1d723e */ /* 0x000fe200030006ff */
[C---:B------:R-:W-:Y:S01]  /*feb0*/  FFMA.FTZ R59, R21.reuse, R36, -R38 ;  /* 0x00000024153b7223 */ /* 0x040fe20000010826 */
[----:B------:R-:W-:Y:S01]  /*fec0*/  F2FP.F16.E4M3.UNPACK_B R11, R4.H1 ;  /* 0x00000004ff0b723e */ /* 0x000fe200030006ff */
[----:B------:R-:W-:Y:S01]  /*fed0*/  FFMA.FTZ R60, R21, R42, R25 ;  /* 0x0000002a153c7223 */ /* 0x000fe20000010019 */
[----:B------:R-:W-:Y:S01]  /*fee0*/  HADD2.F32 R53, -RZ, R53.H1_H1 ;  /* 0x30000035ff357230 */ /* 0x000fe20000004100 */
[----:B------:R-:W-:Y:S01]  /*fef0*/  F2FP.F16.E4M3.UNPACK_B R47, R47 ;  /* 0x0000002fff2f723e */ /* 0x000fe200020006ff */
[----:B------:R-:W-:Y:S01]  /*ff00*/  HADD2.F32 R39, -RZ, R39.H1_H1 ;  /* 0x30000027ff277230 */ /* 0x000fe20000004100 */
[----:B------:R-:W-:Y:S01]  /*ff10*/  F2FP.F16.E4M3.UNPACK_B R7, R4 ;  /* 0x00000004ff07723e */ /* 0x000fe200020006ff */
[----:B------:R-:W-:Y:S01]  /*ff20*/  HADD2.F32 R38, -RZ, R37.H0_H0 ;  /* 0x20000025ff267230 */ /* 0x000fe20000004100 */
[----:B------:R-:W-:Y:S01]  /*ff30*/  F2FP.F16.E4M3.UNPACK_B R40, R40 ;  /* 0x00000028ff28723e */ /* 0x000fe200020006ff */
[----:B------:R-:W-:-:S02]  /*ff40*/  HADD2.F32 R25, -RZ, R31.H0_H0 ;  /* 0x2000001fff197230 */ /* 0x000fc40000004100 */
[----:B------:R-:W-:Y:S01]  /*ff50*/  FMUL.FTZ R41, R39, R53 ;  /* 0x0000003527297220 */ /* 0x000fe20000410000 */
[----:B------:R-:W-:Y:S01]  /*ff60*/  HADD2.F32 R36, -RZ, R29.H0_H0 ;  /* 0x2000001dff247230 */ /* 0x000fe20000004100 */
[----:B------:R-:W-:Y:S01]  /*ff70*/  F2FP.F16.E4M3.UNPACK_B R4, R6 ;  /* 0x00000006ff04723e */ /* 0x000fe200020006ff */
[----:B------:R-:W-:Y:S02]  /*ff80*/  HADD2.F32 R45, -RZ, R45.H1_H1 ;  /* 0x3000002dff2d7230 */ /* 0x000fe40000004100 */
[C---:B------:R-:W-:Y:S01]  /*ff90*/  FMUL.FTZ R42, R25.reuse, R38 ;  /* 0x00000026192a7220 */ /* 0x040fe20000410000 */
[----:B------:R-:W-:Y:S02]  /*ffa0*/  HADD2.F32 R30, -RZ, R30.H1_H1 ;  /* 0x3000001eff1e7230 */ /* 0x000fe40000004100 */
[----:B------:R-:W-:Y:S01]  /*ffb0*/  FMUL.FTZ R25, R25, R36 ;  /* 0x0000002419197220 */ /* 0x000fe20000410000 */
[----:B------:R-:W-:Y:S02]  /*ffc0*/  HADD2.F32 R21, -RZ, R11.H0_H0 ;  /* 0x2000000bff157230 */ /* 0x000fe40000004100 */
[----:B------:R-:W-:Y:S01]  /*ffd0*/  FMUL.FTZ R46, R39, R45 ;  /* 0x0000002d272e7220 */ /* 0x000fe20000410000 */
[----:B------:R-:W-:-:S02]  /*ffe0*/  HADD2.F32 R31, -RZ, R31.H1_H1 ;  /* 0x3000001fff1f7230 */ /* 0x000fc40000004100 */
[C---:B------:R-:W-:Y:S01]  /*fff0*/  FFMA.FTZ R62, R30.reuse, R45, -R41 ;  /* 0x0000002d1e3e7223 */ /* 0x040fe20000010829 */
[----:B------:R-:W-:Y:S02]  /*10000*/  HADD2.F32 R11, -RZ, R11.H1_H1 ;  /* 0x3000000bff0b7230 */ /* 0x000fe40000004100 */
[C---:B------:R-:W-:Y:S01]  /*10010*/  FFMA.FTZ R41, R21.reuse, R38, R25 ;  /* 0x0000002615297223 */ /* 0x040fe20000010019 */
[----:B------:R-:W-:Y:S01]  /*10020*/  FFMA.FTZ R53, R30, R53, R46 ;  /* 0x000000351e357223 */ /* 0x000fe2000001002e */
[----:B------:R-:W-:Y:S02]  /*10030*/  HADD2.F32 R38, -RZ, R37.H1_H1 ;  /* 0x30000025ff267230 */ /* 0x000fe40000004100 */
[----:B------:R-:W-:Y:S01]  /*10040*/  FFMA.FTZ R39, R21, R36, -R42 ;  /* 0x0000002415277223 */ /* 0x000fe2000001082a */
[----:B------:R-:W-:Y:S01]  /*10050*/  HADD2.F32 R30, -RZ, R29.H1_H1 ;  /* 0x3000001dff1e7230 */ /* 0x000fe20000004100 */
[----:B------:R-:W-:Y:S01]  /*10060*/  F2FP.F16.E4M3.UNPACK_B R28, R6.H1 ;  /* 0x00000006ff1c723e */ /* 0x000fe200030006ff */
[----:B------:R-:W-:-:S02]  /*10070*/  HADD2.F32 R36, -RZ, R47.H0_H0 ;  /* 0x2000002fff247230 */ /* 0x000fc40000004100 */
[C---:B------:R-:W-:Y:S01]  /*10080*/  FMUL.FTZ R42, R31.reuse, R38 ;  /* 0x000000261f2a7220 */ /* 0x040fe20000410000 */
[--C-:B------:R-:W-:Y:S02]  /*10090*/  HADD2.F32 R21, -RZ, R27.reuse.H0_H0 ;  /* 0x2000001bff157230 */ /* 0x100fe40000004100 */
[-C--:B------:R-:W-:Y:S01]  /*100a0*/  FMUL.FTZ R31, R31, R30.reuse ;  /* 0x0000001e1f1f7220 */ /* 0x080fe20000410000 */
[----:B------:R-:W-:Y:S02]  /*100b0*/  HADD2.F32 R27, -RZ, R27.H1_H1 ;  /* 0x3000001bff1b7230 */ /* 0x000fe40000004100 */
[C---:B------:R-:W-:Y:S01]  /*100c0*/  FFMA.FTZ R48, R11.reuse, R30, -R42 ;  /* 0x0000001e0b307223 */ /* 0x040fe2000001082a */
[----:B------:R-:W-:Y:S02]  /*100d0*/  HADD2.F32 R30, -RZ, R40.H0_H0 ;  /* 0x20000028ff1e7230 */ /* 0x000fe40000004100 */
[----:B------:R-:W-:Y:S01]  /*100e0*/  FFMA.FTZ R50, R11, R38, R31 ;  /* 0x000000260b327223 */ /* 0x000fe2000001001f */
[----:B------:R-:W-:-:S02]  /*100f0*/  HADD2.F32 R11, -RZ, R7.H0_H0 ;  /* 0x20000007ff0b7230 */ /* 0x000fc40000004100 */
[C---:B------:R-:W-:Y:S01]  /*10100*/  FMUL.FTZ R42, R21.reuse, R36 ;  /* 0x00000024152a7220 */ /* 0x040fe20000410000 */
[----:B------:R-:W-:Y:S01]  /*10110*/  HADD2.F32 R38, -RZ, R47.H1_H1 ;  /* 0x3000002fff267230 */ /* 0x000fe20000004100 */
[----:B------:R-:W-:Y:S01]  /*10120*/  F2FP.F16.E4M3.UNPACK_B R6, R26 ;  /* 0x0000001aff06723e */ /* 0x000fe200020006ff */
[----:B------:R-:W-:Y:S02]  /*10130*/  HADD2.F32 R40, -RZ, R40.H1_H1 ;  /* 0x30000028ff287230 */ /* 0x000fe40000004100 */
        /* <DEDUP_REMOVED lines=63> */
.L_x_1685:
[----:B------:R-:W-:Y:S05]  /*10530*/  BSYNC B1 ;  /* 0x0000000000017941 */ /* 0x000fea0003800000 */
.L_x_1684:
[----:B------:R-:W-:Y:S05]  /*10540*/  @P2 BRA `(.L_x_1666) ;  /* 0x0000000c00d82947 */ /* 0x000fea0003800000 */
[----:B0-2--5:R-:W-:Y:S02]  /*10550*/  SHF.R.U32.HI R4, RZ, 0x8, R32 ;  /* 0x00000008ff047819 */ /* 0x025fe40000011620 */
[----:B------:R-:W-:Y:S02]  /*10560*/  LOP3.LUT R0, R32, 0xff, RZ, 0xc0, !PT ;  /* 0x000000ff20007812 */ /* 0x000fe400078ec0ff */
[----:B------:R-:W-:Y:S02]  /*10570*/  SHF.R.U32.HI R8, RZ, 0x8, R34 ;  /* 0x00000008ff087819 */ /* 0x000fe40000011622 */
[----:B------:R-:W-:Y:S02]  /*10580*/  LOP3.LUT R5, R4, 0xff, RZ, 0xc0, !PT ;  /* 0x000000ff04057812 */ /* 0x000fe400078ec0ff */
[----:B------:R-:W-:Y:S02]  /*10590*/  LEA.HI R3, R3, R180, RZ, 0x1c ;  /* 0x000000b403037211 */ /* 0x000fe400078fe0ff */
[----:B------:R-:W-:-:S02]  /*105a0*/  LOP3.LUT R4, R34, 0xff, RZ, 0xc0, !PT ;  /* 0x000000ff22047812 */ /* 0x000fc400078ec0ff */
[----:B------:R-:W-:Y:S02]  /*105b0*/  LOP3.LUT R9, R8, 0xff, RZ, 0xc0, !PT ;  /* 0x000000ff08097812 */ /* 0x000fe400078ec0ff */
[----:B---3--:R-:W-:Y:S02]  /*105c0*/  PRMT R21, R5, 0x7604, R0 ;  /* 0x0000760405157816 */ /* 0x008fe40000000000 */
        /* <DEDUP_REMOVED lines=13> */
[----:B------:R-:W-:Y:S02]  /*106a0*/  LOP3.LUT R7, R12, 0xff, RZ, 0xc0, !PT ;  /* 0x000000ff0c077812 */ /* 0x000fe400078ec0ff */
[----:B------:R-:W-:Y:S02]  /*106b0*/  LOP3.LUT R8, R8, 0xff, RZ, 0xc0, !PT ;  /* 0x000000ff08087812 */ /* 0x000fe400078ec0ff */
[----:B------:R-:W-:Y:S02]  /*106c0*/  IADD3 R3, R3, R183, R0 ;  /* 0x000000b703037210 */ /* 0x000fe40007ffe000 */
[----:B------:R-:W-:Y:S02]  /*106d0*/  PRMT R29, R8, 0x7604, R7 ;  /* 0x00007604081d7816 */ /* 0x000fe40000000007 */
[----:B------:R-:W-:Y:S01]  /*106e0*/  SHF.R.U32.HI R6, RZ, 0x8, R35 ;  /* 0x00000008ff067819 */ /* 0x000fe20000011623 */
[----:B------:R-:W-:Y:S01]  /*106f0*/  IMAD.IADD R0, R16, 0x1, R3 ;  /* 0x0000000110007824 */ /* 0x000fe200078e0203 */
[----:B------:R-:W-:-:S02]  /*10700*/  SHF.R.U32.HI R8, RZ, 0x8, R13 ;  /* 0x00000008ff087819 */ /* 0x000fc4000001160d */
[----:B------:R-:W-:Y:S02]  /*10710*/  LOP3.LUT R5, R35, 0xff, RZ, 0xc0, !PT ;  /* 0x000000ff23057812 */ /* 0x000fe400078ec0ff */
[----:B------:R-:W-:Y:S02]  /*10720*/  LOP3.LUT R6, R6, 0xff, RZ, 0xc0, !PT ;  /* 0x000000ff06067812 */ /* 0x000fe400078ec0ff */
[----:B------:R-:W-:Y:S02]  /*10730*/  LOP3.LUT R3, R8, 0xff, RZ, 0xc0, !PT ;  /* 0x000000ff08037812 */ /* 0x000fe400078ec0ff */
[----:B------:R-:W0:Y:S01]  /*10740*/  LDS.128 R8, [R0+0x10400] ;  /* 0x0104000000087984 */ /* 0x000e220000000c00 */
[----:B------:R-:W-:Y:S02]  /*10750*/  PRMT R24, R6, 0x7604, R5 ;  /* 0x0000760406187816 */ /* 0x000fe40000000005 */
[----:B------:R-:W-:Y:S01]  /*10760*/  SHF.R.U32.HI R31, RZ, 0x8, R15 ;  /* 0x00000008ff1f7819 */ /* 0x000fe2000001160f */
[----:B------:R-:W2:Y:S01]  /*10770*/  LDS.128 R4, [R215+0x10400] ;  /* 0x01040000d7047984 */ /* 0x000ea20000000c00 */
[----:B------:R-:W-:-:S02]  /*10780*/  LOP3.LUT R30, R15, 0xff, RZ, 0xc0, !PT ;  /* 0x000000ff0f1e7812 */ /* 0x000fc400078ec0ff */
[----:B------:R-:W-:Y:S02]  /*10790*/  LOP3.LUT R31, R31, 0xff, RZ, 0xc0, !PT ;  /* 0x000000ff1f1f7812 */ /* 0x000fe400078ec0ff */
[----:B------:R-:W-:Y:S02]  /*107a0*/  LOP3.LUT R26, R13, 0xff, RZ, 0xc0, !PT ;  /* 0x000000ff0d1a7812 */ /* 0x000fe400078ec0ff */
[----:B------:R-:W-:Y:S02]  /*107b0*/  SHF.R.U32.HI R28, RZ, 0x8, R14 ;  /* 0x00000008ff1c7819 */ /* 0x000fe4000001160e */
[----:B------:R-:W-:Y:S02]  /*107c0*/  PRMT R30, R31, 0x7604, R30 ;  /* 0x000076041f1e7816 */ /* 0x000fe4000000001e */
[----:B------:R-:W-:Y:S02]  /*107d0*/  PRMT R26, R3, 0x7604, R26 ;  /* 0x00007604031a7816 */ /* 0x000fe4000000001a */
[----:B------:R-:W-:-:S02]  /*107e0*/  SHF.R.U32.HI R31, RZ, 0x10, R13 ;  /* 0x00000010ff1f7819 */ /* 0x000fc4000001160d */
[----:B------:R-:W-:Y:S02]  /*107f0*/  LOP3.LUT R27, R14, 0xff, RZ, 0xc0, !PT ;  /* 0x000000ff0e1b7812 */ /* 0x000fe400078ec0ff */
[----:B------:R-:W-:Y:S01]  /*10800*/  LOP3.LUT R28, R28, 0xff, RZ, 0xc0, !PT ;  /* 0x000000ff1c1c7812 */ /* 0x000fe200078ec0ff */
[----:B------:R-:W-:Y:S01]  /*10810*/  IMAD.U32 R31, R31, 0x10000, RZ ;  /* 0x000100001f1f7824 */ /* 0x000fe200078e00ff */
[----:B------:R-:W-:Y:S02]  /*10820*/  SHF.R.U32.HI R3, RZ, 0x10, R33 ;  /* 0x00000010ff037819 */ /* 0x000fe40000011621 */
[----:B------:R-:W-:Y:S02]  /*10830*/  PRMT R37, R28, 0x7604, R27 ;  /* 0x000076041c257816 */ /* 0x000fe4000000001b */
[----:B------:R-:W-:Y:S01]  /*10840*/  SHF.R.U32.HI R39, RZ, 0x10, R15 ;  /* 0x00000010ff277819 */ /* 0x000fe2000001160f */
[----:B------:R-:W-:Y:S01]  /*10850*/  IMAD.U32 R3, R3, 0x10000, RZ ;  /* 0x0001000003037824 */ /* 0x000fe200078e00ff */
[----:B------:R-:W-:-:S02]  /*10860*/  SHF.R.U32.HI R27, RZ, 0x10, R35 ;  /* 0x00000010ff1b7819 */ /* 0x000fc40000011623 */
[----:B------:R-:W-:Y:S02]  /*10870*/  SHF.L.U32 R39, R39, 0x10, RZ ;  /* 0x0000001027277819 */ /* 0x000fe400000006ff */
[----:B------:R-:W-:Y:S01]  /*10880*/  LOP3.LUT R21, R21, 0xff0000, R32, 0xf8, !PT ;  /* 0x00ff000015157812 */ /* 0x000fe200078ef820 */
[----:B------:R-:W-:Y:S01]  /*10890*/  IMAD.U32 R27, R27, 0x10000, RZ ;  /* 0x000100001b1b7824 */ /* 0x000fe200078e00ff */
        /* <DEDUP_REMOVED lines=13> */
[----:B------:R-:W-:Y:S01]  /*10970*/  LOP3.LUT R20, R25, 0xff000000, R34, 0xf8, !PT ;  /* 0xff00000019147812 */ /* 0x000fe200078ef822 */
[--C-:B------:R-:W-:Y:S01]  /*10980*/  HADD2.F32 R38, -RZ, R37.reuse.H0_H0 ;  /* 0x20000025ff267230 */ /* 0x100fe20000004100 */
[----:B------:R-:W-:Y:S01]  /*10990*/  F2FP.F16.E4M3.UNPACK_B R31, R32 ;  /* 0x00000020ff1f723e */ /* 0x000fe200020006ff */
[----:B------:R-:W-:Y:S01]  /*109a0*/  HADD2.F32 R37, -RZ, R37.H1_H1 ;  /* 0x30000025ff257230 */ /* 0x000fe20000004100 */
[----:B------:R-:W-:-:S02]  /*109b0*/  LOP3.LUT R34, R27, 0xff000000, R35, 0xf8, !PT ;  /* 0xff0000001b227812 */ /* 0x000fc400078ef823 */
[----:B------:R-:W-:Y:S01]  /*109c0*/  LOP3.LUT R35, R29, 0xff000000, R12, 0xf8, !PT ;  /* 0xff0000001d237812 */ /* 0x000fe200078ef80c */
[--C-:B------:R-:W-:Y:S01]  /*109d0*/  HADD2.F32 R33, -RZ, R31.reuse.H0_H0 ;  /* 0x2000001fff217230 */ /* 0x100fe20000004100 */
[-C--:B--2---:R-:W-:Y:S01]  /*109e0*/  F2FP.F16.E4M3.UNPACK_B R12, R5.reuse ;  /* 0x00000005ff0c723e */ /* 0x084fe200020006ff */
[----:B------:R-:W-:Y:S01]  /*109f0*/  HADD2.F32 R31, -RZ, R31.H1_H1 ;  /* 0x3000001fff1f7230 */ /* 0x000fe20000004100 */
[----:B------:R-:W-:Y:S01]  /*10a00*/  F2FP.F16.E4M3.UNPACK_B R13, R5.H1 ;  /* 0x00000005ff0d723e */ /* 0x000fe200030006ff */
[--C-:B------:R-:W-:Y:S01]  /*10a10*/  HADD2.F32 R5, -RZ, R24.reuse.H0_H0 ;  /* 0x20000018ff057230 */ /* 0x100fe20000004100 */
[-C--:B------:R-:W-:Y:S01]  /*10a20*/  F2FP.F16.E4M3.UNPACK_B R3, R6.reuse ;  /* 0x00000006ff03723e */ /* 0x080fe200020006ff */
[----:B------:R-:W-:Y:S01]  /*10a30*/  HADD2.F32 R24, -RZ, R24.H1_H1 ;  /* 0x30000018ff187230 */ /* 0x000fe20000004100 */
[----:B------:R-:W-:Y:S01]  /*10a40*/  F2FP.F16.E4M3.UNPACK_B R14, R6.H1 ;  /* 0x00000006ff0e723e */ /* 0x000fe200030006ff */
[--C-:B------:R-:W-:Y:S01]  /*10a50*/  HADD2.F32 R6, -RZ, R12.reuse.H0_H0 ;  /* 0x2000000cff067230 */ /* 0x100fe20000004100 */
        /* <DEDUP_REMOVED lines=8> */
[-C--:B------:R-:W-:Y:S01]  /*10ae0*/  F2FP.F16.E4M3.UNPACK_B R26, R10.reuse ;  /* 0x0000000aff1a723e */ /* 0x080fe200020006ff */
[----:B------:R-:W-:Y:S01]  /*10af0*/  HADD2.F32 R12, -RZ, R12.H1_H1 ;  /* 0x3000000cff0c7230 */ /* 0x000fe20000004100 */
[----:B------:R-:W-:Y:S01]  /*10b00*/  F2FP.F16.E4M3.UNPACK_B R27, R10.H1 ;  /* 0x0000000aff1b723e */ /* 0x000fe200030006ff */
[----:B------:R-:W-:-:S02]  /*10b10*/  HADD2.F32 R39, -RZ, R36.H0_H0 ;  /* 0x20000024ff277230 */ /* 0x000fc40000004100 */
[C---:B------:R-:W-:Y:S01]  /*10b20*/  FMUL.FTZ R43, R24.reuse, R37 ;  /* 0x00000025182b7220 */ /* 0x040fe20000410000 */
[----:B------:R-:W-:Y:S02]  /*10b30*/  HADD2.F32 R10, -RZ, R25.H0_H0 ;  /* 0x20000019ff0a7230 */ /* 0x000fe40000004100 */
[----:B------:R-:W-:Y:S01]  /*10b40*/  FMUL.FTZ R24, R24, R31 ;  /* 0x0000001f18187220 */ /* 0x000fe20000410000 */
[----:B------:R-:W-:Y:S01]  /*10b50*/  HADD2.F32 R33, -RZ, R32.H0_H0 ;  /* 0x20000020ff217230 */ /* 0x000fe20000004100 */
[----:B------:R-:W-:Y:S01]  /*10b60*/  F2FP.F16.E4M3.UNPACK_B R28, R11 ;  /* 0x0000000bff1c723e */ /* 0x000fe200020006ff */
[----:B------:R-:W-:Y:S02]  /*10b70*/  HADD2.F32 R6, -RZ, R13.H0_H0 ;  /* 0x2000000dff067230 */ /* 0x000fe40000004100 */
[----:B------:R-:W-:Y:S01]  /*10b80*/  FMUL.FTZ R45, R10, R39 ;  /* 0x000000270a2d7220 */ /* 0x000fe20000410000 */
[----:B------:R-:W-:Y:S01]  /*10b90*/  FFMA.FTZ R42, R12, R37, R24 ;  /* 0x000000250c2a7223 */ /* 0x000fe20000010018 */
[----:B------:R-:W-:Y:S01]  /*10ba0*/  FMUL.FTZ R10, R10, R33 ;  /* 0x000000210a0a7220 */ /* 0x000fe20000410000 */
[----:B------:R-:W-:Y:S01]  /*10bb0*/  FFMA.FTZ R38, R12, R31, -R43 ;  /* 0x0000001f0c267223 */ /* 0x000fe2000001082b */
[----:B------:R-:W-:Y:S01]  /*10bc0*/  F2FP.F16.E4M3.UNPACK_B R24, R41 ;  /* 0x00000029ff18723e */ /* 0x000fe200020006ff */
[C---:B------:R-:W-:Y:S01]  /*10bd0*/  FFMA.FTZ R45, R6.reuse, R33, -R45 ;  /* 0x00000021062d7223 */ /* 0x040fe2000001082d */
[-C--:B------:R-:W-:Y:S01]  /*10be0*/  F2FP.F16.E4M3.UNPACK_B R12, R34.reuse ;  /* 0x00000022ff0c723e */ /* 0x080fe200020006ff */
[----:B------:R-:W-:Y:S01]  /*10bf0*/  FFMA.FTZ R39, R6, R39, R10 ;  /* 0x0000002706277223 */ /* 0x000fe2000001000a */
[----:B------:R-:W-:Y:S01]  /*10c00*/  F2FP.F16.E4M3.UNPACK_B R15, R7 ;  /* 0x00000007ff0f723e */ /* 0x000fe200020006ff */
[----:B------:R-:W-:Y:S01]  /*10c10*/  HADD2.F32 R36, -RZ, R36.H1_H1 ;  /* 0x30000024ff247230 */ /* 0x000fe20000004100 */
[----:B------:R-:W-:Y:S01]  /*10c20*/  F2FP.F16.E4M3.UNPACK_B R29, R11.H1 ;  /* 0x0000000bff1d723e */ /* 0x000fe200030006ff */
        /* <DEDUP_REMOVED lines=8> */
[--C-:B------:R-:W-:Y:S02]  /*10cb0*/  HADD2.F32 R31, -RZ, R12.reuse.H0_H0 ;  /* 0x2000000cff1f7230 */ /* 0x100fe40000004100 */
        /* <DEDUP_REMOVED lines=11> */
[----:B------:R-:W-:Y:S01]  /*10d70*/  FFMA.FTZ R37, R6, R31, -R37 ;  /* 0x0000001f06257223 */ /* 0x000fe20000010825 */
[----:B------:R-:W-:Y:S01]  /*10d80*/  HADD2.F32 R15, -RZ, R15.H1_H1 ;  /* 0x3000000fff0f7230 */ /* 0x000fe20000004100 */
[----:B------:R-:W-:Y:S01]  /*10d90*/  F2FP.F16.E4M3.UNPACK_B R11, R8 ;  /* 0x00000008ff0b723e */ /* 0x000fe200020006ff */
[----:B------:R-:W-:-:S02]  /*10da0*/  HADD2.F32 R25, -RZ, R41.H0_H0 ;  /* 0x20000029ff197230 */ /* 0x000fc40000004100 */
[C---:B------:R-:W-:Y:S01]  /*10db0*/  FMUL.FTZ R32, R28.reuse, R24 ;  /* 0x000000181c207220 */ /* 0x040fe20000410000 */
[----:B------:R-:W-:Y:S02]  /*10dc0*/  HADD2.F32 R10, -RZ, R29.H0_H0 ;  /* 0x2000001dff0a7230 */ /* 0x000fe40000004100 */
[-C--:B------:R-:W-:Y:S01]  /*10dd0*/  FMUL.FTZ R31, R28, R12.reuse ;  /* 0x0000000c1c1f7220 */ /* 0x080fe20000410000 */
[--C-:B------:R-:W-:Y:S02]  /*10de0*/  HADD2.F32 R13, -RZ, R34.reuse.H0_H0 ;  /* 0x20000022ff0d7230 */ /* 0x100fe40000004100 */
[C---:B------:R-:W-:Y:S01]  /*10df0*/  FFMA.FTZ R48, R15.reuse, R12, -R32 ;  /* 0x0000000c0f307223 */ /* 0x040fe20000010820 */
[----:B------:R-:W-:Y:S02]  /*10e00*/  HADD2.F32 R6, -RZ, R21.H0_H0 ;  /* 0x20000015ff067230 */ /* 0x000fe40000004100 */
[C---:B------:R-:W-:Y:S01]  /*10e10*/  FMUL.FTZ R33, R10.reuse, R25 ;  /* 0x000000190a217220 */ /* 0x040fe20000410000 */
[----:B------:R-:W-:Y:S01]  /*10e20*/  FFMA.FTZ R50, R15, R24, R31 ;  /* 0x000000180f327223 */ /* 0x000fe2000001001f */
[----:B------:R-:W-:Y:S01]  /*10e30*/  F2FP.F16.E4M3.UNPACK_B R8, R8.H1 ;  /* 0x00000008ff08723e */ /* 0x000fe200030006ff */
[----:B------:R-:W-:Y:S01]  /*10e40*/  FMUL.FTZ R10, R10, R13 ;  /* 0x0000000d0a0a7220 */ /* 0x000fe20000410000 */
[----:B------:R-:W-:Y:S01]  /*10e50*/  F2FP.F16.E4M3.UNPACK_B R15, R35.H1 ;  /* 0x00000023ff0f723e */ /* 0x000fe200030006ff */
[----:B------:R-:W-:Y:S01]  /*10e60*/  HADD2.F32 R34, -RZ, R34.H1_H1 ;  /* 0x30000022ff227230 */ /* 0x000fe20000004100 */
[----:B------:R-:W-:Y:S01]  /*10e70*/  F2FP.F16.E4M3.UNPACK_B R7, R4 ;  /* 0x00000004ff07723e */ /* 0x000fe200020006ff */
[----:B------:R-:W-:Y:S01]  /*10e80*/  HADD2.F32 R24, -RZ, R41.H1_H1 ;  /* 0x30000029ff187230 */ /* 0x000fe20000004100 */
[----:B------:R-:W-:Y:S01]  /*10e90*/  F2FP.F16.E4M3.UNPACK_B R12, R30.H1 ;  /* 0x0000001eff0c723e */ /* 0x000fe200030006ff */
[----:B------:R-:W-:Y:S01]  /*10ea0*/  HADD2.F32 R29, -RZ, R29.H1_H1 ;  /* 0x3000001dff1d7230 */ /* 0x000fe20000004100 */
[----:B------:R-:W-:Y:S01]  /*10eb0*/  F2FP.F16.E4M3.UNPACK_B R4, R4.H1 ;  /* 0x00000004ff04723e */ /* 0x000fe200030006ff */
[----:B------:R-:W-:Y:S01]  /*10ec0*/  FFMA.FTZ R49, R6, R25, R10 ;  /* 0x0000001906317223 */ /* 0x000fe2000001000a */
[----:B------:R-:W-:-:S02]  /*10ed0*/  HADD2.F32 R25, -RZ, R15.H0_H0 ;  /* 0x2000000fff197230 */ /* 0x000fc40000004100 */
[----:B------:R-:W-:Y:S01]  /*10ee0*/  FFMA.FTZ R47, R6, R13, -R33 ;  /* 0x0000000d062f7223 */ /* 0x000fe20000010821 */
[----:B------:R-:W-:Y:S02]  /*10ef0*/  HADD2.F32 R10, -RZ, R8.H0_H0 ;  /* 0x20000008ff0a7230 */ /* 0x000fe40000004100 */
[C---:B------:R-:W-:Y:S01]  /*10f00*/  FMUL.FTZ R28, R29.reuse, R24 ;  /* 0x000000181d1c7220 */ /* 0x040fe20000410000 */
[----:B------:R-:W-:Y:S02]  /*10f10*/  HADD2.F32 R21, -RZ, R21.H1_H1 ;  /* 0x30000015ff157230 */ /* 0x000fe40000004100 */
[----:B------:R-:W-:Y:S01]  /*10f20*/  FMUL.FTZ R31, R29, R34 ;  /* 0x000000221d1f7220 */ /* 0x000fe20000410000 */
[----:B------:R-:W-:Y:S02]  /*10f30*/  HADD2.F32 R13, -RZ, R12.H0_H0 ;  /* 0x2000000cff0d7230 */ /* 0x000fe40000004100 */
[----:B------:R-:W-:Y:S01]  /*10f40*/  FMUL.FTZ R29, R10, R25 ;  /* 0x000000190a1d7220 */ /* 0x000fe20000410000 */
[----:B------:R-:W-:-:S02]  /*10f50*/  HADD2.F32 R6, -RZ, R4.H0_H0 ;  /* 0x20000004ff067230 */ /* 0x000fc40000004100 */
[C---:B------:R-:W-:Y:S01]  /*10f60*/  FFMA.FTZ R52, R21.reuse, R34, -R28 ;  /* 0x0000002215347223 */ /* 0x040fe2000001081c */
[----:B------:R-:W-:Y:S01]  /*10f70*/  FFMA.FTZ R54, R21, R24, R31 ;  /* 0x0000001815367223 */ /* 0x000fe2000001001f */
[-C--:B------:R-:W-:Y:S01]  /*10f80*/  FMUL.FTZ R10, R10, R13.reuse ;  /* 0x0000000d0a0a7220 */ /* 0x080fe20000410000 */
[----:B------:R-:W-:Y:S02]  /*10f90*/  HADD2.F32 R21, -RZ, R15.H1_H1 ;  /* 0x3000000fff157230 */ /* 0x000fe40000004100 */
[C---:B------:R-:W-:Y:S01]  /*10fa0*/  FFMA.FTZ R29, R6.reuse, R13, -R29 ;  /* 0x0000000d061d7223 */ /* 0x040fe2000001081d */
[----:B------:R-:W-:Y:S02]  /*10fb0*/  HADD2.F32 R8, -RZ, R8.H1_H1 ;  /* 0x30000008ff087230 */ /* 0x000fe40000004100 */
[----:B------:R-:W-:Y:S01]  /*10fc0*/  FFMA.FTZ R24, R6, R25, R10 ;  /* 0x0000001906187223 */ /* 0x000fe2000001000a */
[----:B------:R-:W-:Y:S01]  /*10fd0*/  HADD2.F32 R13, -RZ, R12.H1_H1 ;  /* 0x3000000cff0d7230 */ /* 0x000fe20000004100 */
[----:B------:R-:W-:Y:S01]  /*10fe0*/  F2FP.F16.E4M3.UNPACK_B R35, R35 ;  /* 0x00000023ff23723e */ /* 0x000fe200020006ff */
[----:B------:R-:W-:Y:S01]  /*10ff0*/  HADD2.F32 R4, -RZ, R4.H1_H1 ;  /* 0x30000004ff047230 */ /* 0x000fe20000004100 */
[----:B------:R-:W-:Y:S01]  /*11000*/  F2FP.F16.E4M3.UNPACK_B R30, R30 ;  /* 0x0000001eff1e723e */ /* 0x000fe200020006ff */
[C---:B------:R-:W-:Y:S01]  /*11010*/  FMUL.FTZ R25, R8.reuse, R21 ;  /* 0x0000001508197220 */ /* 0x040fe20000410000 */
[-C--:B------:R-:W-:Y:S01]  /*11020*/  FMUL.FTZ R8, R8, R13.reuse ;  /* 0x0000000d08087220 */ /* 0x080fe20000410000 */
[----:B------:R-:W-:Y:S01]  /*11030*/  HADD2.F32 R15, -RZ, R35.H0_H0 ;  /* 0x20000023ff0f7230 */ /* 0x000fe20000004100 */
[----:B------:R-:W-:Y:S01]  /*11040*/  F2FP.F16.E4M3.UNPACK_B R10, R40.H1 ;  /* 0x00000028ff0a723e */ /* 0x000fe200030006ff */
[----:B------:R-:W-:Y:S01]  /*11050*/  FFMA.FTZ R28, R4, R13, -R25 ;  /* 0x0000000d041c7223 */ /* 0x000fe20000010819 */
[----:B------:R-:W-:-:S02]  /*11060*/  HADD2.F32 R6, -RZ, R11.H0_H0 ;  /* 0x2000000bff067230 */ /* 0x000fc40000004100 */
[----:B------:R-:W-:Y:S01]  /*11070*/  FFMA.FTZ R31, R4, R21, R8 ;  /* 0x00000015041f7223 */ /* 0x000fe20000010008 */
[--C-:B------:R-:W-:Y:S01]  /*11080*/  HADD2.F32 R13, -RZ, R30.reuse.H0_H0 ;  /* 0x2000001eff0d7230 */ /* 0x100fe20000004100 */
[----:B------:R-:W-:Y:S01]  /*11090*/  F2FP.F16.E4M3.UNPACK_B R40, R40 ;  /* 0x00000028ff28723e */ /* 0x000fe200020006ff */
[----:B------:R-:W-:Y:S02]  /*110a0*/  HADD2.F32 R8, -RZ, R35.H1_H1 ;  /* 0x30000023ff087230 */ /* 0x000fe40000004100 */
[C---:B------:R-:W-:Y:S01]  /*110b0*/  FMUL.FTZ R21, R6.reuse, R15 ;  /* 0x0000000f06157220 */ /* 0x040fe20000410000 */
[----:B------:R-:W-:Y:S02]  /*110c0*/  HADD2.F32 R11, -RZ, R11.H1_H1 ;  /* 0x3000000bff0b7230 */ /* 0x000fe40000004100 */
[----:B------:R-:W-:Y:S01]  /*110d0*/  FMUL.FTZ R25, R6, R13 ;  /* 0x0000000d06197220 */ /* 0x000fe20000410000 */
[----:B------:R-:W-:Y:S01]  /*110e0*/  HADD2.F32 R4, -RZ, R7.H0_H0 ;  /* 0x20000007ff047230 */ /* 0x000fe20000004100 */
[----:B------:R-:W-:Y:S01]  /*110f0*/  F2FP.SATFINITE.E4M3.F32.PACK_AB_MERGE_C R45, R46, R45, RZ ;  /* 0x0000002d2e2d723e */ /* 0x000fe200048070ff */
[----:B------:R-:W-:-:S02]  /*11100*/  HADD2.F32 R30, -RZ, R30.H1_H1 ;  /* 0x3000001eff1e7230 */ /* 0x000fc40000004100 */
[C---:B------:R-:W-:Y:S01]  /*11110*/  FMUL.FTZ R6, R11.reuse, R8 ;  /* 0x000000080b067220 */ /* 0x040fe20000410000 */
[----:B------:R-:W-:Y:S02]  /*11120*/  HADD2.F32 R7, -RZ, R7.H1_H1 ;  /* 0x30000007ff077230 */ /* 0x000fe40000004100 */
[C---:B------:R-:W-:Y:S01]  /*11130*/  FFMA.FTZ R21, R4.reuse, R13, -R21 ;  /* 0x0000000d04157223 */ /* 0x040fe20000010815 */
        /* <DEDUP_REMOVED lines=9> */
[----:B------:R-:W-:Y:S01]  /*111d0*/  F2FP.SATFINITE.E4M3.F32.PACK_AB_MERGE_C R36, R36, R39, RZ ;  /* 0x000000272424723e */ /* 0x000fe200048070ff */
[----:B------:R-:W-:Y:S02]  /*111e0*/  HADD2.F32 R8, -RZ, R4.H1_H1 ;  /* 0x30000004ff087230 */ /* 0x000fe40000004100 */
[C---:B------:R-:W-:Y:S01]  /*111f0*/  FMUL.FTZ R13, R6.reuse, R11 ;  /* 0x0000000b060d7220 */ /* 0x040fe20000410000 */
[----:B------:R-:W-:Y:S02]  /*11200*/  HADD2.F32 R4, -RZ, R14.H0_H0 ;  /* 0x2000000eff047230 */ /* 0x000fe40000004100 */
[----:B------:R-:W-:Y:S01]  /*11210*/  FMUL.FTZ R15, R6, R7 ;  /* 0x00000007060f7220 */ /* 0x000fe20000410000 */
[----:B------:R-:W-:Y:S01]  /*11220*/  HADD2.F32 R10, -RZ, R10.H1_H1 ;  /* 0x3000000aff0a7230 */ /* 0x000fe20000004100 */
[----:B------:R-:W-:Y:S01]  /*11230*/  F2FP.SATFINITE.E4M3.F32.PACK_AB_MERGE_C R5, R38, R5, R45 ;  /* 0x000000052605723e */ /* 0x000fe2000480702d */
[----:B------:R-:W-:-:S02]  /*11240*/  HADD2.F32 R27, -RZ, R27.H1_H1 ;  /* 0x3000001bff1b7230 */ /* 0x000fc40000004100 */
[----:B------:R-:W-:Y:S01]  /*11250*/  FFMA.FTZ R32, R4, R7, -R13 ;  /* 0x0000000704207223 */ /* 0x000fe2000001080d */
[----:B------:R-:W-:Y:S01]  /*11260*/  HADD2.F32 R14, -RZ, R14.H1_H1 ;  /* 0x3000000eff0e7230 */ /* 0x000fe20000004100 */
[----:B------:R-:W-:Y:S01]  /*11270*/  F2FP.SATFINITE.E4M3.F32.PACK_AB_MERGE_C R9, R42, R9, R36 ;  /* 0x000000092a09723e */ /* 0x000fe20004807024 */
[----:B------:R-:W-:Y:S02]  /*11280*/  HADD2.F32 R6, -RZ, R26.H0_H0 ;  /* 0x2000001aff067230 */ /* 0x000fe40000004100 */
[C---:B------:R-:W-:Y:S01]  /*11290*/  FMUL.FTZ R7, R27.reuse, R10 ;  /* 0x0000000a1b077220 */ /* 0x040fe20000410000 */
[-C--:B------:R-:W-:Y:S01]  /*112a0*/  FMUL.FTZ R13, R27, R8.reuse ;  /* 0x000000081b0d7220 */ /* 0x080fe20000410000 */
[----:B------:R-:W-:Y:S01]  /*112b0*/  FFMA.FTZ R27, R4, R11, R15 ;  /* 0x0000000b041b7223 */ /* 0x000fe2000001000f */
[----:B------:R-:W-:Y:S02]  /*112c0*/  HADD2.F32 R11, -RZ, R40.H0_H0 ;  /* 0x20000028ff0b7230 */ /* 0x000fe40000004100 */
[----:B------:R-:W-:Y:S01]  /*112d0*/  FFMA.FTZ R33, R14, R8, -R7 ;  /* 0x000000080e217223 */ /* 0x000fe20000010807 */
[----:B------:R-:W-:-:S02]  /*112e0*/  HADD2.F32 R7, -RZ, R20.H0_H0 ;  /* 0x20000014ff077230 */ /* 0x000fc40000004100 */
[----:B------:R-:W-:Y:S01]  /*112f0*/  FFMA.FTZ R34, R14, R10, R13 ;  /* 0x0000000a0e227223 */ /* 0x000fe2000001000d */
[----:B------:R-:W-:Y:S02]  /*11300*/  HADD2.F32 R40, -RZ, R40.H1_H1 ;  /* 0x30000028ff287230 */ /* 0x000fe40000004100 */
[C---:B------:R-:W-:Y:S01]  /*11310*/  FMUL.FTZ R13, R6.reuse, R11 ;  /* 0x0000000b060d7220 */ /* 0x040fe20000410000 */
[----:B------:R-:W-:Y:S02]  /*11320*/  HADD2.F32 R26, -RZ, R26.H1_H1 ;  /* 0x3000001aff1a7230 */ /* 0x000fe40000004100 */
[----:B------:R-:W-:Y:S01]  /*11330*/  FMUL.FTZ R8, R6, R7 ;  /* 0x0000000706087220 */ /* 0x000fe20000410000 */
[----:B------:R-:W-:Y:S01]  /*11340*/  HADD2.F32 R20, -RZ, R20.H1_H1 ;  /* 0x30000014ff147230 */ /* 0x000fe20000004100 */
[----:B------:R-:W-:Y:S01]  /*11350*/  F2FP.SATFINITE.E4M3.F32.PACK_AB_MERGE_C R32, R33, R32, RZ ;  /* 0x000000202120723e */ /* 0x000fe200048070ff */
[--C-:B------:R-:W-:Y:S02]  /*11360*/  HADD2.F32 R4, -RZ, R3.reuse.H0_H0 ;  /* 0x20000003ff047230 */ /* 0x100fe40000004100 */
[----:B------:R-:W-:Y:S01]  /*11370*/  FMUL.FTZ R14, R26, R40 ;  /* 0x000000281a0e7220 */ /* 0x000fe20000410000 */
[----:B------:R-:W-:-:S02]  /*11380*/  HADD2.F32 R3, -RZ, R3.H1_H1 ;  /* 0x30000003ff037230 */ /* 0x000fc40000004100 */
[-C--:B------:R-:W-:Y:S01]  /*11390*/  FMUL.FTZ R15, R26, R20.reuse ;  /* 0x000000141a0f7220 */ /* 0x080fe20000410000 */
[----:B------:R-:W-:Y:S01]  /*113a0*/  F2FP.SATFINITE.E4M3.F32.PACK_AB_MERGE_C R27, R34, R27, RZ ;  /* 0x0000001b221b723e */ /* 0x000fe200048070ff */
        /* <DEDUP_REMOVED lines=16> */
.L_x_1666:
[----:B------:R-:W-:Y:S05]  /*114b0*/  BSYNC B0 ;  /* 0x0000000000007941 */ /* 0x000fea0003800000 */
.L_x_1659:
        /* <DEDUP_REMOVED lines=8> */
.L_x_1657:
[----:B0-23--:R-:W-:-:S05]  /*11540*/  IMAD.U32 R0, RZ, RZ, UR41 ;  /* 0x00000029ff007e24 */ /* 0x00dfca000f8e00ff */
[----:B------:R-:W-:-:S13]  /*11550*/  ISETP.NE.AND P0, PT, R0, 0x3, PT ;  /* 0x000000030000780c */ /* 0x000fda0003f05270 */
[----:B------:R-:W-:Y:S05]  /*11560*/  @!P0 BRA `(.L_x_1686) ;  /* 0x0000000000048947 */ /* 0x000fea0003800000 */
[----:B------:R-:W-:Y:S01]  /*11570*/  BPT.TRAP 0x1 ;  /* 0x000000040000795c */ /* 0x000fe20000300000 */
.L_x_1686:
[----:B-----5:R-:W-:Y:S01]  /*11580*/  IMAD R8, R168, 0x8, R16 ;  /* 0x00000008a8087824 */ /* 0x020fe200078e0210 */
[----:B------:R-:W-:-:S04]  /*11590*/  SHF.L.U32 R3, R169, 0x1f, RZ ;  /* 0x0000001fa9037819 */ /* 0x000fc800000006ff */
[----:B------:R0:W2:Y:S01]  /*115a0*/  SYNCS.PHASECHK.TRANS64.TRYWAIT P1, [R8+URZ+0x22830], R3 ;  /* 0x02283003080075a7 */ /* 0x0000a2000802017f */
[----:B------:R-:W-:Y:S05]  /*115b0*/  @!P0 BRA `(.L_x_1687) ;  /* 0x0000000000048947 */ /* 0x000fea0003800000 */
[----:B------:R-:W-:Y:S01]  /*115c0*/  BPT.TRAP 0x1 ;  /* 0x000000040000795c */ /* 0x000fe20000300000 */
.L_x_1687:
[----:B--2---:R-:W-:Y:S05]  /*115d0*/  @P1 BRA `(.L_x_1688) ;  /* 0x0000000000081947 */ /* 0x004fea0003800000 */
[----:B------:R-:W2:Y:S02]  /*115e0*/  SYNCS.PHASECHK.TRANS64.TRYWAIT P1, [R8+URZ+0x22830], R3 ;  /* 0x02283003080075a7 */ /* 0x000ea4000802017f */
[----:B--2---:R-:W-:Y:S05]  /*115f0*/  @!P1 BRA `(.L_x_1689) ;  /* 0x0000018800449947 */ /* 0x004fea0003800000 */
.L_x_1688:
[----:B------:R-:W-:Y:S05]  /*11600*/  WARPSYNC.ALL ;  /* 0x0000000000007948 */ /* 0x000fea0003800000 */
[----:B------:R-:W-:Y:S01]  /*11610*/  VIADD R0, R16, 0x16400 ;  /* 0x0001640010007836 */ /* 0x000fe20000000000 */
[----:B------:R-:W-:Y:S01]  /*11620*/  R2UR UR28, R44 ;  /* 0x000000002c1c72ca */ /* 0x000fe200000e0000 */
[----:B----4-:R-:W-:Y:S01]  /*11630*/  IMAD.MOV.U32 R7, RZ, RZ, -0x7fffffe0 ;  /* 0x80000020ff077424 */ /* 0x010fe200078e00ff */
[----:B------:R-:W-:Y:S01]  /*11640*/  WARPGROUP.ARRIVE ;  /* 0x00000000000079c5 */ /* 0x000fe20000000000 */
[----:B------:R-:W-:Y:S01]  /*11650*/  UMOV UR29, 0x80000020 ;  /* 0x80000020001d7882 */ /* 0x000fe20000000000 */
[----:B------:R-:W-:Y:S01]  /*11660*/  SHF.R.U32.HI R0, RZ, 0x4, R0 ;  /* 0x00000004ff007819 */ /* 0x000fe20000011600 */
[----:B------:R-:W-:Y:S01]  /*11670*/  IMAD.MOV.U32 R11, RZ, RZ, -0x7fffffe0 ;  /* 0x80000020ff0b7424 */ /* 0x000fe200078e00ff */
[----:B------:R-:W-:Y:S01]  /*11680*/  R2UR UR31, R7 ;  /* 0x00000000071f72ca */ /* 0x000fe200000e0000 */
[----:B------:R-:W-:Y:S01]  /*11690*/  UMOV UR9, 0x80000020 ;  /* 0x8000002000097882 */ /* 0x000fe20000000000 */
[----:B------:R-:W-:Y:S01]  /*116a0*/  LOP3.LUT R0, R0, 0x3fff, RZ, 0xc0, !PT ;  /* 0x00003fff00007812 */ /* 0x000fe200078ec0ff */
[----:B------:R-:W-:Y:S01]  /*116b0*/  UMOV UR13, 0x80000020 ;  /* 0x80000020000d7882 */ /* 0x000fe20000000000 */
[----:B------:R-:W-:Y:S01]  /*116c0*/  R2UR UR11, R11 ;  /* 0x000000000b0b72ca */ /* 0x000fe200000e0000 */
[----:B------:R-:W-:Y:S01]  /*116d0*/  IMAD.MOV.U32 R11, RZ, RZ, -0x7fffffe0 ;  /* 0x80000020ff0b7424 */ /* 0x000fe200078e00ff */
[----:B------:R-:W-:Y:S01]  /*116e0*/  LOP3.LUT R5, R0, 0x10000, RZ, 0xfc, !PT ;  /* 0x0001000000057812 */ /* 0x000fe200078efcff */
[----:B------:R-:W-:Y:S01]  /*116f0*/  ULOP3.LUT UR28, UR28, 0x10000, URZ, 0xfc, !UPT ;  /* 0x000100001c1c7892 */ /* 0x000fe2000f8efc3f */
[----:B------:R-:W-:Y:S01]  /*11700*/  IMAD.MOV.U32 R7, RZ, RZ, -0x7fffffe0 ;  /* 0x80000020ff077424 */ /* 0x000fe200078e00ff */
[----:B------:R-:W-:Y:S01]  /*11710*/  UMOV UR17, 0x80000020 ;  /* 0x8000002000117882 */ /* 0x000fe20000000000 */
[----:B------:R-:W-:Y:S01]  /*11720*/  R2UR UR15, R11 ;  /* 0x000000000b0f72ca */ /* 0x000fe200000e0000 */
[----:B------:R-:W-:Y:S01]  /*11730*/  IMAD R6, R168, 0x600, R5 ;  /* 0x00000600a8067824 */ /* 0x000fe200078e0205 */
[----:B------:R-:W-:Y:S01]  /*11740*/  UIADD3 UR8, UR28, 0x2, URZ ;  /* 0x000000021c087890 */ /* 0x000fe2000fffe03f */
[----:B------:R-:W-:Y:S01]  /*11750*/  IMAD.MOV.U32 R11, RZ, RZ, -0x7fffffe0 ;  /* 0x80000020ff0b7424 */ /* 0x000fe200078e00ff */
[----:B------:R-:W-:Y:S01]  /*11760*/  UIADD3 UR12, UR28, 0x200, URZ ;  /* 0x000002001c0c7890 */ /* 0x000fe2000fffe03f */
[C---:B------:R-:W-:Y:S01]  /*11770*/  VIADD R10, R6.reuse, 0x2 ;  /* 0x00000002060a7836 */ /* 0x040fe20000000000 */
[----:B------:R-:W-:Y:S01]  /*11780*/  R2UR UR30, R6 ;  /* 0x00000000061e72ca */ /* 0x000fe200000e0000 */
[----:B------:R-:W-:Y:S01]  /*11790*/  UIADD3 UR16, UR28, 0x202, URZ ;  /* 0x000002021c107890 */ /* 0x000fe2000fffe03f */
[----:B------:R-:W-:Y:S01]  /*117a0*/  R2UR UR19, R11 ;  /* 0x000000000b1372ca */ /* 0x000fe200000e0000 */
[----:B------:R-:W-:Y:S01]  /*117b0*/  UIADD3 UR20, UR28, 0x400, URZ ;  /* 0x000004001c147890 */ /* 0x000fe2000fffe03f */
[----:B------:R-:W-:Y:S01]  /*117c0*/  R2UR UR10, R10 ;  /* 0x000000000a0a72ca */ /* 0x000fe200000e0000 */
[----:B------:R-:W-:Y:S01]  /*117d0*/  VIADD R10, R6, 0x200 ;  /* 0x00000200060a7836 */ /* 0x000fe20000000000 */
[----:B------:R-:W-:Y:S01]  /*117e0*/  MOV R11, 0x80000020 ;  /* 0x80000020000b7802 */ /* 0x000fe20000000f00 */
[----:B------:R-:W-:Y:S01]  /*117f0*/  UMOV UR21, 0x80000020 ;  /* 0x8000002000157882 */ /* 0x000fe20000000000 */
[----:B------:R-:W-:Y:S01]  /*11800*/  R2UR UR27, R7 ;  /* 0x00000000071b72ca */ /* 0x000fe200000e0000 */
[----:B------:R-:W-:Y:S01]  /*11810*/  UIADD3 UR24, UR28, 0x402, URZ ;  /* 0x000004021c187890 */ /* 0x000fe2000fffe03f */
[----:B------:R-:W-:Y:S01]  /*11820*/  R2UR UR14, R10 ;  /* 0x000000000a0e72ca */ /* 0x000fe200000e0000 */
[----:B------:R-:W-:Y:S01]  /*11830*/  VIADD R10, R6, 0x202 ;  /* 0x00000202060a7836 */ /* 0x000fe20000000000 */
[----:B------:R-:W-:Y:S01]  /*11840*/  R2UR UR23, R11 ;  /* 0x000000000b1772ca */ /* 0x000fe200000e0000 */
[----:B------:R-:W-:Y:S01]  /*11850*/  QGMMA.64x128x32.F32.E4M3.E4M3 R24, gdesc[UR28], RZ, !UPT, gsb0 ;  /* 0x01e000001c1879f3 */ /* 0x000fe2000c0008ff */
[----:B------:R-:W-:-:S02]  /*11860*/  UMOV UR25, 0x80000020 ;  /* 0x8000002000197882 */ /* 0x000fc40000000000 */
[----:B------:R-:W-:Y:S01]  /*11870*/  R2UR UR18, R10 ;  /* 0x000000000a1272ca */ /* 0x000fe200000e0000 */
[C---:B------:R-:W-:Y:S02]  /*11880*/  VIADD R10, R6.reuse, 0x400 ;  /* 0x00000400060a7836 */ /* 0x040fe40000000000 */
[----:B------:R-:W-:-:S03]  /*11890*/  VIADD R6, R6, 0x402 ;  /* 0x0000040206067836 */ /* 0x000fc60000000000 */
[----:B------:R-:W-:Y:S02]  /*118a0*/  R2UR UR22, R10 ;  /* 0x000000000a1672ca */ /* 0x000fe400000e0000 */
[----:B------:R-:W-:Y:S01]  /*118b0*/  R2UR UR26, R6 ;  /* 0x00000000061a72ca */ /* 0x000fe200000e0000 */
        /* <DEDUP_REMOVED lines=18> */
.L_x_1690:
[----:B------:R-:W3:Y:S01]  /*119e0*/  LDC R6, c[0x0][0x448] ;  /* 0x00011200ff067b82 */ /* 0x000ee20000000800 */
[C---:B------:R-:W-:Y:S01]  /*119f0*/  FMUL.FTZ R10, R2.reuse, R30 ;  /* 0x0000001e020a7220 */ /* 0x040fe20000410000 */
[C---:B------:R-:W-:Y:S01]  /*11a00*/  FMUL.FTZ R30, R2.reuse, R54 ;  /* 0x00000036021e7220 */ /* 0x040fe20000410000 */
[----:B------:R-:W-:Y:S01]  /*11a10*/  FMUL.FTZ R54, R2, R78 ;  /* 0x0000004e02367220 */ /* 0x000fe20000410000 */
[----:B------:R-:W-:Y:S02]  /*11a20*/  IMAD.IADD R78, R194, 0x1, R178 ;  /* 0x00000001c24e7824 */ /* 0x000fe400078e02b2 */
[C---:B------:R-:W-:Y:S01]  /*11a30*/  FMUL.FTZ R92, R2.reuse, R52 ;  /* 0x00000034025c7220 */ /* 0x040fe20000410000 */
[----:B------:R-:W-:Y:S02]  /*11a40*/  IMAD.MOV.U32 R52, RZ, RZ, -0x80 ;  /* 0xffffff80ff347424 */ /* 0x000fe400078e00ff */
[----:B------:R-:W-:Y:S01]  /*11a50*/  FMUL.FTZ R94, R2, R60 ;  /* 0x0000003c025e7220 */ /* 0x000fe20000410000 */
[----:B0-2---:R-:W-:-:S02]  /*11a60*/  VIADD R8, R8, 0x22840 ;  /* 0x0002284008087836 */ /* 0x005fc40000000000 */
[C---:B------:R-:W-:Y:S01]  /*11a70*/  FMUL.FTZ R3, R2.reuse, R27 ;  /* 0x0000001b02037220 */ /* 0x040fe20000410000 */
[----:B------:R-:W-:Y:S02]  /*11a80*/  IMAD R100, R89, R52, 0x80 ;  /* 0x0000008059647424 */ /* 0x000fe400078e0234 */
        /* <DEDUP_REMOVED lines=13> */
[----:B---3--:R-:W-:Y:S01]  /*11b60*/  ISETP.NE.AND P1, PT, R6, 0x1, PT ;  /* 0x000000010600780c */ /* 0x008fe20003f25270 */
        /* <DEDUP_REMOVED lines=20> */
[----:B------:R-:W2:Y:S01]  /*11cb0*/  @P1 LDC R9, c[0x0][0x450] ;  /* 0x00011400ff091b82 */ /* 0x000ea20000000800 */
        /* <DEDUP_REMOVED lines=23> */
[----:B--2---:R-:W-:Y:S01]  /*11e30*/  @P1 SHF.R.U32.HI R78, RZ, R9, R6 ;  /* 0x00000009ff4e1219 */ /* 0x004fe20000011606 */
[----:B------:R-:W-:Y:S01]  /*11e40*/  IMAD.U32 R9, RZ, RZ, UR40 ;  /* 0x00000028ff097e24 */ /* 0x000fe2000f8e00ff */
[----:B------:R-:W0:Y:S01]  /*11e50*/  LDC.64 R6, c[0x0][0x9e0] ;  /* 0x00027800ff067b82 */ /* 0x000e220000000a00 */
[C---:B------:R-:W-:Y:S01]  /*11e60*/  FMUL.FTZ R84, R2.reuse, R84 ;  /* 0x0000005402547220 */ /* 0x040fe20000410000 */
[----:B------:R-:W-:Y:S01]  /*11e70*/  FMUL.FTZ R85, R2, R85 ;  /* 0x0000005502557220 */ /* 0x000fe20000410000 */
[----:B------:R-:W2:Y:S01]  /*11e80*/  SHFL.IDX PT, R60, R78, RZ, 0x1c1f ;  /* 0x001c1fff4e3c7589 */ /* 0x000ea200000e0000 */
[----:B------:R-:W-:Y:S01]  /*11e90*/  PRMT R8, R9, 0x654, R8 ;  /* 0x0000065409087816 */ /* 0x000fe20000000008 */
[----:B------:R-:W-:-:S02]  /*11ea0*/  VIADD R9, R100, 0x1 ;  /* 0x0000000164097836 */ /* 0x000fc40000000000 */
[C---:B------:R-:W-:Y:S01]  /*11eb0*/  FMUL.FTZ R52, R2.reuse, R86 ;  /* 0x0000005602347220 */ /* 0x040fe20000410000 */
[----:B------:R-:W-:Y:S01]  /*11ec0*/  FMUL.FTZ R53, R2, R87 ;  /* 0x0000005702357220 */ /* 0x000fe20000410000 */
[----:B------:R3:W-:Y:S01]  /*11ed0*/  SYNCS.ARRIVE.TRANS64.RED.A1T0 RZ, [R8+URZ], RZ ;  /* 0x000000ff08ff79a7 */ /* 0x0007e2000810043f */
[----:B------:R-:W4:Y:S01]  /*11ee0*/  MUFU.TANH R13, R13 ;  /* 0x0000000d000d7308 */ /* 0x000f220000002400 */
[----:B------:R-:W-:Y:S01]  /*11ef0*/  ULDC UR43, c[0x0][0x9dc] ;  /* 0x00027700002b7ab9 */ /* 0x000fe20000000800 */
[----:B------:R-:W-:Y:S01]  /*11f00*/  LEA R82, R89, 0xffffff80, 0x7 ;  /* 0xffffff8059527811 */ /* 0x000fe200078e38ff */
[----:B------:R-:W-:Y:S01]  /*11f10*/  ULOP3.LUT UR43, URZ, UR43, URZ, 0x33, !UPT ;  /* 0x0000002b3f2b7292 */ /* 0x000fe2000f8e333f */
[----:B---3--:R-:W-:-:S04]  /*11f20*/  IMAD R8, R172, -0x2, R9 ;  /* 0xfffffffeac087824 */ /* 0x008fc800078e0209 */
[----:B------:R-:W3:Y:S01]  /*11f30*/  MUFU.TANH R90, R90 ;  /* 0x0000005a005a7308 */ /* 0x000ee20000002400 */
[----:B------:R-:W-:Y:S01]  /*11f40*/  IMAD.IADD R9, R171, 0x1, R100 ;  /* 0x00000001ab097824 */ /* 0x000fe200078e0264 */
[----:B------:R-:W-:-:S03]  /*11f50*/  IADD3 R59, -R170, R8, R171 ;  /* 0x00000008aa3b7210 */ /* 0x000fc60007ffe1ab */
[----:B------:R-:W-:Y:S01]  /*11f60*/  IMAD R81, R172, -0x2, R9 ;  /* 0xfffffffeac517824 */ /* 0x000fe200078e0209 */
[----:B0-----:R-:W-:Y:S02]  /*11f70*/  ISETP.GE.AND P2, PT, R7, 0x1, PT ;  /* 0x000000010700780c */ /* 0x001fe40003f46270 */
[----:B------:R-:W0:Y:S01]  /*11f80*/  MUFU.TANH R0, R0 ;  /* 0x0000000000007308 */ /* 0x000e220000002400 */
[C---:B------:R-:W-:Y:S02]  /*11f90*/  IMAD.IADD R86, R59.reuse, 0x1, R6 ;  /* 0x000000013b567824 */ /* 0x040fe400078e0206 */
[----:B------:R-:W-:-:S03]  /*11fa0*/  VIADD R83, R59, UR43 ;  /* 0x0000002b3b537c36 */ /* 0x000fc60008000000 */
[----:B--2---:R-:W-:Y:S01]  /*11fb0*/  VIADDMNMX R80, R60, R86, R81, PT ;  /* 0x000000563c507246 */ /* 0x004fe20003800151 */
[----:B------:R-:W-:Y:S01]  /*11fc0*/  IMAD.IADD R79, R83, 0x1, R60 ;  /* 0x00000001534f7824 */ /* 0x000fe200078e023c */
        /* <DEDUP_REMOVED lines=61> */
[----:B--234-:R-:W-:Y:S05]  /*123a0*/  @!P2 BRA `(.L_x_1691) ;  /* 0x000000000050a947 */ /* 0x01cfea0003800000 */
[----:B------:R-:W-:Y:S01]  /*123b0*/  IADD3 R59, -R170, R171, R60 ;  /* 0x000000abaa3b7210 */ /* 0x000fe20007ffe13c */
[----:B------:R-:W-:Y:S03]  /*123c0*/  BSSY B0, `(.L_x_1692) ;  /* 0x000000e000007945 */ /* 0x000fe60003800000 */
[----:B------:R-:W-:-:S13]  /*123d0*/  ISETP.GT.AND P3, PT, R59, -0x1, PT ;  /* 0xffffffff3b00780c */ /* 0x000fda0003f64270 */
[----:B------:R-:W-:Y:S05]  /*123e0*/  @P3 BRA `(.L_x_1693) ;  /* 0x00000000001c3947 */ /* 0x000fea0003800000 */
[----:B------:R-:W-:Y:S02]  /*123f0*/  ISETP.NE.AND P3, PT, R7, 0x1, PT ;  /* 0x000000010700780c */ /* 0x000fe40003f65270 */
[----:B------:R-:W-:-:S11]  /*12400*/  LOP3.LUT R59, RZ, R59, RZ, 0x33, !PT ;  /* 0x0000003bff3b7212 */ /* 0x000fd600078e33ff */
[----:B------:R-:W2:Y:S02]  /*12410*/  @P3 LDC.64 R8, c[0x0][0x9e8] ;  /* 0x00027a00ff083b82 */ /* 0x000ea40000000a00 */
[----:B--2---:R-:W-:-:S05]  /*12420*/  @P3 IMAD.HI.U32 R8, R59, R8, RZ ;  /* 0x000000083b083227 */ /* 0x004fca00078e00ff */
[----:B------:R-:W-:-:S04]  /*12430*/  @P3 SHF.R.U32.HI R59, RZ, R9, R8 ;  /* 0x00000009ff3b3219 */ /* 0x000fc80000011608 */
[----:B------:R-:W-:Y:S01]  /*12440*/  LOP3.LUT R59, RZ, R59, RZ, 0x33, !PT ;  /* 0x0000003bff3b7212 */ /* 0x000fe200078e33ff */
[----:B------:R-:W-:Y:S06]  /*12450*/  BRA `(.L_x_1694) ;  /* 0x0000000000107947 */ /* 0x000fec0003800000 */
.L_x_1693:
[----:B------:R-:W-:-:S13]  /*12460*/  ISETP.NE.AND P3, PT, R7, 0x1, PT ;  /* 0x000000010700780c */ /* 0x000fda0003f65270 */
[----:B------:R-:W2:Y:S02]  /*12470*/  @P3 LDC.64 R8, c[0x0][0x9e8] ;  /* 0x00027a00ff083b82 */ /* 0x000ea40000000a00 */
[----:B--2---:R-:W-:-:S05]  /*12480*/  @P3 IMAD.HI.U32 R8, R59, R8, RZ ;  /* 0x000000083b083227 */ /* 0x004fca00078e00ff */
[----:B------:R-:W-:-:S07]  /*12490*/  @P3 SHF.R.U32.HI R59, RZ, R9, R8 ;  /* 0x00000009ff3b3219 */ /* 0x000fce0000011608 */
.L_x_1694:
[----:B------:R-:W-:Y:S05]  /*124a0*/  BSYNC B0 ;  /* 0x0000000000007941 */ /* 0x000fea0003800000 */
.L_x_1692:
[----:B------:R-:W-:-:S04]  /*124b0*/  IMAD R59, R59, R7, -R82 ;  /* 0x000000073b3b7224 */ /* 0x000fc800078e0a52 */
[----:B------:R-:W-:-:S05]  /*124c0*/  IMAD R8, R172, -0x2, R59 ;  /* 0xfffffffeac087824 */ /* 0x000fca00078e023b */
[----:B------:R-:W-:Y:S02]  /*124d0*/  VIMNMX R79, R79, R8, !PT ;  /* 0x000000084f4f7248 */ /* 0x000fe40007fe0100 */
[----:B------:R-:W-:-:S07]  /*124e0*/  VIADDMNMX R80, R8, R7, R80, PT ;  /* 0x0000000708507246 */ /* 0x000fce0003800150 */
.L_x_1691:
[C---:B------:R-:W-:Y:S02]  /*124f0*/  ISETP.GE.AND P3, PT, R100.reuse, 0x2, PT ;  /* 0x000000026400780c */ /* 0x040fe40003f66270 */
[----:B------:R-:W-:Y:S02]  /*12500*/  ISETP.GE.AND P5, PT, R100, 0x9, PT ;  /* 0x000000096400780c */ /* 0x000fe40003fa6270 */
[----:B------:R-:W-:Y:S02]  /*12510*/  ISETP.GT.AND P4, PT, R79, 0x1, !P3 ;  /* 0x000000014f00780c */ /* 0x000fe40005f84270 */
[----:B------:R-:W-:Y:S02]  /*12520*/  P2R R87, PR, RZ, 0x20 ;  /* 0x00000020ff577803 */ /* 0x000fe40000000000 */
[----:B------:R-:W-:-:S04]  /*12530*/  ISETP.LT.OR P4, PT, R80, 0x2, P4 ;  /* 0x000000025000780c */ /* 0x000fc80002781670 */
[----:B------:R-:W-:Y:S02]  /*12540*/  FSEL R90, R90, -INF , !P4 ;  /* 0xff8000005a5a7808 */ /* 0x000fe40006000000 */
[----:B------:R-:W-:Y:S02]  /*12550*/  ISETP.GT.AND P4, PT, R79, 0x8, !P5 ;  /* 0x000000084f00780c */ /* 0x000fe40006f84270 */
[----:B------:R-:W-:Y:S02]  /*12560*/  ISETP.GE.AND P5, PT, R100, 0xa, PT ;  /* 0x0000000a6400780c */ /* 0x000fe40003fa6270 */
[----:B------:R-:W-:Y:S02]  /*12570*/  ISETP.LT.OR P4, PT, R80, 0x9, P4 ;  /* 0x000000095000780c */ /* 0x000fe40002781670 */
[----:B------:R-:W-:Y:S02]  /*12580*/  P2R R101, PR, RZ, 0x20 ;  /* 0x00000020ff657803 */ /* 0x000fe40000000000 */
[----:B0-----:R-:W-:-:S02]  /*12590*/  FSEL R91, R91, -INF , !P4 ;  /* 0xff8000005b5b7808 */ /* 0x001fc40006000000 */
[----:B------:R-:W-:Y:S02]  /*125a0*/  ISETP.GT.AND P4, PT, R79, 0x9, !P5 ;  /* 0x000000094f00780c */ /* 0x000fe40006f84270 */
[----:B------:R-:W-:Y:S02]  /*125b0*/  ISETP.GE.AND P5, PT, R100, 0x11, PT ;  /* 0x000000116400780c */ /* 0x000fe40003fa6270 */
[----:B------:R-:W-:Y:S02]  /*125c0*/  ISETP.LT.OR P4, PT, R80, 0xa, P4 ;  /* 0x0000000a5000780c */ /* 0x000fe40002781670 */
[----:B------:R-:W-:Y:S02]  /*125d0*/  P2R R102, PR, RZ, 0x20 ;  /* 0x00000020ff667803 */ /* 0x000fe40000000000 */
[----:B------:R-:W-:Y:S02]  /*125e0*/  FSEL R73, R29, -INF , !P4 ;  /* 0xff8000001d497808 */ /* 0x000fe40006000000 */
[----:B------:R-:W-:-:S02]  /*125f0*/  ISETP.GT.AND P4, PT, R79, 0x10, !P5 ;  /* 0x000000104f00780c */ /* 0x000fc40006f84270 */
[----:B------:R-:W-:Y:S02]  /*12600*/  ISETP.GE.AND P5, PT, R100, 0x12, PT ;  /* 0x000000126400780c */ /* 0x000fe40003fa6270 */
[----:B------:R-:W-:Y:S02]  /*12610*/  ISETP.LT.OR P4, PT, R80, 0x11, P4 ;  /* 0x000000115000780c */ /* 0x000fe40002781670 */
[----:B------:R-:W-:Y:S02]  /*12620*/  P2R R103, PR, RZ, 0x20 ;  /* 0x00000020ff677803 */ /* 0x000fe40000000000 */
[----:B------:R-:W-:Y:S02]  /*12630*/  FSEL R72, R32, -INF , !P4 ;  /* 0xff80000020487808 */ /* 0x000fe40006000000 */
[----:B------:R-:W-:Y:S02]  /*12640*/  ISETP.GT.AND P4, PT, R79, 0x11, !P5 ;  /* 0x000000114f00780c */ /* 0x000fe40006f84270 */
[----:B------:R-:W-:-:S02]  /*12650*/  ISETP.GE.AND P5, PT, R100, 0x19, PT ;  /* 0x000000196400780c */ /* 0x000fc40003fa6270 */
[----:B------:R-:W-:Y:S02]  /*12660*/  ISETP.LT.OR P4, PT, R80, 0x12, P4 ;  /* 0x000000125000780c */ /* 0x000fe40002781670 */
[----:B------:R-:W-:Y:S02]  /*12670*/  P2R R104, PR, RZ, 0x20 ;  /* 0x00000020ff687803 */ /* 0x000fe40000000000 */
[----:B------:R-:W-:Y:S02]  /*12680*/  FSEL R69, R33, -INF , !P4 ;  /* 0xff80000021457808 */ /* 0x000fe40006000000 */
[----:B------:R-:W-:Y:S02]  /*12690*/  ISETP.GT.AND P4, PT, R79, 0x18, !P5 ;  /* 0x000000184f00780c */ /* 0x000fe40006f84270 */
[----:B------:R-:W-:Y:S02]  /*126a0*/  ISETP.GE.AND P5, PT, R100, 0x1a, PT ;  /* 0x0000001a6400780c */ /* 0x000fe40003fa6270 */
[----:B------:R-:W-:-:S02]  /*126b0*/  ISETP.LT.OR P4, PT, R80, 0x19, P4 ;  /* 0x000000195000780c */ /* 0x000fc40002781670 */
[----:B------:R-:W-:Y:S02]  /*126c0*/  P2R R105, PR, RZ, 0x20 ;  /* 0x00000020ff697803 */ /* 0x000fe40000000000 */
[----:B------:R-:W-:Y:S02]  /*126d0*/  FSEL R68, R36, -INF , !P4 ;  /* 0xff80000024447808 */ /* 0x000fe40006000000 */
[----:B------:R-:W-:Y:S02]  /*126e0*/  ISETP.GT.AND P4, PT, R79, 0x19, !P5 ;  /* 0x000000194f00780c */ /* 0x000fe40006f84270 */
[----:B------:R-:W-:Y:S02]  /*126f0*/  ISETP.GE.AND P5, PT, R100, 0x21, PT ;  /* 0x000000216400780c */ /* 0x000fe40003fa6270 */
[----:B------:R-:W-:Y:S02]  /*12700*/  ISETP.LT.OR P4, PT, R80, 0x1a, P4 ;  /* 0x0000001a5000780c */ /* 0x000fe40002781670 */
[----:B------:R-:W-:-:S02]  /*12710*/  P2R R106, PR, RZ, 0x20 ;  /* 0x00000020ff6a7803 */ /* 0x000fc40000000000 */
[----:B------:R-:W-:Y:S02]  /*12720*/  FSEL R67, R37, -INF , !P4 ;  /* 0xff80000025437808 */ /* 0x000fe40006000000 */
[----:B------:R-:W-:Y:S02]  /*12730*/  ISETP.GT.AND P4, PT, R79, 0x20, !P5 ;  /* 0x000000204f00780c */ /* 0x000fe40006f84270 */
[----:B------:R-:W-:Y:S02]  /*12740*/  ISETP.GE.AND P5, PT, R100, 0x22, PT ;  /* 0x000000226400780c */ /* 0x000fe40003fa6270 */
[----:B------:R-:W-:Y:S02]  /*12750*/  ISETP.LT.OR P4, PT, R80, 0x21, P4 ;  /* 0x000000215000780c */ /* 0x000fe40002781670 */
[----:B------:R-:W-:Y:S02]  /*12760*/  P2R R107, PR, RZ, 0x20 ;  /* 0x00000020ff6b7803 */ /* 0x000fe40000000000 */
[----:B------:R-:W-:-:S02]  /*12770*/  FSEL R66, R40, -INF , !P4 ;  /* 0xff80000028427808 */ /* 0x000fc40006000000 */
        /* <DEDUP_REMOVED lines=47> */
[----:B------:R-:W-:-:S04]  /*12a70*/  ISETP.LT.OR P4, PT, R80, 0x49, P4 ;  /* 0x000000495000780c */ /* 0x000fc80002781670 */
[----:B------:R-:W-:Y:S02]  /*12a80*/  FSEL R57, R94, -INF , !P4 ;  /* 0xff8000005e397808 */ /* 0x000fe40006000000 */
[----:B------:R-:W-:Y:S02]  /*12a90*/  ISETP.GT.AND P4, PT, R79, 0x49, !P5 ;  /* 0x000000494f00780c */ /* 0x000fe40006f84270 */
[----:B------:R-:W-:Y:S02]  /*12aa0*/  P2R R94, PR, RZ, 0x20 ;  /* 0x00000020ff5e7803 */ /* 0x000fe40000000000 */
[----:B------:R-:W-:Y:S02]  /*12ab0*/  ISETP.LT.OR P4, PT, R80, 0x4a, P4 ;  /* 0x0000004a5000780c */ /* 0x000fe40002781670 */
[----:B------:R-:W-:Y:S02]  /*12ac0*/  ISETP.GE.AND P5, PT, R100, 0x51, PT ;  /* 0x000000516400780c */ /* 0x000fe40003fa6270 */
[----:B------:R-:W-:-:S02]  /*12ad0*/  FSEL R40, R95, -INF , !P4 ;  /* 0xff8000005f287808 */ /* 0x000fc40006000000 */
[C---:B------:R-:W-:Y:S02]  /*12ae0*/  ISETP.GT.AND P4, PT, R79.reuse, 0x50, !P5 ;  /* 0x000000504f00780c */ /* 0x040fe40006f84270 */
        /* <DEDUP_REMOVED lines=34> */
[----:B------:R-:W-:Y:S01]  /*12d10*/  ISETP.GT.AND P4, PT, R79, 0x69, !P5 ;  /* 0x000000694f00780c */ /* 0x000fe20006f84270 */
[----:B------:R-:W0:Y:S01]  /*12d20*/  SHFL.IDX PT, R74, R78, 0x1, 0x1c1f ;  /* 0x003c1f004e4a7f89 */ /* 0x000e2200000e0000 */
[----:B------:R-:W-:-:S02]  /*12d30*/  P2R R119, PR, RZ, 0x20 ;  /* 0x00000020ff777803 */ /* 0x000fc40000000000 */
[----:B------:R-:W-:Y:S02]  /*12d40*/  ISETP.LT.OR P4, PT, R80, 0x6a, P4 ;  /* 0x0000006a5000780c */ /* 0x000fe40002781670 */
[----:B------:R-:W-:Y:S02]  /*12d50*/  ISETP.GE.AND P5, PT, R100, 0x71, PT ;  /* 0x000000716400780c */ /* 0x000fe40003fa6270 */
[----:B------:R-:W-:Y:S02]  /*12d60*/  FSEL R41, R75, -INF , !P4 ;  /* 0xff8000004b297808 */ /* 0x000fe40006000000 */
[----:B------:R-:W-:Y:S02]  /*12d70*/  ISETP.GT.AND P4, PT, R79, 0x70, !P5 ;  /* 0x000000704f00780c */ /* 0x000fe40006f84270 */
[----:B------:R-:W-:Y:S02]  /*12d80*/  P2R R120, PR, RZ, 0x20 ;  /* 0x00000020ff787803 */ /* 0x000fe40000000000 */
[----:B------:R-:W-:-:S04]  /*12d90*/  ISETP.LT.OR P4, PT, R80, 0x71, P4 ;  /* 0x000000715000780c */ /* 0x000fc80002781670 */
[----:B------:R-:W-:Y:S02]  /*12da0*/  FSEL R36, R76, -INF , !P4 ;  /* 0xff8000004c247808 */ /* 0x000fe40006000000 */
[----:B------:R-:W-:-:S04]  /*12db0*/  ISETP.GE.AND P4, PT, R100, 0x72, PT ;  /* 0x000000726400780c */ /* 0x000fc80003f86270 */
[----:B------:R-:W-:Y:S02]  /*12dc0*/  ISETP.GT.AND P5, PT, R79, 0x71, !P4 ;  /* 0x000000714f00780c */ /* 0x000fe400067a4270 */
[----:B0-----:R-:W-:Y:S02]  /*12dd0*/  VIADDMNMX R70, R74, R86, R81, PT ;  /* 0x000000564a467246 */ /* 0x001fe40003800151 */
[----:B------:R-:W-:Y:S02]  /*12de0*/  ISETP.LT.OR P5, PT, R80, 0x72, P5 ;  /* 0x000000725000780c */ /* 0x000fe40002fa1670 */
[----:B------:R-:W-:Y:S02]  /*12df0*/  IADD3 R71, R83, R74, RZ ;  /* 0x0000004a53477210 */ /* 0x000fe40007ffe0ff */
        /* <DEDUP_REMOVED lines=10> */
[----:B------:R-:W-:-:S04]  /*12ea0*/  ISETP.GE.AND P6, PT, R100, 0x7a, PT ;  /* 0x0000007a6400780c */ /* 0x000fc80003fc6270 */
[----:B------:R-:W-:Y:S02]  /*12eb0*/  P2R R76, PR, RZ, 0x40 ;  /* 0x00000040ff4c7803 */ /* 0x000fe40000000000 */
[----:B------:R-:W-:-:S04]  /*12ec0*/  ISETP.GT.AND P6, PT, R79, 0x79, !P6 ;  /* 0x000000794f00780c */ /* 0x000fc800077c4270 */
[----:B------:R-:W-:-:S04]  /*12ed0*/  ISETP.LT.OR P6, PT, R80, 0x7a, P6 ;  /* 0x0000007a5000780c */ /* 0x000fc800037c1670 */
[----:B------:R-:W-:Y:S01]  /*12ee0*/  FSEL R13, R85, -INF , !P6 ;  /* 0xff800000550d7808 */ /* 0x000fe20007000000 */
[----:B------:R-:W-:Y:S08]  /*12ef0*/  @!P2 BRA `(.L_x_1695) ;  /* 0x000000000050a947 */ /* 0x000ff00003800000 */
[----:B------:R-:W-:Y:S01]  /*12f00*/  IADD3 R74, -R170, R171, R74 ;  /* 0x000000abaa4a7210 */ /* 0x000fe20007ffe14a */
[----:B------:R-:W-:Y:S03]  /*12f10*/  BSSY B0, `(.L_x_1696) ;  /* 0x000000e000007945 */ /* 0x000fe60003800000 */
        /* <DEDUP_REMOVED lines=9> */
.L_x_1697:
[----:B------:R-:W-:-:S13]  /*12fb0*/  ISETP.NE.AND P6, PT, R7, 0x1, PT ;  /* 0x000000010700780c */ /* 0x000fda0003fc5270 */
[----:B------:R-:W0:Y:S02]  /*12fc0*/  @P6 LDC.64 R8, c[0x0][0x9e8] ;  /* 0x00027a00ff086b82 */ /* 0x000e240000000a00 */
[----:B0-----:R-:W-:-:S05]  /*12fd0*/  @P6 IMAD.HI.U32 R8, R74, R8, RZ ;  /* 0x000000084a086227 */ /* 0x001fca00078e00ff */
[----:B------:R-:W-:-:S07]  /*12fe0*/  @P6 SHF.R.U32.HI R74, RZ, R9, R8 ;  /* 0x00000009ff4a6219 */ /* 0x000fce0000011608 */
.L_x_1698:
[----:B------:R-:W-:Y:S05]  /*12ff0*/  BSYNC B0 ;  /* 0x0000000000007941 */ /* 0x000fea0003800000 */
.L_x_1696:
[----:B------:R-:W-:-:S04]  /*13000*/  IMAD R9, R74, R7, -R82 ;  /* 0x000000074a097224 */ /* 0x000fc800078e0a52 */
[----:B------:R-:W-:-:S05]  /*13010*/  IMAD R8, R172, -0x2, R9 ;  /* 0xfffffffeac087824 */ /* 0x000fca00078e0209 */
[----:B------:R-:W-:Y:S02]  /*13020*/  VIMNMX R71, R71, R8, !PT ;  /* 0x0000000847477248 */ /* 0x000fe40007fe0100 */
[----:B------:R-:W-:-:S07]  /*13030*/  VIADDMNMX R70, R8, R7, R70, PT ;  /* 0x0000000708467246 */ /* 0x000fce0003800146 */
.L_x_1695:
[C---:B------:R-:W-:Y:S01]  /*13040*/  ISETP.GT.AND P3, PT, R71.reuse, 0x1, !P3 ;  /* 0x000000014700780c */ /* 0x040fe20005f64270 */
[----:B------:R-:W-:Y:S01]  /*13050*/  ULDC UR35, c[0x0][0x988] ;  /* 0x0002620000237ab9 */ /* 0x000fe20000000800 */
[----:B------:R-:W-:Y:S01]  /*13060*/  ISETP.NE.AND P6, PT, R104, RZ, PT ;  /* 0x000000ff6800720c */ /* 0x000fe20003fc5270 */
[----:B------:R-:W-:Y:S01]  /*13070*/  IMAD.U32 R78, RZ, RZ, UR35 ;  /* 0x00000023ff4e7e24 */ /* 0x000fe2000f8e00ff */
[----:B------:R-:W-:Y:S02]  /*13080*/  ISETP.LT.OR P3, PT, R70, 0x2, P3 ;  /* 0x000000024600780c */ /* 0x000fe40001f61670 */
[----:B------:R-:W-:Y:S02]  /*13090*/  ISETP.GT.AND P4, PT, R71, 0x71, !P4 ;  /* 0x000000714700780c */ /* 0x000fe40006784270 */
[----:B------:R-:W-:Y:S02]  /*130a0*/  FSEL R9, R3, -INF , !P3 ;  /* 0xff80000003097808 */ /* 0x000fe40005800000 */
[----:B------:R-:W-:-:S02]  /*130b0*/  ISETP.NE.AND P3, PT, R87, RZ, PT ;  /* 0x000000ff5700720c */ /* 0x000fc40003f65270 */
[C---:B------:R-:W-:Y:S02]  /*130c0*/  ISETP.GT.AND P5, PT, R71.reuse, 0x78, !P5 ;  /* 0x000000784700780c */ /* 0x040fe40006fa4270 */
[----:B------:R-:W-:Y:S02]  /*130d0*/  ISETP.GT.AND P3, PT, R71, 0x8, !P3 ;  /* 0x000000084700780c */ /* 0x000fe40005f64270 */
[C---:B------:R-:W-:Y:S02]  /*130e0*/  ISETP.LT.OR P4, PT, R70.reuse, 0x72, P4 ;  /* 0x000000724600780c */ /* 0x040fe40002781670 */
[C---:B------:R-:W-:Y:S02]  /*130f0*/  ISETP.LT.OR P3, PT, R70.reuse, 0x9, P3 ;  /* 0x000000094600780c */ /* 0x040fe40001f61670 */
[----:B------:R-:W-:Y:S02]  /*13100*/  ISETP.LT.OR P5, PT, R70, 0x79, P5 ;  /* 0x000000794600780c */ /* 0x000fe40002fa1670 */
[----:B------:R-:W-:-:S02]  /*13110*/  FSEL R8, R10, -INF , !P3 ;  /* 0xff8000000a087808 */ /* 0x000fc40005800000 */
[----:B------:R-:W-:Y:S02]  /*13120*/  ISETP.NE.AND P3, PT, R101, RZ, PT ;  /* 0x000000ff6500720c */ /* 0x000fe40003f65270 */
[----:B------:R-:W-:Y:S02]  /*13130*/  FMNMX.FTZ R10, R75, R90, !PT ;  /* 0x0000005a4b0a7209 */ /* 0x000fe40007810000 */
[----:B------:R-:W-:Y:S02]  /*13140*/  ISETP.GT.AND P3, PT, R71, 0x9, !P3 ;  /* 0x000000094700780c */ /* 0x000fe40005f64270 */
[----:B------:R-:W-:Y:S02]  /*13150*/  FMNMX.FTZ R10, R91, R10, !PT ;  /* 0x0000000a5b0a7209 */ /* 0x000fe40007810000 */
[----:B------:R-:W-:Y:S02]  /*13160*/  ISETP.LT.OR P3, PT, R70, 0xa, P3 ;  /* 0x0000000a4600780c */ /* 0x000fe40001f61670 */
[----:B------:R-:W-:-:S02]  /*13170*/  FSEL R24, R24, -INF , !P4 ;  /* 0xff80000018187808 */ /* 0x000fc40006000000 */
[----:B------:R-:W-:Y:S02]  /*13180*/  FSEL R4, R4, -INF , !P3 ;  /* 0xff80000004047808 */ /* 0x000fe40005800000 */
[----:B------:R-:W-:Y:S02]  /*13190*/  ISETP.NE.AND P3, PT, R102, RZ, PT ;  /* 0x000000ff6600720c */ /* 0x000fe40003f65270 */
[----:B------:R-:W-:Y:S02]  /*131a0*/  FSEL R52, R52, -INF , !P5 ;  /* 0xff80000034347808 */ /* 0x000fe40006800000 */
        /* <DEDUP_REMOVED lines=22> */
[----:B------:R-:W-:Y:S02]  /*13310*/  ISETP.NE.AND P6, PT, R115, RZ, PT ;  /* 0x000000ff7300720c */ /* 0x000fe40003fc5270 */
        /* <DEDUP_REMOVED lines=54> */
[----:B------:R-:W-:-:S03]  /*13680*/  ISETP.GT.AND P3, PT, R71, 0x40, !P3 ;  /* 0x000000404700780c */ /* 0x000fc60005f64270 */
[----:B------:R-:W0:Y:S01]  /*13690*/  SHFL.BFLY PT, R11, R10, 0x2, 0x1f ;  /* 0x0c401f000a0b7f89 */ /* 0x000e2200000e0000 */
[----:B------:R-:W-:-:S04]  /*136a0*/  ISETP.LT.OR P3, PT, R70, 0x41, P3 ;  /* 0x000000414600780c */ /* 0x000fc80001f61670 */
[----:B------:R-:W-:Y:S02]  /*136b0*/  FSEL R34, R34, -INF , !P3 ;  /* 0xff80000022227808 */ /* 0x000fe40005800000 */
[----:B------:R-:W-:Y:S02]  /*136c0*/  ISETP.GT.AND P3, PT, R71, 0x41, !P6 ;  /* 0x000000414700780c */ /* 0x000fe40007764270 */
[----:B------:R-:W-:Y:S02]  /*136d0*/  ISETP.NE.AND P6, PT, R120, RZ, PT ;  /* 0x000000ff7800720c */ /* 0x000fe40003fc5270 */
[----:B------:R-:W-:-:S04]  /*136e0*/  ISETP.LT.OR P3, PT, R70, 0x42, P3 ;  /* 0x000000424600780c */ /* 0x000fc80001f61670 */
[----:B------:R-:W-:Y:S02]  /*136f0*/  FSEL R35, R35, -INF , !P3 ;  /* 0xff80000023237808 */ /* 0x000fe40005800000 */
[----:B------:R-:W-:-:S04]  /*13700*/  ISETP.NE.AND P3, PT, R116, RZ, PT ;  /* 0x000000ff7400720c */ /* 0x000fc80003f65270 */
[----:B------:R-:W-:Y:S02]  /*13710*/  ISETP.GT.AND P3, PT, R71, 0x48, !P3 ;  /* 0x000000484700780c */ /* 0x000fe40005f64270 */
[----:B0-----:R-:W-:Y:S02]  /*13720*/  FMNMX.FTZ R74, R10, R11, !PT ;  /* 0x0000000b0a4a7209 */ /* 0x001fe40007810000 */
[----:B------:R-:W-:-:S03]  /*13730*/  ISETP.LT.OR P3, PT, R70, 0x49, P3 ;  /* 0x000000494600780c */ /* 0x000fc60001f61670 */
[----:B------:R-:W0:Y:S01]  /*13740*/  SHFL.BFLY PT, R11, R74, 0x1, 0x1f ;  /* 0x0c201f004a0b7f89 */ /* 0x000e2200000e0000 */
[----:B------:R-:W-:Y:S02]  /*13750*/  FSEL R38, R38, -INF , !P3 ;  /* 0xff80000026267808 */ /* 0x000fe40005800000 */
[----:B------:R-:W-:-:S04]  /*13760*/  ISETP.NE.AND P3, PT, R94, RZ, PT ;  /* 0x000000ff5e00720c */ /* 0x000fc80003f65270 */
[----:B------:R-:W-:-:S04]  /*13770*/  ISETP.GT.AND P3, PT, R71, 0x49, !P3 ;  /* 0x000000494700780c */ /* 0x000fc80005f64270 */
[----:B------:R-:W-:-:S04]  /*13780*/  ISETP.LT.OR P3, PT, R70, 0x4a, P3 ;  /* 0x0000004a4600780c */ /* 0x000fc80001f61670 */
[----:B------:R-:W-:Y:S02]  /*13790*/  FSEL R39, R39, -INF , !P3 ;  /* 0xff80000027277808 */ /* 0x000fe40005800000 */
[----:B------:R-:W-:-:S04]  /*137a0*/  ISETP.NE.AND P3, PT, R95, RZ, PT ;  /* 0x000000ff5f00720c */ /* 0x000fc80003f65270 */
[----:B------:R-:W-:Y:S02]  /*137b0*/  ISETP.GT.AND P3, PT, R71, 0x50, !P3 ;  /* 0x000000504700780c */ /* 0x000fe40005f64270 */
[----:B0-----:R-:W-:Y:S02]  /*137c0*/  FMNMX.FTZ R11, R74, R11, !PT ;  /* 0x0000000b4a0b7209 */ /* 0x001fe40007810000 */
[----:B------:R-:W-:-:S03]  /*137d0*/  ISETP.LT.OR P3, PT, R70, 0x51, P3 ;  /* 0x000000514600780c */ /* 0x000fc60001f61670 */
[----:B------:R-:W-:Y:S01]  /*137e0*/  FFMA.FTZ R78, R11, R78, -8 ;  /* 0xc10000000b4e7423 */ /* 0x000fe2000001004e */
        /* <DEDUP_REMOVED lines=33> */
[----:B------:R-:W-:-:S04]  /*13a00*/  FSETP.NEU.FTZ.AND P3, PT, R11, -INF , PT ;  /* 0xff8000000b00780b */ /* 0x000fc80003f7d000 */
[----:B------:R-:W-:Y:S02]  /*13a10*/  FSEL R78, R78, RZ, P3 ;  /* 0x000000ff4e4e7208 */ /* 0x000fe40001800000 */
[----:B------:R-:W-:Y:S02]  /*13a20*/  ISETP.GT.AND P3, PT, R71, RZ, !P6 ;  /* 0x000000ff4700720c */ /* 0x000fe40007764270 */
[----:B------:R-:W-:Y:S01]  /*13a30*/  ISETP.NE.AND P6, PT, R76, RZ, PT ;  /* 0x000000ff4c00720c */ /* 0x000fe20003fc5270 */
[----:B------:R-:W-:-:S01]  /*13a40*/  FFMA.FTZ R59, R59, UR35, -R78 ;  /* 0x000000233b3b7c23 */ /* 0x000fc2000801084e */
[----:B------:R-:W-:Y:S01]  /*13a50*/  ISETP.LT.OR P3, PT, R70, 0x1, P3 ;  /* 0x000000014600780c */ /* 0x000fe20001f61670 */
[----:B------:R-:W-:-:S01]  /*13a60*/  FFMA.FTZ R74, R91, UR35, -R78 ;  /* 0x000000235b4a7c23 */ /* 0x000fc2000801084e */
[--C-:B------:R-:W-:Y:S01]  /*13a70*/  FFMA.FTZ R73, R73, UR35, -R78.reuse ;  /* 0x0000002349497c23 */ /* 0x100fe2000801084e */
[----:B------:R-:W-:-:S01]  /*13a80*/  FFMA.FTZ R72, R72, UR35, -R78 ;  /* 0x0000002348487c23 */ /* 0x000fc2000801084e */
[----:B------:R-:W-:Y:S01]  /*13a90*/  FSEL R76, R0, -INF , !P3 ;  /* 0xff800000004c7808 */ /* 0x000fe20005800000 */
[----:B------:R-:W-:-:S01]  /*13aa0*/  FFMA.FTZ R0, R75, UR35, -R78 ;  /* 0x000000234b007c23 */ /* 0x000fc2000801084e */
[----:B------:R-:W-:Y:S01]  /*13ab0*/  ISETP.GT.AND P3, PT, R71, 0x79, !P6 ;  /* 0x000000794700780c */ /* 0x000fe20007764270 */
[----:B------:R-:W-:-:S01]  /*13ac0*/  FFMA.FTZ R75, R90, UR35, -R78 ;  /* 0x000000235a4b7c23 */ /* 0x000fc2000801084e */
[----:B------:R-:W-:Y:S01]  /*13ad0*/  FMNMX.FTZ R77, R76, R9, !PT ;  /* 0x000000094c4d7209 */ /* 0x000fe20007810000 */
[----:B------:R-:W-:Y:S01]  /*13ae0*/  MUFU.EX2 R74, R74 ;  /* 0x0000004a004a7308 */ /* 0x000fe20000000800 */
[----:B------:R-:W-:Y:S01]  /*13af0*/  ISETP.LT.OR P3, PT, R70, 0x7a, P3 ;  /* 0x0000007a4600780c */ /* 0x000fe20001f61670 */
[--C-:B------:R-:W-:Y:S01]  /*13b00*/  FFMA.FTZ R69, R69, UR35, -R78.reuse ;  /* 0x0000002345457c23 */ /* 0x100fe2000801084e */
[----:B------:R-:W-:Y:S01]  /*13b10*/  FMNMX.FTZ R77, R8, R77, !PT ;  /* 0x0000004d084d7209 */ /* 0x000fe20007810000 */
[--C-:B------:R-:W-:Y:S01]  /*13b20*/  FFMA.FTZ R68, R68, UR35, -R78.reuse ;  /* 0x0000002344447c23 */ /* 0x100fe2000801084e */
[----:B------:R-:W-:Y:S01]  /*13b30*/  FSEL R53, R53, -INF , !P3 ;  /* 0xff80000035357808 */ /* 0x000fe20005800000 */
[--C-:B------:R-:W-:Y:S01]  /*13b40*/  FFMA.FTZ R67, R67, UR35, -R78.reuse ;  /* 0x0000002343437c23 */ /* 0x100fe2000801084e */
[----:B------:R-:W-:Y:S01]  /*13b50*/  FMNMX.FTZ R77, R4, R77, !PT ;  /* 0x0000004d044d7209 */ /* 0x000fe20007810000 */
[----:B------:R0:W-:Y:S01]  /*13b60*/  MUFU.EX2 R70, R59 ;  /* 0x0000003b00467308 */ /* 0x0001e20000000800 */
[----:B------:R-:W-:-:S01]  /*13b70*/  FFMA.FTZ R66, R66, UR35, -R78 ;  /* 0x0000002342427c23 */ /* 0x000fc2000801084e */
[--C-:B------:R-:W-:Y:S01]  /*13b80*/  FFMA.FTZ R63, R63, UR35, -R78.reuse ;  /* 0x000000233f3f7c23 */ /* 0x100fe2000801084e */
[----:B------:R-:W-:Y:S01]  /*13b90*/  FMNMX.FTZ R10, R12, R77, !PT ;  /* 0x0000004d0c0a7209 */ /* 0x000fe20007810000 */
[--C-:B------:R-:W-:Y:S01]  /*13ba0*/  FFMA.FTZ R60, R60, UR35, -R78.reuse ;  /* 0x000000233c3c7c23 */ /* 0x100fe2000801084e */
[----:B------:R-:W-:-:S01]  /*13bb0*/  FFMA.FTZ R64, R64, UR35, -R78 ;  /* 0x0000002340407c23 */ /* 0x000fc2000801084e */
[--C-:B------:R-:W-:Y:S01]  /*13bc0*/  FFMA.FTZ R61, R61, UR35, -R78.reuse ;  /* 0x000000233d3d7c23 */ /* 0x100fe2000801084e */
[----:B------:R-:W-:Y:S01]  /*13bd0*/  FMNMX.FTZ R10, R3, R10, !PT ;  /* 0x0000000a030a7209 */ /* 0x000fe20007810000 */
[----:B------:R-:W-:Y:S01]  /*13be0*/  MUFU.EX2 R0, R0 ;  /* 0x0000000000007308 */ /* 0x000fe20000000800 */
[----:B0-----:R-:W-:-:S01]  /*13bf0*/  FFMA.FTZ R59, R56, UR35, -R78 ;  /* 0x00000023383b7c23 */ /* 0x001fc2000801084e */
[--C-:B------:R-:W-:Y:S01]  /*13c00*/  FFMA.FTZ R56, R33, UR35, -R78.reuse ;  /* 0x0000002321387c23 */ /* 0x100fe2000801084e */
[----:B------:R-:W-:Y:S01]  /*13c10*/  FMNMX.FTZ R77, R15, R10, !PT ;  /* 0x0000000a0f4d7209 */ /* 0x000fe20007810000 */
[--C-:B------:R-:W-:Y:S01]  /*13c20*/  FFMA.FTZ R33, R44, UR35, -R78.reuse ;  /* 0x000000232c217c23 */ /* 0x100fe2000801084e */
[----:B------:R-:W-:-:S01]  /*13c30*/  FFMA.FTZ R44, R41, UR35, -R78 ;  /* 0x00000023292c7c23 */ /* 0x000fc2000801084e */
[----:B------:R-:W-:Y:S01]  /*13c40*/  IMAD.U32 R41, RZ, RZ, UR35 ;  /* 0x00000023ff297e24 */ /* 0x000fe2000f8e00ff */
[----:B------:R-:W-:Y:S01]  /*13c50*/  FMNMX.FTZ R77, R14, R77, !PT ;  /* 0x0000004d0e4d7209 */ /* 0x000fe20007810000 */
[----:B------:R-:W-:Y:S01]  /*13c60*/  MUFU.EX2 R75, R75 ;  /* 0x0000004b004b7308 */ /* 0x000fe20000000800 */
        /* <DEDUP_REMOVED lines=17> */
[----:B------:R-:W-:Y:S01]  /*13d80*/  FFMA.FTZ R78, R13, UR35, -R78 ;  /* 0x000000230d4e7c23 */ /* 0x000fe2000801084e */
[----:B------:R-:W-:Y:S01]  /*13d90*/  FMNMX.FTZ R77, R27, R10, !PT ;  /* 0x0000000a1b4d7209 */ /* 0x000fe20007810000 */
[----:B------:R-:W0:Y:S03]  /*13da0*/  MUFU.EX2 R73, R73 ;  /* 0x0000004900497308 */ /* 0x000e260000000800 */
[----:B------:R-:W-:-:S04]  /*13db0*/  FMNMX.FTZ R77, R28, R77, !PT ;  /* 0x0000004d1c4d7209 */ /* 0x000fc80007810000 */
[----:B------:R-:W-:Y:S01]  /*13dc0*/  FMNMX.FTZ R10, R30, R77, !PT ;  /* 0x0000004d1e0a7209 */ /* 0x000fe20007810000 */
[----:B------:R-:W-:Y:S03]  /*13dd0*/  MUFU.EX2 R72, R72 ;  /* 0x0000004800487308 */ /* 0x000fe60000000800 */
[----:B------:R-:W-:-:S04]  /*13de0*/  FMNMX.FTZ R77, R31, R10, !PT ;  /* 0x0000000a1f4d7209 */ /* 0x000fc80007810000 */
[----:B------:R-:W-:Y:S01]  /*13df0*/  FMNMX.FTZ R10, R34, R77, !PT ;  /* 0x0000004d220a7209 */ /* 0x000fe20007810000 */
[----:B------:R-:W-:Y:S01]  /*13e00*/  MUFU.EX2 R69, R69 ;  /* 0x0000004500457308 */ /* 0x000fe20000000800 */
[----:B0-----:R-:W-:Y:S02]  /*13e10*/  F2FP.SATFINITE.E4M3.F32.PACK_AB_MERGE_C R164, R73, R74, RZ ;  /* 0x0000004a49a4723e */ /* 0x001fe400048070ff */
[----:B------:R-:W-:Y:S02]  /*13e20*/  FMNMX.FTZ R79, R35, R10, !PT ;  /* 0x0000000a234f7209 */ /* 0x000fe40007810000 */
[----:B------:R-:W-:Y:S02]  /*13e30*/  F2FP.SATFINITE.E4M3.F32.PACK_AB_MERGE_C R164, R75, R0, R164 ;  /* 0x000000004ba4723e */ /* 0x000fe400048070a4 */
[----:B------:R-:W-:Y:S01]  /*13e40*/  FMNMX.FTZ R10, R38, R79, !PT ;  /* 0x0000004f260a7209 */ /* 0x000fe20007810000 */
[----:B------:R-:W-:Y:S03]  /*13e50*/  MUFU.EX2 R68, R68 ;  /* 0x0000004400447308 */ /* 0x000fe60000000800 */
[----:B------:R-:W-:-:S04]  /*13e60*/  FMNMX.FTZ R79, R39, R10, !PT ;  /* 0x0000000a274f7209 */ /* 0x000fc80007810000 */
        /* <DEDUP_REMOVED lines=19> */
[----:B------:R-:W-:-:S05]  /*13fa0*/  FMNMX.FTZ R10, R53, R10, !PT ;  /* 0x0000000a350a7209 */ /* 0x000fca0007810000 */
[----:B------:R-:W0:Y:S01]  /*13fb0*/  SHFL.BFLY PT, R71, R10, 0x2, 0x1f ;  /* 0x0c401f000a477f89 */ /* 0x000e2200000e0000 */
[----:B------:R-:W-:Y:S08]  /*13fc0*/  MUFU.EX2 R62, R62 ;  /* 0x0000003e003e7308 */ /* 0x000ff00000000800 */
[----:B------:R-:W-:Y:S08]  /*13fd0*/  MUFU.EX2 R64, R92 ;  /* 0x0000005c00407308 */ /* 0x000ff00000000800 */
[----:B------:R-:W-:Y:S01]  /*13fe0*/  MUFU.EX2 R79, R93 ;  /* 0x0000005d004f7308 */ /* 0x000fe20000000800 */
[----:B0-----:R-:W-:-:S07]  /*13ff0*/  FMNMX.FTZ R71, R10, R71, !PT ;  /* 0x000000470a477209 */ /* 0x001fce0007810000 */
[----:B------:R-:W-:Y:S01]  /*14000*/  MUFU.EX2 R57, R57 ;  /* 0x0000003900397308 */ /* 0x000fe20000000800 */
[----:B------:R-:W0:Y:S07]  /*14010*/  SHFL.BFLY PT, R10, R71, 0x1, 0x1f ;  /* 0x0c201f00470a7f89 */ /* 0x000e2e00000e0000 */
[----:B------:R-:W-:Y:S08]  /*14020*/  MUFU.EX2 R40, R40 ;  /* 0x0000002800287308 */ /* 0x000ff00000000800 */
[----:B------:R-:W-:Y:S08]  /*14030*/  MUFU.EX2 R65, R65 ;  /* 0x0000004100417308 */ /* 0x000ff00000000800 */
[----:B------:R-:W-:Y:S01]  /*14040*/  MUFU.EX2 R49, R49 ;  /* 0x0000003100317308 */ /* 0x000fe20000000800 */
[----:B0-----:R-:W-:-:S04]  /*14050*/  FMNMX.FTZ R10, R71, R10, !PT ;  /* 0x0000000a470a7209 */ /* 0x001fc80007810000 */
[C---:B------:R-:W-:Y:S01]  /*14060*/  FSETP.NEU.FTZ.AND P3, PT, R10.reuse, -INF , PT ;  /* 0xff8000000a00780b */ /* 0x040fe20003f7d000 */
[----:B------:R-:W-:-:S02]  /*14070*/  FFMA.FTZ R41, R10, R41, -8 ;  /* 0xc10000000a297423 */ /* 0x000fc40000010029 */
[----:B------:R-:W-:Y:S03]  /*14080*/  MUFU.EX2 R48, R48 ;  /* 0x0000003000307308 */ /* 0x000fe60000000800 */
[----:B------:R-:W-:-:S05]  /*14090*/  FSEL R41, R41, RZ, P3 ;  /* 0x000000ff29297208 */ /* 0x000fca0001800000 */
[----:B------:R-:W-:Y:S01]  /*140a0*/  MUFU.EX2 R32, R32 ;  /* 0x0000002000207308 */ /* 0x000fe20000000800 */
[----:B------:R-:W-:-:S01]  /*140b0*/  FFMA.FTZ R13, R76, UR35, -R41 ;  /* 0x000000234c0d7c23 */ /* 0x000fc20008010829 */
[--C-:B------:R-:W-:Y:S01]  /*140c0*/  FFMA.FTZ R76, R9, UR35, -R41.reuse ;  /* 0x00000023094c7c23 */ /* 0x100fe20008010829 */
[----:B------:R-:W-:-:S01]  /*140d0*/  FFMA.FTZ R71, R8, UR35, -R41 ;  /* 0x0000002308477c23 */ /* 0x000fc20008010829 */
[--C-:B------:R-:W-:Y:S01]  /*140e0*/  FFMA.FTZ R80, R4, UR35, -R41.reuse ;  /* 0x0000002304507c23 */ /* 0x100fe20008010829 */
[----:B------:R-:W-:-:S01]  /*140f0*/  FFMA.FTZ R4, R12, UR35, -R41 ;  /* 0x000000230c047c23 */ /* 0x000fc20008010829 */
[----:B------:R-:W-:Y:S01]  /*14100*/  FFMA.FTZ R12, R27, UR35, -R41 ;  /* 0x000000231b0c7c23 */ /* 0x000fe20008010829 */
[----:B------:R-:W-:-:S01]  /*14110*/  FADD.FTZ R27, R0, R75 ;  /* 0x0000004b001b7221 */ /* 0x000fc20000010000 */
[----:B------:R-:W-:Y:S01]  /*14120*/  MUFU.EX2 R13, R13 ;  /* 0x0000000d000d7308 */ /* 0x000fe20000000800 */
[----:B------:R-:W-:-:S01]  /*14130*/  FFMA.FTZ R8, R20, UR35, -R41 ;  /* 0x0000002314087c23 */ /* 0x000fc20008010829 */
[----:B------:R-:W-:Y:S01]  /*14140*/  FFMA.FTZ R3, R3, UR35, -R41 ;  /* 0x0000002303037c23 */ /* 0x000fe20008010829 */
[----:B------:R-:W-:-:S01]  /*14150*/  FADD.FTZ R20, R74, R27 ;  /* 0x0000001b4a147221 */ /* 0x000fc20000010000 */
[--C-:B------:R-:W-:Y:S01]  /*14160*/  FFMA.FTZ R15, R15, UR35, -R41.reuse ;  /* 0x000000230f0f7c23 */ /* 0x100fe20008010829 */
[----:B------:R-:W-:-:S01]  /*14170*/  FFMA.FTZ R9, R21, UR35, -R41 ;  /* 0x0000002315097c23 */ /* 0x000fc20008010829 */
[----:B------:R-:W-:Y:S01]  /*14180*/  FFMA.FTZ R21, R35, UR35, -R41 ;  /* 0x0000002323157c23 */ /* 0x000fe20008010829 */
[----:B------:R-:W-:-:S01]  /*14190*/  FADD.FTZ R27, R73, R20 ;  /* 0x00000014491b7221 */ /* 0x000fc20000010000 */
        /* <DEDUP_REMOVED lines=9> */
[----:B------:R-:W-:-:S01]  /*14230*/  FFMA.FTZ R42, R42, UR35, -R41 ;  /* 0x000000232a2a7c23 */ /* 0x000fc20008010829 */
[--C-:B------:R-:W-:Y:S01]  /*14240*/  FFMA.FTZ R43, R43, UR35, -R41.reuse ;  /* 0x000000232b2b7c23 */ /* 0x100fe20008010829 */
[----:B------:R-:W-:-:S01]  /*14250*/  FFMA.FTZ R46, R46, UR35, -R41 ;  /* 0x000000232e2e7c23 */ /* 0x000fc20008010829 */
[--C-:B------:R-:W-:Y:S01]  /*14260*/  FFMA.FTZ R47, R47, UR35, -R41.reuse ;  /* 0x000000232f2f7c23 */ /* 0x100fe20008010829 */
[----:B------:R-:W-:-:S01]  /*14270*/  FFMA.FTZ R50, R50, UR35, -R41 ;  /* 0x0000002332327c23 */ /* 0x000fc20008010829 */
[--C-:B------:R-:W-:Y:S01]  /*14280*/  FFMA.FTZ R51, R51, UR35, -R41.reuse ;  /* 0x0000002333337c23 */ /* 0x100fe20008010829 */
[----:B------:R-:W-:-:S01]  /*14290*/  FFMA.FTZ R54, R54, UR35, -R41 ;  /* 0x0000002336367c23 */ /* 0x000fc20008010829 */
[----:B------:R-:W3:Y:S01]  /*142a0*/  MUFU.EX2 R80, R80 ;  /* 0x0000005000507308 */ /* 0x000ee20000000800 */
[----:B0-----:R-:W-:-:S01]  /*142b0*/  FADD.FTZ R20, R13, R76 ;  /* 0x0000004c0d147221 */ /* 0x001fc20000010000 */
[--C-:B------:R-:W-:Y:S01]  /*142c0*/  FFMA.FTZ R55, R55, UR35, -R41.reuse ;  /* 0x0000002337377c23 */ /* 0x100fe20008010829 */
[----:B------:R-:W-:-:S01]  /*142d0*/  FFMA.FTZ R58, R58, UR35, -R41 ;  /* 0x000000233a3a7c23 */ /* 0x000fc20008010829 */
[--C-:B------:R-:W-:Y:S01]  /*142e0*/  FFMA.FTZ R24, R24, UR35, -R41.reuse ;  /* 0x0000002318187c23 */ /* 0x100fe20008010829 */
[----:B------:R-:W-:-:S03]  /*142f0*/  FFMA.FTZ R52, R52, UR35, -R41 ;  /* 0x0000002334347c23 */ /* 0x000fc60008010829 */
[----:B------:R-:W0:Y:S08]  /*14300*/  MUFU.EX2 R4, R4 ;  /* 0x0000000400047308 */ /* 0x000e300000000800 */
[----:B------:R4:W-:Y:S08]  /*14310*/  MUFU.EX2 R81, R15 ;  /* 0x0000000f00517308 */ /* 0x0009f00000000800 */
[----:B------:R-:W5:Y:S01]  /*14320*/  MUFU.EX2 R3, R3 ;  /* 0x0000000300037308 */ /* 0x000f620000000800 */
[----:B----4-:R-:W-:-:S01]  /*14330*/  FFMA.FTZ R15, R28, UR35, -R41 ;  /* 0x000000231c0f7c23 */ /* 0x010fc20008010829 */
[----:B------:R-:W-:Y:S01]  /*14340*/  FADD.FTZ R28, R72, R27 ;  /* 0x0000001b481c7221 */ /* 0x000fe20000010000 */
[----:B--2---:R-:W-:-:S01]  /*14350*/  FADD.FTZ R27, R71, R20 ;  /* 0x00000014471b7221 */ /* 0x004fc20000010000 */
[----:B---3--:R-:W-:-:S02]  /*14360*/  F2FP.SATFINITE.E4M3.F32.PACK_AB_MERGE_C R71, R80, R71, RZ ;  /* 0x000000475047723e */ /* 0x008fc400048070ff */
[----:B------:R-:W-:-:S01]  /*14370*/  FADD.FTZ R35, R69, R28 ;  /* 0x0000001c45237221 */ /* 0x000fc20000010000 */
[----:B------:R-:W-:Y:S01]  /*14380*/  FADD.FTZ R27, R80, R27 ;  /* 0x0000001b501b7221 */ /* 0x000fe20000010000 */
[----:B------:R2:W3:Y:S01]  /*14390*/  MUFU.EX2 R82, R14 ;  /* 0x0000000e00527308 */ /* 0x0004e20000000800 */
[----:B------:R-:W-:Y:S01]  /*143a0*/  F2FP.SATFINITE.E4M3.F32.PACK_AB_MERGE_C R165, R76, R13, R71 ;  /* 0x0000000d4ca5723e */ /* 0x000fe20004807047 */
[----:B------:R-:W-:-:S04]  /*143b0*/  FADD.FTZ R20, R68, R35 ;  /* 0x0000002344147221 */ /* 0x000fc80000010000 */
[----:B------:R-:W-:Y:S01]  /*143c0*/  FADD.FTZ R35, R67, R20 ;  /* 0x0000001443237221 */ /* 0x000fe20000010000 */
[----:B0-----:R-:W-:-:S01]  /*143d0*/  FADD.FTZ R20, R4, R27 ;  /* 0x0000001b04147221 */ /* 0x001fc20000010000 */
[----:B------:R-:W0:Y:S01]  /*143e0*/  MUFU.EX2 R8, R8 ;  /* 0x0000000800087308 */ /* 0x000e220000000800 */
[----:B--2---:R-:W-:-:S01]  /*143f0*/  FFMA.FTZ R14, R34, UR35, -R41 ;  /* 0x00000023220e7c23 */ /* 0x004fc20008010829 */
[----:B------:R-:W-:Y:S01]  /*14400*/  FADD.FTZ R28, R66, R35 ;  /* 0x00000023421c7221 */ /* 0x000fe20000010000 */
[----:B-----5:R-:W-:-:S01]  /*14410*/  FADD.FTZ R20, R3, R20 ;  /* 0x0000001403147221 */ /* 0x020fc20000010000 */
[----:B------:R-:W-:Y:S02]  /*14420*/  FFMA.FTZ R41, R53, UR35, -R41 ;  /* 0x0000002335297c23 */ /* 0x000fe40008010829 */
[----:B------:R-:W-:-:S01]  /*14430*/  FADD.FTZ R35, R63, R28 ;  /* 0x0000001c3f237221 */ /* 0x000fc20000010000 */
[----:B------:R-:W-:Y:S01]  /*14440*/  FADD.FTZ R27, R81, R20 ;  /* 0x00000014511b7221 */ /* 0x000fe20000010000 */
[----:B------:R-:W2:Y:S01]  /*14450*/  MUFU.EX2 R9, R9 ;  /* 0x0000000900097308 */ /* 0x000ea20000000800 */
[----:B---3--:R-:W-:Y:S01]  /*14460*/  F2FP.SATFINITE.E4M3.F32.PACK_AB_MERGE_C R81, R82, R81, RZ ;  /* 0x000000515251723e */ /* 0x008fe200048070ff */
[----:B------:R-:W-:Y:S01]  /*14470*/  FADD.FTZ R0, R60, R35 ;  /* 0x000000233c007221 */ /* 0x000fe20000010000 */
[----:B------:R-:W-:-:S01]  /*14480*/  FADD.FTZ R27, R82, R27 ;  /* 0x0000001b521b7221 */ /* 0x000fc20000010000 */
[----:B------:R-:W-:-:S02]  /*14490*/  F2FP.SATFINITE.E4M3.F32.PACK_AB_MERGE_C R60, R77, R60, RZ ;  /* 0x0000003c4d3c723e */ /* 0x000fc400048070ff */
[----:B------:R-:W-:-:S01]  /*144a0*/  FADD.FTZ R20, R77, R0 ;  /* 0x000000004d147221 */ /* 0x000fc20000010000 */
[----:B------:R-:W-:Y:S01]  /*144b0*/  F2FP.SATFINITE.E4M3.F32.PACK_AB_MERGE_C R167, R3, R4, R81 ;  /* 0x0000000403a7723e */ /* 0x000fe20004807051 */
[----:B------:R-:W3:Y:S01]  /*144c0*/  MUFU.EX2 R25, R25 ;  /* 0x0000001900197308 */ /* 0x000ee20000000800 */
[----:B0-----:R-:W-:-:S01]  /*144d0*/  FADD.FTZ R0, R8, R27 ;  /* 0x0000001b08007221 */ /* 0x001fc20000010000 */
[----:B------:R-:W-:Y:S01]  /*144e0*/  FADD.FTZ R27, R61, R20 ;  /* 0x000000143d1b7221 */ /* 0x000fe20000010000 */
[----:B------:R-:W-:Y:S02]  /*144f0*/  F2FP.SATFINITE.E4M3.F32.PACK_AB_MERGE_C R20, R79, R64, RZ ;  /* 0x000000404f14723e */ /* 0x000fe400048070ff */
[----:B------:R-:W-:Y:S01]  /*14500*/  F2FP.SATFINITE.E4M3.F32.PACK_AB_MERGE_C R160, R63, R66, R60 ;  /* 0x000000423fa0723e */ /* 0x000fe2000480703c */
[----:B------:R-:W-:-:S01]  /*14510*/  FADD.FTZ R35, R62, R27 ;  /* 0x0000001b3e237221 */ /* 0x000fc20000010000 */
[----:B------:R-:W-:Y:S01]  /*14520*/  F2FP.SATFINITE.E4M3.F32.PACK_AB_MERGE_C R162, R62, R61, R20 ;  /* 0x0000003d3ea2723e */ /* 0x000fe20004807014 */
[----:B------:R-:W0:Y:S01]  /*14530*/  MUFU.EX2 R26, R26 ;  /* 0x0000001a001a7308 */ /* 0x000e220000000800 */
[----:B--2---:R-:W-:-:S01]  /*14540*/  FADD.FTZ R0, R9, R0 ;  /* 0x0000000009007221 */ /* 0x004fc20000010000 */
[----:B------:R-:W-:Y:S01]  /*14550*/  FADD.FTZ R64, R64, R35 ;  /* 0x0000002340407221 */ /* 0x000fe20000010000 */
[----:B------:R-:W-:-:S03]  /*14560*/  F2FP.SATFINITE.E4M3.F32.PACK_AB_MERGE_C R20, R40, R57, RZ ;  /* 0x000000392814723e */ /* 0x000fc600048070ff */
[----:B------:R-:W-:Y:S01]  /*14570*/  FADD.FTZ R64, R79, R64 ;  /* 0x000000404f407221 */ /* 0x000fe20000010000 */
[----:B------:R-:W-:Y:S01]  /*14580*/  F2FP.SATFINITE.E4M3.F32.PACK_AB_MERGE_C R156, R70, R65, R20 ;  /* 0x00000041469c723e */ /* 0x000fe20004807014 */
[----:B------:R-:W2:Y:S01]  /*14590*/  MUFU.EX2 R12, R12 ;  /* 0x0000000c000c7308 */ /* 0x000ea20000000800 */
[----:B---3--:R-:W-:-:S01]  /*145a0*/  FADD.FTZ R27, R25, R0 ;  /* 0x00000000191b7221 */ /* 0x008fc20000010000 */
[----:B------:R-:W-:Y:S01]  /*145b0*/  FADD.FTZ R65, R65, R64 ;  /* 0x0000004041417221 */ /* 0x000fe20000010000 */
[----:B------:R-:W-:-:S03]  /*145c0*/  F2FP.SATFINITE.E4M3.F32.PACK_AB_MERGE_C R20, R48, R49, RZ ;  /* 0x000000313014723e */ /* 0x000fc600048070ff */
[----:B------:R-:W-:Y:S02]  /*145d0*/  FADD.FTZ R70, R70, R65 ;  /* 0x0000004146467221 */ /* 0x000fe40000010000 */
[----:B------:R-:W3:Y:S01]  /*145e0*/  MUFU.EX2 R15, R15 ;  /* 0x0000000f000f7308 */ /* 0x000ee20000000800 */
[----:B0-----:R-:W-:-:S01]  /*145f0*/  FADD.FTZ R27, R26, R27 ;  /* 0x0000001b1a1b7221 */ /* 0x001fc20000010000 */
[----:B------:R-:W-:Y:S01]  /*14600*/  F2FP.SATFINITE.E4M3.F32.PACK_AB_MERGE_C R26, R26, R25, RZ ;  /* 0x000000191a1a723e */ /* 0x000fe200048070ff */
[----:B------:R-:W-:-:S03]  /*14610*/  FADD.FTZ R57, R57, R70 ;  /* 0x0000004639397221 */ /* 0x000fc60000010000 */
[----:B------:R-:W-:Y:S01]  /*14620*/  F2FP.SATFINITE.E4M3.F32.PACK_AB_MERGE_C R161, R9, R8, R26 ;  /* 0x0000000809a1723e */ /* 0x000fe2000480701a */
[----:B------:R-:W-:-:S01]  /*14630*/  FADD.FTZ R57, R40, R57 ;  /* 0x0000003928397221 */ /* 0x000fc20000010000 */
[----:B------:R-:W0:Y:S01]  /*14640*/  MUFU.EX2 R30, R30 ;  /* 0x0000001e001e7308 */ /* 0x000e220000000800 */
[----:B--2---:R-:W-:-:S01]  /*14650*/  FADD.FTZ R0, R12, R27 ;  /* 0x0000001b0c007221 */ /* 0x004fc20000010000 */
[----:B------:R-:W-:-:S06]  /*14660*/  IMAD.MOV.U32 R9, RZ, RZ, R178 ;  /* 0x000000ffff097224 */ /* 0x000fcc00078e00b2 */
[----:B------:R-:W2:Y:S01]  /*14670*/  MUFU.EX2 R31, R31 ;  /* 0x0000001f001f7308 */ /* 0x000ea20000000800 */
[----:B---3--:R-:W-:-:S07]  /*14680*/  FADD.FTZ R27, R15, R0 ;  /* 0x000000000f1b7221 */ /* 0x008fce0000010000 */
[----:B------:R-:W3:Y:S01]  /*14690*/  MUFU.EX2 R14, R14 ;  /* 0x0000000e000e7308 */ /* 0x000ee20000000800 */
[----:B0-----:R-:W-:-:S07]  /*146a0*/  FADD.FTZ R0, R30, R27 ;  /* 0x0000001b1e007221 */ /* 0x001fce0000010000 */
[----:B------:R-:W0:Y:S01]  /*146b0*/  MUFU.EX2 R21, R21 ;  /* 0x0000001500157308 */ /* 0x000e220000000800 */
[----:B--2---:R-:W-:-:S01]  /*146c0*/  FADD.FTZ R27, R31, R0 ;  /* 0x000000001f1b7221 */ /* 0x004fc20000010000 */
[----:B------:R-:W-:-:S04]  /*146d0*/  F2FP.SATFINITE.E4M3.F32.PACK_AB_MERGE_C R30, R31, R30, RZ ;  /* 0x0000001e1f1e723e */ /* 0x000fc800048070ff */
[----:B------:R-:W-:Y:S02]  /*146e0*/  F2FP.SATFINITE.E4M3.F32.PACK_AB_MERGE_C R163, R15, R12, R30 ;  /* 0x0000000c0fa3723e */ /* 0x000fe4000480701e */
[----:B------:R-:W2:Y:S01]  /*146f0*/  MUFU.EX2 R38, R38 ;  /* 0x0000002600267308 */ /* 0x000ea20000000800 */
[----:B---3--:R-:W-:-:S07]  /*14700*/  FADD.FTZ R0, R14, R27 ;  /* 0x0000001b0e007221 */ /* 0x008fce0000010000 */
[----:B------:R-:W3:Y:S01]  /*14710*/  MUFU.EX2 R39, R39 ;  /* 0x0000002700277308 */ /* 0x000ee20000000800 */
[----:B0-----:R-:W-:-:S07]  /*14720*/  FADD.FTZ R27, R21, R0 ;  /* 0x00000000151b7221 */ /* 0x001fce0000010000 */
[----:B------:R-:W0:Y:S01]  /*14730*/  MUFU.EX2 R42, R42 ;  /* 0x0000002a002a7308 */ /* 0x000e220000000800 */
[----:B--2---:R-:W-:-:S07]  /*14740*/  FADD.FTZ R0, R38, R27 ;  /* 0x0000001b26007221 */ /* 0x004fce0000010000 */
[----:B------:R-:W2:Y:S01]  /*14750*/  MUFU.EX2 R59, R59 ;  /* 0x0000003b003b7308 */ /* 0x000ea20000000800 */
[----:B---3--:R-:W-:-:S01]  /*14760*/  FADD.FTZ R25, R39, R0 ;  /* 0x0000000027197221 */ /* 0x008fc20000010000 */
[----:B------:R-:W-:-:S04]  /*14770*/  F2FP.SATFINITE.E4M3.F32.PACK_AB_MERGE_C R38, R39, R38, RZ ;  /* 0x000000262726723e */ /* 0x000fc800048070ff */
[----:B------:R-:W-:Y:S02]  /*14780*/  F2FP.SATFINITE.E4M3.F32.PACK_AB_MERGE_C R157, R21, R14, R38 ;  /* 0x0000000e159d723e */ /* 0x000fe40004807026 */
[----:B------:R-:W3:Y:S01]  /*14790*/  MUFU.EX2 R43, R43 ;  /* 0x0000002b002b7308 */ /* 0x000ee20000000800 */
[----:B0-----:R-:W-:-:S07]  /*147a0*/  FADD.FTZ R0, R42, R25 ;  /* 0x000000192a007221 */ /* 0x001fce0000010000 */
[----:B------:R-:W0:Y:S01]  /*147b0*/  MUFU.EX2 R46, R46 ;  /* 0x0000002e002e7308 */ /* 0x000e220000000800 */
[C---:B--2---:R-:W-:Y:S01]  /*147c0*/  F2FP.SATFINITE.E4M3.F32.PACK_AB_MERGE_C R158, R59.reuse, R32, R20 ;  /* 0x000000203b9e723e */ /* 0x044fe20004807014 */
[----:B------:R-:W-:Y:S01]  /*147d0*/  FADD.FTZ R32, R32, R57 ;  /* 0x0000003920207221 */ /* 0x000fe20000010000 */
[----:B------:R-:W2:Y:S03]  /*147e0*/  @P1 LDC R20, c[0x0][0x450] ;  /* 0x00011400ff141b82 */ /* 0x000ea60000000800 */
[----:B------:R-:W-:-:S02]  /*147f0*/  FADD.FTZ R32, R59, R32 ;  /* 0x000000203b207221 */ /* 0x000fc40000010000 */
[----:B------:R-:W-:Y:S01]  /*14800*/  MUFU.EX2 R33, R33 ;  /* 0x0000002100217308 */ /* 0x000fe20000000800 */
[----:B---3--:R-:W-:-:S01]  /*14810*/  FADD.FTZ R25, R43, R0 ;  /* 0x000000002b197221 */ /* 0x008fc20000010000 */
[----:B------:R-:W-:-:S04]  /*14820*/  FADD.FTZ R49, R49, R32 ;  /* 0x0000002031317221 */ /* 0x000fc80000010000 */
[----:B------:R-:W-:Y:S02]  /*14830*/  FADD.FTZ R48, R48, R49 ;  /* 0x0000003130307221 */ /* 0x000fe40000010000 */
[----:B------:R-:W3:Y:S01]  /*14840*/  MUFU.EX2 R44, R44 ;  /* 0x0000002c002c7308 */ /* 0x000ee20000000800 */
[----:B0-----:R-:W-:-:S02]  /*14850*/  FADD.FTZ R0, R46, R25 ;  /* 0x000000192e007221 */ /* 0x001fc40000010000 */
[----:B------:R-:W0:Y:S05]  /*14860*/  @P1 LDC R25, c[0x0][0x44c] ;  /* 0x00011300ff191b82 */ /* 0x000e2a0000000800 */
[----:B------:R-:W4:Y:S08]  /*14870*/  MUFU.EX2 R47, R47 ;  /* 0x0000002f002f7308 */ /* 0x000f300000000800 */
[----:B------:R-:W-:Y:S01]  /*14880*/  MUFU.EX2 R45, R45 ;  /* 0x0000002d002d7308 */ /* 0x000fe20000000800 */
[----:B---3--:R-:W-:-:S07]  /*14890*/  F2FP.SATFINITE.E4M3.F32.PACK_AB_MERGE_C R3, R44, R33, RZ ;  /* 0x000000212c03723e */ /* 0x008fce00048070ff */
[----:B------:R-:W3:Y:S01]  /*148a0*/  MUFU.EX2 R56, R56 ;  /* 0x0000003800387308 */ /* 0x000ee20000000800 */
[C---:B----4-:R-:W-:Y:S01]  /*148b0*/  F2FP.SATFINITE.E4M3.F32.PACK_AB_MERGE_C R46, R47.reuse, R46, RZ ;  /* 0x0000002e2f2e723e */ /* 0x050fe200048070ff */
[----:B------:R-:W-:Y:S01]  /*148c0*/  FADD.FTZ R47, R47, R0 ;  /* 0x000000002f2f7221 */ /* 0x000fe20000010000 */
[----:B0-----:R-:W-:Y:S02]  /*148d0*/  @P1 IMAD.HI.U32 R25, R178, R25, RZ ;  /* 0x00000019b2191227 */ /* 0x001fe400078e00ff */
[----:B------:R-:W-:-:S03]  /*148e0*/  F2FP.SATFINITE.E4M3.F32.PACK_AB_MERGE_C R159, R43, R42, R46 ;  /* 0x0000002a2b9f723e */ /* 0x000fc6000480702e */
[----:B------:R-:W0:Y:S01]  /*148f0*/  MUFU.EX2 R50, R50 ;  /* 0x0000003200327308 */ /* 0x000e220000000800 */
[----:B--2---:R-:W-:-:S05]  /*14900*/  @P1 SHF.R.U32.HI R9, RZ, R20, R25 ;  /* 0x00000014ff091219 */ /* 0x004fca0000011619 */
[----:B------:R-:W-:Y:S02]  /*14910*/  IMAD.IADD R9, R88, 0x1, R9 ;  /* 0x0000000158097824 */ /* 0x000fe400078e0209 */
[----:B------:R-:W2:Y:S01]  /*14920*/  MUFU.EX2 R51, R51 ;  /* 0x0000003300337308 */ /* 0x000ea20000000800 */
[----:B---3--:R-:W-:Y:S01]  /*14930*/  F2FP.SATFINITE.E4M3.F32.PACK_AB_MERGE_C R152, R56, R45, R3 ;  /* 0x0000002d3898723e */ /* 0x008fe20004807003 */
[----:B------:R-:W-:Y:S01]  /*14940*/  FADD.FTZ R45, R45, R48 ;  /* 0x000000302d2d7221 */ /* 0x000fe20000010000 */
[----:B------:R-:W-:-:S03]  /*14950*/  IMAD.IADD R6, R9, 0x1, R6 ;  /* 0x0000000109067824 */ /* 0x000fc600078e0206 */
[----:B------:R-:W-:Y:S02]  /*14960*/  FADD.FTZ R56, R56, R45 ;  /* 0x0000002d38387221 */ /* 0x000fe40000010000 */
[----:B------:R-:W3:Y:S01]  /*14970*/  MUFU.EX2 R54, R54 ;  /* 0x0000003600367308 */ /* 0x000ee20000000800 */
[----:B0-----:R-:W-:-:S01]  /*14980*/  FADD.FTZ R0, R50, R47 ;  /* 0x0000002f32007221 */ /* 0x001fc20000010000 */
[----:B------:R-:W-:-:S04]  /*14990*/  FADD.FTZ R33, R33, R56 ;  /* 0x0000003821217221 */ /* 0x000fc80000010000 */
[----:B------:R-:W-:Y:S02]  /*149a0*/  FADD.FTZ R33, R44, R33 ;  /* 0x000000212c217221 */ /* 0x000fe40000010000 */
[----:B------:R-:W-:Y:S01]  /*149b0*/  MUFU.EX2 R29, R29 ;  /* 0x0000001d001d7308 */ /* 0x000fe20000000800 */
[----:B--2---:R-:W-:-:S07]  /*149c0*/  FADD.FTZ R3, R51, R0 ;  /* 0x0000000033037221 */ /* 0x004fce0000010000 */
[----:B------:R-:W0:Y:S01]  /*149d0*/  MUFU.EX2 R78, R78 ;  /* 0x0000004e004e7308 */ /* 0x000e220000000800 */
[----:B---3--:R-:W-:-:S07]  /*149e0*/  FADD.FTZ R0, R54, R3 ;  /* 0x0000000336007221 */ /* 0x008fce0000010000 */
[----:B------:R-:W2:Y:S08]  /*149f0*/  MUFU.EX2 R55, R55 ;  /* 0x0000003700377308 */ /* 0x000eb00000000800 */
[----:B------:R-:W-:Y:S01]  /*14a00*/  MUFU.EX2 R36, R36 ;  /* 0x0000002400247308 */ /* 0x000fe20000000800 */
[----:B0-----:R-:W-:-:S07]  /*14a10*/  F2FP.SATFINITE.E4M3.F32.PACK_AB_MERGE_C R3, R78, R29, RZ ;  /* 0x0000001d4e03723e */ /* 0x001fce00048070ff */
[----:B------:R-:W0:Y:S01]  /*14a20*/  MUFU.EX2 R37, R37 ;  /* 0x0000002500257308 */ /* 0x000e220000000800 */
[C---:B--2---:R-:W-:Y:S01]  /*14a30*/  F2FP.SATFINITE.E4M3.F32.PACK_AB_MERGE_C R54, R55.reuse, R54, RZ ;  /* 0x000000363736723e */ /* 0x044fe200048070ff */
[----:B------:R-:W-:-:S03]  /*14a40*/  FADD.FTZ R55, R55, R0 ;  /* 0x0000000037377221 */ /* 0x000fc60000010000 */
[----:B------:R-:W-:-:S03]  /*14a50*/  F2FP.SATFINITE.E4M3.F32.PACK_AB_MERGE_C R153, R51, R50, R54 ;  /* 0x000000323399723e */ /* 0x000fc60004807036 */
[----:B------:R-:W2:Y:S08]  /*14a60*/  MUFU.EX2 R58, R58 ;  /* 0x0000003a003a7308 */ /* 0x000eb00000000800 */
[----:B------:R-:W3:Y:S01]  /*14a70*/  MUFU.EX2 R13, R24 ;  /* 0x00000018000d7308 */ /* 0x000ee20000000800 */
[----:B0-----:R-:W-:Y:S01]  /*14a80*/  F2FP.SATFINITE.E4M3.F32.PACK_AB_MERGE_C R154, R37, R36, R3 ;  /* 0x00000024259a723e */ /* 0x001fe20004807003 */
[----:B------:R-:W-:-:S04]  /*14a90*/  FADD.FTZ R36, R36, R33 ;  /* 0x0000002124247221 */ /* 0x000fc80000010000 */
[----:B------:R-:W-:Y:S02]  /*14aa0*/  FADD.FTZ R36, R37, R36 ;  /* 0x0000002425247221 */ /* 0x000fe40000010000 */
[----:B------:R-:W0:Y:S01]  /*14ab0*/  MUFU.EX2 R52, R52 ;  /* 0x0000003400347308 */ /* 0x000e220000000800 */
[----:B--2---:R-:W-:-:S01]  /*14ac0*/  FADD.FTZ R0, R58, R55 ;  /* 0x000000373a007221 */ /* 0x004fc20000010000 */
[----:B------:R-:W-:-:S06]  /*14ad0*/  FADD.FTZ R29, R29, R36 ;  /* 0x000000241d1d7221 */ /* 0x000fcc0000010000 */
[----:B------:R-:W2:Y:S01]  /*14ae0*/  MUFU.EX2 R41, R41 ;  /* 0x0000002900297308 */ /* 0x000ea20000000800 */
[----:B---3--:R-:W-:-:S04]  /*14af0*/  FADD.FTZ R3, R13, R0 ;  /* 0x000000000d037221 */ /* 0x008fc80000010000 */
[----:B0-----:R-:W-:Y:S01]  /*14b00*/  FADD.FTZ R0, R52, R3 ;  /* 0x0000000334007221 */ /* 0x001fe20000010000 */
[----:B------:R-:W-:-:S01]  /*14b10*/  FADD.FTZ R3, R78, R29 ;  /* 0x0000001d4e037221 */ /* 0x000fc20000010000 */
[C---:B--2---:R-:W-:Y:S02]  /*14b20*/  F2FP.SATFINITE.E4M3.F32.PACK_AB_MERGE_C R4, R41.reuse, R52, RZ ;  /* 0x000000342904723e */ /* 0x044fe400048070ff */
[----:B------:R-:W-:-:S02]  /*14b30*/  FADD.FTZ R0, R41, R0 ;  /* 0x0000000029007221 */ /* 0x000fc40000010000 */
[----:B------:R-:W-:Y:S01]  /*14b40*/  F2FP.SATFINITE.E4M3.F32.PACK_AB_MERGE_C R155, R13, R58, R4 ;  /* 0x0000003a0d9b723e */ /* 0x000fe20004807004 */
[----:B------:R-:W-:Y:S01]  /*14b50*/  VIADD R4, R89, 0xfffffffe ;  /* 0xfffffffe59047836 */ /* 0x000fe20000000000 */
        /* <DEDUP_REMOVED lines=12> */
.L_x_1701:
[----:B------:R-:W-:-:S13]  /*14c20*/  ISETP.NE.AND P3, PT, R7, 0x1, PT ;  /* 0x000000010700780c */ /* 0x000fda0003f65270 */
[----:B------:R-:W0:Y:S02]  /*14c30*/  @P3 LDC.64 R12, c[0x0][0x9e8] ;  /* 0x00027a00ff0c3b82 */ /* 0x000e240000000a00 */
[----:B0-----:R-:W-:-:S05]  /*14c40*/  @P3 IMAD.HI.U32 R12, R8, R12, RZ ;  /* 0x0000000c080c3227 */ /* 0x001fca00078e00ff */
[----:B------:R-:W-:-:S07]  /*14c50*/  @P3 SHF.R.U32.HI R8, RZ, R13, R12 ;  /* 0x0000000dff083219 */ /* 0x000fce000001160c */
.L_x_1702:
[----:B------:R-:W-:Y:S05]  /*14c60*/  BSYNC B0 ;  /* 0x0000000000007941 */ /* 0x000fea0003800000 */
.L_x_1700:
[----:B------:R-:W-:-:S05]  /*14c70*/  IMAD R7, R8, R7, R7 ;  /* 0x0000000708077224 */ /* 0x000fca00078e0207 */
[----:B------:R-:W-:-:S07]  /*14c80*/  VIMNMX R6, R6, R7, PT ;  /* 0x0000000706067248 */ /* 0x000fce0003fe0100 */
.L_x_1699:
[----:B------:R-:W-:Y:S01]  /*14c90*/  SHF.R.S32.HI R7, RZ, 0x1f, R6 ;  /* 0x0000001fff077819 */ /* 0x000fe20000011406 */
[----:B------:R-:W-:Y:S01]  /*14ca0*/  ULDC UR32, c[0x0][0x9e4] ;  /* 0x0002790000207ab9 */ /* 0x000fe20000000800 */
[----:B------:R-:W-:Y:S01]  /*14cb0*/  ULDC UR4, c[0x0][0x9e4] ;  /* 0x0002790000047ab9 */ /* 0x000fe20000000800 */
[----:B------:R-:W-:Y:S01]  /*14cc0*/  ULDC UR5, c[0x0][0x988] ;  /* 0x0002620000057ab9 */ /* 0x000fe20000000800 */
[----:B------:R-:W-:Y:S01]  /*14cd0*/  LEA.HI R7, R7, R6, RZ, 0x7 ;  /* 0x0000000607077211 */ /* 0x000fe200078f38ff */
[----:B------:R-:W-:Y:S01]  /*14ce0*/  ULDC UR7, c[0x0][0x988] ;  /* 0x0002620000077ab9 */ /* 0x000fe20000000800 */
[----:B------:R-:W-:Y:S01]  /*14cf0*/  ULDC UR6, c[0x0][0x988] ;  /* 0x0002620000067ab9 */ /* 0x000fe20000000800 */
[----:B------:R-:W-:Y:S01]  /*14d00*/  ULDC UR34, c[0x0][0x9e0] ;  /* 0x0002780000227ab9 */ /* 0x000fe20000000800 */
[----:B------:R-:W-:Y:S01]  /*14d10*/  SHF.R.S32.HI R7, RZ, 0x7, R7 ;  /* 0x00000007ff077819 */ /* 0x000fe20000011407 */
[----:B------:R-:W-:Y:S01]  /*14d20*/  ULDC UR33, c[0x0][0x9e0] ;  /* 0x0002780000217ab9 */ /* 0x000fe20000000800 */
[----:B------:R-:W-:-:S02]  /*14d30*/  CS2R R150, SRZ ;  /* 0x0000000000967805 */ /* 0x000fc4000001ff00 */
[----:B------:R-:W-:Y:S02]  /*14d40*/  CS2R R148, SRZ ;  /* 0x0000000000947805 */ /* 0x000fe4000001ff00 */
[----:B------:R-:W-:Y:S02]  /*14d50*/  VIMNMX R12, R198, R7, !PT ;  /* 0x00000007c60c7248 */ /* 0x000fe40007fe0100 */
[----:B------:R-:W-:Y:S02]  /*14d60*/  CS2R R146, SRZ ;  /* 0x0000000000927805 */ /* 0x000fe4000001ff00 */
[----:B------:R-:W-:Y:S02]  /*14d70*/  CS2R R144, SRZ ;  /* 0x0000000000907805 */ /* 0x000fe4000001ff00 */
        /* <DEDUP_REMOVED lines=29> */
[----:B------:R-:W-:Y:S06]  /*14f50*/  @!P3 BRA `(.L_x_1703) ;  /* 0x000000380018b947 */ /* 0x000fec0003800000 */
[----:B------:R-:W-:-:S07]  /*14f60*/  IMAD.MOV.U32 R151, RZ, RZ, RZ ;  /* 0x000000ffff977224 */ /* 0x000fce00078e00ff */
.L_x_1723:
[----:B------:R-:W-:Y:S01]  /*14f70*/  ISETP.NE.AND P3, PT, R184, RZ, PT ;  /* 0x000000ffb800720c */ /* 0x000fe20003f65270 */
[----:B------:R-:W-:Y:S01]  /*14f80*/  VIADD R13, R168, 0x1 ;  /* 0x00000001a80d7836 */ /* 0x000fe20000000000 */
[----:B------:R-:W-:Y:S05]  /*14f90*/  YIELD ;  /* 0x0000000000007946 */ /* 0x000fea0003800000 */
[----:B------:R-:W-:-:S04]  /*14fa0*/  ISETP.NE.AND P4, PT, R13, 0x2, PT ;  /* 0x000000020d00780c */ /* 0x000fc80003f85270 */
[----:B------:R-:W-:Y:S02]  /*14fb0*/  SEL R14, RZ, 0x1, P4 ;  /* 0x00000001ff0e7807 */ /* 0x000fe40002000000 */
[----:B------:R-:W-:Y:S02]  /*14fc0*/  SEL R13, R13, RZ, P4 ;  /* 0x000000ff0d0d7207 */ /* 0x000fe40002000000 */
[----:B------:R-:W-:Y:S01]  /*14fd0*/  LOP3.LUT R14, R169, R14, RZ, 0x3c, !PT ;  /* 0x0000000ea90e7212 */ /* 0x000fe200078e3cff */
[----:B------:R-:W-:Y:S06]  /*14fe0*/  @P3 BRA `(.L_x_1704) ;  /* 0x0000000000303947 */ /* 0x000fec0003800000 */
[----:B------:R-:W-:Y:S05]  /*14ff0*/  @!P0 BRA `(.L_x_1705) ;  /* 0x0000000000048947 */ /* 0x000fea0003800000 */
[----:B------:R-:W-:Y:S01]  /*15000*/  BPT.TRAP 0x1 ;  /* 0x000000040000795c */ /* 0x000fe20000300000 */
.L_x_1705:
[----:B------:R-:W-:Y:S01]  /*15010*/  IMAD R7, R13, 0x8, R16 ;  /* 0x000000080d077824 */ /* 0x000fe200078e0210 */
[----:B------:R-:W-:-:S04]  /*15020*/  SHF.L.U32 R6, R14, 0x1f, RZ ;  /* 0x0000001f0e067819 */ /* 0x000fc800000006ff */
[----:B------:R0:W2:Y:S01]  /*15030*/  SYNCS.PHASECHK.TRANS64.TRYWAIT P4, [R7+URZ+0x22830], R6 ;  /* 0x02283006070075a7 */ /* 0x0000a2000808017f */
[----:B------:R-:W-:Y:S05]  /*15040*/  @!P0 BRA `(.L_x_1706) ;  /* 0x0000000000048947 */ /* 0x000fea0003800000 */
[----:B------:R-:W-:Y:S01]  /*15050*/  BPT.TRAP 0x1 ;  /* 0x000000040000795c */ /* 0x000fe20000300000 */
.L_x_1706:
[----:B------:R-:W-:Y:S04]  /*15060*/  BSSY B0, `(.L_x_1704) ;  /* 0x0000004000007945 */ /* 0x000fe80003800000 */
[----:B--2---:R-:W-:Y:S05]  /*15070*/  @P4 BRA `(.L_x_1707) ;  /* 0x0000000000084947 */ /* 0x004fea0003800000 */
[----:B------:R-:W2:Y:S02]  /*15080*/  SYNCS.PHASECHK.TRANS64.TRYWAIT P4, [R7+URZ+0x22830], R6 ;  /* 0x02283006070075a7 */ /* 0x000ea4000808017f */
[----:B--2---:R-:W-:Y:S05]  /*15090*/  @!P4 BRA `(.L_x_1708) ;  /* 0x0000014c00b0c947 */ /* 0x004fea0003800000 */
.L_x_1707:
[----:B------:R-:W-:Y:S05]  /*150a0*/  BSYNC B0 ;  /* 0x0000000000007941 */ /* 0x000fea0003800000 */
.L_x_1704:
[----:B------:R-:W3:Y:S01]  /*150b0*/  S2R R8, SR_TID.X ;  /* 0x0000000000087919 */ /* 0x000ee20000002100 */
[----:B0-2---:R-:W-:Y:S01]  /*150c0*/  MOV R7, 0x80000020 ;  /* 0x8000002000077802 */ /* 0x005fe20000000f00 */
[----:B------:R-:W-:Y:S05]  /*150d0*/  WARPSYNC.ALL ;  /* 0x0000000000007948 */ /* 0x000fea0003800000 */
[----:B------:R-:W-:Y:S01]  /*150e0*/  R2UR UR31, R7 ;  /* 0x00000000071f72ca */ /* 0x000fe200000e0000 */
[----:B------:R-:W-:Y:S02]  /*150f0*/  IMAD R6, R13, 0x600, R5 ;  /* 0x000006000d067824 */ /* 0x000fe400078e0205 */
[----:B------:R-:W-:-:S03]  /*15100*/  IMAD.MOV.U32 R9, RZ, RZ, -0x7fffffe0 ;  /* 0x80000020ff097424 */ /* 0x000fc600078e00ff */
[----:B------:R-:W-:Y:S02]  /*15110*/  R2UR UR30, R6 ;  /* 0x00000000061e72ca */ /* 0x000fe400000e0000 */
[----:B------:R-:W-:Y:S01]  /*15120*/  R2UR UR11, R9 ;  /* 0x00000000090b72ca */ /* 0x000fe200000e0000 */
[----:B------:R-:W-:-:S05]  /*15130*/  IMAD.MOV.U32 R9, RZ, RZ, -0x7fffffe0 ;  /* 0x80000020ff097424 */ /* 0x000fca00078e00ff */
[----:B------:R-:W-:Y:S01]  /*15140*/  R2UR UR15, R9 ;  /* 0x00000000090f72ca */ /* 0x000fe200000e0000 */
[----:B------:R-:W-:-:S05]  /*15150*/  IMAD.MOV.U32 R9, RZ, RZ, -0x7fffffe0 ;  /* 0x80000020ff097424 */ /* 0x000fca00078e00ff */
[----:B------:R-:W-:Y:S01]  /*15160*/  R2UR UR19, R9 ;  /* 0x00000000091372ca */ /* 0x000fe200000e0000 */
[----:B------:R-:W-:Y:S01]  /*15170*/  IMAD.MOV.U32 R9, RZ, RZ, -0x7fffffe0 ;  /* 0x80000020ff097424 */ /* 0x000fe200078e00ff */
[----:B---3--:R-:W-:-:S04]  /*15180*/  SHF.R.U32.HI R8, RZ, 0x7, R8 ;  /* 0x00000007ff087819 */ /* 0x008fc80000011608 */
[----:B------:R-:W-:Y:S01]  /*15190*/  R2UR UR23, R9 ;  /* 0x00000000091772ca */ /* 0x000fe200000e0000 */
[----:B------:R-:W-:Y:S02]  /*151a0*/  VIADD R7, R8, 0x8 ;  /* 0x0000000808077836 */ /* 0x000fe40000000000 */
[----:B------:R-:W-:-:S03]  /*151b0*/  VIADD R8, R6, 0x2 ;  /* 0x0000000206087836 */ /* 0x000fc60000000000 */
[----:B------:R0:W-:Y:S02]  /*151c0*/  BAR.SYNC.DEFER_BLOCKING R7, 0x100 ;  /* 0x000400070000751d */ /* 0x0001e40000010000 */
[----:B------:R-:W-:Y:S01]  /*151d0*/  R2UR UR10, R8 ;  /* 0x00000000080a72ca */ /* 0x000fe200000e0000 */
[----:B------:R-:W-:-:S05]  /*151e0*/  VIADD R8, R6, 0x200 ;  /* 0x0000020006087836 */ /* 0x000fca0000000000 */
[----:B------:R-:W-:Y:S01]  /*151f0*/  R2UR UR14, R8 ;  /* 0x00000000080e72ca */ /* 0x000fe200000e0000 */
[----:B------:R-:W-:Y:S02]  /*15200*/  VIADD R8, R6, 0x202 ;  /* 0x0000020206087836 */ /* 0x000fe40000000000 */
[----:B0-----:R-:W-:-:S03]  /*15210*/  IMAD.MOV.U32 R7, RZ, RZ, -0x7fffffe0 ;  /* 0x80000020ff077424 */ /* 0x001fc600078e00ff */
[----:B------:R-:W-:Y:S01]  /*15220*/  R2UR UR18, R8 ;  /* 0x00000000081272ca */ /* 0x000fe200000e0000 */
[C---:B------:R-:W-:Y:S01]  /*15230*/  VIADD R8, R6.reuse, 0x400 ;  /* 0x0000040006087836 */ /* 0x040fe20000000000 */
[----:B------:R-:W-:Y:S01]  /*15240*/  R2UR UR27, R7 ;  /* 0x00000000071b72ca */ /* 0x000fe200000e0000 */
[----:B------:R-:W-:-:S03]  /*15250*/  VIADD R6, R6, 0x402 ;  /* 0x0000040206067836 */ /* 0x000fc60000000000 */
[----:B------:R-:W-:Y:S02]  /*15260*/  R2UR UR22, R8 ;  /* 0x00000000081672ca */ /* 0x000fe400000e0000 */
[----:B------:R-:W-:Y:S01]  /*15270*/  R2UR UR26, R6 ;  /* 0x00000000061a72ca */ /* 0x000fe200000e0000 */
        /* <DEDUP_REMOVED lines=18> */
[----:B------:R-:W-:Y:S05]  /*153a0*/  @P3 BRA `(.L_x_1709) ;  /* 0x0000000000283947 */ /* 0x000fea0003800000 */
[----:B------:R-:W-:Y:S05]  /*153b0*/  @!P0 BRA `(.L_x_1710) ;  /* 0x0000000000048947 */ /* 0x000fea0003800000 */
[----:B------:R-:W-:Y:S01]  /*153c0*/  BPT.TRAP 0x1 ;  /* 0x000000040000795c */ /* 0x000fe20000300000 */
.L_x_1710:
[----:B------:R-:W-:Y:S02]  /*153d0*/  SHF.L.U32 R6, R169, 0x1f, RZ ;  /* 0x0000001fa9067819 */ /* 0x000fe400000006ff */
[----:B------:R-:W-:-:S04]  /*153e0*/  LEA R7, R168, R16, 0x3 ;  /* 0x00000010a8077211 */ /* 0x000fc800078e18ff */
[----:B------:R0:W2:Y:S01]  /*153f0*/  SYNCS.PHASECHK.TRANS64.TRYWAIT P3, [R7+URZ+0x22850], R6 ;  /* 0x02285006070075a7 */ /* 0x0000a2000806017f */
[----:B------:R-:W-:Y:S05]  /*15400*/  @!P0 BRA `(.L_x_1711) ;  /* 0x0000000000048947 */ /* 0x000fea0003800000 */
[----:B------:R-:W-:Y:S01]  /*15410*/  BPT.TRAP 0x1 ;  /* 0x000000040000795c */ /* 0x000fe20000300000 */
.L_x_1711:
[----:B--2---:R-:W-:Y:S05]  /*15420*/  @P3 BRA `(.L_x_1709) ;  /* 0x0000000000083947 */ /* 0x004fea0003800000 */
[----:B------:R-:W2:Y:S02]  /*15430*/  SYNCS.PHASECHK.TRANS64.TRYWAIT P3, [R7+URZ+0x22850], R6 ;  /* 0x02285006070075a7 */ /* 0x000ea4000806017f */
[----:B--2---:R-:W-:Y:S05]  /*15440*/  @!P3 BRA `(.L_x_1712) ;  /* 0x0000014800d8b947 */ /* 0x004fea0003800000 */
.L_x_1709:
[----:B0-2---:R-:W-:Y:S01]  /*15450*/  VIADD R6, R16, 0x400 ;  /* 0x0000040010067836 */ /* 0x005fe20000000000 */
[----:B------:R-:W-:Y:S05]  /*15460*/  WARPSYNC.ALL ;  /* 0x0000000000007948 */ /* 0x000fea0003800000 */
[----:B------:R-:W-:Y:S01]  /*15470*/  SHF.R.U32.HI R6, RZ, 0x4, R6 ;  /* 0x00000004ff067819 */ /* 0x000fe20000011606 */
[----:B------:R-:W-:Y:S01]  /*15480*/  WARPGROUP.ARRIVE ;  /* 0x00000000000079c5 */ /* 0x000fe20000000000 */
[----:B------:R-:W-:-:S05]  /*15490*/  IMAD.MOV.U32 R9, RZ, RZ, 0x40000040 ;  /* 0x40000040ff097424 */ /* 0x000fca00078e00ff */
[----:B------:R-:W0:Y:S01]  /*154a0*/  S2R R15, SR_TID.X ;  /* 0x00000000000f7919 */ /* 0x000e220000002100 */
[----:B------:R-:W-:-:S04]  /*154b0*/  LOP3.LUT R6, R6, 0x3fff, RZ, 0xc0, !PT ;  /* 0x00003fff06067812 */ /* 0x000fc800078ec0ff */
[----:B------:R-:W-:-:S05]  /*154c0*/  LOP3.LUT R7, R6, 0x10000, RZ, 0xfc, !PT ;  /* 0x0001000006077812 */ /* 0x000fca00078efcff */
[----:B------:R-:W-:Y:S02]  /*154d0*/  IMAD R6, R168, 0x400, R7 ;  /* 0x00000400a8067824 */ /* 0x000fe400078e0207 */
[----:B------:R-:W-:Y:S02]  /*154e0*/  IMAD.MOV.U32 R7, RZ, RZ, 0x40000040 ;  /* 0x40000040ff077424 */ /* 0x000fe400078e00ff */
[C---:B------:R-:W-:Y:S01]  /*154f0*/  VIADD R8, R6.reuse, 0x2 ;  /* 0x0000000206087836 */ /* 0x040fe20000000000 */
[----:B------:R-:W-:Y:S02]  /*15500*/  R2UR UR10, R6 ;  /* 0x00000000060a72ca */ /* 0x000fe400000e0000 */
[----:B------:R-:W-:Y:S01]  /*15510*/  R2UR UR11, R7 ;  /* 0x00000000070b72ca */ /* 0x000fe200000e0000 */
[----:B------:R-:W-:-:S12]  /*15520*/  IMAD.MOV.U32 R7, RZ, RZ, 0x40000040 ;  /* 0x40000040ff077424 */ /* 0x000fd800078e00ff */
[----:B------:R-:W-:Y:S01]  /*15530*/  QGMMA.64x128x32.F32.E4M3.E4M3 R88, R164, gdesc[UR8], R88, gsb0 ;  /* 0x01e00008a4587df3 */ /* 0x000fe20008000858 */
[----:B------:R-:W-:Y:S01]  /*15540*/  R2UR UR10, R8 ;  /* 0x00000000080a72ca */ /* 0x000fe200000e0000 */
[C---:B------:R-:W-:Y:S01]  /*15550*/  VIADD R8, R6.reuse, 0x4 ;  /* 0x0000000406087836 */ /* 0x040fe20000000000 */
[----:B------:R-:W-:Y:S01]  /*15560*/  R2UR UR11, R9 ;  /* 0x00000000090b72ca */ /* 0x000fe200000e0000 */
[----:B------:R-:W-:Y:S01]  /*15570*/  IMAD.MOV.U32 R9, RZ, RZ, 0x40000040 ;  /* 0x40000040ff097424 */ /* 0x000fe200078e00ff */
[----:B0-----:R-:W-:Y:S01]  /*15580*/  SHF.R.U32.HI R15, RZ, 0x7, R15 ;  /* 0x00000007ff0f7819 */ /* 0x001fe2000001160f */
[----:B------:R-:W-:Y:S01]  /*15590*/  VIADD R6, R6, 0x6 ;  /* 0x0000000606067836 */ /* 0x000fe20000000000 */
[----:B------:R-:W-:Y:S02]  /*155a0*/  WARPGROUP.DEPBAR.LE gsb0, 0x0 ;  /* 0x00008000000079c5 */ /* 0x000fe40000010000 */
[----:B------:R-:W-:-:S07]  /*155b0*/  WARPGROUP.ARRIVE ;  /* 0x00000000000079c5 */ /* 0x000fce0000000000 */
[----:B------:R-:W-:Y:S01]  /*155c0*/  QGMMA.64x128x32.F32.E4M3.E4M3 R88, R160, gdesc[UR8], R88, gsb0 ;  /* 0x01e00008a0587df3 */ /* 0x000fe20008000858 */
[----:B------:R-:W-:Y:S02]  /*155d0*/  R2UR UR10, R8 ;  /* 0x00000000080a72ca */ /* 0x000fe400000e0000 */
[----:B------:R-:W-:Y:S01]  /*155e0*/  R2UR UR11, R9 ;  /* 0x00000000090b72ca */ /* 0x000fe200000e0000 */
[----:B------:R-:W-:Y:S02]  /*155f0*/  WARPGROUP.DEPBAR.LE gsb0, 0x0 ;  /* 0x00008000000079c5 */ /* 0x000fe40000010000 */
[----:B------:R-:W-:-:S10]  /*15600*/  WARPGROUP.ARRIVE ;  /* 0x00000000000079c5 */ /* 0x000fd40000000000 */
[----:B------:R-:W-:Y:S01]  /*15610*/  QGMMA.64x128x32.F32.E4M3.E4M3 R88, R156, gdesc[UR8], R88, gsb0 ;  /* 0x01e000089c587df3 */ /* 0x000fe20008000858 */
[----:B------:R-:W-:Y:S02]  /*15620*/  R2UR UR10, R6 ;  /* 0x00000000060a72ca */ /* 0x000fe400000e0000 */
[----:B------:R-:W-:Y:S02]  /*15630*/  R2UR UR11, R7 ;  /* 0x00000000070b72ca */ /* 0x000fe400000e0000 */
[----:B------:R-:W-:Y:S01]  /*15640*/  IADD3 R6, -R15, 0xb, RZ ;  /* 0x0000000b0f067810 */ /* 0x000fe20007ffe1ff */
[----:B------:R-:W-:Y:S02]  /*15650*/  WARPGROUP.DEPBAR.LE gsb0, 0x0 ;  /* 0x00008000000079c5 */ /* 0x000fe40000010000 */
[----:B------:R-:W-:-:S08]  /*15660*/  WARPGROUP.ARRIVE ;  /* 0x00000000000079c5 */ /* 0x000fd00000000000 */
[----:B------:R-:W-:Y:S03]  /*15670*/  QGMMA.64x128x32.F32.E4M3.E4M3 R88, R152, gdesc[UR8], R88, gsb0 ;  /* 0x01e0000898587df3 */ /* 0x000fe60008000858 */
[----:B------:R-:W-:Y:S02]  /*15680*/  WARPGROUP.DEPBAR.LE gsb0, 0x0 ;  /* 0x00008000000079c5 */ /* 0x000fe40000010000 */
[----:B------:R0:W-:Y:S06]  /*15690*/  BAR.ARV R6, 0x100 ;  /* 0x000400060000751d */ /* 0x0001ec0000002000 */
[----:B------:R-:W-:Y:S05]  /*156a0*/  @!P0 BRA `(.L_x_1713) ;  /* 0x0000000000048947 */ /* 0x000fea0003800000 */
[----:B------:R-:W-:Y:S01]  /*156b0*/  BPT.TRAP 0x1 ;  /* 0x000000040000795c */ /* 0x000fe20000300000 */
.L_x_1713:
[----:B0-----:R-:W0:Y:S01]  /*156c0*/  @P1 LDC R6, c[0x0][0x44c] ;  /* 0x00011300ff061b82 */ /* 0x001e220000000800 */
        /* <DEDUP_REMOVED lines=12> */
[----:B------:R-:W-:Y:S01]  /*15790*/  FMUL.FTZ R76, R2, R83 ;  /* 0x00000053024c7220 */ /* 0x000fe20000410000 */
[----:B------:R-:W-:-:S02]  /*157a0*/  IMAD.IADD R83, R194, 0x1, R178 ;  /* 0x00000001c2537824 */ /* 0x000fc400078e02b2 */
        /* <DEDUP_REMOVED lines=18> */
[----:B------:R-:W-:Y:S02]  /*158d0*/  IMAD R6, R13, 0x8, R16 ;  /* 0x000000080d067824 */ /* 0x000fe400078e0210 */
        /* <DEDUP_REMOVED lines=15> */
[----:B------:R-:W-:-:S02]  /*159d0*/  VIADD R6, R6, 0x22840 ;  /* 0x0002284006067836 */ /* 0x000fc40000000000 */
[C---:B------:R-:W-:Y:S01]  /*159e0*/  FMUL.FTZ R54, R2.reuse, R57 ;  /* 0x0000003902367220 */ /* 0x040fe20000410000 */
[C---:B------:R-:W-:Y:S01]  /*159f0*/  FMUL.FTZ R52, R2.reuse, R59 ;  /* 0x0000003b02347220 */ /* 0x040fe20000410000 */
[----:B------:R-:W-:Y:S01]  /*15a00*/  FMUL.FTZ R55, R2, R62 ;  /* 0x0000003e02377220 */ /* 0x000fe20000410000 */
[----:B------:R-:W-:Y:S01]  /*15a10*/  MOV R7, UR40 ;  /* 0x0000002800077c02 */ /* 0x000fe20008000f00 */
[----:B------:R-:W0:Y:S01]  /*15a20*/  SHFL.IDX PT, R153, R83, RZ, 0x1c1f ;  /* 0x001c1fff53997589 */ /* 0x000e2200000e0000 */
[----:B------:R-:W-:Y:S02]  /*15a30*/  IMAD.SHL.U32 R78, R4, 0x80, RZ ;  /* 0x00000080044e7824 */ /* 0x000fe400078e00ff */
        /* <DEDUP_REMOVED lines=12> */
[----:B------:R-:W-:Y:S01]  /*15b00*/  PRMT R6, R7, 0x654, R6 ;  /* 0x0000065407067816 */ /* 0x000fe20000000006 */
[C---:B------:R-:W-:Y:S01]  /*15b10*/  FMUL.FTZ R77, R2.reuse, R80 ;  /* 0x00000050024d7220 */ /* 0x040fe20000410000 */
[C---:B------:R-:W-:Y:S01]  /*15b20*/  FMUL.FTZ R79, R2.reuse, R81 ;  /* 0x00000051024f7220 */ /* 0x040fe20000410000 */
[----:B------:R-:W-:Y:S01]  /*15b30*/  FMUL.FTZ R82, R2, R84 ;  /* 0x0000005402527220 */ /* 0x000fe20000410000 */
[----:B------:R-:W-:Y:S01]  /*15b40*/  IADD3 R7, -R78, 0x1, RZ ;  /* 0x000000014e077810 */ /* 0x000fe20007ffe1ff */
[C---:B------:R-:W-:Y:S01]  /*15b50*/  FMUL.FTZ R84, R2.reuse, R85 ;  /* 0x0000005502547220 */ /* 0x040fe20000410000 */
[C---:B------:R-:W-:Y:S01]  /*15b60*/  FMUL.FTZ R80, R2.reuse, R86 ;  /* 0x0000005602507220 */ /* 0x040fe20000410000 */
[----:B------:R-:W-:Y:S01]  /*15b70*/  FMUL.FTZ R81, R2, R87 ;  /* 0x0000005702517220 */ /* 0x000fe20000410000 */
[----:B------:R-:W2:Y:S01]  /*15b80*/  MUFU.TANH R15, R15 ;  /* 0x0000000f000f7308 */ /* 0x000ea20000002400 */
[----:B------:R-:W-:Y:S01]  /*15b90*/  IMAD R7, R172, -0x2, R7 ;  /* 0xfffffffeac077824 */ /* 0x000fe200078e0207 */
[----:B------:R3:W-:Y:S04]  /*15ba0*/  SYNCS.ARRIVE.TRANS64.RED.A1T0 RZ, [R6+URZ], RZ ;  /* 0x000000ff06ff79a7 */ /* 0x0007e8000810043f */
[----:B------:R-:W-:-:S02]  /*15bb0*/  IADD3 R7, -R170, R7, R171 ;  /* 0x00000007aa077210 */ /* 0x000fc40007ffe1ab */
[----:B------:R-:W4:Y:S03]  /*15bc0*/  MUFU.TANH R20, R20 ;  /* 0x0000001400147308 */ /* 0x000f260000002400 */
[C---:B------:R-:W-:Y:S02]  /*15bd0*/  VIADD R152, R7.reuse, UR34 ;  /* 0x0000002207987c36 */ /* 0x040fe40008000000 */
[----:B------:R-:W-:Y:S02]  /*15be0*/  VIADD R87, R7, UR43 ;  /* 0x0000002b07577c36 */ /* 0x000fe40008000000 */
[--C-:B0-----:R-:W-:Y:S01]  /*15bf0*/  IMAD.IADD R86, R152, 0x1, R153.reuse ;  /* 0x0000000198567824 */ /* 0x101fe200078e0299 */
        /* <DEDUP_REMOVED lines=68> */
[----:B------:R-:W-:Y:S01]  /*16040*/  IMAD.U32 R154, RZ, RZ, UR32 ;  /* 0x00000020ff9a7e24 */ /* 0x000fe2000f8e00ff */
[----:B------:R-:W-:-:S04]  /*16050*/  LOP3.LUT R153, RZ, R153, RZ, 0x33, !PT ;  /* 0x00000099ff997212 */ /* 0x000fc800078e33ff */
[----:B------:R-:W-:-:S13]  /*16060*/  ISETP.NE.AND P3, PT, R154, 0x1, PT ;  /* 0x000000019a00780c */ /* 0x000fda0003f65270 */
[----:B------:R-:W2:Y:S02]  /*16070*/  @P3 LDC.64 R6, c[0x0][0x9e8] ;  /* 0x00027a00ff063b82 */ /* 0x000ea40000000a00 */
[----:B--2---:R-:W-:-:S05]  /*16080*/  @P3 IMAD.HI.U32 R6, R153, R6, RZ ;  /* 0x0000000699063227 */ /* 0x004fca00078e00ff */
[----:B------:R-:W-:-:S04]  /*16090*/  @P3 SHF.R.U32.HI R153, RZ, R7, R6 ;  /* 0x00000007ff993219 */ /* 0x000fc80000011606 */
[----:B------:R-:W-:Y:S01]  /*160a0*/  LOP3.LUT R153, RZ, R153, RZ, 0x33, !PT ;  /* 0x00000099ff997212 */ /* 0x000fe200078e33ff */
[----:B------:R-:W-:Y:S06]  /*160b0*/  BRA `(.L_x_1717) ;  /* 0x0000000000147947 */ /* 0x000fec0003800000 */
.L_x_1716:
[----:B------:R-:W-:-:S05]  /*160c0*/  IMAD.U32 R154, RZ, RZ, UR32 ;  /* 0x00000020ff9a7e24 */ /* 0x000fca000f8e00ff */
[----:B------:R-:W-:-:S13]  /*160d0*/  ISETP.NE.AND P3, PT, R154, 0x1, PT ;  /* 0x000000019a00780c */ /* 0x000fda0003f65270 */
[----:B------:R-:W2:Y:S02]  /*160e0*/  @P3 LDC.64 R6, c[0x0][0x9e8] ;  /* 0x00027a00ff063b82 */ /* 0x000ea40000000a00 */
[----:B--2---:R-:W-:-:S05]  /*160f0*/  @P3 IMAD.HI.U32 R6, R153, R6, RZ ;  /* 0x0000000699063227 */ /* 0x004fca00078e00ff */
[----:B------:R-:W-:-:S07]  /*16100*/  @P3 SHF.R.U32.HI R153, RZ, R7, R6 ;  /* 0x00000007ff993219 */ /* 0x000fce0000011606 */
.L_x_1717:
[----:B------:R-:W-:Y:S05]  /*16110*/  BSYNC B0 ;  /* 0x0000000000007941 */ /* 0x000fea0003800000 */
.L_x_1715:
[----:B------:R-:W-:-:S04]  /*16120*/  IMAD R153, R153, R154, -R78 ;  /* 0x0000009a99997224 */ /* 0x000fc800078e0a4e */
[----:B------:R-:W-:-:S05]  /*16130*/  IMAD R153, R172, -0x2, R153 ;  /* 0xfffffffeac997824 */ /* 0x000fca00078e0299 */
[----:B------:R-:W-:Y:S02]  /*16140*/  VIADDMNMX R86, R153, R154, R86, PT ;  /* 0x0000009a99567246 */ /* 0x000fe40003800156 */
[----:B------:R-:W-:-:S07]  /*16150*/  VIMNMX R85, R85, R153, !PT ;  /* 0x0000009955557248 */ /* 0x000fce0007fe0100 */
.L_x_1714:
[----:B------:R-:W-:-:S04]  /*16160*/  ISETP.GT.AND P3, PT, R4, -0x1, PT ;  /* 0xffffffff0400780c */ /* 0x000fc80003f64270 */
[C---:B------:R-:W-:Y:S02]  /*16170*/  ISETP.GT.AND P5, PT, R85.reuse, RZ, P3 ;  /* 0x000000ff5500720c */ /* 0x040fe40001fa4270 */
[----:B------:R-:W-:Y:S02]  /*16180*/  ISETP.GT.AND P4, PT, R85, 0x1, P3 ;  /* 0x000000015500780c */ /* 0x000fe40001f84270 */
[C---:B------:R-:W-:Y:S02]  /*16190*/  ISETP.LT.OR P5, PT, R86.reuse, 0x1, P5 ;  /* 0x000000015600780c */ /* 0x040fe40002fa1670 */
[----:B------:R-:W-:Y:S02]  /*161a0*/  ISETP.LT.OR P4, PT, R86, 0x2, P4 ;  /* 0x000000025600780c */ /* 0x000fe40002781670 */
[----:B------:R-:W-:Y:S02]  /*161b0*/  FSEL R154, R15, -INF , !P5 ;  /* 0xff8000000f9a7808 */ /* 0x000fe40006800000 */
[----:B------:R-:W-:Y:S01]  /*161c0*/  FSEL R20, R20, -INF , !P4 ;  /* 0xff80000014147808 */ /* 0x000fe20006000000 */
[----:B------:R-:W2:Y:S01]  /*161d0*/  SHFL.IDX PT, R15, R83, 0x1, 0x1c1f ;  /* 0x003c1f00530f7f89 */ /* 0x000ea200000e0000 */
[----:B------:R-:W-:-:S02]  /*161e0*/  ISETP.GT.AND P5, PT, R85, 0x8, P3 ;  /* 0x000000085500780c */ /* 0x000fc40001fa4270 */
[----:B------:R-:W-:Y:S02]  /*161f0*/  ISETP.GT.AND P4, PT, R85, 0x9, P3 ;  /* 0x000000095500780c */ /* 0x000fe40001f84270 */
[C---:B------:R-:W-:Y:S02]  /*16200*/  ISETP.LT.OR P5, PT, R86.reuse, 0x9, P5 ;  /* 0x000000095600780c */ /* 0x040fe40002fa1670 */
[----:B------:R-:W-:Y:S02]  /*16210*/  ISETP.LT.OR P4, PT, R86, 0xa, P4 ;  /* 0x0000000a5600780c */ /* 0x000fe40002781670 */
[----:B0-----:R-:W-:Y:S02]  /*16220*/  FSEL R25, R25, -INF , !P5 ;  /* 0xff80000019197808 */ /* 0x001fe40006800000 */
[----:B------:R-:W-:Y:S02]  /*16230*/  FSEL R26, R26, -INF , !P4 ;  /* 0xff8000001a1a7808 */ /* 0x000fe40006000000 */
[----:B------:R-:W-:-:S02]  /*16240*/  ISETP.GT.AND P5, PT, R85, 0x10, P3 ;  /* 0x000000105500780c */ /* 0x000fc40001fa4270 */
[----:B------:R-:W-:Y:S02]  /*16250*/  ISETP.GT.AND P4, PT, R85, 0x11, P3 ;  /* 0x000000115500780c */ /* 0x000fe40001f84270 */
[C---:B------:R-:W-:Y:S02]  /*16260*/  ISETP.LT.OR P5, PT, R86.reuse, 0x11, P5 ;  /* 0x000000115600780c */ /* 0x040fe40002fa1670 */
[----:B------:R-:W-:Y:S02]  /*16270*/  ISETP.LT.OR P4, PT, R86, 0x12, P4 ;  /* 0x000000125600780c */ /* 0x000fe40002781670 */
[----:B------:R-:W-:Y:S02]  /*16280*/  FSEL R29, R29, -INF , !P5 ;  /* 0xff8000001d1d7808 */ /* 0x000fe40006800000 */
[----:B------:R-:W-:Y:S01]  /*16290*/  FSEL R30, R30, -INF , !P4 ;  /* 0xff8000001e1e7808 */ /* 0x000fe20006000000 */
[--C-:B--2---:R-:W-:Y:S01]  /*162a0*/  IMAD.IADD R152, R152, 0x1, R15.reuse ;  /* 0x0000000198987824 */ /* 0x104fe200078e020f */
[----:B------:R-:W-:Y:S01]  /*162b0*/  ISETP.GT.AND P5, PT, R85, 0x18, P3 ;  /* 0x000000185500780c */ /* 0x000fe20001fa4270 */
[----:B------:R-:W-:Y:S01]  /*162c0*/  IMAD.IADD R87, R87, 0x1, R15 ;  /* 0x0000000157577824 */ /* 0x000fe200078e020f */
[----:B------:R-:W-:-:S02]  /*162d0*/  ISETP.GT.AND P4, PT, R85, 0x19, P3 ;  /* 0x000000195500780c */ /* 0x000fc40001f84270 */
[C---:B------:R-:W-:Y:S02]  /*162e0*/  ISETP.LT.OR P5, PT, R86.reuse, 0x19, P5 ;  /* 0x000000195600780c */ /* 0x040fe40002fa1670 */
[----:B------:R-:W-:Y:S02]  /*162f0*/  ISETP.LT.OR P4, PT, R86, 0x1a, P4 ;  /* 0x0000001a5600780c */ /* 0x000fe40002781670 */
[----:B------:R-:W-:Y:S02]  /*16300*/  FSEL R33, R33, -INF , !P5 ;  /* 0xff80000021217808 */ /* 0x000fe40006800000 */
[----:B------:R-:W-:Y:S02]  /*16310*/  FSEL R34, R34, -INF , !P4 ;  /* 0xff80000022227808 */ /* 0x000fe40006000000 */
[C---:B------:R-:W-:Y:S02]  /*16320*/  ISETP.GT.AND P5, PT, R85.reuse, 0x20, P3 ;  /* 0x000000205500780c */ /* 0x040fe40001fa4270 */
        /* <DEDUP_REMOVED lines=70> */
[----:B------:R-:W-:Y:S01]  /*16790*/  FSEL R84, R84, -INF , !P4 ;  /* 0xff80000054547808 */ /* 0x000fe20006000000 */
[----:B------:R-:W-:Y:S08]  /*167a0*/  @!P2 BRA `(.L_x_1718) ;  /* 0x000000000058a947 */ /* 0x000ff00003800000 */
        /* <DEDUP_REMOVED lines=12> */
.L_x_1720:
[----:B------:R-:W-:-:S04]  /*16870*/  MOV R83, UR32 ;  /* 0x0000002000537c02 */ /* 0x000fc80008000f00 */
[----:B------:R-:W-:-:S13]  /*16880*/  ISETP.NE.AND P4, PT, R83, 0x1, PT ;  /* 0x000000015300780c */ /* 0x000fda0003f85270 */
[----:B------:R-:W0:Y:S02]  /*16890*/  @P4 LDC.64 R6, c[0x0][0x9e8] ;  /* 0x00027a00ff064b82 */ /* 0x000e240000000a00 */
[----:B0-----:R-:W-:-:S05]  /*168a0*/  @P4 IMAD.HI.U32 R6, R15, R6, RZ ;  /* 0x000000060f064227 */ /* 0x001fca00078e00ff */
[----:B------:R-:W-:-:S07]  /*168b0*/  @P4 SHF.R.U32.HI R15, RZ, R7, R6 ;  /* 0x00000007ff0f4219 */ /* 0x000fce0000011606 */
.L_x_1721:
[----:B------:R-:W-:Y:S05]  /*168c0*/  BSYNC B0 ;  /* 0x0000000000007941 */ /* 0x000fea0003800000 */
.L_x_1719:
[----:B------:R-:W-:-:S04]  /*168d0*/  IMAD R15, R15, R83, -R78 ;  /* 0x000000530f0f7224 */ /* 0x000fc800078e0a4e */
[----:B------:R-:W-:-:S05]  /*168e0*/  IMAD R15, R172, -0x2, R15 ;  /* 0xfffffffeac0f7824 */ /* 0x000fca00078e020f */
[----:B------:R-:W-:Y:S02]  /*168f0*/  VIADDMNMX R152, R15, R83, R152, PT ;  /* 0x000000530f987246 */ /* 0x000fe40003800198 */
[----:B------:R-:W-:-:S07]  /*16900*/  VIMNMX R87, R87, R15, !PT ;  /* 0x0000000f57577248 */ /* 0x000fce0007fe0100 */
.L_x_1718:
[----:B------:R-:W-:Y:S01]  /*16910*/  FMNMX.FTZ R7, R154, R11, !PT ;  /* 0x0000000b9a077209 */ /* 0x000fe20007810000 */
[----:B------:R-:W-:Y:S01]  /*16920*/  UMOV UR35, UR7 ;  /* 0x0000000700237c82 */ /* 0x000fe20008000000 */
        /* <DEDUP_REMOVED lines=63> */
[C---:B------:R-:W-:Y:S01]  /*16d20*/  ISETP.LT.OR P4, PT, R152.reuse, 0x22, P4 ;  /* 0x000000229800780c */ /* 0x040fe20002781670 */
[----:B------:R-:W0:Y:S01]  /*16d30*/  SHFL.BFLY PT, R6, R7, 0x2, 0x1f ;  /* 0x0c401f0007067f89 */ /* 0x000e2200000e0000 */
[----:B------:R-:W-:-:S02]  /*16d40*/  ISETP.LT.OR P5, PT, R152, 0x39, P5 ;  /* 0x000000399800780c */ /* 0x000fc40002fa1670 */
[----:B------:R-:W-:Y:S02]  /*16d50*/  FSEL R36, R36, -INF , !P4 ;  /* 0xff80000024247808 */ /* 0x000fe40006000000 */
[----:B------:R-:W-:Y:S02]  /*16d60*/  ISETP.GT.AND P4, PT, R87, 0x29, P3 ;  /* 0x000000295700780c */ /* 0x000fe40001f84270 */
[----:B------:R-:W-:Y:S02]  /*16d70*/  FSEL R47, R47, -INF , !P5 ;  /* 0xff8000002f2f7808 */ /* 0x000fe40006800000 */
[----:B------:R-:W-:Y:S02]  /*16d80*/  ISETP.GT.AND P5, PT, R87, 0x40, P3 ;  /* 0x000000405700780c */ /* 0x000fe40001fa4270 */
[C---:B------:R-:W-:Y:S02]  /*16d90*/  ISETP.LT.OR P4, PT, R152.reuse, 0x2a, P4 ;  /* 0x0000002a9800780c */ /* 0x040fe40002781670 */
[----:B------:R-:W-:-:S02]  /*16da0*/  ISETP.LT.OR P5, PT, R152, 0x41, P5 ;  /* 0x000000419800780c */ /* 0x000fc40002fa1670 */
[----:B------:R-:W-:Y:S02]  /*16db0*/  FSEL R40, R40, -INF , !P4 ;  /* 0xff80000028287808 */ /* 0x000fe40006000000 */
[----:B------:R-:W-:Y:S02]  /*16dc0*/  ISETP.GT.AND P4, PT, R87, 0x31, P3 ;  /* 0x000000315700780c */ /* 0x000fe40001f84270 */
[----:B------:R-:W-:Y:S02]  /*16dd0*/  FSEL R51, R51, -INF , !P5 ;  /* 0xff80000033337808 */ /* 0x000fe40006800000 */
[----:B------:R-:W-:Y:S02]  /*16de0*/  ISETP.GT.AND P5, PT, R87, 0x41, P3 ;  /* 0x000000415700780c */ /* 0x000fe40001fa4270 */
[----:B------:R-:W-:Y:S02]  /*16df0*/  ISETP.LT.OR P4, PT, R152, 0x32, P4 ;  /* 0x000000329800780c */ /* 0x000fe40002781670 */
[----:B0-----:R-:W-:-:S02]  /*16e00*/  FMNMX.FTZ R6, R7, R6, !PT ;  /* 0x0000000607067209 */ /* 0x001fc40007810000 */
[----:B------:R-:W-:Y:S02]  /*16e10*/  ISETP.LT.OR P5, PT, R152, 0x42, P5 ;  /* 0x000000429800780c */ /* 0x000fe40002fa1670 */
[----:B------:R-:W-:Y:S01]  /*16e20*/  FSEL R44, R44, -INF , !P4 ;  /* 0xff8000002c2c7808 */ /* 0x000fe20006000000 */
[----:B------:R-:W0:Y:S01]  /*16e30*/  SHFL.BFLY PT, R7, R6, 0x1, 0x1f ;  /* 0x0c201f0006077f89 */ /* 0x000e2200000e0000 */
[C---:B------:R-:W-:Y:S02]  /*16e40*/  ISETP.GT.AND P4, PT, R87.reuse, 0x39, P3 ;  /* 0x000000395700780c */ /* 0x040fe40001f84270 */
[----:B------:R-:W-:Y:S02]  /*16e50*/  FSEL R52, R52, -INF , !P5 ;  /* 0xff80000034347808 */ /* 0x000fe40006800000 */
[----:B------:R-:W-:Y:S02]  /*16e60*/  ISETP.GT.AND P5, PT, R87, 0x48, P3 ;  /* 0x000000485700780c */ /* 0x000fe40001fa4270 */
[----:B------:R-:W-:-:S02]  /*16e70*/  ISETP.LT.OR P4, PT, R152, 0x3a, P4 ;  /* 0x0000003a9800780c */ /* 0x000fc40002781670 */
[----:B------:R-:W-:Y:S02]  /*16e80*/  ISETP.LT.OR P5, PT, R152, 0x49, P5 ;  /* 0x000000499800780c */ /* 0x000fe40002fa1670 */
[----:B------:R-:W-:Y:S02]  /*16e90*/  FSEL R48, R48, -INF , !P4 ;  /* 0xff80000030307808 */ /* 0x000fe40006000000 */
[----:B------:R-:W-:Y:S02]  /*16ea0*/  FSEL R55, R55, -INF , !P5 ;  /* 0xff80000037377808 */ /* 0x000fe40006800000 */
[----:B------:R-:W-:-:S04]  /*16eb0*/  ISETP.GT.AND P5, PT, R87, RZ, P3 ;  /* 0x000000ff5700720c */ /* 0x000fc80001fa4270 */
[----:B------:R-:W-:Y:S02]  /*16ec0*/  ISETP.LT.OR P5, PT, R152, 0x1, P5 ;  /* 0x000000019800780c */ /* 0x000fe40002fa1670 */
[----:B0-----:R-:W-:Y:S01]  /*16ed0*/  FMNMX.FTZ R6, R6, R7, !PT ;  /* 0x0000000706067209 */ /* 0x001fe20007810000 */
[----:B------:R-:W-:-:S03]  /*16ee0*/  IMAD.U32 R7, RZ, RZ, UR35 ;  /* 0x00000023ff077e24 */ /* 0x000fc6000f8e00ff */
[C---:B------:R-:W-:Y:S01]  /*16ef0*/  FSETP.NEU.FTZ.AND P4, PT, R6.reuse, -INF , PT ;  /* 0xff8000000600780b */ /* 0x040fe20003f9d000 */
[----:B------:R-:W-:-:S05]  /*16f00*/  FFMA.FTZ R7, R6, R7, -8 ;  /* 0xc100000006077423 */ /* 0x000fca0000010007 */
[----:B------:R-:W-:-:S05]  /*16f10*/  FSEL R7, R7, RZ, P4 ;  /* 0x000000ff07077208 */ /* 0x000fca0002000000 */
[--C-:B------:R-:W-:Y:S01]  /*16f20*/  FFMA.FTZ R86, R29, UR35, -R7.reuse ;  /* 0x000000231d567c23 */ /* 0x100fe20008010807 */
[----:B------:R-:W-:Y:S01]  /*16f30*/  FSEL R29, R8, -INF , !P5 ;  /* 0xff800000081d7808 */ /* 0x000fe20006800000 */
[--C-:B------:R-:W-:Y:S01]  /*16f40*/  FFMA.FTZ R15, R20, UR35, -R7.reuse ;  /* 0x00000023140f7c23 */ /* 0x100fe20008010807 */
[----:B------:R-:W-:-:S01]  /*16f50*/  FFMA.FTZ R20, R25, UR35, -R7 ;  /* 0x0000002319147c23 */ /* 0x000fc20008010807 */
[--C-:B------:R-:W-:Y:S01]  /*16f60*/  FFMA.FTZ R25, R26, UR35, -R7.reuse ;  /* 0x000000231a197c23 */ /* 0x100fe20008010807 */
[----:B------:R-:W-:Y:S01]  /*16f70*/  FMNMX.FTZ R26, R29, R10, !PT ;  /* 0x0000000a1d1a7209 */ /* 0x000fe20007810000 */
[--C-:B------:R-:W-:Y:S01]  /*16f80*/  FFMA.FTZ R83, R30, UR35, -R7.reuse ;  /* 0x000000231e537c23 */ /* 0x100fe20008010807 */
[----:B------:R-:W-:Y:S01]  /*16f90*/  ISETP.GT.AND P5, PT, R87, 0x49, P3 ;  /* 0x000000495700780c */ /* 0x000fe20001fa4270 */
[----:B------:R0:W-:Y:S01]  /*16fa0*/  MUFU.EX2 R8, R86 ;  /* 0x0000005600087308 */ /* 0x0001e20000000800 */
[----:B------:R-:W-:Y:S01]  /*16fb0*/  FMNMX.FTZ R26, R9, R26, !PT ;  /* 0x0000001a091a7209 */ /* 0x000fe20007810000 */
[--C-:B------:R-:W-:Y:S01]  /*16fc0*/  FFMA.FTZ R153, R38, UR35, -R7.reuse ;  /* 0x0000002326997c23 */ /* 0x100fe20008010807 */
[----:B------:R-:W-:Y:S01]  /*16fd0*/  ISETP.LT.OR P5, PT, R152, 0x4a, P5 ;  /* 0x0000004a9800780c */ /* 0x000fe20002fa1670 */
[--C-:B------:R-:W-:Y:S01]  /*16fe0*/  FFMA.FTZ R78, R154, UR35, -R7.reuse ;  /* 0x000000239a4e7c23 */ /* 0x100fe20008010807 */
[----:B------:R-:W-:Y:S01]  /*16ff0*/  FMNMX.FTZ R85, R21, R26, !PT ;  /* 0x0000001a15557209 */ /* 0x000fe20007810000 */
[--C-:B------:R-:W-:Y:S01]  /*17000*/  FFMA.FTZ R26, R33, UR35, -R7.reuse ;  /* 0x00000023211a7c23 */ /* 0x100fe20008010807 */
[----:B------:R-:W-:Y:S01]  /*17010*/  FSEL R56, R56, -INF , !P5 ;  /* 0xff80000038387808 */ /* 0x000fe20006800000 */
[----:B------:R-:W-:Y:S01]  /*17020*/  MUFU.EX2 R15, R15 ;  /* 0x0000000f000f7308 */ /* 0x000fe20000000800 */
[----:B------:R-:W-:Y:S01]  /*17030*/  FMNMX.FTZ R30, R24, R85, !PT ;  /* 0x00000055181e7209 */ /* 0x000fe20007810000 */
[----:B0-----:R-:W-:Y:S01]  /*17040*/  FFMA.FTZ R86, R34, UR35, -R7 ;  /* 0x0000002322567c23 */ /* 0x001fe20008010807 */
[----:B------:R-:W-:-:S02]  /*17050*/  ISETP.GT.AND P5, PT, R87, 0x50, P3 ;  /* 0x000000505700780c */ /* 0x000fc40001fa4270 */
[----:B------:R-:W-:Y:S02]  /*17060*/  FMNMX.FTZ R33, R27, R30, !PT ;  /* 0x0000001e1b217209 */ /* 0x000fe40007810000 */
[----:B------:R-:W-:Y:S01]  /*17070*/  ISETP.LT.OR P5, PT, R152, 0x51, P5 ;  /* 0x000000519800780c */ /* 0x000fe20002fa1670 */
[----:B------:R-:W-:Y:S01]  /*17080*/  MUFU.EX2 R78, R78 ;  /* 0x0000004e004e7308 */ /* 0x000fe20000000800 */
[----:B------:R-:W-:Y:S02]  /*17090*/  FMNMX.FTZ R30, R28, R33, !PT ;  /* 0x000000211c1e7209 */ /* 0x000fe40007810000 */
[----:B------:R-:W-:Y:S02]  /*170a0*/  FSEL R59, R59, -INF , !P5 ;  /* 0xff8000003b3b7808 */ /* 0x000fe40006800000 */
[----:B------:R-:W-:Y:S01]  /*170b0*/  FMNMX.FTZ R85, R31, R30, !PT ;  /* 0x0000001e1f557209 */ /* 0x000fe20007810000 */
[----:B------:R-:W-:Y:S01]  /*170c0*/  FFMA.FTZ R30, R37, UR35, -R7 ;  /* 0x00000023251e7c23 */ /* 0x000fe20008010807 */
[----:B------:R-:W-:Y:S01]  /*170d0*/  ISETP.GT.AND P5, PT, R87, 0x51, P3 ;  /* 0x000000515700780c */ /* 0x000fe20001fa4270 */
[----:B------:R0:W-:Y:S01]  /*170e0*/  MUFU.EX2 R33, R86 ;  /* 0x0000005600217308 */ /* 0x0001e20000000800 */
[----:B------:R-:W-:-:S02]  /*170f0*/  FMNMX.FTZ R34, R32, R85, !PT ;  /* 0x0000005520227209 */ /* 0x000fc40007810000 */
[----:B------:R-:W-:Y:S02]  /*17100*/  ISETP.LT.OR P5, PT, R152, 0x52, P5 ;  /* 0x000000529800780c */ /* 0x000fe40002fa1670 */
[----:B------:R-:W-:Y:S02]  /*17110*/  FMNMX.FTZ R37, R35, R34, !PT ;  /* 0x0000002223257209 */ /* 0x000fe40007810000 */
[----:B------:R-:W-:Y:S01]  /*17120*/  FSEL R60, R60, -INF , !P5 ;  /* 0xff8000003c3c7808 */ /* 0x000fe20006800000 */
[----:B------:R-:W-:Y:S01]  /*17130*/  MUFU.EX2 R20, R20 ;  /* 0x0000001400147308 */ /* 0x000fe20000000800 */
[----:B------:R-:W-:Y:S01]  /*17140*/  ISETP.GT.AND P5, PT, R87, 0x58, P3 ;  /* 0x000000585700780c */ /* 0x000fe20001fa4270 */
[----:B0-----:R-:W-:Y:S01]  /*17150*/  FFMA.FTZ R86, R42, UR35, -R7 ;  /* 0x000000232a567c23 */ /* 0x001fe20008010807 */
[----:B------:R-:W-:Y:S02]  /*17160*/  FMNMX.FTZ R34, R36, R37, !PT ;  /* 0x0000002524227209 */ /* 0x000fe40007810000 */
[----:B------:R-:W-:-:S02]  /*17170*/  ISETP.LT.OR P5, PT, R152, 0x59, P5 ;  /* 0x000000599800780c */ /* 0x000fc40002fa1670 */
[----:B------:R-:W-:Y:S01]  /*17180*/  FMNMX.FTZ R85, R39, R34, !PT ;  /* 0x0000002227557209 */ /* 0x000fe20007810000 */
[--C-:B------:R-:W-:Y:S01]  /*17190*/  FFMA.FTZ R34, R41, UR35, -R7.reuse ;  /* 0x0000002329227c23 */ /* 0x100fe20008010807 */
[----:B------:R-:W-:Y:S01]  /*171a0*/  FSEL R63, R63, -INF , !P5 ;  /* 0xff8000003f3f7808 */ /* 0x000fe20006800000 */
[----:B------:R0:W-:Y:S01]  /*171b0*/  MUFU.EX2 R37, R153 ;  /* 0x0000009900257308 */ /* 0x0001e20000000800 */
[----:B------:R-:W-:Y:S02]  /*171c0*/  FMNMX.FTZ R38, R40, R85, !PT ;  /* 0x0000005528267209 */ /* 0x000fe40007810000 */
[----:B------:R-:W-:Y:S02]  /*171d0*/  ISETP.GT.AND P5, PT, R87, 0x59, P3 ;  /* 0x000000595700780c */ /* 0x000fe40001fa4270 */
[----:B------:R-:W-:Y:S02]  /*171e0*/  FMNMX.FTZ R41, R43, R38, !PT ;  /* 0x000000262b297209 */ /* 0x000fe40007810000 */
[----:B------:R-:W-:Y:S01]  /*171f0*/  ISETP.LT.OR P5, PT, R152, 0x5a, P5 ;  /* 0x0000005a9800780c */ /* 0x000fe20002fa1670 */
[----:B------:R-:W-:Y:S01]  /*17200*/  MUFU.EX2 R25, R25 ;  /* 0x0000001900197308 */ /* 0x000fe20000000800 */
[----:B------:R-:W-:Y:S01]  /*17210*/  FMNMX.FTZ R38, R44, R41, !PT ;  /* 0x000000292c267209 */ /* 0x000fe20007810000 */
[----:B0-----:R-:W-:Y:S01]  /*17220*/  FFMA.FTZ R153, R46, UR35, -R7 ;  /* 0x000000232e997c23 */ /* 0x001fe20008010807 */
[----:B------:R-:W-:-:S02]  /*17230*/  FSEL R64, R64, -INF , !P5 ;  /* 0xff80000040407808 */ /* 0x000fc40006800000 */
[----:B------:R-:W-:Y:S02]  /*17240*/  ISETP.GT.AND P5, PT, R87, 0x60, P3 ;  /* 0x000000605700780c */ /* 0x000fe40001fa4270 */
[----:B------:R-:W-:Y:S01]  /*17250*/  FMNMX.FTZ R85, R47, R38, !PT ;  /* 0x000000262f557209 */ /* 0x000fe20007810000 */
[----:B------:R-:W-:Y:S01]  /*17260*/  FFMA.FTZ R38, R45, UR35, -R7 ;  /* 0x000000232d267c23 */ /* 0x000fe20008010807 */
[----:B------:R-:W-:Y:S01]  /*17270*/  ISETP.LT.OR P5, PT, R152, 0x61, P5 ;  /* 0x000000619800780c */ /* 0x000fe20002fa1670 */
[----:B------:R0:W-:Y:S01]  /*17280*/  MUFU.EX2 R41, R86 ;  /* 0x0000005600297308 */ /* 0x0001e20000000800 */
[----:B------:R-:W-:Y:S02]  /*17290*/  FMNMX.FTZ R42, R48, R85, !PT ;  /* 0x00000055302a7209 */ /* 0x000fe40007810000 */
[----:B------:R-:W-:Y:S02]  /*172a0*/  FSEL R67, R67, -INF , !P5 ;  /* 0xff80000043437808 */ /* 0x000fe40006800000 */
[----:B------:R-:W-:-:S02]  /*172b0*/  ISETP.GT.AND P5, PT, R87, 0x61, P3 ;  /* 0x000000615700780c */ /* 0x000fc40001fa4270 */
[----:B------:R-:W-:Y:S01]  /*172c0*/  FMNMX.FTZ R45, R51, R42, !PT ;  /* 0x0000002a332d7209 */ /* 0x000fe20007810000 */
[----:B------:R-:W-:Y:S01]  /*172d0*/  MUFU.EX2 R83, R83 ;  /* 0x0000005300537308 */ /* 0x000fe20000000800 */
[----:B------:R-:W-:Y:S01]  /*172e0*/  ISETP.LT.OR P5, PT, R152, 0x62, P5 ;  /* 0x000000629800780c */ /* 0x000fe20002fa1670 */
[--C-:B0-----:R-:W-:Y:S01]  /*172f0*/  FFMA.FTZ R86, R50, UR35, -R7.reuse ;  /* 0x0000002332567c23 */ /* 0x101fe20008010807 */
[----:B------:R-:W-:Y:S02]  /*17300*/  FMNMX.FTZ R42, R52, R45, !PT ;  /* 0x0000002d342a7209 */ /* 0x000fe40007810000 */
[----:B------:R-:W-:Y:S02]  /*17310*/  FSEL R68, R68, -INF , !P5 ;  /* 0xff80000044447808 */ /* 0x000fe40006800000 */
[----:B------:R-:W-:Y:S01]  /*17320*/  ISETP.GT.AND P5, PT, R87, 0x68, P3 ;  /* 0x000000685700780c */ /* 0x000fe20001fa4270 */
[----:B------:R0:W-:Y:S01]  /*17330*/  MUFU.EX2 R45, R153 ;  /* 0x00000099002d7308 */ /* 0x0001e20000000800 */
[----:B------:R-:W-:Y:S01]  /*17340*/  FMNMX.FTZ R85, R55, R42, !PT ;  /* 0x0000002a37557209 */ /* 0x000fe20007810000 */
[----:B------:R-:W-:Y:S01]  /*17350*/  FFMA.FTZ R42, R49, UR35, -R7 ;  /* 0x00000023312a7c23 */ /* 0x000fe20008010807 */
[----:B------:R-:W-:-:S02]  /*17360*/  ISETP.LT.OR P5, PT, R152, 0x69, P5 ;  /* 0x000000699800780c */ /* 0x000fc40002fa1670 */
[----:B------:R-:W-:Y:S02]  /*17370*/  FMNMX.FTZ R46, R56, R85, !PT ;  /* 0x00000055382e7209 */ /* 0x000fe40007810000 */
[----:B------:R-:W-:Y:S01]  /*17380*/  FSEL R71, R71, -INF , !P5 ;  /* 0xff80000047477808 */ /* 0x000fe20006800000 */
[----:B------:R-:W-:Y:S01]  /*17390*/  MUFU.EX2 R26, R26 ;  /* 0x0000001a001a7308 */ /* 0x000fe20000000800 */
[----:B------:R-:W-:Y:S01]  /*173a0*/  FMNMX.FTZ R49, R59, R46, !PT ;  /* 0x0000002e3b317209 */ /* 0x000fe20007810000 */
[--C-:B0-----:R-:W-:Y:S01]  /*173b0*/  FFMA.FTZ R153, R54, UR35, -R7.reuse ;  /* 0x0000002336997c23 */ /* 0x101fe20008010807 */
[----:B------:R-:W-:Y:S02]  /*173c0*/  ISETP.GT.AND P5, PT, R87, 0x69, P3 ;  /* 0x000000695700780c */ /* 0x000fe40001fa4270 */
[----:B------:R-:W-:Y:S02]  /*173d0*/  FMNMX.FTZ R46, R60, R49, !PT ;  /* 0x000000313c2e7209 */ /* 0x000fe40007810000 */
[----:B------:R-:W-:Y:S01]  /*173e0*/  ISETP.LT.OR P5, PT, R152, 0x6a, P5 ;  /* 0x0000006a9800780c */ /* 0x000fe20002fa1670 */
[----:B------:R0:W-:Y:S01]  /*173f0*/  MUFU.EX2 R49, R86 ;  /* 0x0000005600317308 */ /* 0x0001e20000000800 */
[----:B------:R-:W-:Y:S01]  /*17400*/  FMNMX.FTZ R85, R63, R46, !PT ;  /* 0x0000002e3f557209 */ /* 0x000fe20007810000 */
[----:B------:R-:W-:Y:S01]  /*17410*/  FFMA.FTZ R46, R53, UR35, -R7 ;  /* 0x00000023352e7c23 */ /* 0x000fe20008010807 */
[----:B------:R-:W-:-:S02]  /*17420*/  FSEL R72, R72, -INF , !P5 ;  /* 0xff80000048487808 */ /* 0x000fc40006800000 */
[----:B------:R-:W-:Y:S02]  /*17430*/  ISETP.GT.AND P5, PT, R87, 0x70, P3 ;  /* 0x000000705700780c */ /* 0x000fe40001fa4270 */
[----:B------:R-:W-:Y:S01]  /*17440*/  FMNMX.FTZ R50, R64, R85, !PT ;  /* 0x0000005540327209 */ /* 0x000fe20007810000 */
[----:B------:R-:W-:Y:S01]  /*17450*/  MUFU.EX2 R30, R30 ;  /* 0x0000001e001e7308 */ /* 0x000fe20000000800 */
[----:B------:R-:W-:Y:S02]  /*17460*/  ISETP.LT.OR P5, PT, R152, 0x71, P5 ;  /* 0x000000719800780c */ /* 0x000fe40002fa1670 */
[----:B------:R-:W-:Y:S02]  /*17470*/  FMNMX.FTZ R53, R67, R50, !PT ;  /* 0x0000003243357209 */ /* 0x000fe40007810000 */
[----:B------:R-:W-:Y:S02]  /*17480*/  FSEL R75, R75, -INF , !P5 ;  /* 0xff8000004b4b7808 */ /* 0x000fe40006800000 */
[----:B------:R-:W-:Y:S01]  /*17490*/  ISETP.GT.AND P5, PT, R87, 0x71, P3 ;  /* 0x000000715700780c */ /* 0x000fe20001fa4270 */
[----:B------:R-:W-:Y:S01]  /*174a0*/  MUFU.EX2 R34, R34 ;  /* 0x0000002200227308 */ /* 0x000fe20000000800 */
[----:B------:R-:W-:-:S02]  /*174b0*/  FMNMX.FTZ R50, R68, R53, !PT ;  /* 0x0000003544327209 */ /* 0x000fc40007810000 */
[----:B------:R-:W-:Y:S02]  /*174c0*/  ISETP.LT.OR P5, PT, R152, 0x72, P5 ;  /* 0x000000729800780c */ /* 0x000fe40002fa1670 */
[----:B------:R-:W-:Y:S01]  /*174d0*/  FMNMX.FTZ R85, R71, R50, !PT ;  /* 0x0000003247557209 */ /* 0x000fe20007810000 */
[--C-:B------:R-:W-:Y:S01]  /*174e0*/  FFMA.FTZ R50, R57, UR35, -R7.reuse ;  /* 0x0000002339327c23 */ /* 0x100fe20008010807 */
[----:B------:R-:W-:Y:S01]  /*174f0*/  FSEL R76, R76, -INF , !P5 ;  /* 0xff8000004c4c7808 */ /* 0x000fe20006800000 */
[----:B------:R-:W-:Y:S01]  /*17500*/  MUFU.EX2 R38, R38 ;  /* 0x0000002600267308 */ /* 0x000fe20000000800 */
[C---:B------:R-:W-:Y:S02]  /*17510*/  ISETP.GT.AND P5, PT, R87.reuse, 0x78, P3 ;  /* 0x000000785700780c */ /* 0x040fe40001fa4270 */
[----:B------:R-:W-:Y:S02]  /*17520*/  FMNMX.FTZ R54, R72, R85, !PT ;  /* 0x0000005548367209 */ /* 0x000fe40007810000 */
[----:B------:R-:W-:Y:S01]  /*17530*/  ISETP.GT.AND P3, PT, R87, 0x79, P3 ;  /* 0x000000795700780c */ /* 0x000fe20001f64270 */
[--C-:B------:R-:W-:Y:S01]  /*17540*/  FFMA.FTZ R87, R58, UR35, -R7.reuse ;  /* 0x000000233a577c23 */ /* 0x100fe20008010807 */
[----:B------:R-:W-:Y:S01]  /*17550*/  ISETP.LT.OR P5, PT, R152, 0x79, P5 ;  /* 0x000000799800780c */ /* 0x000fe20002fa1670 */
[--C-:B------:R-:W-:Y:S01]  /*17560*/  FFMA.FTZ R58, R65, UR35, -R7.reuse ;  /* 0x00000023413a7c23 */ /* 0x100fe20008010807 */
[----:B------:R-:W-:Y:S01]  /*17570*/  FMNMX.FTZ R57, R75, R54, !PT ;  /* 0x000000364b397209 */ /* 0x000fe20007810000 */
[--C-:B------:R-:W-:Y:S01]  /*17580*/  FFMA.FTZ R65, R66, UR35, -R7.reuse ;  /* 0x0000002342417c23 */ /* 0x100fe20008010807 */
[----:B------:R-:W-:Y:S01]  /*17590*/  ISETP.LT.OR P3, PT, R152, 0x7a, P3 ;  /* 0x0000007a9800780c */ /* 0x000fe20001f61670 */
[--C-:B------:R-:W-:Y:S01]  /*175a0*/  FFMA.FTZ R152, R61, UR35, -R7.reuse ;  /* 0x000000233d987c23 */ /* 0x100fe20008010807 */
[----:B------:R-:W-:Y:S01]  /*175b0*/  FSEL R80, R80, -INF , !P5 ;  /* 0xff80000050507808 */ /* 0x000fe20006800000 */
[--C-:B------:R-:W-:Y:S01]  /*175c0*/  FFMA.FTZ R61, R62, UR35, -R7.reuse ;  /* 0x000000233e3d7c23 */ /* 0x100fe20008010807 */
[----:B------:R-:W-:Y:S01]  /*175d0*/  FMNMX.FTZ R85, R76, R57, !PT ;  /* 0x000000394c557209 */ /* 0x000fe20007810000 */
[--C-:B------:R-:W-:Y:S01]  /*175e0*/  FFMA.FTZ R62, R69, UR35, -R7.reuse ;  /* 0x00000023453e7c23 */ /* 0x100fe20008010807 */
[----:B------:R-:W-:Y:S01]  /*175f0*/  FSEL R81, R81, -INF , !P3 ;  /* 0xff80000051517808 */ /* 0x000fe20005800000 */
        /* <DEDUP_REMOVED lines=9> */
[----:B------:R-:W-:Y:S01]  /*17690*/  FSEL R82, R6, RZ, P4 ;  /* 0x000000ff06527208 */ /* 0x000fe20002000000 */
[----:B0-----:R-:W0:Y:S01]  /*176a0*/  SHFL.BFLY PT, R86, R85, 0x2, 0x1f ;  /* 0x0c401f0055567f89 */ /* 0x001e2200000e0000 */
[----:B------:R-:W-:Y:S01]  /*176b0*/  IMAD.U32 R84, RZ, RZ, UR35 ;  /* 0x00000023ff547e24 */ /* 0x000fe2000f8e00ff */
[----:B------:R-:W-:Y:S02]  /*176c0*/  MUFU.EX2 R42, R42 ;  /* 0x0000002a002a7308 */ /* 0x000fe40000000800 */
[----:B------:R-:W-:-:S04]  /*176d0*/  FADD.FTZ R82, -R82, R11 ;  /* 0x0000000b52527221 */ /* 0x000fc80000010100 */
[----:B------:R-:W-:Y:S02]  /*176e0*/  FMUL.FTZ R11, R82, UR35 ;  /* 0x00000023520b7c20 */ /* 0x000fe40008410000 */
[----:B------:R-:W-:Y:S08]  /*176f0*/  MUFU.EX2 R46, R46 ;  /* 0x0000002e002e7308 */ /* 0x000ff00000000800 */
[----:B------:R-:W2:Y:S01]  /*17700*/  MUFU.EX2 R11, R11 ;  /* 0x0000000b000b7308 */ /* 0x000ea20000000800 */
        /* <DEDUP_REMOVED lines=19> */
[----:B------:R-:W-:Y:S01]  /*17840*/  FSEL R43, R7, RZ, P3 ;  /* 0x000000ff072b7208 */ /* 0x000fe20001800000 */
[----:B------:R-:W-:-:S01]  /*17850*/  FFMA.FTZ R29, R29, UR35, -R82 ;  /* 0x000000231d1d7c23 */ /* 0x000fc20008010852 */
[----:B------:R-:W-:Y:S01]  /*17860*/  MUFU.EX2 R84, R84 ;  /* 0x0000005400547308 */ /* 0x000fe20000000800 */
[----:B------:R-:W-:-:S01]  /*17870*/  FFMA.FTZ R24, R24, UR35, -R82 ;  /* 0x0000002318187c23 */ /* 0x000fc20008010852 */
[----:B------:R-:W-:Y:S01]  /*17880*/  FFMA.FTZ R28, R28, UR35, -R82 ;  /* 0x000000231c1c7c23 */ /* 0x000fe20008010852 */
[----:B------:R-:W-:-:S01]  /*17890*/  FADD.FTZ R43, -R43, R10 ;  /* 0x0000000a2b2b7221 */ /* 0x000fc20000010100 */
[--C-:B------:R-:W-:Y:S01]  /*178a0*/  FFMA.FTZ R85, R47, UR35, -R82.reuse ;  /* 0x000000232f557c23 */ /* 0x100fe20008010852 */
[----:B------:R-:W-:-:S01]  /*178b0*/  FFMA.FTZ R47, R51, UR35, -R82 ;  /* 0x00000023332f7c23 */ /* 0x000fc20008010852 */
[--C-:B------:R-:W-:Y:S01]  /*178c0*/  FFMA.FTZ R51, R55, UR35, -R82.reuse ;  /* 0x0000002337337c23 */ /* 0x100fe20008010852 */
[----:B------:R-:W-:Y:S01]  /*178d0*/  FMUL.FTZ R86, R43, UR35 ;  /* 0x000000232b567c20 */ /* 0x000fe20008410000 */
[----:B------:R-:W-:Y:S01]  /*178e0*/  MUFU.EX2 R29, R29 ;  /* 0x0000001d001d7308 */ /* 0x000fe20000000800 */
[----:B------:R-:W-:-:S01]  /*178f0*/  FFMA.FTZ R43, R48, UR35, -R82 ;  /* 0x00000023302b7c23 */ /* 0x000fc20008010852 */
[----:B------:R-:W-:Y:S01]  /*17900*/  FFMA.FTZ R48, R52, UR35, -R82 ;  /* 0x0000002334307c23 */ /* 0x000fe20008010852 */
[----:B--2---:R-:W-:-:S01]  /*17910*/  FFMA.FTZ R52, R11, R3, R78 ;  /* 0x000000030b347223 */ /* 0x004fc2000001004e */
[--C-:B------:R-:W-:Y:S01]  /*17920*/  FFMA.FTZ R32, R32, UR35, -R82.reuse ;  /* 0x0000002320207c23 */ /* 0x100fe20008010852 */
[----:B------:R-:W-:-:S01]  /*17930*/  FFMA.FTZ R36, R36, UR35, -R82 ;  /* 0x0000002324247c23 */ /* 0x000fc20008010852 */
[----:B------:R-:W-:Y:S01]  /*17940*/  FFMA.FTZ R40, R40, UR35, -R82 ;  /* 0x0000002328287c23 */ /* 0x000fe20008010852 */
[----:B------:R-:W-:-:S01]  /*17950*/  FADD.FTZ R55, R15, R52 ;  /* 0x000000340f377221 */ /* 0x000fc20000010000 */
[----:B------:R-:W0:Y:S01]  /*17960*/  MUFU.EX2 R86, R86 ;  /* 0x0000005600567308 */ /* 0x000e220000000800 */
[----:B------:R-:W-:-:S01]  /*17970*/  FFMA.FTZ R52, R56, UR35, -R82 ;  /* 0x0000002338347c23 */ /* 0x000fc20008010852 */
[----:B------:R-:W-:Y:S01]  /*17980*/  FFMA.FTZ R44, R44, UR35, -R82 ;  /* 0x000000232c2c7c23 */ /* 0x000fe20008010852 */
[----:B------:R-:W-:-:S01]  /*17990*/  FADD.FTZ R56, R20, R55 ;  /* 0x0000003714387221 */ /* 0x000fc20000010000 */
[--C-:B------:R-:W-:Y:S01]  /*179a0*/  FFMA.FTZ R55, R59, UR35, -R82.reuse ;  /* 0x000000233b377c23 */ /* 0x100fe20008010852 */
[----:B------:R-:W-:-:S03]  /*179b0*/  FFMA.FTZ R81, R81, UR35, -R82 ;  /* 0x0000002351517c23 */ /* 0x000fc60008010852 */
[----:B------:R-:W2:Y:S08]  /*179c0*/  MUFU.EX2 R9, R9 ;  /* 0x0000000900097308 */ /* 0x000eb00000000800 */
[----:B------:R-:W3:Y:S01]  /*179d0*/  MUFU.EX2 R24, R24 ;  /* 0x0000001800187308 */ /* 0x000ee20000000800 */
[----:B0-----:R-:W-:-:S04]  /*179e0*/  FFMA.FTZ R3, R86, R0, R29 ;  /* 0x0000000056037223 */ /* 0x001fc8000001001d */
[----:B------:R-:W-:-:S03]  /*179f0*/  FADD.FTZ R0, R84, R3 ;  /* 0x0000000354007221 */ /* 0x000fc60000010000 */
[----:B------:R-:W0:Y:S01]  /*17a00*/  MUFU.EX2 R21, R21 ;  /* 0x0000001500157308 */ /* 0x000e220000000800 */
[----:B--2---:R-:W-:-:S07]  /*17a10*/  FADD.FTZ R3, R9, R0 ;  /* 0x0000000009037221 */ /* 0x004fce0000010000 */
[----:B------:R-:W2:Y:S01]  /*17a20*/  MUFU.EX2 R28, R28 ;  /* 0x0000001c001c7308 */ /* 0x000ea20000000800 */
[----:B---3--:R-:W-:-:S07]  /*17a30*/  FADD.FTZ R0, R24, R3 ;  /* 0x0000000318007221 */ /* 0x008fce0000010000 */
[----:B------:R-:W3:Y:S01]  /*17a40*/  MUFU.EX2 R27, R27 ;  /* 0x0000001b001b7308 */ /* 0x000ee20000000800 */
[----:B0-----:R-:W-:-:S07]  /*17a50*/  FADD.FTZ R3, R21, R0 ;  /* 0x0000000015037221 */ /* 0x001fce0000010000 */
[----:B------:R0:W-:Y:S01]  /*17a60*/  MUFU.EX2 R10, R85 ;  /* 0x00000055000a7308 */ /* 0x0001e20000000800 */
[----:B--2---:R-:W-:-:S07]  /*17a70*/  FADD.FTZ R0, R28, R3 ;  /* 0x000000031c007221 */ /* 0x004fce0000010000 */
[----:B------:R-:W2:Y:S01]  /*17a80*/  MUFU.EX2 R32, R32 ;  /* 0x0000002000207308 */ /* 0x000ea20000000800 */
[----:B0-----:R-:W-:-:S01]  /*17a90*/  FADD.FTZ R85, R25, R56 ;  /* 0x0000003819557221 */ /* 0x001fc20000010000 */
[----:B---3--:R-:W-:-:S03]  /*17aa0*/  FADD.FTZ R3, R27, R0 ;  /* 0x000000001b037221 */ /* 0x008fc60000010000 */
[----:B------:R-:W-:-:S03]  /*17ab0*/  FADD.FTZ R56, R8, R85 ;  /* 0x0000005508387221 */ /* 0x000fc60000010000 */
[----:B------:R-:W0:Y:S01]  /*17ac0*/  MUFU.EX2 R31, R31 ;  /* 0x0000001f001f7308 */ /* 0x000e220000000800 */
[----:B------:R-:W-:-:S01]  /*17ad0*/  FADD.FTZ R59, R83, R56 ;  /* 0x00000038533b7221 */ /* 0x000fc20000010000 */
[----:B------:R-:W-:-:S03]  /*17ae0*/  FFMA.FTZ R56, R60, UR35, -R82 ;  /* 0x000000233c387c23 */ /* 0x000fc60008010852 */
[----:B------:R-:W-:Y:S01]  /*17af0*/  FADD.FTZ R60, R26, R59 ;  /* 0x0000003b1a3c7221 */ /* 0x000fe20000010000 */
[----:B------:R-:W-:-:S02]  /*17b00*/  FFMA.FTZ R59, R63, UR35, -R82 ;  /* 0x000000233f3b7c23 */ /* 0x000fc40008010852 */
[----:B------:R-:W3:Y:S01]  /*17b10*/  MUFU.EX2 R36, R36 ;  /* 0x0000002400247308 */ /* 0x000ee20000000800 */
[----:B------:R-:W-:-:S01]  /*17b20*/  FADD.FTZ R85, R33, R60 ;  /* 0x0000003c21557221 */ /* 0x000fc20000010000 */
[----:B--2---:R-:W-:-:S03]  /*17b30*/  FADD.FTZ R0, R32, R3 ;  /* 0x0000000320007221 */ /* 0x004fc60000010000 */
[----:B------:R-:W-:-:S03]  /*17b40*/  FADD.FTZ R60, R30, R85 ;  /* 0x000000551e3c7221 */ /* 0x000fc60000010000 */
[----:B------:R-:W2:Y:S01]  /*17b50*/  MUFU.EX2 R35, R35 ;  /* 0x0000002300237308 */ /* 0x000ea20000000800 */
[----:B0-----:R-:W-:-:S01]  /*17b60*/  FADD.FTZ R3, R31, R0 ;  /* 0x000000001f037221 */ /* 0x001fc20000010000 */
[----:B------:R-:W-:Y:S01]  /*17b70*/  FADD.FTZ R63, R37, R60 ;  /* 0x0000003c253f7221 */ /* 0x000fe20000010000 */
[----:B------:R-:W-:-:S03]  /*17b80*/  FFMA.FTZ R60, R64, UR35, -R82 ;  /* 0x00000023403c7c23 */ /* 0x000fc60008010852 */
[----:B------:R-:W-:Y:S01]  /*17b90*/  FADD.FTZ R64, R34, R63 ;  /* 0x0000003f22407221 */ /* 0x000fe20000010000 */
[----:B------:R-:W-:-:S01]  /*17ba0*/  FFMA.FTZ R63, R67, UR35, -R82 ;  /* 0x00000023433f7c23 */ /* 0x000fc20008010852 */
[----:B------:R-:W0:Y:S01]  /*17bb0*/  MUFU.EX2 R40, R40 ;  /* 0x0000002800287308 */ /* 0x000e220000000800 */
[----:B---3--:R-:W-:-:S01]  /*17bc0*/  FADD.FTZ R0, R36, R3 ;  /* 0x0000000324007221 */ /* 0x008fc20000010000 */
[----:B------:R-:W-:-:S04]  /*17bd0*/  FADD.FTZ R85, R41, R64 ;  /* 0x0000004029557221 */ /* 0x000fc80000010000 */
[----:B------:R-:W-:Y:S02]  /*17be0*/  FADD.FTZ R64, R38, R85 ;  /* 0x0000005526407221 */ /* 0x000fe40000010000 */
[----:B------:R-:W3:Y:S01]  /*17bf0*/  MUFU.EX2 R39, R39 ;  /* 0x0000002700277308 */ /* 0x000ee20000000800 */
[----:B--2---:R-:W-:-:S01]  /*17c00*/  FADD.FTZ R3, R35, R0 ;  /* 0x0000000023037221 */ /* 0x004fc20000010000 */
[----:B------:R-:W-:Y:S01]  /*17c10*/  FADD.FTZ R67, R45, R64 ;  /* 0x000000402d437221 */ /* 0x000fe20000010000 */
[----:B------:R-:W-:-:S05]  /*17c20*/  FFMA.FTZ R64, R68, UR35, -R82 ;  /* 0x0000002344407c23 */ /* 0x000fca0008010852 */
[----:B------:R-:W2:Y:S01]  /*17c30*/  MUFU.EX2 R44, R44 ;  /* 0x0000002c002c7308 */ /* 0x000ea20000000800 */
[----:B0-----:R-:W-:-:S07]  /*17c40*/  FADD.FTZ R0, R40, R3 ;  /* 0x0000000328007221 */ /* 0x001fce0000010000 */
[----:B------:R-:W0:Y:S01]  /*17c50*/  MUFU.EX2 R43, R43 ;  /* 0x0000002b002b7308 */ /* 0x000e220000000800 */
[----:B---3--:R-:W-:-:S01]  /*17c60*/  FADD.FTZ R3, R39, R0 ;  /* 0x0000000027037221 */ /* 0x008fc20000010000 */
[----:B------:R-:W-:Y:S01]  /*17c70*/  FADD.FTZ R0, R42, R67 ;  /* 0x000000432a007221 */ /* 0x000fe20000010000 */
[----:B------:R-:W-:-:S05]  /*17c80*/  FFMA.FTZ R67, R71, UR35, -R82 ;  /* 0x0000002347437c23 */ /* 0x000fca0008010852 */
[----:B------:R-:W3:Y:S01]  /*17c90*/  MUFU.EX2 R47, R47 ;  /* 0x0000002f002f7308 */ /* 0x000ee20000000800 */
[----:B--2---:R-:W-:-:S04]  /*17ca0*/  FADD.FTZ R3, R44, R3 ;  /* 0x000000032c037221 */ /* 0x004fc80000010000 */
[----:B------:R-:W-:Y:S01]  /*17cb0*/  FADD.FTZ R68, R10, R3 ;  /* 0x000000030a447221 */ /* 0x000fe20000010000 */
[----:B------:R-:W-:-:S02]  /*17cc0*/  FADD.FTZ R3, R49, R0 ;  /* 0x0000000031037221 */ /* 0x000fc40000010000 */
[----:B------:R-:W2:Y:S01]  /*17cd0*/  MUFU.EX2 R48, R48 ;  /* 0x0000003000307308 */ /* 0x000ea20000000800 */
[----:B0-----:R-:W-:-:S01]  /*17ce0*/  FADD.FTZ R68, R43, R68 ;  /* 0x000000442b447221 */ /* 0x001fc20000010000 */
[----:B------:R-:W-:-:S04]  /*17cf0*/  FADD.FTZ R0, R46, R3 ;  /* 0x000000032e007221 */ /* 0x000fc80000010000 */
[----:B------:R-:W-:Y:S02]  /*17d00*/  FADD.FTZ R71, R53, R0 ;  /* 0x0000000035477221 */ /* 0x000fe40000010000 */
[----:B------:R-:W0:Y:S01]  /*17d10*/  MUFU.EX2 R51, R51 ;  /* 0x0000003300337308 */ /* 0x000e220000000800 */
[----:B---3--:R-:W-:-:S01]  /*17d20*/  FADD.FTZ R3, R47, R68 ;  /* 0x000000442f037221 */ /* 0x008fc20000010000 */
[----:B------:R-:W-:Y:S01]  /*17d30*/  FFMA.FTZ R68, R72, UR35, -R82 ;  /* 0x0000002348447c23 */ /* 0x000fe20008010852 */
[----:B------:R-:W-:-:S01]  /*17d40*/  FADD.FTZ R72, R50, R71 ;  /* 0x0000004732487221 */ /* 0x000fc20000010000 */
[----:B------:R-:W-:-:S03]  /*17d50*/  FFMA.FTZ R71, R75, UR35, -R82 ;  /* 0x000000234b477c23 */ /* 0x000fc60008010852 */
[----:B------:R-:W-:Y:S01]  /*17d60*/  FADD.FTZ R85, R57, R72 ;  /* 0x0000004839557221 */ /* 0x000fe20000010000 */
[----:B------:R-:W3:Y:S01]  /*17d70*/  MUFU.EX2 R52, R52 ;  /* 0x0000003400347308 */ /* 0x000ee20000000800 */
[----:B--2---:R-:W-:-:S02]  /*17d80*/  FADD.FTZ R0, R48, R3 ;  /* 0x0000000330007221 */ /* 0x004fc40000010000 */
[----:B------:R-:W-:-:S04]  /*17d90*/  FADD.FTZ R72, R54, R85 ;  /* 0x0000005536487221 */ /* 0x000fc80000010000 */
[----:B------:R-:W-:Y:S01]  /*17da0*/  FADD.FTZ R75, R61, R72 ;  /* 0x000000483d4b7221 */ /* 0x000fe20000010000 */
[----:B------:R-:W2:Y:S01]  /*17db0*/  MUFU.EX2 R55, R55 ;  /* 0x0000003700377308 */ /* 0x000ea20000000800 */
[----:B0-----:R-:W-:-:S01]  /*17dc0*/  FADD.FTZ R3, R51, R0 ;  /* 0x0000000033037221 */ /* 0x001fc20000010000 */
[----:B------:R-:W-:Y:S01]  /*17dd0*/  FFMA.FTZ R72, R76, UR35, -R82 ;  /* 0x000000234c487c23 */ /* 0x000fe20008010852 */
[----:B------:R-:W-:-:S01]  /*17de0*/  FADD.FTZ R76, R58, R75 ;  /* 0x0000004b3a4c7221 */ /* 0x000fc20000010000 */
[----:B------:R-:W-:-:S04]  /*17df0*/  FFMA.FTZ R75, R80, UR35, -R82 ;  /* 0x00000023504b7c23 */ /* 0x000fc80008010852 */
[----:B------:R-:W0:Y:S01]  /*17e00*/  MUFU.EX2 R56, R56 ;  /* 0x0000003800387308 */ /* 0x000e220000000800 */
[----:B---3--:R-:W-:-:S07]  /*17e10*/  FADD.FTZ R0, R52, R3 ;  /* 0x0000000334007221 */ /* 0x008fce0000010000 */
[----:B------:R-:W3:Y:S01]  /*17e20*/  MUFU.EX2 R59, R59 ;  /* 0x0000003b003b7308 */ /* 0x000ee20000000800 */
[----:B--2---:R-:W-:-:S07]  /*17e30*/  FADD.FTZ R3, R55, R0 ;  /* 0x0000000037037221 */ /* 0x004fce0000010000 */
[----:B------:R-:W2:Y:S01]  /*17e40*/  MUFU.EX2 R65, R65 ;  /* 0x0000004100417308 */ /* 0x000ea20000000800 */
[----:B0-----:R-:W-:-:S07]  /*17e50*/  FADD.FTZ R0, R56, R3 ;  /* 0x0000000338007221 */ /* 0x001fce0000010000 */
        /* <DEDUP_REMOVED lines=33> */
[----:B--2---:R-:W-:-:S01]  /*18070*/  FADD.FTZ R0, R75, R0 ;  /* 0x000000004b007221 */ /* 0x004fc20000010000 */
[----:B0-----:R-:W-:-:S03]  /*18080*/  FADD.FTZ R3, R79, R76 ;  /* 0x0000004c4f037221 */ /* 0x001fc60000010000 */
[----:B---3--:R-:W-:Y:S01]  /*18090*/  FADD.FTZ R0, R81, R0 ;  /* 0x0000000051007221 */ /* 0x008fe20000010000 */
[----:B------:R-:W-:Y:S06]  /*180a0*/  @!P0 BRA `(.L_x_1722) ;  /* 0x0000000000048947 */ /* 0x000fec0003800000 */
[----:B------:R-:W-:Y:S01]  /*180b0*/  BPT.TRAP 0x1 ;  /* 0x000000040000795c */ /* 0x000fe20000300000 */
.L_x_1722:
[----:B------:R-:W-:Y:S01]  /*180c0*/  F2FP.SATFINITE.E4M3.F32.PACK_AB_MERGE_C R26, R33, R26, RZ ;  /* 0x0000001a211a723e */ /* 0x000fe200048070ff */
[----:B------:R-:W-:Y:S01]  /*180d0*/  FMUL.FTZ R88, R88, R11 ;  /* 0x0000000b58587220 */ /* 0x000fe20000410000 */
[----:B------:R-:W-:Y:S01]  /*180e0*/  F2FP.SATFINITE.E4M3.F32.PACK_AB_MERGE_C R9, R24, R9, RZ ;  /* 0x000000091809723e */ /* 0x000fe200048070ff */
[-C--:B------:R-:W-:Y:S01]  /*180f0*/  FMUL.FTZ R89, R89, R11.reuse ;  /* 0x0000000b59597220 */ /* 0x080fe20000410000 */
[----:B------:R-:W-:Y:S01]  /*18100*/  F2FP.SATFINITE.E4M3.F32.PACK_AB_MERGE_C R166, R83, R8, R26 ;  /* 0x0000000853a6723e */ /* 0x000fe2000480701a */
[----:B------:R-:W-:Y:S01]  /*18110*/  IMAD R8, R168, 0x8, R16 ;  /* 0x00000008a8087824 */ /* 0x000fe200078e0210 */
[----:B------:R-:W-:Y:S01]  /*18120*/  ISETP.GT.AND P3, PT, R4, R12, PT ;  /* 0x0000000c0400720c */ /* 0x000fe20003f64270 */
[----:B------:R-:W-:Y:S01]  /*18130*/  FMUL.FTZ R92, R92, R11 ;  /* 0x0000000b5c5c7220 */ /* 0x000fe20000410000 */
[----:B------:R-:W-:Y:S01]  /*18140*/  F2FP.SATFINITE.E4M3.F32.PACK_AB_MERGE_C R165, R84, R29, R9 ;  /* 0x0000001d54a5723e */ /* 0x000fe20004807009 */
[----:B------:R-:W-:Y:S01]  /*18150*/  IMAD.U32 R9, RZ, RZ, UR40 ;  /* 0x00000028ff097e24 */ /* 0x000fe2000f8e00ff */
        /* <DEDUP_REMOVED lines=9> */
[----:B------:R-:W-:Y:S01]  /*181f0*/  FMUL.FTZ R100, R100, R11 ;  /* 0x0000000b64647220 */ /* 0x000fe20000410000 */
[----:B------:R-:W-:Y:S01]  /*18200*/  F2FP.SATFINITE.E4M3.F32.PACK_AB_MERGE_C R35, R40, R35, RZ ;  /* 0x000000232823723e */ /* 0x000fe200048070ff */
[----:B------:R0:W-:Y:S01]  /*18210*/  SYNCS.ARRIVE.TRANS64.RED.A1T0 RZ, [R8+URZ], RZ ;  /* 0x000000ff08ff79a7 */ /* 0x0001e2000810043f */
        /* <DEDUP_REMOVED lines=83> */
[----:B------:R-:W-:Y:S02]  /*18750*/  IMAD.MOV.U32 R169, RZ, RZ, R14 ;  /* 0x000000ffffa97224 */ /* 0x000fe400078e000e */
[----:B------:R-:W-:Y:S01]  /*18760*/  IMAD.MOV.U32 R168, RZ, RZ, R13 ;  /* 0x000000ffffa87224 */ /* 0x000fe200078e000d */
[----:B0-----:R-:W-:Y:S06]  /*18770*/  @P3 BRA `(.L_x_1723) ;  /* 0xffffffc400fc3947 */ /* 0x001fec000383ffff */
[----:B------:R-:W-:Y:S01]  /*18780*/  IMAD.MOV.U32 R10, RZ, RZ, R7 ;  /* 0x000000ffff0a7224 */ /* 0x000fe200078e0007 */
[----:B------:R-:W-:Y:S01]  /*18790*/  MOV R11, R6 ;  /* 0x00000006000b7202 */ /* 0x000fe20000000f00 */
[----:B------:R-:W-:Y:S02]  /*187a0*/  IMAD.MOV.U32 R168, RZ, RZ, R13 ;  /* 0x000000ffffa87224 */ /* 0x000fe400078e000d */
[----:B------:R-:W-:-:S07]  /*187b0*/  IMAD.MOV.U32 R169, RZ, RZ, R14 ;  /* 0x000000ffffa97224 */ /* 0x000fce00078e000e */
.L_x_1703:
[----:B------:R-:W0:Y:S01]  /*187c0*/  LDC R6, c[0x0][0x448] ;  /* 0x00011200ff067b82 */ /* 0x000e220000000800 */
[----:B------:R-:W-:Y:S01]  /*187d0*/  IADD3 R9, R171, 0x1, -R170 ;  /* 0x00000001ab097810 */ /* 0x000fe20007ffe8aa */
[----:B------:R-:W-:-:S06]  /*187e0*/  ULDC UR10, c[0x0][0x9dc] ;  /* 0x00027700000a7ab9 */ /* 0x000fcc0000000800 */
[----:B------:R-:W2:Y:S01]  /*187f0*/  LDC R13, c[0x0][0x9e4] ;  /* 0x00027900ff0d7b82 */ /* 0x000ea20000000800 */
[----:B0-----:R-:W-:Y:S01]  /*18800*/  ISETP.NE.AND P4, PT, R6, 0x1, PT ;  /* 0x000000010600780c */ /* 0x001fe20003f85270 */
[----:B------:R-:W-:Y:S01]  /*18810*/  VIADD R6, R178, 0x7f ;  /* 0x0000007fb2067836 */ /* 0x000fe20000000000 */
[----:B--2---:R-:W-:-:S11]  /*18820*/  ISETP.GE.AND P5, PT, R13, 0x1, PT ;  /* 0x000000010d00780c */ /* 0x004fd60003fa6270 */
[----:B------:R-:W0:Y:S08]  /*18830*/  @P4 LDC R7, c[0x0][0x44c] ;  /* 0x00011300ff074b82 */ /* 0x000e300000000800 */
[----:B------:R-:W2:Y:S01]  /*18840*/  @P4 LDC R8, c[0x0][0x450] ;  /* 0x00011400ff084b82 */ /* 0x000ea20000000800 */
[----:B0-----:R-:W-:-:S05]  /*18850*/  @P4 IMAD.HI.U32 R7, R6, R7, RZ ;  /* 0x0000000706074227 */ /* 0x001fca00078e00ff */
[----:B--2---:R-:W-:-:S05]  /*18860*/  @P4 SHF.R.U32.HI R6, RZ, R8, R7 ;  /* 0x00000008ff064219 */ /* 0x004fca0000011607 */
        /* <DEDUP_REMOVED lines=13> */
.L_x_1726:
[----:B------:R-:W-:-:S13]  /*18940*/  ISETP.NE.AND P1, PT, R13, 0x1, PT ;  /* 0x000000010d00780c */ /* 0x000fda0003f25270 */
[----:B------:R-:W0:Y:S02]  /*18950*/  @P1 LDC.64 R8, c[0x0][0x9e8] ;  /* 0x00027a00ff081b82 */ /* 0x000e240000000a00 */
[----:B0-----:R-:W-:-:S05]  /*18960*/  @P1 IMAD.HI.U32 R8, R6, R8, RZ ;  /* 0x0000000806081227 */ /* 0x001fca00078e00ff */
[----:B------:R-:W-:-:S07]  /*18970*/  @P1 SHF.R.U32.HI R6, RZ, R9, R8 ;  /* 0x00000009ff061219 */ /* 0x000fce0000011608 */
.L_x_1727:
[----:B------:R-:W-:Y:S05]  /*18980*/  BSYNC B0 ;  /* 0x0000000000007941 */ /* 0x000fea0003800000 */
.L_x_1725:
[----:B------:R-:W-:-:S05]  /*18990*/  IMAD R6, R6, R13, RZ ;  /* 0x0000000d06067224 */ /* 0x000fca00078e02ff */
[----:B------:R-:W-:-:S07]  /*189a0*/  VIMNMX R7, R7, R6, !PT ;  /* 0x0000000607077248 */ /* 0x000fce0007fe0100 */
.L_x_1724:
[----:B------:R-:W-:-:S05]  /*189b0*/  VIADD R7, R7, 0x7f ;  /* 0x0000007f07077836 */ /* 0x000fca0000000000 */
[----:B------:R-:W-:-:S04]  /*189c0*/  SHF.R.S32.HI R6, RZ, 0x1f, R7 ;  /* 0x0000001fff067819 */ /* 0x000fc80000011407 */
[----:B------:R-:W-:-:S04]  /*189d0*/  LEA.HI R6, R6, R7, RZ, 0x7 ;  /* 0x0000000706067211 */ /* 0x000fc800078f38ff */
[----:B------:R-:W-:-:S04]  /*189e0*/  SHF.R.S32.HI R7, RZ, 0x7, R6 ;  /* 0x00000007ff077819 */ /* 0x000fc80000011406 */
[----:B------:R-:W-:-:S04]  /*189f0*/  VIMNMX R14, R198, R7, !PT ;  /* 0x00000007c60e7248 */ /* 0x000fc80007fe0100 */
[----:B------:R-:W-:-:S13]  /*18a00*/  ISETP.GE.AND P1, PT, R4, R14, PT ;  /* 0x0000000e0400720c */ /* 0x000fda0003f26270 */
[----:B------:R-:W-:Y:S05]  /*18a10*/  @!P1 BRA `(.L_x_1728) ;  /* 0x00000028000c9947 */ /* 0x000fea0003800000 */
[----:B------:R-:W-:Y:S02]  /*18a20*/  IMAD.MOV.U32 R13, RZ, RZ, R10 ;  /* 0x000000ffff0d7224 */ /* 0x000fe400078e000a */
[----:B------:R-:W-:Y:S02]  /*18a30*/  IMAD.MOV.U32 R12, RZ, RZ, R11 ;  /* 0x000000ffff0c7224 */ /* 0x000fe400078e000b */
[----:B------:R-:W-:Y:S02]  /*18a40*/  IMAD.MOV.U32 R20, RZ, RZ, R169 ;  /* 0x000000ffff147224 */ /* 0x000fe400078e00a9 */
[----:B------:R-:W-:-:S07]  /*18a50*/  IMAD.MOV.U32 R15, RZ, RZ, R168 ;  /* 0x000000ffff0f7224 */ /* 0x000fce00078e00a8 */
.L_x_1740:
        /* <DEDUP_REMOVED lines=8> */
.L_x_1730:
[----:B------:R-:W-:-:S05]  /*18ae0*/  VIADD R6, R15, 0x1 ;  /* 0x000000010f067836 */ /* 0x000fca0000000000 */
[----:B------:R-:W-:-:S04]  /*18af0*/  ISETP.NE.AND P2, PT, R6, 0x2, PT ;  /* 0x000000020600780c */ /* 0x000fc80003f45270 */
[----:B------:R-:W-:Y:S02]  /*18b00*/  SEL R7, R6, RZ, P2 ;  /* 0x000000ff06077207 */ /* 0x000fe40001000000 */
[----:B------:R-:W-:Y:S02]  /*18b10*/  SHF.L.U32 R6, R169, 0x1f, RZ ;  /* 0x0000001fa9067819 */ /* 0x000fe400000006ff */
[----:B------:R-:W-:-:S04]  /*18b20*/  LEA R7, R7, R16, 0x3 ;  /* 0x0000001007077211 */ /* 0x000fc800078e18ff */
[----:B------:R0:W2:Y:S01]  /*18b30*/  SYNCS.PHASECHK.TRANS64.TRYWAIT P2, [R7+URZ+0x22830], R6 ;  /* 0x02283006070075a7 */ /* 0x0000a2000804017f */
[----:B------:R-:W-:Y:S05]  /*18b40*/  @!P0 BRA `(.L_x_1731) ;  /* 0x0000000000048947 */ /* 0x000fea0003800000 */
[----:B------:R-:W-:Y:S01]  /*18b50*/  BPT.TRAP 0x1 ;  /* 0x000000040000795c */ /* 0x000fe20000300000 */
.L_x_1731:
[----:B------:R-:W-:Y:S04]  /*18b60*/  BSSY B0, `(.L_x_1729) ;  /* 0x0000004000007945 */ /* 0x000fe80003800000 */
[----:B--2---:R-:W-:Y:S05]  /*18b70*/  @P2 BRA `(.L_x_1732) ;  /* 0x0000000000082947 */ /* 0x004fea0003800000 */
[----:B------:R-:W2:Y:S02]  /*18b80*/  SYNCS.PHASECHK.TRANS64.TRYWAIT P2, [R7+URZ+0x22830], R6 ;  /* 0x02283006070075a7 */ /* 0x000ea4000804017f */
[----:B--2---:R-:W-:Y:S05]  /*18b90*/  @!P2 BRA `(.L_x_1733) ;  /* 0x000001140018a947 */ /* 0x004fea0003800000 */
.L_x_1732:
[----:B------:R-:W-:Y:S05]  /*18ba0*/  BSYNC B0 ;  /* 0x0000000000007941 */ /* 0x000fea0003800000 */
.L_x_1729:
[----:B------:R-:W3:Y:S01]  /*18bb0*/  S2R R8, SR_TID.X ;  /* 0x0000000000087919 */ /* 0x000ee20000002100 */
[----:B0-2---:R-:W-:Y:S01]  /*18bc0*/  IMAD.MOV.U32 R7, RZ, RZ, -0x7fffffe0 ;  /* 0x80000020ff077424 */ /* 0x005fe200078e00ff */
[----:B------:R-:W-:Y:S05]  /*18bd0*/  WARPSYNC.ALL ;  /* 0x0000000000007948 */ /* 0x000fea0003800000 */
[----:B------:R-:W-:Y:S01]  /*18be0*/  R2UR UR31, R7 ;  /* 0x00000000071f72ca */ /* 0x000fe200000e0000 */
[----:B------:R-:W-:Y:S02]  /*18bf0*/  VIADD R168, R15, 0x1 ;  /* 0x000000010fa87836 */ /* 0x000fe40000000000 */
[----:B------:R-:W-:-:S03]  /*18c00*/  IMAD.MOV.U32 R9, RZ, RZ, -0x7fffffe0 ;  /* 0x80000020ff097424 */ /* 0x000fc600078e00ff */
[C---:B------:R-:W-:Y:S02]  /*18c10*/  ISETP.NE.AND P2, PT, R168.reuse, 0x2, PT ;  /* 0x00000002a800780c */ /* 0x040fe40003f45270 */
[----:B------:R-:W-:Y:S01]  /*18c20*/  R2UR UR11, R9 ;  /* 0x00000000090b72ca */ /* 0x000fe200000e0000 */
[----:B------:R-:W-:Y:S01]  /*18c30*/  IMAD.MOV.U32 R9, RZ, RZ, -0x7fffffe0 ;  /* 0x80000020ff097424 */ /* 0x000fe200078e00ff */
[----:B------:R-:W-:-:S04]  /*18c40*/  SEL R168, R168, RZ, P2 ;  /* 0x000000ffa8a87207 */ /* 0x000fc80001000000 */
[----:B------:R-:W-:Y:S01]  /*18c50*/  R2UR UR15, R9 ;  /* 0x00000000090f72ca */ /* 0x000fe200000e0000 */
[----:B------:R-:W-:Y:S02]  /*18c60*/  IMAD R6, R168, 0x600, R5 ;  /* 0x00000600a8067824 */ /* 0x000fe400078e0205 */
[----:B------:R-:W-:-:S03]  /*18c70*/  IMAD.MOV.U32 R9, RZ, RZ, -0x7fffffe0 ;  /* 0x80000020ff097424 */ /* 0x000fc600078e00ff */
[----:B------:R-:W-:Y:S02]  /*18c80*/  R2UR UR30, R6 ;  /* 0x00000000061e72ca */ /* 0x000fe400000e0000 */
        /* <DEDUP_REMOVED lines=14> */
[----:B------:R-:W-:Y:S02]  /*18d70*/  IADD3 R6, R6, 0x402, RZ ;  /* 0x0000040206067810 */ /* 0x000fe40007ffe0ff */
[----:B------:R-:W-:Y:S02]  /*18d80*/  R2UR UR27, R7 ;  /* 0x00000000071b72ca */ /* 0x000fe400000e0000 */
        /* <DEDUP_REMOVED lines=23> */
.L_x_1735:
[----:B------:R-:W-:Y:S01]  /*18f00*/  SHF.L.U32 R6, R20, 0x1f, RZ ;  /* 0x0000001f14067819 */ /* 0x000fe200000006ff */
[----:B------:R-:W-:-:S04]  /*18f10*/  IMAD R7, R15, 0x8, R16 ;  /* 0x000000080f077824 */ /* 0x000fc800078e0210 */
[----:B------:R0:W2:Y:S01]  /*18f20*/  SYNCS.PHASECHK.TRANS64.TRYWAIT P1, [R7+URZ+0x22850], R6 ;  /* 0x02285006070075a7 */ /* 0x0000a2000802017f */
[----:B------:R-:W-:Y:S05]  /*18f30*/  @!P0 BRA `(.L_x_1736) ;  /* 0x0000000000048947 */ /* 0x000fea0003800000 */
[----:B------:R-:W-:Y:S01]  /*18f40*/  BPT.TRAP 0x1 ;  /* 0x000000040000795c */ /* 0x000fe20000300000 */
.L_x_1736:
[----:B--2---:R-:W-:Y:S05]  /*18f50*/  @P1 BRA `(.L_x_1734) ;  /* 0x0000000000081947 */ /* 0x004fea0003800000 */
[----:B------:R-:W2:Y:S02]  /*18f60*/  SYNCS.PHASECHK.TRANS64.TRYWAIT P1, [R7+URZ+0x22850], R6 ;  /* 0x02285006070075a7 */ /* 0x000ea4000802017f */
[----:B--2---:R-:W-:Y:S05]  /*18f70*/  @!P1 BRA `(.L_x_1737) ;  /* 0x0000011000349947 */ /* 0x004fea0003800000 */
.L_x_1734:
[----:B0-2---:R-:W-:Y:S01]  /*18f80*/  VIADD R6, R16, 0x400 ;  /* 0x0000040010067836 */ /* 0x005fe20000000000 */
[----:B------:R-:W-:Y:S05]  /*18f90*/  WARPSYNC.ALL ;  /* 0x0000000000007948 */ /* 0x000fea0003800000 */
[----:B------:R-:W-:Y:S01]  /*18fa0*/  SHF.R.U32.HI R6, RZ, 0x4, R6 ;  /* 0x00000004ff067819 */ /* 0x000fe20000011606 */
[----:B------:R-:W-:Y:S01]  /*18fb0*/  IMAD.MOV.U32 R7, RZ, RZ, 0x40000040 ;  /* 0x40000040ff077424 */ /* 0x000fe200078e00ff */
[----:B------:R-:W-:Y:S01]  /*18fc0*/  WARPGROUP.ARRIVE ;  /* 0x00000000000079c5 */ /* 0x000fe20000000000 */
[----:B------:R-:W-:Y:S01]  /*18fd0*/  IMAD.MOV.U32 R9, RZ, RZ, 0x40000040 ;  /* 0x40000040ff097424 */ /* 0x000fe200078e00ff */
[----:B------:R-:W-:-:S04]  /*18fe0*/  LOP3.LUT R6, R6, 0x3fff, RZ, 0xc0, !PT ;  /* 0x00003fff06067812 */ /* 0x000fc800078ec0ff */
[----:B------:R-:W0:Y:S01]  /*18ff0*/  S2R R10, SR_TID.X ;  /* 0x00000000000a7919 */ /* 0x000e220000002100 */
[----:B------:R-:W-:Y:S01]  /*19000*/  R2UR UR11, R7 ;  /* 0x00000000070b72ca */ /* 0x000fe200000e0000 */
[----:B------:R-:W-:Y:S01]  /*19010*/  IMAD.MOV.U32 R7, RZ, RZ, 0x40000040 ;  /* 0x40000040ff077424 */ /* 0x000fe200078e00ff */
[----:B------:R-:W-:-:S05]  /*19020*/  LOP3.LUT R6, R6, 0x10000, RZ, 0xfc, !PT ;  /* 0x0001000006067812 */ /* 0x000fca00078efcff */
[----:B------:R-:W-:-:S04]  /*19030*/  IMAD R6, R15, 0x400, R6 ;  /* 0x000004000f067824 */ /* 0x000fc800078e0206 */
[C---:B------:R-:W-:Y:S01]  /*19040*/  VIADD R8, R6.reuse, 0x2 ;  /* 0x0000000206087836 */ /* 0x040fe20000000000 */
[----:B------:R-:W-:-:S13]  /*19050*/  R2UR UR10, R6 ;  /* 0x00000000060a72ca */ /* 0x000fda00000e0000 */
[----:B------:R-:W-:Y:S01]  /*19060*/  QGMMA.64x128x32.F32.E4M3.E4M3 R88, R164, gdesc[UR8], R88, gsb0 ;  /* 0x01e00008a4587df3 */ /* 0x000fe20008000858 */
[----:B------:R-:W-:Y:S01]  /*19070*/  R2UR UR10, R8 ;  /* 0x00000000080a72ca */ /* 0x000fe200000e0000 */
[C---:B------:R-:W-:Y:S01]  /*19080*/  VIADD R8, R6.reuse, 0x4 ;  /* 0x0000000406087836 */ /* 0x040fe20000000000 */
[----:B------:R-:W-:Y:S01]  /*19090*/  R2UR UR11, R9 ;  /* 0x00000000090b72ca */ /* 0x000fe200000e0000 */
[----:B------:R-:W-:Y:S02]  /*190a0*/  IMAD.MOV.U32 R9, RZ, RZ, 0x40000040 ;  /* 0x40000040ff097424 */ /* 0x000fe400078e00ff */
[----:B------:R-:W-:Y:S01]  /*190b0*/  VIADD R6, R6, 0x6 ;  /* 0x0000000606067836 */ /* 0x000fe20000000000 */
[----:B0-----:R-:W-:Y:S01]  /*190c0*/  SHF.R.U32.HI R10, RZ, 0x7, R10 ;  /* 0x00000007ff0a7819 */ /* 0x001fe2000001160a */
[----:B------:R-:W-:Y:S02]  /*190d0*/  WARPGROUP.DEPBAR.LE gsb0, 0x0 ;  /* 0x00008000000079c5 */ /* 0x000fe40000010000 */
[----:B------:R-:W-:-:S06]  /*190e0*/  WARPGROUP.ARRIVE ;  /* 0x00000000000079c5 */ /* 0x000fcc0000000000 */
        /* <DEDUP_REMOVED lines=16> */
.L_x_1738:
        /* <DEDUP_REMOVED lines=65> */
[----:B------:R-:W-:Y:S01]  /*19600*/  FMUL.FTZ R69, R2, R75 ;  /* 0x0000004b02457220 */ /* 0x000fe20000410000 */
[----:B------:R-:W-:-:S04]  /*19610*/  UMOV UR35, UR6 ;  /* 0x0000000600237c82 */ /* 0x000fc80008000000 */
[----:B------:R-:W3:Y:S01]  /*19620*/  MUFU.TANH R26, R26 ;  /* 0x0000001a001a7308 */ /* 0x000ee20000002400 */
[----:B0-----:R-:W-:-:S07]  /*19630*/  FMNMX.FTZ R11, R21, R10, !PT ;  /* 0x0000000a150b7209 */ /* 0x001fce0007810000 */
[----:B------:R-:W0:Y:S01]  /*19640*/  MUFU.TANH R28, R28 ;  /* 0x0000001c001c7308 */ /* 0x000e220000002400 */
[----:B--2---:R-:W-:Y:S01]  /*19650*/  FMNMX.FTZ R71, R25, R70, !PT ;  /* 0x0000004619477209 */ /* 0x004fe20007810000 */
[----:B------:R-:W-:-:S06]  /*19660*/  FMUL.FTZ R70, R2, R76 ;  /* 0x0000004c02467220 */ /* 0x000fcc0000410000 */
[----:B------:R-:W2:Y:S01]  /*19670*/  MUFU.TANH R27, R27 ;  /* 0x0000001b001b7308 */ /* 0x000ea20000002400 */
[----:B---3--:R-:W-:-:S07]  /*19680*/  FMNMX.FTZ R10, R26, R11, !PT ;  /* 0x0000000b1a0a7209 */ /* 0x008fce0007810000 */
[----:B------:R-:W3:Y:S01]  /*19690*/  MUFU.TANH R29, R29 ;  /* 0x0000001d001d7308 */ /* 0x000ee20000002400 */
[----:B0-----:R-:W-:Y:S01]  /*196a0*/  FMNMX.FTZ R72, R28, R71, !PT ;  /* 0x000000471c487209 */ /* 0x001fe20007810000 */
[----:B------:R-:W-:-:S06]  /*196b0*/  FMUL.FTZ R71, R2, R77 ;  /* 0x0000004d02477220 */ /* 0x000fcc0000410000 */
[----:B------:R-:W0:Y:S01]  /*196c0*/  MUFU.TANH R30, R30 ;  /* 0x0000001e001e7308 */ /* 0x000e220000002400 */
[----:B--2---:R-:W-:-:S07]  /*196d0*/  FMNMX.FTZ R11, R27, R10, !PT ;  /* 0x0000000a1b0b7209 */ /* 0x004fce0007810000 */
[----:B------:R-:W2:Y:S01]  /*196e0*/  MUFU.TANH R32, R32 ;  /* 0x0000002000207308 */ /* 0x000ea20000002400 */
[----:B---3--:R-:W-:-:S07]  /*196f0*/  FMNMX.FTZ R73, R29, R72, !PT ;  /* 0x000000481d497209 */ /* 0x008fce0007810000 */
[----:B------:R-:W3:Y:S01]  /*19700*/  MUFU.TANH R31, R31 ;  /* 0x0000001f001f7308 */ /* 0x000ee20000002400 */
[----:B0-----:R-:W-:-:S07]  /*19710*/  FMNMX.FTZ R10, R30, R11, !PT ;  /* 0x0000000b1e0a7209 */ /* 0x001fce0007810000 */
[----:B------:R-:W0:Y:S01]  /*19720*/  MUFU.TANH R33, R33 ;  /* 0x0000002100217308 */ /* 0x000e220000002400 */
[----:B--2---:R-:W-:-:S07]  /*19730*/  FMNMX.FTZ R72, R32, R73, !PT ;  /* 0x0000004920487209 */ /* 0x004fce0007810000 */
        /* <DEDUP_REMOVED lines=8> */
[----:B---3--:R-:W-:Y:S01]  /*197c0*/  FMNMX.FTZ R74, R36, R73, !PT ;  /* 0x00000049244a7209 */ /* 0x008fe20007810000 */
[----:B------:R-:W-:-:S06]  /*197d0*/  FMUL.FTZ R73, R2, R79 ;  /* 0x0000004f02497220 */ /* 0x000fcc0000410000 */
[----:B------:R-:W3:Y:S01]  /*197e0*/  MUFU.TANH R38, R38 ;  /* 0x0000002600267308 */ /* 0x000ee20000002400 */
[----:B0-----:R-:W-:-:S07]  /*197f0*/  FMNMX.FTZ R11, R35, R10, !PT ;  /* 0x0000000a230b7209 */ /* 0x001fce0007810000 */
        /* <DEDUP_REMOVED lines=64> */
[----:B------:R-:W-:Y:S01]  /*19c00*/  FMUL.FTZ R80, R2, R86 ;  /* 0x0000005602507220 */ /* 0x000fe20000410000 */
[----:B------:R-:W-:-:S05]  /*19c10*/  MOV R86, UR35 ;  /* 0x0000002300567c02 */ /* 0x000fca0008000f00 */
[----:B------:R-:W3:Y:S01]  /*19c20*/  MUFU.TANH R67, R67 ;  /* 0x0000004300437308 */ /* 0x000ee20000002400 */
[----:B0-----:R-:W-:-:S07]  /*19c30*/  FMNMX.FTZ R10, R66, R11, !PT ;  /* 0x0000000b420a7209 */ /* 0x001fce0007810000 */
[----:B------:R-:W0:Y:S01]  /*19c40*/  MUFU.TANH R69, R69 ;  /* 0x0000004500457308 */ /* 0x000e220000002400 */
[----:B--2---:R-:W-:Y:S01]  /*19c50*/  FMNMX.FTZ R82, R68, R81, !PT ;  /* 0x0000005144527209 */ /* 0x004fe20007810000 */
[----:B------:R-:W-:Y:S01]  /*19c60*/  FMUL.FTZ R81, R2, R87 ;  /* 0x0000005702517220 */ /* 0x000fe20000410000 */
[----:B------:R-:W-:-:S05]  /*19c70*/  IMAD.U32 R87, RZ, RZ, UR40 ;  /* 0x00000028ff577e24 */ /* 0x000fca000f8e00ff */
        /* <DEDUP_REMOVED lines=23> */
[----:B--2---:R-:W-:Y:S02]  /*19df0*/  FMNMX.FTZ R82, R80, R83, !PT ;  /* 0x0000005350527209 */ /* 0x004fe40007810000 */
[----:B---3--:R-:W-:-:S05]  /*19e00*/  FMNMX.FTZ R83, R79, R10, !PT ;  /* 0x0000000a4f537209 */ /* 0x008fca0007810000 */
[----:B------:R-:W2:Y:S01]  /*19e10*/  SHFL.BFLY PT, R10, R83, 0x2, 0x1f ;  /* 0x0c401f00530a7f89 */ /* 0x000ea200000e0000 */
[----:B0-----:R-:W-:-:S05]  /*19e20*/  FMNMX.FTZ R82, R81, R82, !PT ;  /* 0x0000005251527209 */ /* 0x001fca0007810000 */
[----:B------:R-:W0:Y:S01]  /*19e30*/  SHFL.BFLY PT, R11, R82, 0x2, 0x1f ;  /* 0x0c401f00520b7f89 */ /* 0x000e2200000e0000 */
[----:B--2---:R-:W-:Y:S01]  /*19e40*/  FMNMX.FTZ R84, R83, R10, !PT ;  /* 0x0000000a53547209 */ /* 0x004fe20007810000 */
[----:B------:R-:W-:Y:S01]  /*19e50*/  IMAD.U32 R83, RZ, RZ, UR35 ;  /* 0x00000023ff537e24 */ /* 0x000fe2000f8e00ff */
[----:B0-----:R-:W-:-:S03]  /*19e60*/  FMNMX.FTZ R85, R82, R11, !PT ;  /* 0x0000000b52557209 */ /* 0x001fc60007810000 */
[----:B------:R-:W0:Y:S04]  /*19e70*/  SHFL.BFLY PT, R11, R84, 0x1, 0x1f ;  /* 0x0c201f00540b7f89 */ /* 0x000e2800000e0000 */
[----:B------:R-:W2:Y:S01]  /*19e80*/  SHFL.BFLY PT, R10, R85, 0x1, 0x1f ;  /* 0x0c201f00550a7f89 */ /* 0x000ea200000e0000 */
[----:B0-----:R-:W-:Y:S02]  /*19e90*/  FMNMX.FTZ R11, R84, R11, !PT ;  /* 0x0000000b540b7209 */ /* 0x001fe40007810000 */
[----:B--2---:R-:W-:-:S03]  /*19ea0*/  FMNMX.FTZ R10, R85, R10, !PT ;  /* 0x0000000a550a7209 */ /* 0x004fc60007810000 */
[C---:B------:R-:W-:Y:S01]  /*19eb0*/  FFMA.FTZ R82, R11.reuse, R86, -8 ;  /* 0xc10000000b527423 */ /* 0x040fe20000010056 */
[----:B------:R-:W-:-:S01]  /*19ec0*/  FADD.FTZ R12, -R11, R12 ;  /* 0x0000000c0b0c7221 */ /* 0x000fc20000010100 */
[----:B------:R-:W-:Y:S02]  /*19ed0*/  IMAD R85, R168, 0x8, R16 ;  /* 0x00000008a8557824 */ /* 0x000fe400078e0210 */
        /* <DEDUP_REMOVED lines=32> */
[----:B------:R-:W-:-:S01]  /*1a0e0*/  FADD.FTZ R13, -R10, R13 ;  /* 0x0000000d0a0d7221 */ /* 0x000fc20000010100 */
[----:B------:R-:W-:Y:S01]  /*1a0f0*/  FFMA.FTZ R82, R10, R83, -8 ;  /* 0xc10000000a527423 */ /* 0x000fe20000010053 */
[----:B------:R-:W-:Y:S01]  /*1a100*/  FMUL.FTZ R12, R12, UR35 ;  /* 0x000000230c0c7c20 */ /* 0x000fe20008410000 */
[----:B------:R-:W-:Y:S01]  /*1a110*/  MUFU.EX2 R7, R7 ;  /* 0x0000000700077308 */ /* 0x000fe20000000800 */
[----:B------:R-:W-:Y:S01]  /*1a120*/  FMUL.FTZ R13, R13, UR35 ;  /* 0x000000230d0d7c20 */ /* 0x000fe20008410000 */
        /* <DEDUP_REMOVED lines=23> */
[----:B0-----:R-:W-:-:S01]  /*1a2a0*/  FFMA.FTZ R3, R12, R3, R7 ;  /* 0x000000030c037223 */ /* 0x001fc20000010007 */
        /* <DEDUP_REMOVED lines=12> */
[----:B------:R-:W-:-:S02]  /*1a370*/  FFMA.FTZ R81, R81, UR35, -R82 ;  /* 0x0000002351517c23 */ /* 0x000fc40008010852 */
[----:B------:R-:W3:Y:S01]  /*1a380*/  MUFU.EX2 R9, R9 ;  /* 0x0000000900097308 */ /* 0x000ee20000000800 */
[----:B--2---:R-:W-:-:S07]  /*1a390*/  FFMA.FTZ R0, R13, R0, R8 ;  /* 0x000000000d007223 */ /* 0x004fce0000010008 */
        /* <DEDUP_REMOVED lines=90> */
[----:B------:R-:W-:-:S05]  /*1a940*/  VIADD R0, R85, 0x22840 ;  /* 0x0002284055007836 */ /* 0x000fca0000000000 */
[----:B------:R-:W-:Y:S01]  /*1a950*/  PRMT R0, R87, 0x654, R0 ;  /* 0x0000065457007816 */ /* 0x000fe20000000000 */
[----:B------:R-:W2:Y:S01]  /*1a960*/  MUFU.EX2 R68, R68 ;  /* 0x0000004400447308 */ /* 0x000ea20000000800 */
[----:B0-----:R-:W-:-:S02]  /*1a970*/  FADD.FTZ R83, R65, R84 ;  /* 0x0000005441537221 */ /* 0x001fc40000010000 */
[----:B------:R0:W-:Y:S05]  /*1a980*/  SYNCS.ARRIVE.TRANS64.RED.A1T0 RZ, [R0+URZ], RZ ;  /* 0x000000ff00ff79a7 */ /* 0x0001ea000810043f */
[----:B------:R-:W4:Y:S01]  /*1a990*/  MUFU.EX2 R67, R67 ;  /* 0x0000004300437308 */ /* 0x000f220000000800 */
[----:B---3--:R-:W-:-:S07]  /*1a9a0*/  FADD.FTZ R84, R66, R3 ;  /* 0x0000000342547221 */ /* 0x008fce0000010000 */
[----:B------:R-:W3:Y:S01]  /*1a9b0*/  MUFU.EX2 R69, R69 ;  /* 0x0000004500457308 */ /* 0x000ee20000000800 */
[----:B--2---:R-:W-:-:S07]  /*1a9c0*/  FADD.FTZ R86, R68, R83 ;  /* 0x0000005344567221 */ /* 0x004fce0000010000 */
[----:B------:R-:W2:Y:S01]  /*1a9d0*/  MUFU.EX2 R70, R70 ;  /* 0x0000004600467308 */ /* 0x000ea20000000800 */
[----:B----4-:R-:W-:-:S07]  /*1a9e0*/  FADD.FTZ R3, R67, R84 ;  /* 0x0000005443037221 */ /* 0x010fce0000010000 */
[----:B------:R-:W4:Y:S01]  /*1a9f0*/  MUFU.EX2 R72, R72 ;  /* 0x0000004800487308 */ /* 0x000f220000000800 */
[----:B---3--:R-:W-:-:S07]  /*1aa00*/  FADD.FTZ R83, R69, R86 ;  /* 0x0000005645537221 */ /* 0x008fce0000010000 */
[----:B------:R-:W3:Y:S01]  /*1aa10*/  MUFU.EX2 R71, R71 ;  /* 0x0000004700477308 */ /* 0x000ee20000000800 */
[----:B--2---:R-:W-:-:S07]  /*1aa20*/  FADD.FTZ R82, R70, R3 ;  /* 0x0000000346527221 */ /* 0x004fce0000010000 */
[----:B------:R-:W2:Y:S01]  /*1aa30*/  MUFU.EX2 R73, R73 ;  /* 0x0000004900497308 */ /* 0x000ea20000000800 */
[----:B----4-:R-:W-:-:S07]  /*1aa40*/  FADD.FTZ R84, R72, R83 ;  /* 0x0000005348547221 */ /* 0x010fce0000010000 */
        /* <DEDUP_REMOVED lines=20> */
.L_x_1739:
[----:B------:R-:W-:Y:S01]  /*1ab90*/  F2FP.SATFINITE.E4M3.F32.PACK_AB_MERGE_C R20, R21, R20, RZ ;  /* 0x000000141514723e */ /* 0x000fe200048070ff */
[----:B------:R-:W-:Y:S01]  /*1aba0*/  FMUL.FTZ R88, R88, R12 ;  /* 0x0000000c58587220 */ /* 0x000fe20000410000 */
[----:B------:R-:W-:Y:S01]  /*1abb0*/  ISETP.GT.AND P1, PT, R4, R14, PT ;  /* 0x0000000e0400720c */ /* 0x000fe20003f24270 */
[----:B------:R-:W-:Y:S01]  /*1abc0*/  FMUL.FTZ R89, R89, R12 ;  /* 0x0000000c59597220 */ /* 0x000fe20000410000 */
[----:B------:R-:W-:Y:S01]  /*1abd0*/  F2FP.SATFINITE.E4M3.F32.PACK_AB_MERGE_C R164, R6, R7, R20 ;  /* 0x0000000706a4723e */ /* 0x000fe20004807014 */
[----:B------:R-:W-:Y:S01]  /*1abe0*/  IMAD R6, R15, 0x8, R16 ;  /* 0x000000080f067824 */ /* 0x000fe200078e0210 */
[----:B------:R-:W-:Y:S01]  /*1abf0*/  F2FP.SATFINITE.E4M3.F32.PACK_AB_MERGE_C R24, R25, R24, RZ ;  /* 0x000000181918723e */ /* 0x000fe200048070ff */
        /* <DEDUP_REMOVED lines=8> */
[----:B------:R-:W-:Y:S01]  /*1ac80*/  FMUL.FTZ R96, R96, R12 ;  /* 0x0000000c60607220 */ /* 0x000fe20000410000 */
[----:B------:R-:W-:Y:S01]  /*1ac90*/  F2FP.SATFINITE.E4M3.F32.PACK_AB_MERGE_C R40, R41, R40, RZ ;  /* 0x000000282928723e */ /* 0x000fe200048070ff */
[----:B------:R-:W-:Y:S01]  /*1aca0*/  FMUL.FTZ R97, R97, R12 ;  /* 0x0000000c61617220 */ /* 0x000fe20000410000 */
[----:B------:R-:W-:Y:S01]  /*1acb0*/  F2FP.SATFINITE.E4M3.F32.PACK_AB_MERGE_C R46, R47, R46, RZ ;  /* 0x0000002e2f2e723e */ /* 0x000fe200048070ff */
[----:B------:R0:W-:Y:S01]  /*1acc0*/  SYNCS.ARRIVE.TRANS64.RED.A1T0 RZ, [R6+URZ], RZ ;  /* 0x000000ff06ff79a7 */ /* 0x0001e2000810043f */
        /* <DEDUP_REMOVED lines=87> */
[----:B0-----:R-:W-:Y:S06]  /*1b240*/  @P1 BRA `(.L_x_1740) ;  /* 0xffffffd800041947 */ /* 0x001fec000383ffff */
.L_x_1728:
[----:B------:R-:W-:-:S13]  /*1b250*/  ISETP.GE.AND P1, PT, R4, R198, PT ;  /* 0x000000c60400720c */ /* 0x000fda0003f26270 */
[----:B------:R-:W-:Y:S05]  /*1b260*/  @!P1 BRA `(.L_x_1741) ;  /* 0x0000003800289947 */ /* 0x000fea0003800000 */
[----:B------:R-:W-:Y:S02]  /*1b270*/  IMAD.MOV.U32 R12, RZ, RZ, R10 ;  /* 0x000000ffff0c7224 */ /* 0x000fe400078e000a */
[----:B------:R-:W-:Y:S02]  /*1b280*/  IMAD.MOV.U32 R13, RZ, RZ, R11 ;  /* 0x000000ffff0d7224 */ /* 0x000fe400078e000b */
[----:B------:R-:W-:Y:S02]  /*1b290*/  IMAD.MOV.U32 R15, RZ, RZ, R169 ;  /* 0x000000ffff0f7224 */ /* 0x000fe400078e00a9 */
[----:B------:R-:W-:-:S07]  /*1b2a0*/  IMAD.MOV.U32 R14, RZ, RZ, R168 ;  /* 0x000000ffff0e7224 */ /* 0x000fce00078e00a8 */
.L_x_1761:
        /* <DEDUP_REMOVED lines=8> */
.L_x_1743:
[----:B------:R-:W-:-:S05]  /*1b330*/  VIADD R6, R14, 0x1 ;  /* 0x000000010e067836 */ /* 0x000fca0000000000 */
[----:B------:R-:W-:-:S04]  /*1b340*/  ISETP.NE.AND P2, PT, R6, 0x2, PT ;  /* 0x000000020600780c */ /* 0x000fc80003f45270 */
[----:B------:R-:W-:Y:S02]  /*1b350*/  SEL R7, R6, RZ, P2 ;  /* 0x000000ff06077207 */ /* 0x000fe40001000000 */
[----:B------:R-:W-:-:S03]  /*1b360*/  SHF.L.U32 R6, R169, 0x1f, RZ ;  /* 0x0000001fa9067819 */ /* 0x000fc600000006ff */
[----:B------:R-:W-:-:S04]  /*1b370*/  IMAD R7, R7, 0x8, R16 ;  /* 0x0000000807077824 */ /* 0x000fc800078e0210 */
[----:B------:R0:W2:Y:S01]  /*1b380*/  SYNCS.PHASECHK.TRANS64.TRYWAIT P2, [R7+URZ+0x22830], R6 ;  /* 0x02283006070075a7 */ /* 0x0000a2000804017f */
[----:B------:R-:W-:Y:S05]  /*1b390*/  @!P0 BRA `(.L_x_1744) ;  /* 0x0000000000048947 */ /* 0x000fea0003800000 */
[----:B------:R-:W-:Y:S01]  /*1b3a0*/  BPT.TRAP 0x1 ;  /* 0x000000040000795c */ /* 0x000fe20000300000 */
.L_x_1744:
[----:B------:R-:W-:Y:S04]  /*1b3b0*/  BSSY B0, `(.L_x_1742) ;  /* 0x0000004000007945 */ /* 0x000fe80003800000 */
[----:B--2---:R-:W-:Y:S05]  /*1b3c0*/  @P2 BRA `(.L_x_1745) ;  /* 0x0000000000082947 */ /* 0x004fea0003800000 */
[----:B------:R-:W2:Y:S02]  /*1b3d0*/  SYNCS.PHASECHK.TRANS64.TRYWAIT P2, [R7+URZ+0x22830], R6 ;  /* 0x02283006070075a7 */ /* 0x000ea4000804017f */
[----:B--2---:R-:W-:Y:S05]  /*1b3e0*/  @!P2 BRA `(.L_x_1746) ;  /* 0x000000ec002ca947 */ /* 0x004fea0003800000 */
.L_x_1745:
[----:B------:R-:W-:Y:S05]  /*1b3f0*/  BSYNC B0 ;  /* 0x0000000000007941 */ /* 0x000fea0003800000 */
.L_x_1742:
        /* <DEDUP_REMOVED lines=21> */
[----:B------:R-:W-:Y:S02]  /*1b550*/  R2UR UR10, R8 ;  /* 0x00000000080a72ca */ /* 0x000fe400000e0000 */
[----:B------:R-:W-:-:S04]  /*1b560*/  IADD3 R8, R6, 0x200, RZ ;  /* 0x0000020006087810 */ /* 0x000fc80007ffe0ff */
        /* <DEDUP_REMOVED lines=30> */
.L_x_1748:
[----:B------:R-:W-:Y:S01]  /*1b750*/  SHF.L.U32 R6, R15, 0x1f, RZ ;  /* 0x0000001f0f067819 */ /* 0x000fe200000006ff */
[----:B------:R-:W-:-:S04]  /*1b760*/  IMAD R7, R14, 0x8, R16 ;  /* 0x000000080e077824 */ /* 0x000fc800078e0210 */
[----:B------:R0:W2:Y:S01]  /*1b770*/  SYNCS.PHASECHK.TRANS64.TRYWAIT P1, [R7+URZ+0x22850], R6 ;  /* 0x02285006070075a7 */ /* 0x0000a2000802017f */
[----:B------:R-:W-:Y:S05]  /*1b780*/  @!P0 BRA `(.L_x_1749) ;  /* 0x0000000000048947 */ /* 0x000fea0003800000 */
[----:B------:R-:W-:Y:S01]  /*1b790*/  BPT.TRAP 0x1 ;  /* 0x000000040000795c */ /* 0x000fe20000300000 */
.L_x_1749:
[----:B--2---:R-:W-:Y:S05]  /*1b7a0*/  @P1 BRA `(.L_x_1747) ;  /* 0x0000000000081947 */ /* 0x004fea0003800000 */
[----:B------:R-:W2:Y:S02]  /*1b7b0*/  SYNCS.PHASECHK.TRANS64.TRYWAIT P1, [R7+URZ+0x22850], R6 ;  /* 0x02285006070075a7 */ /* 0x000ea4000802017f */
[----:B--2---:R-:W-:Y:S05]  /*1b7c0*/  @!P1 BRA `(.L_x_1750) ;  /* 0x000000e800489947 */ /* 0x004fea0003800000 */
.L_x_1747:
        /* <DEDUP_REMOVED lines=9> */
[----:B------:R-:W-:-:S03]  /*1b860*/  IMAD.MOV.U32 R7, RZ, RZ, 0x40000040 ;  /* 0x40000040ff077424 */ /* 0x000fc600078e00ff */
[C---:B------:R-:W-:Y:S02]  /*1b870*/  R2UR UR10, R6.reuse ;  /* 0x00000000060a72ca */ /* 0x040fe400000e0000 */
[----:B------:R-:W-:Y:S01]  /*1b880*/  R2UR UR11, R7 ;  /* 0x00000000070b72ca */ /* 0x000fe200000e0000 */
[----:B------:R-:W-:Y:S01]  /*1b890*/  IMAD.MOV.U32 R7, RZ, RZ, 0x40000040 ;  /* 0x40000040ff077424 */ /* 0x000fe200078e00ff */
[----:B------:R-:W-:-:S11]  /*1b8a0*/  IADD3 R8, R6, 0x2, RZ ;  /* 0x0000000206087810 */ /* 0x000fd60007ffe0ff */
        /* <DEDUP_REMOVED lines=25> */
.L_x_1751:
        /* <DEDUP_REMOVED lines=31> */
[----:B------:R-:W-:Y:S01]  /*1bc30*/  FMUL.FTZ R80, R2, R84 ;  /* 0x0000005402507220 */ /* 0x000fe20000410000 */
[----:B--2---:R-:W-:Y:S01]  /*1bc40*/  @P4 SHF.R.U32.HI R81, RZ, R7, R6 ;  /* 0x00000007ff514219 */ /* 0x004fe20000011606 */
[----:B------:R-:W-:Y:S02]  /*1bc50*/  IMAD R6, R168, 0x8, R16 ;  /* 0x00000008a8067824 */ /* 0x000fe400078e0210 */
[C---:B------:R-:W-:Y:S01]  /*1bc60*/  FMUL.FTZ R37, R2.reuse, R46 ;  /* 0x0000002e02257220 */ /* 0x040fe20000410000 */
[----:B------:R-:W-:Y:S01]  /*1bc70*/  FMUL.FTZ R61, R2, R65 ;  /* 0x00000041023d7220 */ /* 0x000fe20000410000 */
[----:B------:R-:W-:-:S02]  /*1bc80*/  IMAD.U32 R84, RZ, RZ, UR40 ;  /* 0x00000028ff547e24 */ /* 0x000fc4000f8e00ff */
[----:B------:R-:W-:Y:S01]  /*1bc90*/  FMUL.FTZ R46, R2, R55 ;  /* 0x00000037022e7220 */ /* 0x000fe20000410000 */
[----:B------:R-:W-:Y:S02]  /*1bca0*/  VIADD R7, R6, 0x22840 ;  /* 0x0002284006077836 */ /* 0x000fe40000000000 */
        /* <DEDUP_REMOVED lines=14> */
[----:B------:R-:W0:Y:S01]  /*1bd90*/  SHFL.IDX PT, R6, R81, RZ, 0x1c1f ;  /* 0x001c1fff51067589 */ /* 0x000e2200000e0000 */
[----:B------:R-:W-:-:S02]  /*1bda0*/  IMAD.SHL.U32 R77, R4, 0x80, RZ ;  /* 0x00000080044d7824 */ /* 0x000fc400078e00ff */
[C---:B------:R-:W-:Y:S01]  /*1bdb0*/  FMUL.FTZ R36, R2.reuse, R41 ;  /* 0x0000002902247220 */ /* 0x040fe20000410000 */
[C---:B------:R-:W-:Y:S01]  /*1bdc0*/  FMUL.FTZ R38, R2.reuse, R47 ;  /* 0x0000002f02267220 */ /* 0x040fe20000410000 */
[----:B------:R-:W-:Y:S01]  /*1bdd0*/  FMUL.FTZ R43, R2, R48 ;  /* 0x00000030022b7220 */ /* 0x000fe20000410000 */
[----:B------:R-:W-:Y:S01]  /*1bde0*/  PRMT R79, R84, 0x654, R7 ;  /* 0x00000654544f7816 */ /* 0x000fe20000000007 */
        /* <DEDUP_REMOVED lines=12> */
[----:B------:R-:W-:Y:S01]  /*1beb0*/  IADD3 R7, -R77, 0x1, RZ ;  /* 0x000000014d077810 */ /* 0x000fe20007ffe1ff */
[----:B------:R2:W-:Y:S01]  /*1bec0*/  SYNCS.ARRIVE.TRANS64.RED.A1T0 RZ, [R79+URZ], RZ ;  /* 0x000000ff4fff79a7 */ /* 0x0005e2000810043f */
[C---:B------:R-:W-:Y:S01]  /*1bed0*/  FMUL.FTZ R74, R2.reuse, R83 ;  /* 0x00000053024a7220 */ /* 0x040fe20000410000 */
[C---:B------:R-:W-:Y:S01]  /*1bee0*/  FMUL.FTZ R82, R2.reuse, R85 ;  /* 0x0000005502527220 */ /* 0x040fe20000410000 */
[----:B------:R-:W-:Y:S01]  /*1bef0*/  FMUL.FTZ R76, R2, R86 ;  /* 0x00000056024c7220 */ /* 0x000fe20000410000 */
[----:B------:R-:W-:Y:S01]  /*1bf00*/  IMAD R7, R172, -0x2, R7 ;  /* 0xfffffffeac077824 */ /* 0x000fe200078e0207 */
[----:B------:R-:W3:Y:S01]  /*1bf10*/  MUFU.TANH R10, R10 ;  /* 0x0000000a000a7308 */ /* 0x000ee20000002400 */
[----:B--2---:R-:W-:-:S03]  /*1bf20*/  FMUL.FTZ R79, R2, R87 ;  /* 0x00000057024f7220 */ /* 0x004fc60000410000 */
[----:B------:R-:W-:-:S04]  /*1bf30*/  IADD3 R7, -R170, R7, R171 ;  /* 0x00000007aa077210 */ /* 0x000fc80007ffe1ab */
[----:B------:R-:W2:Y:S01]  /*1bf40*/  MUFU.TANH R11, R11 ;  /* 0x0000000b000b7308 */ /* 0x000ea20000002400 */
[C---:B------:R-:W-:Y:S01]  /*1bf50*/  IADD3 R85, R7.reuse, UR43, RZ ;  /* 0x0000002b07557c10 */ /* 0x040fe2000fffe0ff */
[----:B------:R-:W-:-:S04]  /*1bf60*/  VIADD R86, R7, UR33 ;  /* 0x0000002107567c36 */ /* 0x000fc80008000000 */
[--C-:B0-----:R-:W-:Y:S02]  /*1bf70*/  IMAD.IADD R84, R86, 0x1, R6.reuse ;  /* 0x0000000156547824 */ /* 0x101fe400078e0206 */
[----:B------:R-:W0:Y:S01]  /*1bf80*/  MUFU.TANH R8, R8 ;  /* 0x0000000800087308 */ /* 0x000e220000002400 */
[----:B------:R-:W-:-:S07]  /*1bf90*/  IMAD.IADD R83, R85, 0x1, R6 ;  /* 0x0000000155537824 */ /* 0x000fce00078e0206 */
        /* <DEDUP_REMOVED lines=74> */
.L_x_1754:
[----:B------:R-:W-:-:S05]  /*1c440*/  IMAD.U32 R152, RZ, RZ, UR4 ;  /* 0x00000004ff987e24 */ /* 0x000fca000f8e00ff */
[----:B------:R-:W-:-:S13]  /*1c450*/  ISETP.NE.AND P1, PT, R152, 0x1, PT ;  /* 0x000000019800780c */ /* 0x000fda0003f25270 */
[----:B------:R-:W2:Y:S02]  /*1c460*/  @P1 LDC.64 R6, c[0x0][0x9e8] ;  /* 0x00027a00ff061b82 */ /* 0x000ea40000000a00 */
[----:B--2---:R-:W-:-:S05]  /*1c470*/  @P1 IMAD.HI.U32 R6, R87, R6, RZ ;  /* 0x0000000657061227 */ /* 0x004fca00078e00ff */
[----:B------:R-:W-:-:S07]  /*1c480*/  @P1 SHF.R.U32.HI R87, RZ, R7, R6 ;  /* 0x00000007ff571219 */ /* 0x000fce0000011606 */
.L_x_1755:
[----:B------:R-:W-:Y:S05]  /*1c490*/  BSYNC B0 ;  /* 0x0000000000007941 */ /* 0x000fea0003800000 */
.L_x_1753:
[----:B------:R-:W-:-:S04]  /*1c4a0*/  IMAD R87, R87, R152, -R77 ;  /* 0x0000009857577224 */ /* 0x000fc800078e0a4d */
[----:B------:R-:W-:-:S05]  /*1c4b0*/  IMAD R87, R172, -0x2, R87 ;  /* 0xfffffffeac577824 */ /* 0x000fca00078e0257 */
[----:B------:R-:W-:Y:S02]  /*1c4c0*/  VIADDMNMX R84, R87, R152, R84, PT ;  /* 0x0000009857547246 */ /* 0x000fe40003800154 */
[----:B------:R-:W-:-:S07]  /*1c4d0*/  VIMNMX R83, R83, R87, !PT ;  /* 0x0000005753537248 */ /* 0x000fce0007fe0100 */
.L_x_1752:
[----:B------:R-:W-:-:S04]  /*1c4e0*/  ISETP.GT.AND P1, PT, R4, -0x1, PT ;  /* 0xffffffff0400780c */ /* 0x000fc80003f24270 */
[C---:B------:R-:W-:Y:S02]  /*1c4f0*/  ISETP.GT.AND P3, PT, R83.reuse, RZ, P1 ;  /* 0x000000ff5300720c */ /* 0x040fe40000f64270 */
[----:B------:R-:W-:Y:S02]  /*1c500*/  ISETP.GT.AND P2, PT, R83, 0x1, P1 ;  /* 0x000000015300780c */ /* 0x000fe40000f44270 */
[C---:B------:R-:W-:Y:S02]  /*1c510*/  ISETP.LT.OR P3, PT, R84.reuse, 0x1, P3 ;  /* 0x000000015400780c */ /* 0x040fe40001f61670 */
[----:B------:R-:W-:Y:S02]  /*1c520*/  ISETP.LT.OR P2, PT, R84, 0x2, P2 ;  /* 0x000000025400780c */ /* 0x000fe40001741670 */
[----:B------:R-:W-:Y:S02]  /*1c530*/  FSEL R10, R10, -INF , !P3 ;  /* 0xff8000000a0a7808 */ /* 0x000fe40005800000 */
[----:B------:R-:W-:-:S02]  /*1c540*/  FSEL R87, R11, -INF , !P2 ;  /* 0xff8000000b577808 */ /* 0x000fc40005000000 */
[C---:B------:R-:W-:Y:S01]  /*1c550*/  ISETP.GT.AND P3, PT, R83.reuse, 0x8, P1 ;  /* 0x000000085300780c */ /* 0x040fe20000f64270 */
[----:B------:R-:W2:Y:S01]  /*1c560*/  SHFL.IDX PT, R11, R81, 0x1, 0x1c1f ;  /* 0x003c1f00510b7f89 */ /* 0x000ea200000e0000 */
[----:B------:R-:W-:Y:S02]  /*1c570*/  ISETP.GT.AND P2, PT, R83, 0x9, P1 ;  /* 0x000000095300780c */ /* 0x000fe40000f44270 */
[C---:B------:R-:W-:Y:S02]  /*1c580*/  ISETP.LT.OR P3, PT, R84.reuse, 0x9, P3 ;  /* 0x000000095400780c */ /* 0x040fe40001f61670 */
[----:B------:R-:W-:Y:S02]  /*1c590*/  ISETP.LT.OR P2, PT, R84, 0xa, P2 ;  /* 0x0000000a5400780c */ /* 0x000fe40001741670 */
[----:B0-----:R-:W-:Y:S02]  /*1c5a0*/  FSEL R21, R21, -INF , !P3 ;  /* 0xff80000015157808 */ /* 0x001fe40005800000 */
[----:B------:R-:W-:-:S02]  /*1c5b0*/  FSEL R24, R24, -INF , !P2 ;  /* 0xff80000018187808 */ /* 0x000fc40005000000 */
[C---:B------:R-:W-:Y:S02]  /*1c5c0*/  ISETP.GT.AND P3, PT, R83.reuse, 0x10, P1 ;  /* 0x000000105300780c */ /* 0x040fe40000f64270 */
[----:B------:R-:W-:Y:S02]  /*1c5d0*/  ISETP.GT.AND P2, PT, R83, 0x11, P1 ;  /* 0x000000115300780c */ /* 0x000fe40000f44270 */
[C---:B------:R-:W-:Y:S02]  /*1c5e0*/  ISETP.LT.OR P3, PT, R84.reuse, 0x11, P3 ;  /* 0x000000115400780c */ /* 0x040fe40001f61670 */
[----:B------:R-:W-:Y:S02]  /*1c5f0*/  ISETP.LT.OR P2, PT, R84, 0x12, P2 ;  /* 0x000000125400780c */ /* 0x000fe40001741670 */
[----:B------:R-:W-:Y:S02]  /*1c600*/  FSEL R27, R27, -INF , !P3 ;  /* 0xff8000001b1b7808 */ /* 0x000fe40005800000 */
[----:B------:R-:W-:-:S02]  /*1c610*/  FSEL R28, R28, -INF , !P2 ;  /* 0xff8000001c1c7808 */ /* 0x000fc40005000000 */
[C---:B------:R-:W-:Y:S01]  /*1c620*/  ISETP.GT.AND P3, PT, R83.reuse, 0x18, P1 ;  /* 0x000000185300780c */ /* 0x040fe20000f64270 */
[--C-:B--2---:R-:W-:Y:S01]  /*1c630*/  IMAD.IADD R86, R86, 0x1, R11.reuse ;  /* 0x0000000156567824 */ /* 0x104fe200078e020b */
[----:B------:R-:W-:Y:S01]  /*1c640*/  ISETP.GT.AND P2, PT, R83, 0x19, P1 ;  /* 0x000000195300780c */ /* 0x000fe20000f44270 */
[----:B------:R-:W-:Y:S01]  /*1c650*/  IMAD.IADD R85, R85, 0x1, R11 ;  /* 0x0000000155557824 */ /* 0x000fe200078e020b */
[C---:B------:R-:W-:Y:S02]  /*1c660*/  ISETP.LT.OR P3, PT, R84.reuse, 0x19, P3 ;  /* 0x000000195400780c */ /* 0x040fe40001f61670 */
[----:B------:R-:W-:Y:S02]  /*1c670*/  ISETP.LT.OR P2, PT, R84, 0x1a, P2 ;  /* 0x0000001a5400780c */ /* 0x000fe40001741670 */
[----:B------:R-:W-:Y:S02]  /*1c680*/  FSEL R31, R31, -INF , !P3 ;  /* 0xff8000001f1f7808 */ /* 0x000fe40005800000 */
[----:B------:R-:W-:-:S02]  /*1c690*/  FSEL R32, R32, -INF , !P2 ;  /* 0xff80000020207808 */ /* 0x000fc40005000000 */
[C---:B------:R-:W-:Y:S02]  /*1c6a0*/  ISETP.GT.AND P3, PT, R83.reuse, 0x20, P1 ;  /* 0x000000205300780c */ /* 0x040fe40000f64270 */
[----:B------:R-:W-:Y:S02]  /*1c6b0*/  ISETP.GT.AND P2, PT, R83, 0x21, P1 ;  /* 0x000000215300780c */ /* 0x000fe40000f44270 */
        /* <DEDUP_REMOVED lines=83> */
.L_x_1758:
[----:B------:R-:W-:-:S05]  /*1cbf0*/  IMAD.U32 R84, RZ, RZ, UR4 ;  /* 0x00000004ff547e24 */ /* 0x000fca000f8e00ff */
[----:B------:R-:W-:-:S13]  /*1cc00*/  ISETP.NE.AND P2, PT, R84, 0x1, PT ;  /* 0x000000015400780c */ /* 0x000fda0003f45270 */
[----:B------:R-:W0:Y:S02]  /*1cc10*/  @P2 LDC.64 R6, c[0x0][0x9e8] ;  /* 0x00027a00ff062b82 */ /* 0x000e240000000a00 */
[----:B0-----:R-:W-:-:S05]  /*1cc20*/  @P2 IMAD.HI.U32 R6, R11, R6, RZ ;  /* 0x000000060b062227 */ /* 0x001fca00078e00ff */
[----:B------:R-:W-:-:S07]  /*1cc30*/  @P2 SHF.R.U32.HI R11, RZ, R7, R6 ;  /* 0x00000007ff0b2219 */ /* 0x000fce0000011606 */
.L_x_1759:
[----:B------:R-:W-:Y:S05]  /*1cc40*/  BSYNC B0 ;  /* 0x0000000000007941 */ /* 0x000fea0003800000 */
.L_x_1757:
[----:B------:R-:W-:-:S04]  /*1cc50*/  IMAD R11, R11, R84, -R77 ;  /* 0x000000540b0b7224 */ /* 0x000fc800078e0a4d */
[----:B------:R-:W-:-:S05]  /*1cc60*/  IMAD R11, R172, -0x2, R11 ;  /* 0xfffffffeac0b7824 */ /* 0x000fca00078e020b */
[----:B------:R-:W-:Y:S02]  /*1cc70*/  VIADDMNMX R86, R11, R84, R86, PT ;  /* 0x000000540b567246 */ /* 0x000fe40003800156 */
[----:B------:R-:W-:-:S07]  /*1cc80*/  VIMNMX R85, R85, R11, !PT ;  /* 0x0000000b55557248 */ /* 0x000fce0007fe0100 */
.L_x_1756:
        /* <DEDUP_REMOVED lines=69> */
[C---:B------:R-:W-:Y:S02]  /*1d0e0*/  ISETP.GT.AND P2, PT, R85.reuse, 0x29, P1 ;  /* 0x000000295500780c */ /* 0x040fe40000f44270 */
[----:B------:R-:W-:Y:S02]  /*1d0f0*/  FSEL R44, R44, -INF , !P3 ;  /* 0xff8000002c2c7808 */ /* 0x000fe40005800000 */
[----:B------:R-:W-:Y:S02]  /*1d100*/  ISETP.GT.AND P3, PT, R85, 0x40, P1 ;  /* 0x000000405500780c */ /* 0x000fe40000f64270 */
[C---:B------:R-:W-:Y:S02]  /*1d110*/  ISETP.LT.OR P2, PT, R86.reuse, 0x2a, P2 ;  /* 0x0000002a5600780c */ /* 0x040fe40001741670 */
[----:B------:R-:W-:-:S02]  /*1d120*/  ISETP.LT.OR P3, PT, R86, 0x41, P3 ;  /* 0x000000415600780c */ /* 0x000fc40001f61670 */
[----:B------:R-:W-:Y:S02]  /*1d130*/  FSEL R38, R38, -INF , !P2 ;  /* 0xff80000026267808 */ /* 0x000fe40005000000 */
[C---:B------:R-:W-:Y:S02]  /*1d140*/  ISETP.GT.AND P2, PT, R85.reuse, 0x31, P1 ;  /* 0x000000315500780c */ /* 0x040fe40000f44270 */
        /* <DEDUP_REMOVED lines=24> */
[----:B------:R-:W-:Y:S01]  /*1d2d0*/  ISETP.GT.AND P3, PT, R85, 0x49, P1 ;  /* 0x000000495500780c */ /* 0x000fe20000f64270 */
[--C-:B------:R-:W-:Y:S01]  /*1d2e0*/  FFMA.FTZ R77, R28, UR35, -R6.reuse ;  /* 0x000000231c4d7c23 */ /* 0x100fe20008010806 */
[----:B------:R-:W-:Y:S01]  /*1d2f0*/  FMNMX.FTZ R10, R27, R12, !PT ;  /* 0x0000000c1b0a7209 */ /* 0x000fe20007810000 */
[--C-:B------:R-:W-:Y:S01]  /*1d300*/  FFMA.FTZ R28, R31, UR35, -R6.reuse ;  /* 0x000000231f1c7c23 */ /* 0x100fe20008010806 */
[----:B------:R-:W-:Y:S01]  /*1d310*/  ISETP.LT.OR P3, PT, R86, 0x4a, P3 ;  /* 0x0000004a5600780c */ /* 0x000fe20001f61670 */
[----:B------:R0:W-:Y:S01]  /*1d320*/  MUFU.EX2 R8, R83 ;  /* 0x0000005300087308 */ /* 0x0001e20000000800 */
[----:B------:R-:W-:Y:S01]  /*1d330*/  FMNMX.FTZ R10, R9, R10, !PT ;  /* 0x0000000a090a7209 */ /* 0x000fe20007810000 */
[--C-:B------:R-:W-:Y:S01]  /*1d340*/  FFMA.FTZ R7, R87, UR35, -R6.reuse ;  /* 0x0000002357077c23 */ /* 0x100fe20008010806 */
[----:B------:R-:W-:Y:S01]  /*1d350*/  FSEL R54, R54, -INF , !P3 ;  /* 0xff80000036367808 */ /* 0x000fe20005800000 */
[--C-:B------:R-:W-:Y:S01]  /*1d360*/  FFMA.FTZ R87, R36, UR35, -R6.reuse ;  /* 0x0000002324577c23 */ /* 0x100fe20008010806 */
[----:B------:R-:W-:Y:S01]  /*1d370*/  FMNMX.FTZ R81, R15, R10, !PT ;  /* 0x0000000a0f517209 */ /* 0x000fe20007810000 */
[--C-:B------:R-:W-:Y:S01]  /*1d380*/  FFMA.FTZ R36, R39, UR35, -R6.reuse ;  /* 0x0000002327247c23 */ /* 0x100fe20008010806 */
[----:B------:R-:W-:Y:S01]  /*1d390*/  ISETP.GT.AND P3, PT, R85, 0x50, P1 ;  /* 0x000000505500780c */ /* 0x000fe20000f64270 */
[--C-:B------:R-:W-:Y:S01]  /*1d3a0*/  FFMA.FTZ R152, R53, UR35, -R6.reuse ;  /* 0x0000002335987c23 */ /* 0x100fe20008010806 */
[----:B------:R-:W-:Y:S01]  /*1d3b0*/  FMNMX.FTZ R10, R20, R81, !PT ;  /* 0x00000051140a7209 */ /* 0x000fe20007810000 */
[--C-:B0-----:R-:W-:Y:S01]  /*1d3c0*/  FFMA.FTZ R83, R32, UR35, -R6.reuse ;  /* 0x0000002320537c23 */ /* 0x101fe20008010806 */
[----:B------:R-:W-:Y:S01]  /*1d3d0*/  ISETP.LT.OR P3, PT, R86, 0x51, P3 ;  /* 0x000000515600780c */ /* 0x000fe20001f61670 */
[--C-:B------:R-:W-:Y:S01]  /*1d3e0*/  FFMA.FTZ R32, R35, UR35, -R6.reuse ;  /* 0x0000002323207c23 */ /* 0x100fe20008010806 */
        /* <DEDUP_REMOVED lines=9> */
[--C-:B------:R-:W-:Y:S01]  /*1d480*/  FFMA.FTZ R158, R69, UR35, -R6.reuse ;  /* 0x00000023459e7c23 */ /* 0x100fe20008010806 */
[----:B------:R-:W-:Y:S01]  /*1d490*/  ISETP.LT.OR P3, PT, R86, 0x52, P3 ;  /* 0x000000525600780c */ /* 0x000fe20001f61670 */
[--C-:B------:R-:W-:Y:S01]  /*1d4a0*/  FFMA.FTZ R160, R73, UR35, -R6.reuse ;  /* 0x0000002349a07c23 */ /* 0x100fe20008010806 */
[----:B------:R-:W-:Y:S01]  /*1d4b0*/  FMNMX.FTZ R10, R30, R81, !PT ;  /* 0x000000511e0a7209 */ /* 0x000fe20007810000 */
[--C-:B------:R-:W-:Y:S01]  /*1d4c0*/  FFMA.FTZ R61, R75, UR35, -R6.reuse ;  /* 0x000000234b3d7c23 */ /* 0x100fe20008010806 */
[----:B------:R-:W-:Y:S01]  /*1d4d0*/  FSEL R58, R58, -INF , !P3 ;  /* 0xff8000003a3a7808 */ /* 0x000fe20005800000 */
[--C-:B------:R-:W-:Y:S01]  /*1d4e0*/  FFMA.FTZ R78, R78, UR35, -R6.reuse ;  /* 0x000000234e4e7c23 */ /* 0x100fe20008010806 */
[----:B------:R-:W-:Y:S01]  /*1d4f0*/  FMNMX.FTZ R35, R33, R10, !PT ;  /* 0x0000000a21237209 */ /* 0x000fe20007810000 */
[----:B------:R-:W-:Y:S01]  /*1d500*/  FFMA.FTZ R82, R82, UR35, -R6 ;  /* 0x0000002352527c23 */ /* 0x000fe20008010806 */
[----:B------:R-:W-:Y:S01]  /*1d510*/  ISETP.GT.AND P3, PT, R85, 0x58, P1 ;  /* 0x000000585500780c */ /* 0x000fe20000f64270 */
[----:B------:R-:W-:Y:S01]  /*1d520*/  MUFU.EX2 R84, R84 ;  /* 0x0000005400547308 */ /* 0x000fe20000000800 */
[----:B------:R-:W-:-:S02]  /*1d530*/  FMNMX.FTZ R10, R34, R35, !PT ;  /* 0x00000023220a7209 */ /* 0x000fc40007810000 */
[----:B------:R-:W-:Y:S02]  /*1d540*/  ISETP.LT.OR P3, PT, R86, 0x59, P3 ;  /* 0x000000595600780c */ /* 0x000fe40001f61670 */
[----:B------:R-:W-:Y:S02]  /*1d550*/  FMNMX.FTZ R81, R37, R10, !PT ;  /* 0x0000000a25517209 */ /* 0x000fe40007810000 */
[----:B------:R-:W-:Y:S01]  /*1d560*/  FSEL R60, R60, -INF , !P3 ;  /* 0xff8000003c3c7808 */ /* 0x000fe20005800000 */
[----:B------:R-:W-:Y:S01]  /*1d570*/  MUFU.EX2 R7, R7 ;  /* 0x0000000700077308 */ /* 0x000fe20000000800 */
[----:B------:R-:W-:Y:S02]  /*1d580*/  FMNMX.FTZ R10, R38, R81, !PT ;  /* 0x00000051260a7209 */ /* 0x000fe40007810000 */
[----:B------:R-:W-:Y:S02]  /*1d590*/  ISETP.GT.AND P3, PT, R85, 0x59, P1 ;  /* 0x000000595500780c */ /* 0x000fe40000f64270 */
[----:B------:R-:W-:Y:S01]  /*1d5a0*/  FMNMX.FTZ R39, R41, R10, !PT ;  /* 0x0000000a29277209 */ /* 0x000fe20007810000 */
[--C-:B------:R-:W-:Y:S01]  /*1d5b0*/  FFMA.FTZ R10, R40, UR35, -R6.reuse ;  /* 0x00000023280a7c23 */ /* 0x100fe20008010806 */
[----:B------:R-:W-:Y:S01]  /*1d5c0*/  ISETP.LT.OR P3, PT, R86, 0x5a, P3 ;  /* 0x0000005a5600780c */ /* 0x000fe20001f61670 */
[--C-:B------:R-:W-:Y:S01]  /*1d5d0*/  FFMA.FTZ R40, R43, UR35, -R6.reuse ;  /* 0x000000232b287c23 */ /* 0x100fe20008010806 */
[----:B------:R-:W-:Y:S01]  /*1d5e0*/  FMNMX.FTZ R81, R42, R39, !PT ;  /* 0x000000272a517209 */ /* 0x000fe20007810000 */
[--C-:B------:R-:W-:Y:S01]  /*1d5f0*/  FFMA.FTZ R43, R45, UR35, -R6.reuse ;  /* 0x000000232d2b7c23 */ /* 0x100fe20008010806 */
[----:B------:R-:W-:Y:S01]  /*1d600*/  FSEL R62, R62, -INF , !P3 ;  /* 0xff8000003e3e7808 */ /* 0x000fe20005800000 */
        /* <DEDUP_REMOVED lines=9> */
[--C-:B0-----:R-:W-:Y:S01]  /*1d6a0*/  FFMA.FTZ R10, R49, UR35, -R6.reuse ;  /* 0x00000023310a7c23 */ /* 0x101fe20008010806 */
        /* <DEDUP_REMOVED lines=17> */
[----:B------:R-:W-:-:S02]  /*1d7c0*/  FMNMX.FTZ R81, R58, R81, !PT ;  /* 0x000000513a517209 */ /* 0x000fc40007810000 */
[----:B------:R-:W-:Y:S01]  /*1d7d0*/  ISETP.LT.OR P3, PT, R86, 0x6a, P3 ;  /* 0x0000006a5600780c */ /* 0x000fe20001f61670 */
[----:B------:R-:W-:Y:S01]  /*1d7e0*/  MUFU.EX2 R28, R28 ;  /* 0x0000001c001c7308 */ /* 0x000fe20000000800 */
[----:B------:R-:W-:Y:S02]  /*1d7f0*/  FMNMX.FTZ R81, R60, R81, !PT ;  /* 0x000000513c517209 */ /* 0x000fe40007810000 */
[----:B------:R-:W-:Y:S02]  /*1d800*/  FSEL R47, R70, -INF , !P3 ;  /* 0xff800000462f7808 */ /* 0x000fe40005800000 */
[----:B------:R-:W-:Y:S02]  /*1d810*/  ISETP.GT.AND P3, PT, R85, 0x70, P1 ;  /* 0x000000705500780c */ /* 0x000fe40000f64270 */
[----:B------:R-:W-:Y:S01]  /*1d820*/  FMNMX.FTZ R81, R62, R81, !PT ;  /* 0x000000513e517209 */ /* 0x000fe20007810000 */
[----:B------:R0:W-:Y:S01]  /*1d830*/  MUFU.EX2 R70, R10 ;  /* 0x0000000a00467308 */ /* 0x0001e20000000800 */
[----:B------:R-:W-:-:S02]  /*1d840*/  ISETP.LT.OR P3, PT, R86, 0x71, P3 ;  /* 0x000000715600780c */ /* 0x000fc40001f61670 */
[----:B------:R-:W-:Y:S02]  /*1d850*/  FMNMX.FTZ R81, R64, R81, !PT ;  /* 0x0000005140517209 */ /* 0x000fe40007810000 */
[----:B------:R-:W-:Y:S02]  /*1d860*/  FSEL R72, R72, -INF , !P3 ;  /* 0xff80000048487808 */ /* 0x000fe40005800000 */
[----:B------:R-:W-:Y:S01]  /*1d870*/  ISETP.GT.AND P3, PT, R85, 0x71, P1 ;  /* 0x000000715500780c */ /* 0x000fe20000f64270 */
[----:B------:R-:W-:Y:S01]  /*1d880*/  MUFU.EX2 R31, R83 ;  /* 0x00000053001f7308 */ /* 0x000fe20000000800 */
[----:B------:R-:W-:Y:S02]  /*1d890*/  FMNMX.FTZ R81, R66, R81, !PT ;  /* 0x0000005142517209 */ /* 0x000fe40007810000 */
[----:B------:R-:W-:Y:S02]  /*1d8a0*/  ISETP.LT.OR P3, PT, R86, 0x72, P3 ;  /* 0x000000725600780c */ /* 0x000fe40001f61670 */
[----:B0-----:R-:W-:-:S02]  /*1d8b0*/  FMNMX.FTZ R10, R68, R81, !PT ;  /* 0x00000051440a7209 */ /* 0x001fc40007810000 */
[----:B------:R-:W-:Y:S01]  /*1d8c0*/  FSEL R74, R74, -INF , !P3 ;  /* 0xff8000004a4a7808 */ /* 0x000fe20005800000 */
[----:B------:R-:W-:Y:S01]  /*1d8d0*/  MUFU.EX2 R32, R32 ;  /* 0x0000002000207308 */ /* 0x000fe20000000800 */
[----:B------:R-:W-:Y:S02]  /*1d8e0*/  ISETP.GT.AND P3, PT, R85, 0x78, P1 ;  /* 0x000000785500780c */ /* 0x000fe40000f64270 */
[----:B------:R-:W-:Y:S02]  /*1d8f0*/  FMNMX.FTZ R53, R47, R10, !PT ;  /* 0x0000000a2f357209 */ /* 0x000fe40007810000 */
[----:B------:R-:W-:Y:S02]  /*1d900*/  ISETP.GT.AND P1, PT, R85, 0x79, P1 ;  /* 0x000000795500780c */ /* 0x000fe40000f24270 */
[----:B------:R-:W-:Y:S01]  /*1d910*/  ISETP.LT.OR P3, PT, R86, 0x79, P3 ;  /* 0x000000795600780c */ /* 0x000fe20001f61670 */
[----:B------:R-:W-:Y:S01]  /*1d920*/  MUFU.EX2 R35, R87 ;  /* 0x0000005700237308 */ /* 0x000fe20000000800 */
[----:B------:R-:W-:-:S02]  /*1d930*/  FMNMX.FTZ R53, R72, R53, !PT ;  /* 0x0000003548357209 */ /* 0x000fc40007810000 */
[----:B------:R-:W-:Y:S01]  /*1d940*/  ISETP.LT.OR P1, PT, R86, 0x7a, P1 ;  /* 0x0000007a5600780c */ /* 0x000fe20000f21670 */
[----:B------:R-:W-:-:S01]  /*1d950*/  FFMA.FTZ R86, R57, UR35, -R6 ;  /* 0x0000002339567c23 */ /* 0x000fc20008010806 */
[----:B------:R-:W-:Y:S01]  /*1d960*/  FSEL R76, R76, -INF , !P3 ;  /* 0xff8000004c4c7808 */ /* 0x000fe20005800000 */
[----:B------:R-:W-:-:S01]  /*1d970*/  FFMA.FTZ R57, R67, UR35, -R6 ;  /* 0x0000002343397c23 */ /* 0x000fc20008010806 */
[----:B------:R-:W-:Y:S01]  /*1d980*/  FMNMX.FTZ R53, R74, R53, !PT ;  /* 0x000000354a357209 */ /* 0x000fe20007810000 */
[----:B------:R-:W-:Y:S01]  /*1d990*/  MUFU.EX2 R36, R36 ;  /* 0x0000002400247308 */ /* 0x000fe20000000800 */
[----:B------:R-:W-:Y:S02]  /*1d9a0*/  FSEL R79, R79, -INF , !P1 ;  /* 0xff8000004f4f7808 */ /* 0x000fe40004800000 */
[----:B------:R-:W-:Y:S01]  /*1d9b0*/  FMNMX.FTZ R10, R76, R53, !PT ;  /* 0x000000354c0a7209 */ /* 0x000fe20007810000 */
[----:B------:R-:W-:-:S03]  /*1d9c0*/  FFMA.FTZ R53, R59, UR35, -R6 ;  /* 0x000000233b357c23 */ /* 0x000fc60008010806 */
[----:B------:R-:W-:Y:S01]  /*1d9d0*/  FMNMX.FTZ R10, R79, R10, !PT ;  /* 0x0000000a4f0a7209 */ /* 0x000fe20007810000 */
[----:B------:R-:W-:Y:S04]  /*1d9e0*/  MUFU.EX2 R40, R40 ;  /* 0x0000002800287308 */ /* 0x000fe80000000800 */
[----:B------:R-:W0:Y:S04]  /*1d9f0*/  SHFL.BFLY PT, R59, R10, 0x2, 0x1f ;  /* 0x0c401f000a3b7f89 */ /* 0x000e2800000e0000 */
[----:B------:R-:W-:Y:S08]  /*1da00*/  MUFU.EX2 R43, R43 ;  /* 0x0000002b002b7308 */ /* 0x000ff00000000800 */
[----:B------:R-:W-:Y:S08]  /*1da10*/  MUFU.EX2 R45, R45 ;  /* 0x0000002d002d7308 */ /* 0x000ff00000000800 */
[----:B------:R-:W-:Y:S01]  /*1da20*/  MUFU.EX2 R49, R49 ;  /* 0x0000003100317308 */ /* 0x000fe20000000800 */
[----:B0-----:R-:W-:Y:S01]  /*1da30*/  FMNMX.FTZ R65, R10, R59, !PT ;  /* 0x0000003b0a417209 */ /* 0x001fe20007810000 */
[----:B------:R-:W-:Y:S01]  /*1da40*/  FFMA.FTZ R59, R71, UR35, -R6 ;  /* 0x00000023473b7c23 */ /* 0x000fe20008010806 */
[----:B------:R-:W-:-:S05]  /*1da50*/  FSEL R6, R11, RZ, P2 ;  /* 0x000000ff0b067208 */ /* 0x000fca0001000000 */
[----:B------:R-:W-:Y:S01]  /*1da60*/  MUFU.EX2 R152, R152 ;  /* 0x0000009800987308 */ /* 0x000fe20000000800 */
[----:B------:R-:W0:Y:S01]  /*1da70*/  SHFL.BFLY PT, R10, R65, 0x1, 0x1f ;  /* 0x0c201f00410a7f89 */ /* 0x000e2200000e0000 */
[----:B------:R-:W-:-:S04]  /*1da80*/  FADD.FTZ R13, -R6, R13 ;  /* 0x0000000d060d7221 */ /* 0x000fc80000010100 */
[----:B------:R-:W-:Y:S02]  /*1da90*/  FMUL.FTZ R13, R13, UR35 ;  /* 0x000000230d0d7c20 */ /* 0x000fe40008410000 */
[----:B------:R-:W-:Y:S08]  /*1daa0*/  MUFU.EX2 R51, R51 ;  /* 0x0000003300337308 */ /* 0x000ff00000000800 */
[----:B------:R-:W2:Y:S08]  /*1dab0*/  MUFU.EX2 R13, R13 ;  /* 0x0000000d000d7308 */ /* 0x000eb00000000800 */
[----:B------:R-:W-:Y:S01]  /*1dac0*/  MUFU.EX2 R86, R86 ;  /* 0x0000005600567308 */ /* 0x000fe20000000800 */
[----:B0-----:R-:W-:Y:S01]  /*1dad0*/  FMNMX.FTZ R10, R65, R10, !PT ;  /* 0x0000000a410a7209 */ /* 0x001fe20007810000 */
[----:B------:R-:W-:-:S03]  /*1dae0*/  IMAD.U32 R65, RZ, RZ, UR35 ;  /* 0x00000023ff417e24 */ /* 0x000fc6000f8e00ff */
[C---:B------:R-:W-:Y:S01]  /*1daf0*/  FSETP.NEU.FTZ.AND P1, PT, R10.reuse, -INF , PT ;  /* 0xff8000000a00780b */ /* 0x040fe20003f3d000 */
[----:B------:R-:W-:-:S02]  /*1db00*/  FFMA.FTZ R65, R10, R65, -8 ;  /* 0xc10000000a417423 */ /* 0x000fc40000010041 */
[----:B------:R-:W-:Y:S03]  /*1db10*/  MUFU.EX2 R53, R53 ;  /* 0x0000003500357308 */ /* 0x000fe60000000800 */
[----:B------:R-:W-:-:S05]  /*1db20*/  FSEL R65, R65, RZ, P1 ;  /* 0x000000ff41417208 */ /* 0x000fca0000800000 */
[--C-:B------:R-:W-:Y:S01]  /*1db30*/  FFMA.FTZ R80, R9, UR35, -R65.reuse ;  /* 0x0000002309507c23 */ /* 0x100fe20008010841 */
[----:B------:R-:W-:-:S01]  /*1db40*/  FFMA.FTZ R9, R15, UR35, -R65 ;  /* 0x000000230f097c23 */ /* 0x000fc20008010841 */
[--C-:B------:R-:W-:Y:S01]  /*1db50*/  FFMA.FTZ R15, R25, UR35, -R65.reuse ;  /* 0x00000023190f7c23 */ /* 0x100fe20008010841 */
[----:B------:R-:W-:-:S01]  /*1db60*/  FFMA.FTZ R25, R29, UR35, -R65 ;  /* 0x000000231d197c23 */ /* 0x000fc20008010841 */
[--C-:B------:R-:W-:Y:S01]  /*1db70*/  FFMA.FTZ R29, R33, UR35, -R65.reuse ;  /* 0x00000023211d7c23 */ /* 0x100fe20008010841 */
[----:B------:R-:W-:-:S01]  /*1db80*/  FFMA.FTZ R33, R37, UR35, -R65 ;  /* 0x0000002325217c23 */ /* 0x000fc20008010841 */
[--C-:B------:R-:W-:Y:S01]  /*1db90*/  FFMA.FTZ R37, R41, UR35, -R65.reuse ;  /* 0x0000002329257c23 */ /* 0x100fe20008010841 */
[----:B------:R-:W-:Y:S01]  /*1dba0*/  FSEL R41, R10, RZ, P1 ;  /* 0x000000ff0a297208 */ /* 0x000fe20000800000 */
[--C-:B------:R-:W-:Y:S01]  /*1dbb0*/  FFMA.FTZ R69, R44, UR35, -R65.reuse ;  /* 0x000000232c457c23 */ /* 0x100fe20008010841 */
[----:B------:R-:W-:-:S01]  /*1dbc0*/  FFMA.FTZ R27, R27, UR35, -R65 ;  /* 0x000000231b1b7c23 */ /* 0x000fc20008010841 */
[----:B------:R-:W-:Y:S01]  /*1dbd0*/  MUFU.EX2 R80, R80 ;  /* 0x0000005000507308 */ /* 0x000fe20000000800 */
[----:B------:R-:W-:-:S01]  /*1dbe0*/  FFMA.FTZ R20, R20, UR35, -R65 ;  /* 0x0000002314147c23 */ /* 0x000fc20008010841 */
[----:B------:R-:W-:Y:S01]  /*1dbf0*/  FADD.FTZ R41, -R41, R12 ;  /* 0x0000000c29297221 */ /* 0x000fe20000010100 */
[----:B------:R-:W-:-:S01]  /*1dc00*/  FFMA.FTZ R26, R26, UR35, -R65 ;  /* 0x000000231a1a7c23 */ /* 0x000fc20008010841 */
[----:B------:R-:W-:Y:S01]  /*1dc10*/  FFMA.FTZ R67, R50, UR35, -R65 ;  /* 0x0000002332437c23 */ /* 0x000fe20008010841 */
[----:B--2---:R-:W-:-:S01]  /*1dc20*/  FFMA.FTZ R50, R13, R3, R84 ;  /* 0x000000030d327223 */ /* 0x004fc20000010054 */
[----:B------:R-:W-:Y:S01]  /*1dc30*/  FMUL.FTZ R44, R41, UR35 ;  /* 0x00000023292c7c20 */ /* 0x000fe20008410000 */
[----:B------:R-:W-:-:S01]  /*1dc40*/  FFMA.FTZ R30, R30, UR35, -R65 ;  /* 0x000000231e1e7c23 */ /* 0x000fc20008010841 */
[----:B------:R-:W-:Y:S01]  /*1dc50*/  MUFU.EX2 R27, R27 ;  /* 0x0000001b001b7308 */ /* 0x000fe20000000800 */
[----:B------:R-:W-:-:S01]  /*1dc60*/  FADD.FTZ R50, R7, R50 ;  /* 0x0000003207327221 */ /* 0x000fc20000010000 */
[--C-:B------:R-:W-:Y:S01]  /*1dc70*/  FFMA.FTZ R41, R46, UR35, -R65.reuse ;  /* 0x000000232e297c23 */ /* 0x100fe20008010841 */
[----:B------:R-:W-:-:S01]  /*1dc80*/  FFMA.FTZ R34, R34, UR35, -R65 ;  /* 0x0000002322227c23 */ /* 0x000fc20008010841 */
[--C-:B------:R-:W-:Y:S01]  /*1dc90*/  FFMA.FTZ R46, R48, UR35, -R65.reuse ;  /* 0x00000023302e7c23 */ /* 0x100fe20008010841 */
[----:B------:R-:W-:-:S01]  /*1dca0*/  FFMA.FTZ R48, R52, UR35, -R65 ;  /* 0x0000002334307c23 */ /* 0x000fc20008010841 */
[--C-:B------:R-:W-:Y:S01]  /*1dcb0*/  FFMA.FTZ R38, R38, UR35, -R65.reuse ;  /* 0x0000002326267c23 */ /* 0x100fe20008010841 */
[----:B------:R-:W-:-:S01]  /*1dcc0*/  FFMA.FTZ R42, R42, UR35, -R65 ;  /* 0x000000232a2a7c23 */ /* 0x000fc20008010841 */
[----:B------:R-:W0:Y:S01]  /*1dcd0*/  MUFU.EX2 R44, R44 ;  /* 0x0000002c002c7308 */ /* 0x000e220000000800 */
[----:B------:R-:W-:-:S07]  /*1dce0*/  FFMA.FTZ R47, R47, UR35, -R65 ;  /* 0x000000232f2f7c23 */ /* 0x000fce0008010841 */
[----:B------:R-:W2:Y:S08]  /*1dcf0*/  MUFU.EX2 R9, R9 ;  /* 0x0000000900097308 */ /* 0x000eb00000000800 */
[----:B------:R-:W3:Y:S01]  /*1dd00*/  MUFU.EX2 R20, R20 ;  /* 0x0000001400147308 */ /* 0x000ee20000000800 */
[----:B0-----:R-:W-:-:S04]  /*1dd10*/  FFMA.FTZ R3, R44, R0, R27 ;  /* 0x000000002c037223 */ /* 0x001fc8000001001b */
[----:B------:R-:W-:Y:S01]  /*1dd20*/  FADD.FTZ R0, R80, R3 ;  /* 0x0000000350007221 */ /* 0x000fe20000010000 */
[----:B------:R-:W-:-:S01]  /*1dd30*/  FADD.FTZ R3, R21, R50 ;  /* 0x0000003215037221 */ /* 0x000fc20000010000 */
[----:B------:R-:W-:Y:S01]  /*1dd40*/  FFMA.FTZ R50, R56, UR35, -R65 ;  /* 0x0000002338327c23 */ /* 0x000fe20008010841 */
[----:B------:R-:W0:Y:S01]  /*1dd50*/  MUFU.EX2 R15, R15 ;  /* 0x0000000f000f7308 */ /* 0x000e220000000800 */
[----:B--2---:R-:W-:-:S01]  /*1dd60*/  FADD.FTZ R71, R9, R0 ;  /* 0x0000000009477221 */ /* 0x004fc20000010000 */
[----:B------:R-:W-:-:S04]  /*1dd70*/  FADD.FTZ R3, R24, R3 ;  /* 0x0000000318037221 */ /* 0x000fc80000010000 */
[----:B------:R-:W-:Y:S02]  /*1dd80*/  FADD.FTZ R52, R8, R3 ;  /* 0x0000000308347221 */ /* 0x000fe40000010000 */
[----:B------:R-:W2:Y:S01]  /*1dd90*/  MUFU.EX2 R26, R26 ;  /* 0x0000001a001a7308 */ /* 0x000ea20000000800 */
[----:B---3--:R-:W-:-:S01]  /*1dda0*/  FADD.FTZ R0, R20, R71 ;  /* 0x0000004714007221 */ /* 0x008fc20000010000 */
[----:B------:R-:W-:Y:S01]  /*1ddb0*/  FADD.FTZ R73, R77, R52 ;  /* 0x000000344d497221 */ /* 0x000fe20000010000 */
[----:B------:R-:W-:-:S03]  /*1ddc0*/  FFMA.FTZ R71, R58, UR35, -R65 ;  /* 0x000000233a477c23 */ /* 0x000fc60008010841 */
[----:B------:R-:W-:Y:S02]  /*1ddd0*/  FADD.FTZ R52, R28, R73 ;  /* 0x000000491c347221 */ /* 0x000fe40000010000 */
[----:B------:R-:W3:Y:S01]  /*1dde0*/  MUFU.EX2 R25, R25 ;  /* 0x0000001900197308 */ /* 0x000ee20000000800 */
[----:B0-----:R-:W-:-:S01]  /*1ddf0*/  FADD.FTZ R3, R15, R0 ;  /* 0x000000000f037221 */ /* 0x001fc20000010000 */
[----:B------:R-:W-:Y:S01]  /*1de00*/  FADD.FTZ R73, R31, R52 ;  /* 0x000000341f497221 */ /* 0x000fe20000010000 */
[----:B------:R-:W-:-:S05]  /*1de10*/  FFMA.FTZ R52, R60, UR35, -R65 ;  /* 0x000000233c347c23 */ /* 0x000fca0008010841 */
[----:B------:R-:W0:Y:S01]  /*1de20*/  MUFU.EX2 R30, R30 ;  /* 0x0000001e001e7308 */ /* 0x000e220000000800 */
[----:B--2---:R-:W-:-:S07]  /*1de30*/  FADD.FTZ R0, R26, R3 ;  /* 0x000000031a007221 */ /* 0x004fce0000010000 */
[----:B------:R-:W2:Y:S01]  /*1de40*/  MUFU.EX2 R29, R29 ;  /* 0x0000001d001d7308 */ /* 0x000ea20000000800 */
[----:B---3--:R-:W-:-:S07]  /*1de50*/  FADD.FTZ R3, R25, R0 ;  /* 0x0000000019037221 */ /* 0x008fce0000010000 */
[----:B------:R-:W3:Y:S01]  /*1de60*/  MUFU.EX2 R34, R34 ;  /* 0x0000002200227308 */ /* 0x000ee20000000800 */
[----:B0-----:R-:W-:-:S07]  /*1de70*/  FADD.FTZ R0, R30, R3 ;  /* 0x000000031e007221 */ /* 0x001fce0000010000 */
[----:B------:R-:W0:Y:S01]  /*1de80*/  MUFU.EX2 R33, R33 ;  /* 0x0000002100217308 */ /* 0x000e220000000800 */
[----:B--2---:R-:W-:-:S07]  /*1de90*/  FADD.FTZ R3, R29, R0 ;  /* 0x000000001d037221 */ /* 0x004fce0000010000 */
[----:B------:R-:W2:Y:S01]  /*1dea0*/  MUFU.EX2 R38, R38 ;  /* 0x0000002600267308 */ /* 0x000ea20000000800 */
[----:B---3--:R-:W-:-:S07]  /*1deb0*/  FADD.FTZ R0, R34, R3 ;  /* 0x0000000322007221 */ /* 0x008fce0000010000 */
[----:B------:R3:W-:Y:S01]  /*1dec0*/  MUFU.EX2 R12, R69 ;  /* 0x00000045000c7308 */ /* 0x0007e20000000800 */
[----:B0-----:R-:W-:-:S07]  /*1ded0*/  FADD.FTZ R3, R33, R0 ;  /* 0x0000000021037221 */ /* 0x001fce0000010000 */
[----:B------:R-:W0:Y:S01]  /*1dee0*/  MUFU.EX2 R37, R37 ;  /* 0x0000002500257308 */ /* 0x000e220000000800 */
[----:B---3--:R-:W-:-:S01]  /*1def0*/  FFMA.FTZ R69, R54, UR35, -R65 ;  /* 0x0000002336457c23 */ /* 0x008fc20008010841 */
[----:B------:R-:W-:Y:S01]  /*1df00*/  FADD.FTZ R54, R32, R73 ;  /* 0x0000004920367221 */ /* 0x000fe20000010000 */
[----:B--2---:R-:W-:-:S01]  /*1df10*/  FADD.FTZ R0, R38, R3 ;  /* 0x0000000326007221 */ /* 0x004fc20000010000 */
[----:B------:R-:W-:Y:S02]  /*1df20*/  FFMA.FTZ R73, R62, UR35, -R65 ;  /* 0x000000233e497c23 */ /* 0x000fe40008010841 */
[----:B------:R-:W-:-:S02]  /*1df30*/  FADD.FTZ R75, R35, R54 ;  /* 0x00000036234b7221 */ /* 0x000fc40000010000 */
[----:B------:R-:W2:Y:S02]  /*1df40*/  MUFU.EX2 R42, R42 ;  /* 0x0000002a002a7308 */ /* 0x000ea40000000800 */
[----:B------:R-:W-:-:S04]  /*1df50*/  FADD.FTZ R54, R36, R75 ;  /* 0x0000004b24367221 */ /* 0x000fc80000010000 */
[----:B------:R-:W-:Y:S01]  /*1df60*/  FADD.FTZ R75, R39, R54 ;  /* 0x00000036274b7221 */ /* 0x000fe20000010000 */
[----:B------:R-:W-:-:S01]  /*1df70*/  FFMA.FTZ R54, R64, UR35, -R65 ;  /* 0x0000002340367c23 */ /* 0x000fc20008010841 */
[----:B------:R-:W3:Y:S01]  /*1df80*/  MUFU.EX2 R41, R41 ;  /* 0x0000002900297308 */ /* 0x000ee20000000800 */
[----:B0-----:R-:W-:-:S01]  /*1df90*/  FADD.FTZ R3, R37, R0 ;  /* 0x0000000025037221 */ /* 0x001fc20000010000 */
[----:B------:R-:W-:Y:S01]  /*1dfa0*/  FADD.FTZ R56, R40, R75 ;  /* 0x0000004b28387221 */ /* 0x000fe20000010000 */
[----:B------:R-:W-:-:S03]  /*1dfb0*/  FFMA.FTZ R75, R66, UR35, -R65 ;  /* 0x00000023424b7c23 */ /* 0x000fc60008010841 */
[----:B------:R-:W-:Y:S02]  /*1dfc0*/  FADD.FTZ R56, R43, R56 ;  /* 0x000000382b387221 */ /* 0x000fe40000010000 */
[----:B------:R-:W0:Y:S01]  /*1dfd0*/  MUFU.EX2 R46, R46 ;  /* 0x0000002e002e7308 */ /* 0x000e220000000800 */
[----:B--2---:R-:W-:-:S01]  /*1dfe0*/  FADD.FTZ R3, R42, R3 ;  /* 0x000000032a037221 */ /* 0x004fc20000010000 */
[----:B------:R-:W-:Y:S01]  /*1dff0*/  FADD.FTZ R81, R45, R56 ;  /* 0x000000382d517221 */ /* 0x000fe20000010000 */
[----:B------:R-:W-:-:S02]  /*1e000*/  FFMA.FTZ R56, R68, UR35, -R65 ;  /* 0x0000002344387c23 */ /* 0x000fc40008010841 */
[----:B------:R-:W-:Y:S01]  /*1e010*/  FADD.FTZ R0, R12, R3 ;  /* 0x000000030c007221 */ /* 0x000fe20000010000 */
[----:B------:R-:W-:-:S02]  /*1e020*/  FADD.FTZ R58, R70, R81 ;  /* 0x00000051463a7221 */ /* 0x000fc40000010000 */
[----:B------:R-:W2:Y:S01]  /*1e030*/  MUFU.EX2 R67, R67 ;  /* 0x0000004300437308 */ /* 0x000ea20000000800 */
[----:B---3--:R-:W-:-:S01]  /*1e040*/  FADD.FTZ R3, R41, R0 ;  /* 0x0000000029037221 */ /* 0x008fc20000010000 */
[----:B------:R-:W-:-:S04]  /*1e050*/  FADD.FTZ R81, R49, R58 ;  /* 0x0000003a31517221 */ /* 0x000fc80000010000 */
[----:B------:R-:W-:Y:S02]  /*1e060*/  FADD.FTZ R58, R152, R81 ;  /* 0x00000051983a7221 */ /* 0x000fe40000010000 */
[----:B------:R-:W3:Y:S01]  /*1e070*/  MUFU.EX2 R48, R48 ;  /* 0x0000003000307308 */ /* 0x000ee20000000800 */
[----:B0-----:R-:W-:-:S01]  /*1e080*/  FADD.FTZ R0, R46, R3 ;  /* 0x000000032e007221 */ /* 0x001fc20000010000 */
[----:B------:R-:W-:Y:S01]  /*1e090*/  FADD.FTZ R81, R51, R58 ;  /* 0x0000003a33517221 */ /* 0x000fe20000010000 */
[----:B------:R-:W-:-:S03]  /*1e0a0*/  FFMA.FTZ R58, R72, UR35, -R65 ;  /* 0x00000023483a7c23 */ /* 0x000fc60008010841 */
[----:B------:R-:W-:Y:S02]  /*1e0b0*/  FADD.FTZ R60, R86, R81 ;  /* 0x00000051563c7221 */ /* 0x000fe40000010000 */
[----:B------:R-:W0:Y:S01]  /*1e0c0*/  MUFU.EX2 R69, R69 ;  /* 0x0000004500457308 */ /* 0x000e220000000800 */
[----:B--2---:R-:W-:-:S01]  /*1e0d0*/  FADD.FTZ R3, R67, R0 ;  /* 0x0000000043037221 */ /* 0x004fc20000010000 */
[----:B------:R-:W-:-:S06]  /*1e0e0*/  FADD.FTZ R81, R53, R60 ;  /* 0x0000003c35517221 */ /* 0x000fcc0000010000 */
        /* <DEDUP_REMOVED lines=8> */
[----:B------:R-:W-:-:S06]  /*1e170*/  FFMA.FTZ R81, R74, UR35, -R65 ;  /* 0x000000234a517c23 */ /* 0x000fcc0008010841 */
[----:B------:R-:W3:Y:S01]  /*1e180*/  MUFU.EX2 R52, R52 ;  /* 0x0000003400347308 */ /* 0x000ee20000000800 */
[----:B0-----:R-:W-:-:S07]  /*1e190*/  FADD.FTZ R3, R71, R0 ;  /* 0x0000000047037221 */ /* 0x001fce0000010000 */
[----:B------:R-:W0:Y:S01]  /*1e1a0*/  MUFU.EX2 R156, R156 ;  /* 0x0000009c009c7308 */ /* 0x000e220000000800 */
[----:B--2---:R-:W-:-:S01]  /*1e1b0*/  FADD.FTZ R83, R55, R60 ;  /* 0x0000003c37537221 */ /* 0x004fc20000010000 */
[--C-:B------:R-:W-:Y:S01]  /*1e1c0*/  FFMA.FTZ R60, R76, UR35, -R65.reuse ;  /* 0x000000234c3c7c23 */ /* 0x100fe20008010841 */
[----:B------:R-:W-:-:S05]  /*1e1d0*/  FFMA.FTZ R65, R79, UR35, -R65 ;  /* 0x000000234f417c23 */ /* 0x000fca0008010841 */
        /* <DEDUP_REMOVED lines=33> */
[----:B0-----:R-:W-:-:S01]  /*1e3f0*/  FADD.FTZ R0, R60, R3 ;  /* 0x000000033c007221 */ /* 0x001fc20000010000 */
[----:B--2---:R-:W-:-:S03]  /*1e400*/  FADD.FTZ R3, R6, R79 ;  /* 0x0000004f06037221 */ /* 0x004fc60000010000 */
[----:B---3--:R-:W-:Y:S01]  /*1e410*/  FADD.FTZ R0, R65, R0 ;  /* 0x0000000041007221 */ /* 0x008fe20000010000 */
[----:B------:R-:W-:Y:S06]  /*1e420*/  @!P0 BRA `(.L_x_1760) ;  /* 0x0000000000048947 */ /* 0x000fec0003800000 */
[----:B------:R-:W-:Y:S01]  /*1e430*/  BPT.TRAP 0x1 ;  /* 0x000000040000795c */ /* 0x000fe20000300000 */
.L_x_1760:
[----:B------:R-:W-:Y:S01]  /*1e440*/  F2FP.SATFINITE.E4M3.F32.PACK_AB_MERGE_C R63, R6, R63, RZ ;  /* 0x0000003f063f723e */ /* 0x000fe200048070ff */
[----:B------:R-:W-:Y:S01]  /*1e450*/  IMAD R6, R14, 0x8, R16 ;  /* 0x000000080e067824 */ /* 0x000fe200078e0210 */
[----:B------:R-:W-:Y:S01]  /*1e460*/  F2FP.SATFINITE.E4M3.F32.PACK_AB_MERGE_C R21, R24, R21, RZ ;  /* 0x000000151815723e */ /* 0x000fe200048070ff */
[-C--:B------:R-:W-:Y:S01]  /*1e470*/  FMUL.FTZ R88, R88, R13.reuse ;  /* 0x0000000d58587220 */ /* 0x080fe20000410000 */
[----:B------:R-:W-:Y:S01]  /*1e480*/  ISETP.GT.AND P1, PT, R4, R198, PT ;  /* 0x000000c60400720c */ /* 0x000fe20003f24270 */
[----:B------:R-:W-:Y:S01]  /*1e490*/  VIADD R6, R6, 0x22860 ;  /* 0x0002286006067836 */ /* 0x000fe20000000000 */
[----:B------:R-:W-:Y:S01]  /*1e4a0*/  F2FP.SATFINITE.E4M3.F32.PACK_AB_MERGE_C R164, R7, R84, R21 ;  /* 0x0000005407a4723e */ /* 0x000fe20004807015 */
[-C--:B------:R-:W-:Y:S01]  /*1e4b0*/  FMUL.FTZ R89, R89, R13.reuse ;  /* 0x0000000d59597220 */ /* 0x080fe20000410000 */
[----:B------:R-:W-:Y:S01]  /*1e4c0*/  MOV R7, UR40 ;  /* 0x0000002800077c02 */ /* 0x000fe20008000f00 */
        /* <DEDUP_REMOVED lines=13> */
[----:B------:R-:W-:Y:S01]  /*1e5a0*/  F2FP.SATFINITE.E4M3.F32.PACK_AB_MERGE_C R55, R154, R53, R55 ;  /* 0x000000359a37723e */ /* 0x000fe20004807037 */
[----:B------:R-:W-:Y:S01]  /*1e5b0*/  FMUL.FTZ R104, R104, R13 ;  /* 0x0000000d68687220 */ /* 0x000fe20000410000 */
        /* <DEDUP_REMOVED lines=82> */
[----:B------:R-:W-:Y:S02]  /*1eae0*/  IMAD.MOV.U32 R14, RZ, RZ, R168 ;  /* 0x000000ffff0e7224 */ /* 0x000fe400078e00a8 */
[----:B------:R-:W-:Y:S01]  /*1eaf0*/  IMAD.MOV.U32 R158, RZ, RZ, R55 ;  /* 0x000000ffff9e7224 */ /* 0x000fe200078e0037 */
[----:B0-----:R-:W-:Y:S06]  /*1eb00*/  @P1 BRA `(.L_x_1761) ;  /* 0xffffffc400e81947 */ /* 0x001fec000383ffff */
.L_x_1741:
[----:B------:R-:W-:Y:S05]  /*1eb10*/  WARPSYNC.ALL ;  /* 0x0000000000007948 */ /* 0x000fea0003800000 */
[----:B------:R-:W-:Y:S06]  /*1eb20*/  BAR.ARV 0x8, 0x180 ;  /* 0x0206000000007b1d */ /* 0x000fec0000002000 */
[----:B------:R-:W-:Y:S05]  /*1eb30*/  @!P0 BRA `(.L_x_1762) ;  /* 0x0000000000048947 */ /* 0x000fea0003800000 */
[----:B------:R-:W-:Y:S01]  /*1eb40*/  BPT.TRAP 0x1 ;  /* 0x000000040000795c */ /* 0x000fe20000300000 */
.L_x_1762:
[----:B------:R-:W-:Y:S01]  /*1eb50*/  IMAD R13, R168, 0x8, R16 ;  /* 0x00000008a80d7824 */ /* 0x000fe200078e0210 */
[----:B------:R-:W-:-:S04]  /*1eb60*/  SHF.L.U32 R2, R169, 0x1f, RZ ;  /* 0x0000001fa9027819 */ /* 0x000fc800000006ff */
[----:B------:R0:W2:Y:S01]  /*1eb70*/  SYNCS.PHASECHK.TRANS64.TRYWAIT P1, [R13+URZ+0x22850], R2 ;  /* 0x022850020d0075a7 */ /* 0x0000a2000802017f */
[----:B------:R-:W-:Y:S05]  /*1eb80*/  @!P0 BRA `(.L_x_1763) ;  /* 0x0000000000048947 */ /* 0x000fea0003800000 */
[----:B------:R-:W-:Y:S01]  /*1eb90*/  BPT.TRAP 0x1 ;  /* 0x000000040000795c */ /* 0x000fe20000300000 */
.L_x_1763:
[----:B------:R-:W-:-:S05]  /*1eba0*/  VIADD R16, R16, 0x400 ;  /* 0x0000040010107836 */ /* 0x000fca0000000000 */
[----:B------:R-:W-:-:S04]  /*1ebb0*/  SHF.R.U32.HI R16, RZ, 0x4, R16 ;  /* 0x00000004ff107819 */ /* 0x000fc80000011610 */
[----:B------:R-:W-:-:S04]  /*1ebc0*/  LOP3.LUT R16, R16, 0x3fff, RZ, 0xc0, !PT ;  /* 0x00003fff10107812 */ /* 0x000fc800078ec0ff */
[----:B------:R-:W-:Y:S01]  /*1ebd0*/  LOP3.LUT R5, R16, 0x10000, RZ, 0xfc, !PT ;  /* 0x0001000010057812 */ /* 0x000fe200078efcff */
[----:B--2---:R-:W-:Y:S06]  /*1ebe0*/  @P1 BRA `(.L_x_1764) ;  /* 0x0000000000081947 */ /* 0x004fec0003800000 */
[----:B------:R-:W2:Y:S02]  /*1ebf0*/  SYNCS.PHASECHK.TRANS64.TRYWAIT P1, [R13+URZ+0x22850], R2 ;  /* 0x022850020d0075a7 */ /* 0x000ea4000802017f */
[----:B--2---:R-:W-:Y:S05]  /*1ec00*/  @!P1 BRA `(.L_x_1765) ;  /* 0x000000b4004c9947 */ /* 0x004fea0003800000 */
.L_x_1764:
[----:B------:R-:W-:Y:S01]  /*1ec10*/  IMAD R4, R168, 0x400, R5 ;  /* 0x00000400a8047824 */ /* 0x000fe200078e0205 */
[----:B------:R-:W-:Y:S05]  /*1ec20*/  WARPSYNC.ALL ;  /* 0x0000000000007948 */ /* 0x000fea0003800000 */
[----:B------:R-:W-:Y:S01]  /*1ec30*/  IMAD.MOV.U32 R5, RZ, RZ, 0x40000040 ;  /* 0x40000040ff057424 */ /* 0x000fe200078e00ff */
[----:B------:R-:W-:Y:S01]  /*1ec40*/  R2UR UR6, R4 ;  /* 0x00000000040672ca */ /* 0x000fe200000e0000 */
[----:B------:R-:W-:Y:S01]  /*1ec50*/  WARPGROUP.ARRIVE ;  /* 0x00000000000079c5 */ /* 0x000fe20000000000 */
[----:B------:R-:W-:Y:S02]  /*1ec60*/  ULDC.64 UR4, c[0x0][0x9a0] ;  /* 0x0002680000047ab9 */ /* 0x000fe40000000a00 */
[----:B------:R-:W-:-:S02]  /*1ec70*/  R2UR UR7, R5 ;  /* 0x00000000050772ca */ /* 0x000fc400000e0000 */
[----:B------:R-:W-:-:S04]  /*1ec80*/  ISETP.NE.U32.AND P1, PT, RZ, UR4, PT ;  /* 0x00000004ff007c0c */ /* 0x000fc8000bf25070 */
[----:B------:R-:W-:-:S07]  /*1ec90*/  ISETP.NE.AND.EX P1, PT, RZ, UR5, PT, P1 ;  /* 0x00000005ff007c0c */ /* 0x000fce000bf25310 */
[----:B------:R-:W-:Y:S06]  /*1eca0*/  QGMMA.64x128x32.F32.E4M3.E4M3 R88, R164, gdesc[UR4], R88, gsb0 ;  /* 0x01e00004a4587df3 */ /* 0x000fec0008000858 */
[----:B------:R-:W0:Y:S01]  /*1ecb0*/  @P1 LDC.64 R6, c[0x0][0x9c8] ;  /* 0x00027200ff061b82 */ /* 0x000e220000000a00 */
[----:B------:R-:W-:Y:S02]  /*1ecc0*/  @P1 SHF.R.S32.HI R5, RZ, 0x1f, R23 ;  /* 0x0000001fff051819 */ /* 0x000fe40000011417 */
[----:B------:R-:W-:-:S05]  /*1ecd0*/  @P1 SHF.R.S32.HI R15, RZ, 0x1f, R22 ;  /* 0x0000001fff0f1819 */ /* 0x000fca0000011416 */
[----:B------:R-:W3:Y:S01]  /*1ece0*/  @P1 LDC.64 R8, c[0x0][0x9d0] ;  /* 0x00027400ff081b82 */ /* 0x000ee20000000a00 */
[----:B0-2---:R-:W-:-:S04]  /*1ecf0*/  @P1 IMAD R2, R5, R6, RZ ;  /* 0x0000000605021224 */ /* 0x005fc800078e02ff */
[C---:B------:R-:W-:Y:S02]  /*1ed00*/  @P1 IMAD R5, R23.reuse, R7, R2 ;  /* 0x0000000717051224 */ /* 0x040fe400078e0202 */
[----:B------:R-:W-:-:S04]  /*1ed10*/  @P1 IMAD.WIDE.U32 R6, R23, R6, RZ ;  /* 0x0000000617061225 */ /* 0x000fc800078e00ff */
[----:B---3--:R-:W-:Y:S01]  /*1ed20*/  @P1 IMAD R2, R15, R8, RZ ;  /* 0x000000080f021224 */ /* 0x008fe200078e02ff */
[----:B------:R-:W-:-:S03]  /*1ed30*/  @P1 IADD3 R7, R7, R5, RZ ;  /* 0x0000000507071210 */ /* 0x000fc60007ffe0ff */
[C---:B------:R-:W-:Y:S02]  /*1ed40*/  @P1 IMAD R5, R22.reuse, R9, R2 ;  /* 0x0000000916051224 */ /* 0x040fe400078e0202 */
[----:B------:R-:W-:-:S04]  /*1ed50*/  @P1 IMAD.WIDE.U32 R6, R22, R8, R6 ;  /* 0x0000000816061225 */ /* 0x000fc800078e0006 */
[----:B------:R-:W-:Y:S01]  /*1ed60*/  @P1 IMAD.IADD R5, R7, 0x1, R5 ;  /* 0x0000000107051824 */ /* 0x000fe200078e0205 */
[C---:B------:R-:W-:Y:S01]  /*1ed70*/  @P1 LEA R8, P2, R6.reuse, UR4, 0x2 ;  /* 0x0000000406081c11 */ /* 0x040fe2000f8410ff */
[----:B------:R-:W-:Y:S02]  /*1ed80*/  IMAD.MOV.U32 R7, RZ, RZ, 0x40000040 ;  /* 0x40000040ff077424 */ /* 0x000fe400078e00ff */
[----:B------:R-:W-:Y:S01]  /*1ed90*/  IMAD.MOV.U32 R2, RZ, RZ, 0x3f800000 ;  /* 0x3f800000ff027424 */ /* 0x000fe200078e00ff */
[----:B------:R-:W-:Y:S01]  /*1eda0*/  @P1 LEA.HI.X R9, R6, UR5, R5, 0x2, P2 ;  /* 0x0000000506091c11 */ /* 0x000fe200090f1405 */
[----:B------:R-:W-:Y:S01]  /*1edb0*/  VIADD R6, R4, 0x2 ;  /* 0x0000000204067836 */ /* 0x000fe20000000000 */
[----:B------:R-:W-:-:S03]  /*1edc0*/  R2UR UR7, R7 ;  /* 0x00000000070772ca */ /* 0x000fc600000e0000 */
[----:B------:R0:W2:Y:S01]  /*1edd0*/  @P1 LDG.E R2, desc[UR38][R8.64] ;  /* 0x0000002608021981 */ /* 0x0000a2000c1e1900 */
[----:B------:R-:W-:Y:S01]  /*1ede0*/  R2UR UR6, R6 ;  /* 0x00000000060672ca */ /* 0x000fe200000e0000 */
[----:B------:R-:W-:Y:S02]  /*1edf0*/  WARPGROUP.DEPBAR.LE gsb0, 0x0 ;  /* 0x00008000000079c5 */ /* 0x000fe40000010000 */
[----:B------:R-:W-:-:S10]  /*1ee00*/  WARPGROUP.ARRIVE ;  /* 0x00000000000079c5 */ /* 0x000fd40000000000 */
[----:B------:R-:W-:Y:S01]  /*1ee10*/  QGMMA.64x128x32.F32.E4M3.E4M3 R88, R160, gdesc[UR4], R88, gsb0 ;  /* 0x01e00004a0587df3 */ /* 0x000fe20008000858 */
[----:B------:R-:W-:Y:S02]  /*1ee20*/  VIADD R6, R4, 0x4 ;  /* 0x0000000404067836 */ /* 0x000fe40000000000 */
[----:B------:R-:W-:-:S03]  /*1ee30*/  IMAD.MOV.U32 R7, RZ, RZ, 0x40000040 ;  /* 0x40000040ff077424 */ /* 0x000fc600078e00ff */
[----:B------:R-:W-:Y:S02]  /*1ee40*/  R2UR UR6, R6 ;  /* 0x00000000060672ca */ /* 0x000fe400000e0000 */
[----:B------:R-:W-:Y:S01]  /*1ee50*/  R2UR UR7, R7 ;  /* 0x00000000070772ca */ /* 0x000fe200000e0000 */
[----:B------:R-:W-:Y:S02]  /*1ee60*/  VIADD R4, R4, 0x6 ;  /* 0x0000000604047836 */ /* 0x000fe40000000000 */
[----:B------:R-:W-:Y:S01]  /*1ee70*/  IMAD.MOV.U32 R5, RZ, RZ, 0x40000040 ;  /* 0x40000040ff057424 */ /* 0x000fe200078e00ff */
[----:B------:R-:W3:Y:S04]  /*1ee80*/  SHFL.BFLY PT, R6, R3, 0x2, 0x1f ;  /* 0x0c401f0003067f89 */ /* 0x000ee800000e0000 */
[----:B------:R-:W4:Y:S01]  /*1ee90*/  SHFL.BFLY PT, R7, R0, 0x2, 0x1f ;  /* 0x0c401f0000077f89 */ /* 0x000f2200000e0000 */
[----:B------:R-:W-:-:S02]  /*1eea0*/  WARPGROUP.DEPBAR.LE gsb0, 0x0 ;  /* 0x00008000000079c5 */ /* 0x000fc40000010000 */
[----:B------:R-:W-:-:S06]  /*1eeb0*/  WARPGROUP.ARRIVE ;  /* 0x00000000000079c5 */ /* 0x000fcc0000000000 */
[----:B------:R-:W-:Y:S01]  /*1eec0*/  QGMMA.64x128x32.F32.E4M3.E4M3 R88, R156, gdesc[UR4], R88, gsb0 ;  /* 0x01e000049c587df3 */ /* 0x000fe20008000858 */
[----:B------:R-:W-:Y:S02]  /*1eed0*/  R2UR UR6, R4 ;  /* 0x00000000040672ca */ /* 0x000fe400000e0000 */
[----:B------:R-:W-:Y:S01]  /*1eee0*/  R2UR UR7, R5 ;  /* 0x00000000050772ca */ /* 0x000fe200000e0000 */
[----:B---3--:R-:W-:-:S01]  /*1eef0*/  FADD.FTZ R6, R6, R3 ;  /* 0x0000000306067221 */ /* 0x008fc20000010000 */
[----:B----4-:R-:W-:-:S04]  /*1ef00*/  FADD.FTZ R7, R7, R0 ;  /* 0x0000000007077221 */ /* 0x010fc80000010000 */
[----:B------:R-:W3:Y:S04]  /*1ef10*/  SHFL.BFLY PT, R5, R6, 0x1, 0x1f ;  /* 0x0c201f0006057f89 */ /* 0x000ee800000e0000 */
[----:B------:R-:W0:Y:S01]  /*1ef20*/  SHFL.BFLY PT, R4, R7, 0x1, 0x1f ;  /* 0x0c201f0007047f89 */ /* 0x000e2200000e0000 */
[----:B------:R-:W-:Y:S02]  /*1ef30*/  IMAD.MOV.U32 R3, RZ, RZ, RZ ;  /* 0x000000ffff037224 */ /* 0x000fe400078e00ff */
[----:B---3--:R-:W-:Y:S01]  /*1ef40*/  FADD.FTZ R5, R6, R5 ;  /* 0x0000000506057221 */ /* 0x008fe20000010000 */
        /* <DEDUP_REMOVED lines=13> */
[----:B------:R-:W3:Y:S08]  /*1f020*/  @P3 MUFU.LG2 R6, R12 ;  /* 0x0000000c00063308 */ /* 0x000ef00000000c00 */
[----:B------:R-:W4:Y:S01]  /*1f030*/  @P1 MUFU.RCP R7, R8 ;  /* 0x0000000800071308 */ /* 0x000f220000001000 */
[----:B------:R-:W-:Y:S01]  /*1f040*/  MOV R14, UR35 ;  /* 0x00000023000e7c02 */ /* 0x000fe20008000f00 */
[----:B------:R-:W-:-:S02]  /*1f050*/  IMAD.U32 R0, RZ, RZ, UR35 ;  /* 0x00000023ff007e24 */ /* 0x000fc4000f8e00ff */
[----:B0-----:R-:W-:Y:S02]  /*1f060*/  @P2 FMUL.FTZ R5, R4, 0.69314718246459960938 ;  /* 0x3f31721804052820 */ /* 0x001fe40000410000 */
[----:B------:R-:W-:Y:S01]  /*1f070*/  @P2 FMUL.FTZ R0, R0, 0.69314718246459960938 ;  /* 0x3f31721800002820 */ /* 0x000fe20000410000 */
[----:B------:R-:W-:Y:S01]  /*1f080*/  @P3 FMUL.FTZ R14, R14, 0.69314718246459960938 ;  /* 0x3f3172180e0e3820 */ /* 0x000fe20000410000 */
[----:B---3--:R-:W-:Y:S01]  /*1f090*/  @P3 FMUL.FTZ R9, R6, 0.69314718246459960938 ;  /* 0x3f31721806093820 */ /* 0x008fe20000410000 */
[----:B------:R-:W-:Y:S02]  /*1f0a0*/  IMAD.MOV.U32 R56, RZ, RZ, -0x800000 ;  /* 0xff800000ff387424 */ /* 0x000fe400078e00ff */
[----:B--2---:R-:W-:Y:S01]  /*1f0b0*/  FMUL.FTZ R3, R3, R2 ;  /* 0x0000000203037220 */ /* 0x004fe20000410000 */
[----:B------:R-:W-:Y:S02]  /*1f0c0*/  IMAD.MOV.U32 R58, RZ, RZ, -0x800000 ;  /* 0xff800000ff3a7424 */ /* 0x000fe400078e00ff */
[----:B------:R-:W-:Y:S01]  /*1f0d0*/  @P2 FFMA.FTZ R56, R0, R11, R5 ;  /* 0x0000000b00382223 */ /* 0x000fe20000010005 */
[----:B------:R-:W-:-:S01]  /*1f0e0*/  @P3 FFMA.FTZ R58, R14, R10, R9 ;  /* 0x0000000a0e3a3223 */ /* 0x000fc20000010009 */
[----:B----4-:R-:W-:Y:S01]  /*1f0f0*/  FMUL.FTZ R2, R7, R2 ;  /* 0x0000000207027220 */ /* 0x010fe20000410000 */
[----:B------:R-:W-:-:S02]  /*1f100*/  WARPGROUP.DEPBAR.LE gsb0, 0x0 ;  /* 0x00008000000079c5 */ /* 0x000fc40000010000 */
[----:B------:R-:W-:Y:S05]  /*1f110*/  @!P0 BRA `(.L_x_1766) ;  /* 0x0000000000048947 */ /* 0x000fea0003800000 */
[----:B------:R-:W-:Y:S01]  /*1f120*/  BPT.TRAP 0x1 ;  /* 0x000000040000795c */ /* 0x000fe20000300000 */
.L_x_1766:
[----:B------:R-:W-:Y:S02]  /*1f130*/  VIADD R0, R13, 0x22860 ;  /* 0x000228600d007836 */ /* 0x000fe40000000000 */
[-C--:B------:R-:W-:Y:S01]  /*1f140*/  FMUL.FTZ R41, R88, R3.reuse ;  /* 0x0000000358297220 */ /* 0x080fe20000410000 */
[----:B------:R-:W-:Y:S02]  /*1f150*/  IMAD.U32 R5, RZ, RZ, UR40 ;  /* 0x00000028ff057e24 */ /* 0x000fe4000f8e00ff */
[-C--:B------:R-:W-:Y:S01]  /*1f160*/  FMUL.FTZ R44, R89, R3.reuse ;  /* 0x00000003592c7220 */ /* 0x080fe20000410000 */
        /* <DEDUP_REMOVED lines=71> */
.L_x_1650:
[----:B------:R-:W-:Y:S05]  /*1f5e0*/  WARPSYNC.ALL ;  /* 0x0000000000007948 */ /* 0x000fea0003800000 */
[----:B------:R-:W2:Y:S08]  /*1f5f0*/  S2UR UR40, SR_CgaCtaId ;  /* 0x00000000002879c3 */ /* 0x000eb00000008800 */
[----:B------:R-:W-:Y:S06]  /*1f600*/  BAR.SYNC.DEFER_BLOCKING 0x5, 0x180 ;  /* 0x0146000000007b1d */ /* 0x000fec0000010000 */
[----:B------:R-:W-:Y:S01]  /*1f610*/  UMOV UR4, 0x400 ;  /* 0x0000040000047882 */ /* 0x000fe20000000000 */
[----:B------:R-:W-:Y:S01]  /*1f620*/  BSSY B0, `(.L_x_1767) ;  /* 0x0000267000007945 */ /* 0x000fe20003800000 */
[----:B--2---:R-:W-:-:S06]  /*1f630*/  ULEA UR4, UR40, UR4, 0x18 ;  /* 0x0000000428047291 */ /* 0x004fcc000f8ec03f */
[----:B------:R-:W-:-:S05]  /*1f640*/  IMAD.U32 R16, RZ, RZ, UR4 ;  /* 0x00000004ff107e24 */ /* 0x000fca000f8e00ff */
[----:B------:R2:W3:Y:S01]  /*1f650*/  LDS.128 R20, [R16+0x228d0] ;  /* 0x0228d00010147984 */ /* 0x0004e20000000c00 */
[----:B------:R-:W-:Y:S06]  /*1f660*/  BAR.ARV 0x4, 0x180 ;  /* 0x0106000000007b1d */ /* 0x000fec0000002000 */
[----:B------:R-:W-:Y:S05]  /*1f670*/  @P0 BRA `(.L_x_1768) ;  /* 0x0000001800b40947 */ /* 0x000fea0003800000 */
[----:B-----5:R-:W4:Y:S01]  /*1f680*/  S2R R24, SR_TID.X ;  /* 0x0000000000187919 */ /* 0x020f220000002100 */
[----:B------:R-:W-:Y:S01]  /*1f690*/  ULDC.64 UR4, c[0x4][0x40] ;  /* 0x0100100000047ab9 */ /* 0x000fe20000000a00 */
[----:B----4-:R-:W-:-:S05]  /*1f6a0*/  IMAD.SHL.U32 R0, R24, 0x4, RZ ;  /* 0x0000000418007824 */ /* 0x010fca00078e00ff */
[----:B------:R-:W-:-:S04]  /*1f6b0*/  LOP3.LUT R0, R0, 0xc, RZ, 0xc0, !PT ;  /* 0x0000000c00007812 */ /* 0x000fc800078ec0ff */
[----:B------:R-:W-:-:S05]  /*1f6c0*/  IADD3 R2, P0, R0, UR4, RZ ;  /* 0x0000000400027c10 */ /* 0x000fca000ff1e0ff */
[----:B------:R-:W-:-:S05]  /*1f6d0*/  IMAD.X R3, RZ, RZ, UR5, P0 ;  /* 0x00000005ff037e24 */ /* 0x000fca00080e06ff */
[----:B------:R4:W2:Y:S01]  /*1f6e0*/  LDG.E.CONSTANT R0, desc[UR38][R2.64] ;  /* 0x0000002602007981 */ /* 0x0008a2000c1e9900 */
        /* <DEDUP_REMOVED lines=16> */
[----:B---3--:R-:W-:Y:S02]  /*1f7f0*/  F2FP.BF16.F32.PACK_AB R20, R95, R42 ;  /* 0x0000002a5f14723e */ /* 0x008fe400000010ff */
[----:B------:R-:W-:Y:S02]  /*1f800*/  F2FP.BF16.F32.PACK_AB R42, R125, R28 ;  /* 0x0000001c7d2a723e */ /* 0x000fe400000010ff */
[----:B------:R-:W-:Y:S02]  /*1f810*/  F2FP.BF16.F32.PACK_AB R48, R127, R26 ;  /* 0x0000001a7f30723e */ /* 0x000fe400000010ff */
[----:B----4-:R-:W-:-:S02]  /*1f820*/  LOP3.LUT P0, R2, R24, 0x3, RZ, 0xc0, !PT ;  /* 0x0000000318027812 */ /* 0x010fc4000780c0ff */
[----:B------:R-:W-:Y:S02]  /*1f830*/  MOV R46, R16 ;  /* 0x00000010002e7202 */ /* 0x000fe40000000f00 */
[----:B0-----:R-:W-:Y:S02]  /*1f840*/  MOV R47, R43 ;  /* 0x0000002b002f7202 */ /* 0x001fe40000000f00 */
[----:B------:R-:W-:Y:S02]  /*1f850*/  F2FP.BF16.F32.PACK_AB R60, R149, R8 ;  /* 0x00000008953c723e */ /* 0x000fe400000010ff */
[----:B------:R-:W-:Y:S01]  /*1f860*/  F2FP.BF16.F32.PACK_AB R41, R92, R41 ;  /* 0x000000295c29723e */ /* 0x000fe200000010ff */
[----:B------:R-:W-:Y:S01]  /*1f870*/  IMAD.WIDE R4, R220, 0x2, R46 ;  /* 0x00000002dc047825 */ /* 0x000fe200078e022e */
[----:B------:R-:W-:Y:S02]  /*1f880*/  F2FP.BF16.F32.PACK_AB R44, R93, R44 ;  /* 0x0000002c5d2c723e */ /* 0x000fe400000010ff */
[----:B------:R-:W-:-:S02]  /*1f890*/  ISETP.EQ.OR P0, PT, R2, 0x3, !P0 ;  /* 0x000000030200780c */ /* 0x000fc40004702670 */
        /* <DEDUP_REMOVED lines=8> */
[----:B------:R-:W-:Y:S01]  /*1f920*/  LOP3.LUT R14, R14, R15, RZ, 0x3c, !PT ;  /* 0x0000000f0e0e7212 */ /* 0x000fe200078e3cff */
[--C-:B------:R-:W-:Y:S01]  /*1f930*/  IMAD.X R15, RZ, RZ, R5.reuse, P5 ;  /* 0x000000ffff0f7224 */ /* 0x100fe200028e0605 */
[----:B------:R-:W-:Y:S01]  /*1f940*/  LOP3.LUT R10, R10, R11, RZ, 0x3c, !PT ;  /* 0x0000000b0a0a7212 */ /* 0x000fe200078e3cff */
[----:B------:R-:W-:Y:S01]  /*1f950*/  IMAD.X R11, RZ, RZ, R5, P1 ;  /* 0x000000ffff0b7224 */ /* 0x000fe200008e0605 */
[C---:B------:R-:W-:Y:S02]  /*1f960*/  IADD3 R9, P2, R4.reuse, 0x4020, RZ ;  /* 0x0000402004097810 */ /* 0x040fe40007f5e0ff */
[----:B------:R-:W-:-:S02]  /*1f970*/  IADD3 R25, P4, R4, 0x60, RZ ;  /* 0x0000006004197810 */ /* 0x000fc40007f9e0ff */
[----:B------:R-:W-:Y:S02]  /*1f980*/  IADD3 R27, P5, R4, 0x40, RZ ;  /* 0x00000040041b7810 */ /* 0x000fe40007fbe0ff */
[----:B------:R-:W-:Y:S02]  /*1f990*/  SHF.R.U64 R6, R6, 0x3, RZ ;  /* 0x0000000306067819 */ /* 0x000fe400000012ff */
[----:B------:R-:W-:Y:S02]  /*1f9a0*/  IADD3 R29, P1, R4, 0x20, RZ ;  /* 0x00000020041d7810 */ /* 0x000fe40007f3e0ff */
[----:B------:R-:W-:Y:S02]  /*1f9b0*/  LOP3.LUT R8, R9, 0x380, RZ, 0xc0, !PT ;  /* 0x0000038009087812 */ /* 0x000fe400078ec0ff */
[----:B------:R-:W-:Y:S02]  /*1f9c0*/  LOP3.LUT R24, R25, 0x380, RZ, 0xc0, !PT ;  /* 0x0000038019187812 */ /* 0x000fe400078ec0ff */
[----:B------:R-:W-:-:S02]  /*1f9d0*/  LOP3.LUT R6, R6, R7, RZ, 0x3c, !PT ;  /* 0x0000000706067212 */ /* 0x000fc400078e3cff */
[----:B------:R-:W-:Y:S02]  /*1f9e0*/  LOP3.LUT R26, R27, 0x380, RZ, 0xc0, !PT ;  /* 0x000003801b1a7812 */ /* 0x000fe400078ec0ff */
[----:B------:R-:W-:Y:S02]  /*1f9f0*/  LOP3.LUT R28, R29, 0x380, RZ, 0xc0, !PT ;  /* 0x000003801d1c7812 */ /* 0x000fe400078ec0ff */
[----:B------:R-:W-:Y:S02]  /*1fa00*/  LOP3.LUT R7, R4, 0x380, RZ, 0xc0, !PT ;  /* 0x0000038004077812 */ /* 0x000fe400078ec0ff */
[----:B------:R-:W-:Y:S02]  /*1fa10*/  SHF.R.U64 R8, R8, 0x3, RZ ;  /* 0x0000000308087819 */ /* 0x000fe400000012ff */
[----:B------:R-:W-:Y:S02]  /*1fa20*/  SHF.R.U64 R24, R24, 0x3, RZ ;  /* 0x0000000318187819 */ /* 0x000fe400000012ff */
[----:B------:R-:W-:-:S02]  /*1fa30*/  SHF.R.U64 R26, R26, 0x3, RZ ;  /* 0x000000031a1a7819 */ /* 0x000fc400000012ff */
[----:B------:R-:W-:Y:S02]  /*1fa40*/  SHF.R.U64 R28, R28, 0x3, RZ ;  /* 0x000000031c1c7819 */ /* 0x000fe400000012ff */
[----:B------:R-:W-:Y:S02]  /*1fa50*/  SHF.R.U64 R7, R7, 0x3, RZ ;  /* 0x0000000307077819 */ /* 0x000fe400000012ff */
[----:B------:R-:W-:Y:S01]  /*1fa60*/  LOP3.LUT R8, R8, R9, RZ, 0x3c, !PT ;  /* 0x0000000908087212 */ /* 0x000fe200078e3cff */
[--C-:B------:R-:W-:Y:S01]  /*1fa70*/  IMAD.X R9, RZ, RZ, R5.reuse, P2 ;  /* 0x000000ffff097224 */ /* 0x100fe200010e0605 */
[----:B------:R-:W-:Y:S01]  /*1fa80*/  LOP3.LUT R24, R24, R25, RZ, 0x3c, !PT ;  /* 0x0000001918187212 */ /* 0x000fe200078e3cff */
[--C-:B------:R-:W-:Y:S01]  /*1fa90*/  IMAD.X R25, RZ, RZ, R5.reuse, P4 ;  /* 0x000000ffff197224 */ /* 0x100fe200020e0605 */
[----:B------:R-:W-:Y:S01]  /*1faa0*/  LOP3.LUT R26, R26, R27, RZ, 0x3c, !PT ;  /* 0x0000001b1a1a7212 */ /* 0x000fe200078e3cff */
[--C-:B------:R-:W-:Y:S01]  /*1fab0*/  IMAD.X R27, RZ, RZ, R5.reuse, P5 ;  /* 0x000000ffff1b7224 */ /* 0x100fe200028e0605 */
[----:B------:R-:W-:Y:S01]  /*1fac0*/  LOP3.LUT R28, R28, R29, RZ, 0x3c, !PT ;  /* 0x0000001d1c1c7212 */ /* 0x000fe200078e3cff */
[----:B------:R-:W-:Y:S01]  /*1fad0*/  IMAD.X R29, RZ, RZ, R5, P1 ;  /* 0x000000ffff1d7224 */ /* 0x000fe200008e0605 */
[----:B------:R-:W-:-:S02]  /*1fae0*/  LOP3.LUT R4, R7, R4, RZ, 0x3c, !PT ;  /* 0x0000000407047212 */ /* 0x000fc400078e3cff */
[----:B------:R-:W-:Y:S02]  /*1faf0*/  IADD3.X R7, RZ, R5, RZ, P3, !PT ;  /* 0x00000005ff077210 */ /* 0x000fe40001ffe4ff */
        /* <DEDUP_REMOVED lines=22> */
[----:B--2---:R-:W-:Y:S01]  /*1fc60*/  LOP3.LUT R2, R0, 0x2, RZ, 0x3c, !PT ;  /* 0x0000000200027812 */ /* 0x004fe200078e3cff */
[----:B------:R-:W-:Y:S06]  /*1fc70*/  BRA.DIV UR4, `(.L_x_1769) ;  /* 0x000000a604447947 */ /* 0x000fec000b800000 */
        /* <DEDUP_REMOVED lines=19> */
[----:B------:R-:W2:Y:S01]  /*1fdb0*/  SHFL.IDX PT, R10, R5, R0, 0x1c1f ;  /* 0x001c1f00050a7589 */ /* 0x000ea200000e0000 */
        /* <DEDUP_REMOVED lines=14> */
[----:B------:R-:W3:Y:S01]  /*1fea0*/  SHFL.IDX PT, R30, R31, R0, 0x1c1f ;  /* 0x001c1f001f1e7589 */ /* 0x000ee200000e0000 */
[----:B------:R-:W-:-:S02]  /*1feb0*/  SEL R73, R75, R54, P0 ;  /* 0x000000364b497207 */ /* 0x000fc40000000000 */
[----:B------:R-:W-:Y:S01]  /*1fec0*/  SEL R51, R20, R51, P0 ;  /* 0x0000003314337207 */ /* 0x000fe20000000000 */
[----:B------:R-:W4:Y:S01]  /*1fed0*/  SHFL.IDX PT, R45, R45, R2, 0x1c1f ;  /* 0x001c1f022d2d7589 */ /* 0x000f2200000e0000 */
[----:B------:R-:W-:Y:S02]  /*1fee0*/  SEL R55, R38, R55, P0 ;  /* 0x0000003726377207 */ /* 0x000fe40000000000 */
[----:B------:R-:W-:Y:S01]  /*1fef0*/  SEL R59, R34, R59, P0 ;  /* 0x0000003b223b7207 */ /* 0x000fe20000000000 */
[----:B------:R-:W5:Y:S01]  /*1ff00*/  SHFL.IDX PT, R20, R25, R2, 0x1c1f ;  /* 0x001c1f0219147589 */ /* 0x000f6200000e0000 */
[----:B------:R-:W-:Y:S02]  /*1ff10*/  SEL R75, R54, R75, P0 ;  /* 0x0000004b364b7207 */ /* 0x000fe40000000000 */
[----:B------:R-:W-:Y:S01]  /*1ff20*/  SEL R77, R79, R62, P0 ;  /* 0x0000003e4f4d7207 */ /* 0x000fe20000000000 */
[----:B------:R-:W1:Y:S01]  /*1ff30*/  SHFL.IDX PT, R34, R35, R0, 0x1c1f ;  /* 0x001c1f0023227589 */ /* 0x000e6200000e0000 */
[----:B------:R-:W-:-:S02]  /*1ff40*/  SEL R79, R62, R79, P0 ;  /* 0x0000004f3e4f7207 */ /* 0x000fc40000000000 */
[----:B0-----:R-:W-:Y:S01]  /*1ff50*/  SEL R24, R26, R29, P0 ;  /* 0x0000001d1a187207 */ /* 0x001fe20000000000 */
[----:B------:R-:W0:Y:S01]  /*1ff60*/  SHFL.IDX PT, R38, R39, R0, 0x1c1f ;  /* 0x001c1f0027267589 */ /* 0x000e2200000e0000 */
[----:B--2---:R-:W-:Y:S02]  /*1ff70*/  SEL R8, R10, R7, P0 ;  /* 0x000000070a087207 */ /* 0x004fe40000000000 */
[----:B------:R-:W-:Y:S01]  /*1ff80*/  SEL R26, R29, R26, P0 ;  /* 0x0000001a1d1a7207 */ /* 0x000fe20000000000 */
[----:B------:R-:W-:Y:S01]  /*1ff90*/  SHFL.IDX PT, R27, R61, R0, 0x1c1f ;  /* 0x001c1f003d1b7589 */ /* 0x000fe200000e0000 */
[----:B------:R-:W-:Y:S02]  /*1ffa0*/  SEL R4, R6, R3, P0 ;  /* 0x0000000306047207 */ /* 0x000fe40000000000 */
[----:B------:R-:W-:Y:S01]  /*1ffb0*/  SEL R10, R7, R10, P0 ;  /* 0x0000000a070a7207 */ /* 0x000fe20000000000 */
[----:B------:R-:W-:Y:S01]  /*1ffc0*/  SHFL.IDX PT, R31, R65, R0, 0x1c1f ;  /* 0x001c1f00411f7589 */ /* 0x000fe200000e0000 */
[----:B---3--:R-:W-:-:S02]  /*1ffd0*/  SEL R28, R30, R33, P0 ;  /* 0x000000211e1c7207 */ /* 0x008fc40000000000 */
[----:B------:R-:W-:Y:S01]  /*1ffe0*/  SEL R30, R33, R30, P0 ;  /* 0x0000001e211e7207 */ /* 0x000fe20000000000 */
[----:B------:R-:W-:Y:S01]  /*1fff0*/  SHFL.IDX PT, R35, R69, R0, 0x1c1f ;  /* 0x001c1f0045237589 */ /* 0x000fe200000e0000 */
[----:B----4-:R-:W-:Y:S02]  /*20000*/  SEL R40, R42, R45, P0 ;  /* 0x0000002d2a287207 */ /* 0x010fe40000000000 */
[----:B------:R-:W-:Y:S01]  /*20010*/  SEL R6, R3, R6, P0 ;  /* 0x0000000603067207 */ /* 0x000fe20000000000 */
[----:B------:R-:W2:Y:S01]  /*20020*/  SHFL.IDX PT, R52, R63, R2, 0x1c1f ;  /* 0x001c1f023f347589 */ /* 0x000ea200000e0000 */
[----:B-----5:R-:W-:Y:S02]  /*20030*/  SEL R12, R9, R20, P0 ;  /* 0x00000014090c7207 */ /* 0x020fe40000000000 */
[----:B------:R-:W-:Y:S01]  /*20040*/  SEL R14, R20, R9, P0 ;  /* 0x00000009140e7207 */ /* 0x000fe20000000000 */
[----:B------:R-:W3:Y:S01]  /*20050*/  SHFL.IDX PT, R54, R67, R2, 0x1c1f ;  /* 0x001c1f0243367589 */ /* 0x000ee200000e0000 */
[----:B-1----:R-:W-:-:S02]  /*20060*/  SEL R32, R34, R37, P0 ;  /* 0x0000002522207207 */ /* 0x002fc40000000000 */
[----:B------:R-:W-:Y:S01]  /*20070*/  SEL R34, R37, R34, P0 ;  /* 0x0000002225227207 */ /* 0x000fe20000000000 */
[----:B------:R-:W1:Y:S01]  /*20080*/  SHFL.IDX PT, R60, R71, R2, 0x1c1f ;  /* 0x001c1f02473c7589 */ /* 0x000e6200000e0000 */
[----:B0-----:R-:W-:Y:S02]  /*20090*/  SEL R36, R38, R41, P0 ;  /* 0x0000002926247207 */ /* 0x001fe40000000000 */
[----:B------:R-:W-:Y:S01]  /*200a0*/  SEL R38, R41, R38, P0 ;  /* 0x0000002629267207 */ /* 0x000fe20000000000 */
[----:B------:R-:W-:Y:S01]  /*200b0*/  SHFL.IDX PT, R49, R49, R0, 0x1c1f ;  /* 0x001c1f0031317589 */ /* 0x000fe200000e0000 */
[----:B------:R-:W-:-:S03]  /*200c0*/  SEL R42, R45, R42, P0 ;  /* 0x0000002a2d2a7207 */ /* 0x000fc60000000000 */
[----:B------:R-:W-:Y:S04]  /*200d0*/  SHFL.IDX PT, R53, R53, R0, 0x1c1f ;  /* 0x001c1f0035357589 */ /* 0x000fe800000e0000 */
[----:B------:R-:W-:Y:S04]  /*200e0*/  SHFL.IDX PT, R57, R57, R0, 0x1c1f ;  /* 0x001c1f0039397589 */ /* 0x000fe800000e0000 */
[----:B------:R-:W-:Y:S01]  /*200f0*/  SHFL.IDX PT, R73, R73, R0, 0x1c1f ;  /* 0x001c1f0049497589 */ /* 0x000fe200000e0000 */
[----:B--2---:R-:W-:Y:S02]  /*20100*/  SEL R25, R27, R52, P0 ;  /* 0x000000341b197207 */ /* 0x004fe40000000000 */
[----:B------:R-:W-:Y:S01]  /*20110*/  SEL R27, R52, R27, P0 ;  /* 0x0000001b341b7207 */ /* 0x000fe20000000000 */
[----:B------:R-:W0:Y:S01]  /*20120*/  SHFL.IDX PT, R44, R51, R2, 0x1c1f ;  /* 0x001c1f02332c7589 */ /* 0x000e2200000e0000 */
[----:B---3--:R-:W-:-:S02]  /*20130*/  SEL R29, R31, R54, P0 ;  /* 0x000000361f1d7207 */ /* 0x008fc40000000000 */
[----:B------:R-:W-:Y:S01]  /*20140*/  SEL R31, R54, R31, P0 ;  /* 0x0000001f361f7207 */ /* 0x000fe20000000000 */
[----:B------:R-:W2:Y:S01]  /*20150*/  SHFL.IDX PT, R48, R55, R2, 0x1c1f ;  /* 0x001c1f0237307589 */ /* 0x000ea200000e0000 */
[----:B-1----:R-:W-:Y:S02]  /*20160*/  SEL R33, R35, R60, P0 ;  /* 0x0000003c23217207 */ /* 0x002fe40000000000 */
[----:B------:R-:W-:Y:S01]  /*20170*/  SEL R35, R60, R35, P0 ;  /* 0x000000233c237207 */ /* 0x000fe20000000000 */
[----:B------:R-:W1:Y:S04]  /*20180*/  SHFL.IDX PT, R50, R59, R2, 0x1c1f ;  /* 0x001c1f023b327589 */ /* 0x000e6800000e0000 */
[----:B------:R-:W3:Y:S04]  /*20190*/  SHFL.IDX PT, R62, R75, R2, 0x1c1f ;  /* 0x001c1f024b3e7589 */ /* 0x000ee800000e0000 */
[----:B------:R-:W4:Y:S04]  /*201a0*/  SHFL.IDX PT, R77, R77, R0, 0x1c1f ;  /* 0x001c1f004d4d7589 */ /* 0x000f2800000e0000 */
[----:B------:R5:W4:Y:S01]  /*201b0*/  SHFL.IDX PT, R64, R79, R2, 0x1c1f ;  /* 0x001c1f024f407589 */ /* 0x000b2200000e0000 */
[----:B0-----:R-:W-:-:S02]  /*201c0*/  SEL R5, R49, R44, P0 ;  /* 0x0000002c31057207 */ /* 0x001fc40000000000 */
[----:B------:R-:W-:Y:S02]  /*201d0*/  SEL R7, R44, R49, P0 ;  /* 0x000000312c077207 */ /* 0x000fe40000000000 */
[----:B--2---:R-:W-:Y:S02]  /*201e0*/  SEL R9, R53, R48, P0 ;  /* 0x0000003035097207 */ /* 0x004fe40000000000 */
[----:B------:R-:W-:Y:S01]  /*201f0*/  SEL R11, R48, R53, P0 ;  /* 0x00000035300b7207 */ /* 0x000fe20000000000 */
[----:B-----5:R-:W-:Y:S01]  /*20200*/  IMAD.MOV.U32 R2, RZ, RZ, RZ ;  /* 0x000000ffff027224 */ /* 0x020fe200078e00ff */
[----:B-1----:R-:W-:Y:S02]  /*20210*/  SEL R13, R57, R50, P0 ;  /* 0x00000032390d7207 */ /* 0x002fe40000000000 */
[----:B------:R-:W-:Y:S02]  /*20220*/  SEL R15, R50, R57, P0 ;  /* 0x00000039320f7207 */ /* 0x000fe40000000000 */
[----:B---3--:R-:W-:-:S02]  /*20230*/  SEL R37, R73, R62, P0 ;  /* 0x0000003e49257207 */ /* 0x008fc40000000000 */
[----:B------:R-:W-:-:S07]  /*20240*/  SEL R39, R62, R73, P0 ;  /* 0x000000493e277207 */ /* 0x000fce0000000000 */
.L_x_2011:
[----:B------:R-:W-:Y:S05]  /*20250*/  WARPSYNC.ALL ;  /* 0x0000000000007948 */ /* 0x000fea0003800000 */
[----:B------:R-:W-:Y:S01]  /*20260*/  BAR.SYNC.DEFER_BLOCKING 0x1, 0x100 ;  /* 0x0044000000007b1d */ /* 0x000fe20000010000 */
[----:B----4-:R-:W-:Y:S02]  /*20270*/  SEL R41, R77, R64, P0 ;  /* 0x000000404d297207 */ /* 0x010fe40000000000 */
[----:B------:R-:W-:-:S03]  /*20280*/  SEL R43, R64, R77, P0 ;  /* 0x0000004d402b7207 */ /* 0x000fc60000000000 */
[----:B------:R-:W-:Y:S02]  /*20290*/  ULDC.64 UR4, c[0x0][0xc00] ;  /* 0x0003000000047ab9 */ /* 0x000fe40000000a00 */
[----:B------:R-:W0:Y:S01]  /*202a0*/  LDC.64 R44, c[0x0][0xc00] ;  /* 0x00030000ff2c7b82 */ /* 0x000e220000000a00 */
[----:B------:R-:W-:-:S04]  /*202b0*/  ISETP.NE.U32.AND P2, PT, RZ, UR4, PT ;  /* 0x00000004ff007c0c */ /* 0x000fc8000bf45070 */
[----:B------:R-:W-:Y:S01]  /*202c0*/  ISETP.NE.AND.EX P2, PT, RZ, UR5, PT, P2 ;  /* 0x00000005ff007c0c */ /* 0x000fe2000bf45320 */
[----:B------:R-:W-:Y:S02]  /*202d0*/  ULDC.64 UR4, c[0x0][0xc08] ;  /* 0x0003020000047ab9 */ /* 0x000fe40000000a00 */
[----:B------:R-:W-:Y:S01]  /*202e0*/  ISETP.NE.U32.AND P0, PT, RZ, UR4, PT ;  /* 0x00000004ff007c0c */ /* 0x000fe2000bf05070 */
[----:B------:R-:W1:Y:S03]  /*202f0*/  LDC R51, c[0x0][0xbe8] ;  /* 0x0002fa00ff337b82 */ /* 0x000e660000000800 */
[----:B------:R-:W-:Y:S01]  /*20300*/  ISETP.NE.AND.EX P0, PT, RZ, UR5, PT, P0 ;  /* 0x00000005ff007c0c */ /* 0x000fe2000bf05300 */
[----:B------:R2:W-:Y:S04]  /*20310*/  STSM.16.M88.4 [R80], R4 ;  /* 0x0000000450007844 */ /* 0x0005e80000000200 */
[----:B------:R3:W-:Y:S01]  /*20320*/  STSM.16.M88.4 [R78], R8 ;  /* 0x000000084e007844 */ /* 0x0007e20000000200 */
[----:B0-----:R-:W-:-:S03]  /*20330*/  IMAD.WIDE R44, R205, 0x4, R44 ;  /* 0x00000004cd2c7825 */ /* 0x001fc600078e022c */
[----:B------:R0:W-:Y:S04]  /*20340*/  STSM.16.M88.4 [R76], R12 ;  /* 0x0000000c4c007844 */ /* 0x0001e80000000200 */
[----:B------:R0:W-:Y:S01]  /*20350*/  STSM.16.M88.4 [R74], R24 ;  /* 0x000000184a007844 */ /* 0x0001e20000000200 */
[----:B--2---:R-:W2:Y:S03]  /*20360*/  @P0 LDC.64 R4, c[0x0][0xc08] ;  /* 0x00030200ff040b82 */ /* 0x004ea60000000a00 */
[----:B------:R0:W-:Y:S04]  /*20370*/  STSM.16.M88.4 [R72], R28 ;  /* 0x0000001c48007844 */ /* 0x0001e80000000200 */
[----:B------:R0:W-:Y:S04]  /*20380*/  STSM.16.M88.4 [R70], R32 ;  /* 0x0000002046007844 */ /* 0x0001e80000000200 */
[----:B------:R0:W-:Y:S04]  /*20390*/  STSM.16.M88.4 [R68], R36 ;  /* 0x0000002444007844 */ /* 0x0001e80000000200 */
[----:B------:R0:W-:Y:S01]  /*203a0*/  STSM.16.M88.4 [R66], R40 ;  /* 0x0000002842007844 */ /* 0x0001e20000000200 */
[----:B------:R-:W-:Y:S06]  /*203b0*/  BAR.SYNC.DEFER_BLOCKING 0x1, 0x100 ;  /* 0x0044000000007b1d */ /* 0x000fec0000010000 */
[----:B------:R-:W-:Y:S01]  /*203c0*/  ULDC UR4, c[0x0][0xa88] ;  /* 0x0002a20000047ab9 */ /* 0x000fe20000000800 */
[----:B--2---:R-:W-:-:S04]  /*203d0*/  @P0 IMAD.WIDE R4, R205, 0x4, R4 ;  /* 0x00000004cd040825 */ /* 0x004fc800078e0204 */
[----:B------:R-:W-:Y:S01]  /*203e0*/  IMAD.U32 R0, RZ, RZ, UR4 ;  /* 0x00000004ff007e24 */ /* 0x000fe2000f8e00ff */
[----:B------:R0:W5:Y:S01]  /*203f0*/  @P2 LDG.E R2, desc[UR38][R44.64] ;  /* 0x000000262c022981 */ /* 0x000162000c1e1900 */
[----:B-1----:R-:W-:Y:S01]  /*20400*/  ISETP.NE.AND P1, PT, R51, 0x1, PT ;  /* 0x000000013300780c */ /* 0x002fe20003f25270 */
[----:B---3--:R-:W-:-:S03]  /*20410*/  IMAD.IADD R8, R194, 0x1, R178 ;  /* 0x00000001c2087824 */ /* 0x008fc600078e02b2 */
[----:B------:R0:W5:Y:S09]  /*20420*/  @P0 LDG.E R0, desc[UR38][R4.64] ;  /* 0x0000002604000981 */ /* 0x000172000c1e1900 */
[----:B------:R-:W1:Y:S08]  /*20430*/  @P1 LDC R3, c[0x0][0xbec] ;  /* 0x0002fb00ff031b82 */ /* 0x000e700000000800 */
[----:B------:R-:W2:Y:S01]  /*20440*/  @P1 LDC R11, c[0x0][0xbf0] ;  /* 0x0002fc00ff0b1b82 */ /* 0x000ea20000000800 */
[----:B0-----:R-:W-:Y:S05]  /*20450*/  @P0 BRA `(.L_x_1770) ;  /* 0x0000000000100947 */ /* 0x001fea0003800000 */
[----:B------:R-:W-:Y:S05]  /*20460*/  @!P2 BRA `(.L_x_1770) ;  /* 0x00000000000ca947 */ /* 0x000fea0003800000 */
[----:B------:R-:W3:Y:S04]  /*20470*/  LDG.E R5, desc[UR38][R44.64] ;  /* 0x000000262c057981 */ /* 0x000ee8000c1e1900 */
[----:B-----5:R-:W3:Y:S02]  /*20480*/  LDG.E R0, desc[UR38][R44.64+0x4] ;  /* 0x000004262c007981 */ /* 0x020ee4000c1e1900 */
[----:B---3--:R-:W-:-:S07]  /*20490*/  IMAD.IADD R0, R0, 0x1, -R5 ;  /* 0x0000000100007824 */ /* 0x008fce00078e0a05 */
.L_x_1770:
[----:B------:R-:W-:Y:S01]  /*204a0*/  SHF.R.S32.HI R50, RZ, 0x1f, R204 ;  /* 0x0000001fff327819 */ /* 0x000fe200000114cc */
[----:B-1----:R-:W-:Y:S01]  /*204b0*/  @P1 IMAD.HI.U32 R4, R8, R3, RZ ;  /* 0x0000000308041227 */ /* 0x002fe200078e00ff */
[----:B------:R-:W-:Y:S01]  /*204c0*/  ULDC.64 UR4, c[0x0][0xb90] ;  /* 0x0002e40000047ab9 */ /* 0x000fe20000000a00 */
[----:B-----5:R-:W-:Y:S01]  /*204d0*/  SHF.R.S32.HI R3, RZ, 0x1f, R2 ;  /* 0x0000001fff037819 */ /* 0x020fe20000011402 */
[----:B------:R-:W0:Y:S01]  /*204e0*/  @P1 LDC R57, c[0x0][0xbec] ;  /* 0x0002fb00ff391b82 */ /* 0x000e220000000800 */
[----:B------:R-:W-:Y:S01]  /*204f0*/  IMAD R9, R50, UR4, RZ ;  /* 0x0000000432097c24 */ /* 0x000fe2000f8e02ff */
[----:B------:R-:W-:Y:S01]  /*20500*/  SHF.R.S32.HI R20, RZ, 0x1f, R205 ;  /* 0x0000001fff147819 */ /* 0x000fe200000114cd */
[----:B------:R-:W-:Y:S01]  /*20510*/  IMAD.MOV.U32 R7, RZ, RZ, R8 ;  /* 0x000000ffff077224 */ /* 0x000fe200078e0008 */
[----:B--2---:R-:W-:Y:S01]  /*20520*/  @P1 SHF.R.U32.HI R7, RZ, R11, R4 ;  /* 0x0000000bff071219 */ /* 0x004fe20000011604 */
[----:B------:R-:W-:Y:S01]  /*20530*/  IMAD.WIDE.U32 R4, R204, UR4, R2 ;  /* 0x00000004cc047c25 */ /* 0x000fe2000f8e0002 */
[----:B------:R-:W-:-:S02]  /*20540*/  SEL R20, R20, RZ, !P2 ;  /* 0x000000ff14147207 */ /* 0x000fc40005000000 */
[----:B------:R-:W-:Y:S01]  /*20550*/  SEL R53, R205, RZ, !P2 ;  /* 0x000000ffcd357207 */ /* 0x000fe20005000000 */
[----:B------:R-:W-:Y:S01]  /*20560*/  IMAD R9, R204, UR5, R9 ;  /* 0x00000005cc097c24 */ /* 0x000fe2000f8e0209 */
[----:B------:R-:W-:Y:S01]  /*20570*/  ULDC.64 UR4, c[0x0][0xb98] ;  /* 0x0002e60000047ab9 */ /* 0x000fe20000000a00 */
[----:B------:R-:W-:Y:S02]  /*20580*/  IMAD.MOV R6, RZ, RZ, -R7 ;  /* 0x000000ffff067224 */ /* 0x000fe400078e0a07 */
[----:B------:R-:W-:Y:S02]  /*20590*/  IMAD.IADD R5, R5, 0x1, R9 ;  /* 0x0000000105057824 */ /* 0x000fe400078e0209 */
[----:B------:R-:W-:Y:S02]  /*205a0*/  IMAD R9, R51, R6, R8 ;  /* 0x0000000633097224 */ /* 0x000fe400078e0208 */
[----:B------:R-:W-:Y:S02]  /*205b0*/  IMAD R11, R207, 0x40, R197 ;  /* 0x00000040cf0b7824 */ /* 0x000fe400078e02c5 */
[----:B------:R-:W-:-:S02]  /*205c0*/  IMAD R6, R20, UR4, RZ ;  /* 0x0000000414067c24 */ /* 0x000fc4000f8e02ff */
        /* <DEDUP_REMOVED lines=8> */
[----:B------:R-:W-:Y:S01]  /*20650*/  IMAD.IADD R10, R219, 0x1, R178 ;  /* 0x00000001db0a7824 */ /* 0x000fe200078e02b2 */
[----:B------:R-:W-:Y:S01]  /*20660*/  IADD3.X R5, R11, R5, R8, P2, !PT ;  /* 0x000000050b057210 */ /* 0x000fe200017fe408 */
[----:B------:R-:W-:Y:S01]  /*20670*/  IMAD R6, R6, UR4, RZ ;  /* 0x0000000406067c24 */ /* 0x000fe2000f8e02ff */
[----:B------:R-:W-:Y:S01]  /*20680*/  IADD3 R13, P4, R46, 0x2000, RZ ;  /* 0x000020002e0d7810 */ /* 0x000fe20007f9e0ff */
[----:B------:R-:W-:Y:S01]  /*20690*/  IMAD R55, R0, R51, RZ ;  /* 0x0000003300377224 */ /* 0x000fe200078e02ff */
[----:B------:R-:W-:Y:S01]  /*206a0*/  IADD3 R29, P3, R46, 0x4000, RZ ;  /* 0x000040002e1d7810 */ /* 0x000fe20007f7e0ff */
[----:B------:R-:W-:Y:S01]  /*206b0*/  IMAD R11, R9, UR5, R6 ;  /* 0x00000005090b7c24 */ /* 0x000fe2000f8e0206 */
[----:B------:R-:W-:Y:S01]  /*206c0*/  LOP3.LUT R12, R13, 0x380, RZ, 0xc0, !PT ;  /* 0x000003800d0c7812 */ /* 0x000fe200078ec0ff */
[----:B------:R-:W-:Y:S01]  /*206d0*/  IMAD.WIDE.U32 R4, R9, UR4, R4 ;  /* 0x0000000409047c25 */ /* 0x000fe2000f8e0004 */
[----:B------:R-:W-:Y:S01]  /*206e0*/  ULDC.64 UR4, c[0x0][0xb50] ;  /* 0x0002d40000047ab9 */ /* 0x000fe20000000a00 */
[----:B------:R-:W-:-:S02]  /*206f0*/  LOP3.LUT R28, R29, 0x380, RZ, 0xc0, !PT ;  /* 0x000003801d1c7812 */ /* 0x000fc400078ec0ff */
[----:B------:R-:W-:Y:S01]  /*20700*/  IMAD.X R9, RZ, RZ, R47, P0 ;  /* 0x000000ffff097224 */ /* 0x000fe200000e062f */
[----:B------:R-:W-:Y:S01]  /*20710*/  IADD3 R5, R5, R11, RZ ;  /* 0x0000000b05057210 */ /* 0x000fe20007ffe0ff */
[----:B------:R-:W-:Y:S01]  /*20720*/  VIADD R0, R10, 0x8 ;  /* 0x000000080a007836 */ /* 0x000fe20000000000 */
[C---:B------:R-:W-:Y:S02]  /*20730*/  LEA R6, P2, R4.reuse, UR4, 0x2 ;  /* 0x0000000404067c11 */ /* 0x040fe4000f8410ff */
[----:B------:R-:W-:Y:S02]  /*20740*/  LOP3.LUT P0, RZ, R209, 0x3, RZ, 0xc0, !PT ;  /* 0x00000003d1ff7812 */ /* 0x000fe4000780c0ff */
[----:B------:R-:W-:Y:S01]  /*20750*/  LEA.HI.X R4, R4, UR5, R5, 0x2, P2 ;  /* 0x0000000504047c11 */ /* 0x000fe200090f1405 */
[----:B------:R-:W-:Y:S01]  /*20760*/  SHFL.IDX PT, R44, R6, RZ, 0x1c1f ;  /* 0x001c1fff062c7589 */ /* 0x000fe200000e0000 */
[----:B------:R-:W-:Y:S01]  /*20770*/  IADD3 R25, P2, R46, 0x3000, RZ ;  /* 0x000030002e197810 */ /* 0x000fe20007f5e0ff */
[----:B------:R-:W-:Y:S01]  /*20780*/  ULDC.64 UR4, c[0x0][0xaa0] ;  /* 0x0002a80000047ab9 */ /* 0x000fe20000000a00 */
[----:B------:R-:W-:Y:S01]  /*20790*/  LOP3.LUT R8, R7, 0x380, RZ, 0xc0, !PT ;  /* 0x0000038007087812 */ /* 0x000fe200078ec0ff */
[----:B------:R-:W1:Y:S01]  /*207a0*/  SHFL.IDX PT, R45, R4, RZ, 0x1c1f ;  /* 0x001c1fff042d7589 */ /* 0x000e6200000e0000 */
[----:B------:R-:W-:-:S02]  /*207b0*/  LOP3.LUT R24, R25, 0x380, RZ, 0xc0, !PT ;  /* 0x0000038019187812 */ /* 0x000fc400078ec0ff */
[----:B------:R-:W-:Y:S01]  /*207c0*/  SHF.R.U64 R12, R12, 0x3, RZ ;  /* 0x000000030c0c7819 */ /* 0x000fe200000012ff */
[----:B------:R-:W-:Y:S01]  /*207d0*/  SHFL.IDX PT, R48, R6, 0x1, 0x1c1f ;  /* 0x003c1f0006307f89 */ /* 0x000fe200000e0000 */
[----:B------:R-:W-:Y:S02]  /*207e0*/  SHF.R.U64 R24, R24, 0x3, RZ ;  /* 0x0000000318187819 */ /* 0x000fe400000012ff */
[----:B------:R-:W-:Y:S01]  /*207f0*/  SHF.R.U64 R28, R28, 0x3, RZ ;  /* 0x000000031c1c7819 */ /* 0x000fe200000012ff */
[----:B------:R-:W2:Y:S01]  /*20800*/  SHFL.IDX PT, R49, R4, 0x1, 0x1c1f ;  /* 0x003c1f0004317f89 */ /* 0x000ea200000e0000 */
[----:B------:R-:W-:Y:S01]  /*20810*/  LOP3.LUT R24, R24, R25, RZ, 0x3c, !PT ;  /* 0x0000001918187212 */ /* 0x000fe200078e3cff */
[----:B------:R-:W-:Y:S01]  /*20820*/  IMAD.X R25, RZ, RZ, R47, P2 ;  /* 0x000000ffff197224 */ /* 0x000fe200010e062f */
[-C--:B------:R-:W-:Y:S02]  /*20830*/  ISETP.GE.OR P2, PT, R10, R55.reuse, P0 ;  /* 0x000000370a00720c */ /* 0x080fe40000746670 */
[----:B------:R-:W-:-:S02]  /*20840*/  ISETP.GE.OR P0, PT, R0, R55, P0 ;  /* 0x000000370000720c */ /* 0x000fc40000706670 */
[----:B------:R-:W-:Y:S01]  /*20850*/  SHF.R.U64 R8, R8, 0x3, RZ ;  /* 0x0000000308087819 */ /* 0x000fe200000012ff */
[----:B------:R-:W-:Y:S01]  /*20860*/  IMAD R3, R3, UR4, RZ ;  /* 0x0000000403037c24 */ /* 0x000fe2000f8e02ff */
[----:B------:R-:W-:Y:S01]  /*20870*/  LOP3.LUT R12, R12, R13, RZ, 0x3c, !PT ;  /* 0x0000000d0c0c7212 */ /* 0x000fe200078e3cff */
[--C-:B------:R-:W-:Y:S01]  /*20880*/  IMAD.X R13, RZ, RZ, R47.reuse, P4 ;  /* 0x000000ffff0d7224 */ /* 0x100fe200020e062f */
[----:B------:R-:W-:Y:S01]  /*20890*/  LOP3.LUT R28, R28, R29, RZ, 0x3c, !PT ;  /* 0x0000001d1c1c7212 */ /* 0x000fe200078e3cff */
[----:B------:R-:W-:Y:S01]  /*208a0*/  IMAD.X R29, RZ, RZ, R47, P3 ;  /* 0x000000ffff1d7224 */ /* 0x000fe200018e062f */
[----:B------:R-:W-:Y:S02]  /*208b0*/  LOP3.LUT R8, R8, R7, RZ, 0x3c, !PT ;  /* 0x0000000708087212 */ /* 0x000fe400078e3cff */
[C---:B------:R-:W-:Y:S01]  /*208c0*/  IADD3 R33, P5, R46.reuse, 0x5000, RZ ;  /* 0x000050002e217810 */ /* 0x040fe20007fbe0ff */
[----:B-1----:R1:W-:Y:S01]  /*208d0*/  @!P2 ST.E desc[UR38][R44.64], R56 ;  /* 0x000000382c00a985 */ /* 0x0023e2000c101926 */
[----:B------:R-:W-:-:S02]  /*208e0*/  IADD3 R37, P4, R46, 0x6000, RZ ;  /* 0x000060002e257810 */ /* 0x000fc40007f9e0ff */
[C---:B------:R-:W-:Y:S02]  /*208f0*/  LOP3.LUT R7, R46.reuse, 0x380, RZ, 0xc0, !PT ;  /* 0x000003802e077812 */ /* 0x040fe400078ec0ff */
[----:B------:R-:W-:Y:S02]  /*20900*/  IADD3 R5, P3, R46, 0x7000, RZ ;  /* 0x000070002e057810 */ /* 0x000fe40007f7e0ff */
[----:B------:R-:W-:Y:S01]  /*20910*/  LOP3.LUT R32, R33, 0x380, RZ, 0xc0, !PT ;  /* 0x0000038021207812 */ /* 0x000fe200078ec0ff */
[----:B--2---:R2:W-:Y:S01]  /*20920*/  @!P0 ST.E desc[UR38][R48.64], R58 ;  /* 0x0000003a30008985 */ /* 0x0045e2000c101926 */
[----:B------:R-:W-:Y:S01]  /*20930*/  LOP3.LUT R36, R37, 0x380, RZ, 0xc0, !PT ;  /* 0x0000038025247812 */ /* 0x000fe200078ec0ff */
[----:B------:R-:W-:Y:S01]  /*20940*/  IMAD.X R41, RZ, RZ, R47, P3 ;  /* 0x000000ffff297224 */ /* 0x000fe200018e062f */
[----:B------:R-:W-:Y:S01]  /*20950*/  SHF.R.U64 R7, R7, 0x3, RZ ;  /* 0x0000000307077819 */ /* 0x000fe200000012ff */
[C---:B-1----:R-:W-:Y:S01]  /*20960*/  IMAD R45, R2.reuse, UR5, R3 ;  /* 0x00000005022d7c24 */ /* 0x042fe2000f8e0203 */
[----:B------:R-:W-:Y:S01]  /*20970*/  LOP3.LUT R0, R5, 0x380, RZ, 0xc0, !PT ;  /* 0x0000038005007812 */ /* 0x000fe200078ec0ff */
[----:B------:R-:W-:Y:S01]  /*20980*/  IMAD.WIDE.U32 R2, R2, UR4, RZ ;  /* 0x0000000402027c25 */ /* 0x000fe2000f8e00ff */
[----:B------:R-:W-:Y:S01]  /*20990*/  SHF.R.U64 R32, R32, 0x3, RZ ;  /* 0x0000000320207819 */ /* 0x000fe200000012ff */
[----:B------:R-:W-:Y:S01]  /*209a0*/  ULDC.64 UR4, c[0x0][0xae8] ;  /* 0x0002ba0000047ab9 */ /* 0x000fe20000000a00 */
[----:B------:R-:W-:Y:S01]  /*209b0*/  SHF.R.U64 R36, R36, 0x3, RZ ;  /* 0x0000000324247819 */ /* 0x000fe200000012ff */
[----:B--2---:R-:W1:Y:S01]  /*209c0*/  @P1 LDC R49, c[0x0][0xbf0] ;  /* 0x0002fc00ff311b82 */ /* 0x004e620000000800 */
[----:B------:R-:W-:Y:S01]  /*209d0*/  IMAD.IADD R3, R3, 0x1, R45 ;  /* 0x0000000103037824 */ /* 0x000fe200078e022d */
[----:B------:R-:W-:Y:S01]  /*209e0*/  LOP3.LUT R46, R7, R46, RZ, 0x3c, !PT ;  /* 0x0000002e072e7212 */ /* 0x000fe200078e3cff */
[----:B------:R-:W-:Y:S01]  /*209f0*/  IMAD R45, R203, 0x20, R207 ;  /* 0x00000020cb2d7824 */ /* 0x000fe200078e02cf */
[----:B------:R-:W-:Y:S01]  /*20a00*/  SHF.R.U64 R0, R0, 0x3, RZ ;  /* 0x0000000300007819 */ /* 0x000fe200000012ff */
[----:B------:R-:W5:Y:S01]  /*20a10*/  LD.E.128 R8, desc[UR38][R8.64] ;  /* 0x0000002608087980 */ /* 0x000f62000c101d00 */
[----:B------:R-:W-:Y:S01]  /*20a20*/  LOP3.LUT R32, R32, R33, RZ, 0x3c, !PT ;  /* 0x0000002120207212 */ /* 0x000fe200078e3cff */
[--C-:B------:R-:W-:Y:S01]  /*20a30*/  IMAD.X R33, RZ, RZ, R47.reuse, P5 ;  /* 0x000000ffff217224 */ /* 0x100fe200028e062f */
[----:B------:R-:W-:Y:S01]  /*20a40*/  LOP3.LUT R36, R36, R37, RZ, 0x3c, !PT ;  /* 0x0000002524247212 */ /* 0x000fe200078e3cff */
[----:B------:R-:W-:Y:S01]  /*20a50*/  IMAD.X R37, RZ, RZ, R47, P4 ;  /* 0x000000ffff257224 */ /* 0x000fe200020e062f */
[----:B------:R-:W-:Y:S01]  /*20a60*/  LOP3.LUT R40, R0, R5, RZ, 0x3c, !PT ;  /* 0x0000000500287212 */ /* 0x000fe200078e3cff */
[----:B------:R-:W5:Y:S01]  /*20a70*/  LD.E.128 R12, desc[UR38][R12.64] ;  /* 0x000000260c0c7980 */ /* 0x000f62000c101d00 */
[----:B------:R-:W-:-:S03]  /*20a80*/  IADD3 R44, R178, R45, RZ ;  /* 0x0000002db22c7210 */ /* 0x000fc60007ffe0ff */
[----:B------:R2:W5:Y:S01]  /*20a90*/  LD.E.128 R4, desc[UR38][R46.64] ;  /* 0x000000262e047980 */ /* 0x000562000c101d00 */
[----:B------:R-:W-:-:S03]  /*20aa0*/  IMAD.WIDE.U32 R2, R204, UR4, R2 ;  /* 0x00000004cc027c25 */ /* 0x000fc6000f8e0002 */
[----:B------:R-:W5:Y:S01]  /*20ab0*/  LD.E.128 R24, desc[UR38][R24.64] ;  /* 0x0000002618187980 */ /* 0x000f62000c101d00 */
[----:B0-----:R-:W-:-:S03]  /*20ac0*/  @P1 IMAD.HI.U32 R0, R44, R57, RZ ;  /* 0x000000392c001227 */ /* 0x001fc600078e00ff */
[----:B------:R-:W5:Y:S01]  /*20ad0*/  LD.E.128 R28, desc[UR38][R28.64] ;  /* 0x000000261c1c7980 */ /* 0x000f62000c101d00 */
[----:B--2---:R-:W-:-:S03]  /*20ae0*/  IMAD R47, R50, UR4, RZ ;  /* 0x00000004322f7c24 */ /* 0x004fc6000f8e02ff */
[----:B------:R-:W5:Y:S01]  /*20af0*/  LD.E.128 R32, desc[UR38][R32.64] ;  /* 0x0000002620207980 */ /* 0x000f62000c101d00 */
[----:B------:R-:W-:Y:S01]  /*20b00*/  IMAD R47, R204, UR5, R47 ;  /* 0x00000005cc2f7c24 */ /* 0x000fe2000f8e022f */
[----:B------:R-:W-:Y:S01]  /*20b10*/  ULDC.64 UR4, c[0x0][0xaf0] ;  /* 0x0002bc0000047ab9 */ /* 0x000fe20000000a00 */
[----:B------:R-:W-:Y:S01]  /*20b20*/  IMAD.MOV.U32 R45, RZ, RZ, R44 ;  /* 0x000000ffff2d7224 */ /* 0x000fe200078e002c */
[----:B-1----:R-:W-:Y:S01]  /*20b30*/  @P1 SHF.R.U32.HI R45, RZ, R49, R0 ;  /* 0x00000031ff2d1219 */ /* 0x002fe20000011600 */
[----:B------:R-:W-:Y:S01]  /*20b40*/  IMAD.IADD R3, R3, 0x1, R47 ;  /* 0x0000000103037824 */ /* 0x000fe200078e022f */
[----:B------:R-:W5:Y:S01]  /*20b50*/  LD.E.128 R36, desc[UR38][R36.64] ;  /* 0x0000002624247980 */ /* 0x000f62000c101d00 */
[----:B------:R-:W-:Y:S01]  /*20b60*/  IMAD R20, R20, UR4, RZ ;  /* 0x0000000414147c24 */ /* 0x000fe2000f8e02ff */
[----:B------:R-:W-:Y:S01]  /*20b70*/  SHF.R.S32.HI R0, RZ, 0x1f, R45 ;  /* 0x0000001fff007819 */ /* 0x000fe2000001142d */
[C---:B------:R-:W-:Y:S01]  /*20b80*/  IMAD.WIDE.U32 R2, R53.reuse, UR4, R2 ;  /* 0x0000000435027c25 */ /* 0x040fe2000f8e0002 */
[----:B------:R-:W5:Y:S03]  /*20b90*/  LD.E.128 R40, desc[UR38][R40.64] ;  /* 0x0000002628287980 */ /* 0x000f66000c101d00 */
[----:B------:R-:W-:Y:S01]  /*20ba0*/  IMAD R47, R53, UR5, R20 ;  /* 0x00000005352f7c24 */ /* 0x000fe2000f8e0214 */
[----:B------:R-:W-:Y:S01]  /*20bb0*/  ULDC.64 UR4, c[0x0][0xae0] ;  /* 0x0002b80000047ab9 */ /* 0x000fe20000000a00 */
[----:B------:R-:W-:Y:S01]  /*20bc0*/  IMAD.MOV R20, RZ, RZ, -R45 ;  /* 0x000000ffff147224 */ /* 0x000fe200078e0a2d */
[----:B------:R-:W-:Y:S01]  /*20bd0*/  @!PT LDS RZ, [RZ] ;  /* 0x00000000fffff984 */ /* 0x000fe20000000800 */
[----:B------:R-:W-:Y:S01]  /*20be0*/  @!PT LDS RZ, [RZ] ;  /* 0x00000000fffff984 */ /* 0x000fe20000000800 */
[----:B------:R-:W-:Y:S01]  /*20bf0*/  @!PT LDS RZ, [RZ] ;  /* 0x00000000fffff984 */ /* 0x000fe20000000800 */
[----:B------:R-:W-:Y:S01]  /*20c00*/  @!PT LDS RZ, [RZ] ;  /* 0x00000000fffff984 */ /* 0x000fe20000000800 */
[----:B------:R0:W-:Y:S06]  /*20c10*/  MEMBAR.ALL.CTA ;  /* 0x0000000000007992 */ /* 0x0001ec0000008000 */
[----:B0-----:R-:W0:Y:S01]  /*20c20*/  FENCE.VIEW.ASYNC.S ;  /* 0x00000000000073c6 */ /* 0x001e220000000000 */
[----:B------:R-:W-:-:S02]  /*20c30*/  IMAD.IADD R3, R3, 0x1, R47 ;  /* 0x0000000103037824 */ /* 0x000fc400078e022f */
[----:B------:R-:W-:Y:S02]  /*20c40*/  IMAD R0, R0, UR4, RZ ;  /* 0x0000000400007c24 */ /* 0x000fe4000f8e02ff */
[----:B------:R-:W-:Y:S02]  /*20c50*/  IMAD R47, R51, R20, R44 ;  /* 0x00000014332f7224 */ /* 0x000fe400078e022c */
[C---:B------:R-:W-:Y:S02]  /*20c60*/  IMAD R49, R45.reuse, UR5, R0 ;  /* 0x000000052d317c24 */ /* 0x040fe4000f8e0200 */
[----:B------:R-:W-:Y:S01]  /*20c70*/  IMAD.WIDE.U32 R2, R45, UR4, R2 ;  /* 0x000000042d027c25 */ /* 0x000fe2000f8e0002 */
[----:B------:R-:W-:Y:S01]  /*20c80*/  SHF.R.S32.HI R0, RZ, 0x1f, R47 ;  /* 0x0000001fff007819 */ /* 0x000fe2000001142f */
[----:B------:R-:W-:Y:S02]  /*20c90*/  ULDC.64 UR4, c[0x0][0xad8] ;  /* 0x0002b60000047ab9 */ /* 0x000fe40000000a00 */
[----:B------:R-:W-:-:S02]  /*20ca0*/  IMAD.IADD R178, R207, 0x1, R178 ;  /* 0x00000001cfb27824 */ /* 0x000fc400078e02b2 */
[----:B------:R-:W-:Y:S02]  /*20cb0*/  IMAD.IADD R3, R3, 0x1, R49 ;  /* 0x0000000103037824 */ /* 0x000fe400078e0231 */
[----:B------:R-:W-:Y:S02]  /*20cc0*/  IMAD R20, R0, UR4, RZ ;  /* 0x0000000400147c24 */ /* 0x000fe4000f8e02ff */
[----:B------:R-:W-:Y:S02]  /*20cd0*/  VIADD R0, R178, 0x20 ;  /* 0x00000020b2007836 */ /* 0x000fe40000000000 */
[C---:B------:R-:W-:Y:S02]  /*20ce0*/  IMAD R45, R47.reuse, UR5, R20 ;  /* 0x000000052f2d7c24 */ /* 0x040fe4000f8e0214 */
[----:B------:R-:W-:Y:S01]  /*20cf0*/  IMAD.WIDE.U32 R2, R47, UR4, R2 ;  /* 0x000000042f027c25 */ /* 0x000fe2000f8e0002 */
[-C--:B------:R-:W-:Y:S01]  /*20d00*/  ISETP.GE.AND P0, PT, R0, R55.reuse, PT ;  /* 0x000000370000720c */ /* 0x080fe20003f06270 */
[----:B------:R-:W-:Y:S01]  /*20d10*/  ULDC.64 UR4, c[0x0][0xa80] ;  /* 0x0002a00000047ab9 */ /* 0x000fe20000000a00 */
[----:B------:R-:W-:Y:S01]  /*20d20*/  ISETP.GE.AND P2, PT, R178, R55, PT ;  /* 0x00000037b200720c */ /* 0x000fe20003f46270 */
[----:B------:R-:W-:-:S02]  /*20d30*/  VIADD R0, R16, 0x22820 ;  /* 0x0002282010007836 */ /* 0x000fc40000000000 */
[----:B------:R-:W-:Y:S01]  /*20d40*/  VIADD R20, R178, 0x40 ;  /* 0x00000040b2147836 */ /* 0x000fe20000000000 */
[----:B------:R-:W-:Y:S01]  /*20d50*/  LEA R46, P3, R2, UR4, 0x1 ;  /* 0x00000004022e7c11 */ /* 0x000fe2000f8608ff */
[----:B------:R-:W-:Y:S01]  /*20d60*/  IMAD.IADD R3, R3, 0x1, R45 ;  /* 0x0000000103037824 */ /* 0x000fe200078e022d */
[----:B------:R-:W-:Y:S02]  /*20d70*/  PRMT R0, RZ, 0x654, R0 ;  /* 0x00000654ff007816 */ /* 0x000fe40000000000 */
[----:B------:R-:W-:Y:S02]  /*20d80*/  ISETP.GE.AND P1, PT, R20, R55, PT ;  /* 0x000000371400720c */ /* 0x000fe40003f26270 */
[----:B------:R-:W-:Y:S01]  /*20d90*/  LEA.HI.X R20, R2, UR5, R3, 0x1, P3 ;  /* 0x0000000502147c11 */ /* 0x000fe200098f0c03 */
[----:B0-----:R0:W-:Y:S01]  /*20da0*/  SYNCS.ARRIVE.TRANS64.RED.A1T0 RZ, [R0+URZ], RZ ;  /* 0x000000ff00ff79a7 */ /* 0x0011e2000810043f */
[----:B------:R1:W2:Y:S01]  /*20db0*/  SHFL.IDX PT, R44, R46, RZ, 0x181f ;  /* 0x00181fff2e2c7589 */ /* 0x0002a200000e0000 */
[----:B------:R-:W-:Y:S03]  /*20dc0*/  BSSY B1, `(.L_x_1771) ;  /* 0x000000c000017945 */ /* 0x000fe60003800000 */
[----:B0-----:R1:W0:Y:S01]  /*20dd0*/  SHFL.IDX PT, R0, R20, RZ, 0x181f ;  /* 0x00181fff14007589 */ /* 0x00122200000e0000 */
[----:B------:R-:W-:Y:S05]  /*20de0*/  @P2 BRA `(.L_x_1772) ;  /* 0x0000000000242947 */ /* 0x000fea0003800000 */
[----:B------:R-:W-:Y:S02]  /*20df0*/  ULDC UR4, c[0x0][0xac8] ;  /* 0x0002b20000047ab9 */ /* 0x000fe40000000800 */
[----:B------:R-:W-:Y:S02]  /*20e00*/  ISETP.GE.AND P2, PT, R197, UR4, PT ;  /* 0x00000004c5007c0c */ /* 0x000fe4000bf46270 */
[----:B------:R-:W-:-:S11]  /*20e10*/  ISETP.GE.AND P3, PT, R202, UR4, PT ;  /* 0x00000004ca007c0c */ /* 0x000fd6000bf66270 */
[CC--:B--2---:R-:W-:Y:S02]  /*20e20*/  @!P2 LEA R2, P4, R197.reuse, R44.reuse, 0x1 ;  /* 0x0000002cc502a211 */ /* 0x0c4fe400078808ff */
[C---:B------:R-:W-:Y:S02]  /*20e30*/  @!P3 LEA R44, P5, R202.reuse, R44, 0x1 ;  /* 0x0000002cca2cb211 */ /* 0x040fe400078a08ff */
[-C--:B0-----:R-:W-:Y:S02]  /*20e40*/  @!P2 LEA.HI.X R3, R197, R0.reuse, R222, 0x1, P4 ;  /* 0x00000000c503a211 */ /* 0x081fe400020f0cde */
[----:B------:R-:W-:-:S03]  /*20e50*/  @!P3 LEA.HI.X R45, R202, R0, R221, 0x1, P5 ;  /* 0x00000000ca2db211 */ /* 0x000fc600028f0cdd */
[----:B-----5:R3:W-:Y:S04]  /*20e60*/  @!P2 ST.E.128 desc[UR38][R2.64], R4 ;  /* 0x000000040200a985 */ /* 0x0207e8000c101d26 */
[----:B------:R3:W-:Y:S02]  /*20e70*/  @!P3 ST.E.128 desc[UR38][R44.64], R28 ;  /* 0x0000001c2c00b985 */ /* 0x0007e4000c101d26 */
.L_x_1772:
[----:B------:R-:W-:Y:S05]  /*20e80*/  BSYNC B1 ;  /* 0x0000000000017941 */ /* 0x000fea0003800000 */
.L_x_1771:
[----:B0-----:R0:W4:Y:S01]  /*20e90*/  SHFL.IDX PT, R0, R20, 0x1, 0x181f ;  /* 0x00381f0014007f89 */ /* 0x00112200000e0000 */
        /* <DEDUP_REMOVED lines=12> */
.L_x_1774:
[----:B------:R-:W-:Y:S05]  /*20f60*/  BSYNC B1 ;  /* 0x0000000000017941 */ /* 0x000fea0003800000 */
.L_x_1773:
        /* <DEDUP_REMOVED lines=13> */
.L_x_1776:
[----:B------:R-:W-:Y:S05]  /*21040*/  BSYNC B1 ;  /* 0x0000000000017941 */ /* 0x000fea0003800000 */
.L_x_1775:
[----:B0-----:R-:W-:Y:S01]  /*21050*/  VIADD R0, R178, 0x60 ;  /* 0x00000060b2007836 */ /* 0x001fe20000000000 */
[----:B-1--4-:R-:W4:Y:S04]  /*21060*/  SHFL.IDX PT, R20, R20, 0x3, 0x181f ;  /* 0x00781f0014147f89 */ /* 0x012f2800000e0000 */
[----:B------:R-:W-:Y:S01]  /*21070*/  ISETP.GE.AND P0, PT, R0, R55, PT ;  /* 0x000000370000720c */ /* 0x000fe20003f06270 */
[----:B------:R-:W0:-:S12]  /*21080*/  SHFL.IDX PT, R46, R46, 0x3, 0x181f ;  /* 0x00781f002e2e7f89 */ /* 0x000e1800000e0000 */
[----:B------:R-:W-:Y:S05]  /*21090*/  @P0 BRA `(.L_x_1777) ;  /* 0x0000000800fc0947 */ /* 0x000fea0003800000 */
[----:B------:R-:W-:Y:S02]  /*210a0*/  ULDC UR4, c[0x0][0xac8] ;  /* 0x0002b20000047ab9 */ /* 0x000fe40000000800 */
[----:B------:R-:W-:-:S13]  /*210b0*/  ISETP.GE.AND P1, PT, R197, UR4, PT ;  /* 0x00000004c5007c0c */ /* 0x000fda000bf26270 */
[----:B0-----:R-:W-:-:S04]  /*210c0*/  @!P1 LEA R2, P0, R197, R46, 0x1 ;  /* 0x0000002ec5029211 */ /* 0x001fc800078008ff */
[----:B----4-:R-:W-:Y:S02]  /*210d0*/  @!P1 LEA.HI.X R3, R197, R20, R222, 0x1, P0 ;  /* 0x00000014c5039211 */ /* 0x010fe400000f0cde */
[----:B------:R-:W-:-:S03]  /*210e0*/  ISETP.GE.AND P0, PT, R202, UR4, PT ;  /* 0x00000004ca007c0c */ /* 0x000fc6000bf06270 */
[----:B------:R0:W-:Y:S10]  /*210f0*/  @!P1 ST.E.128 desc[UR38][R2.64], R24 ;  /* 0x0000001802009985 */ /* 0x0001f4000c101d26 */
[----:B------:R-:W-:Y:S05]  /*21100*/  @P0 BRA `(.L_x_1777) ;  /* 0x0000000800e00947 */ /* 0x000fea0003800000 */
[----:B0-----:R-:W-:-:S04]  /*21110*/  LEA R2, P0, R202, R46, 0x1 ;  /* 0x0000002eca027211 */ /* 0x001fc800078008ff */
[----:B------:R-:W-:-:S05]  /*21120*/  LEA.HI.X R3, R202, R20, R221, 0x1, P0 ;  /* 0x00000014ca037211 */ /* 0x000fca00000f0cdd */
[----:B------:R0:W-:Y:S01]  /*21130*/  ST.E.128 desc[UR38][R2.64], R40 ;  /* 0x0000002802007985 */ /* 0x0001e2000c101d26 */
[----:B------:R-:W-:Y:S05]  /*21140*/  BRA `(.L_x_1777) ;  /* 0x0000000800d07947 */ /* 0x000fea0003800000 */
.L_x_1768:
[----:B------:R-:W-:Y:S01]  /*21150*/  ULDC.64 UR4, c[0x0][0xc00] ;  /* 0x0003000000047ab9 */ /* 0x000fe20000000a00 */
[----:B------:R-:W4:Y:S01]  /*21160*/  LDC.64 R2, c[0x0][0xc00] ;  /* 0x00030000ff027b82 */ /* 0x000f220000000a00 */
[----:B------:R-:W-:Y:S02]  /*21170*/  ISETP.NE.U32.AND P0, PT, RZ, UR4, PT ;  /* 0x00000004ff007c0c */ /* 0x000fe4000bf05070 */
[----:B------:R-:W-:Y:S02]  /*21180*/  MOV R0, RZ ;  /* 0x000000ff00007202 */ /* 0x000fe40000000f00 */
[----:B------:R-:W-:Y:S01]  /*21190*/  ISETP.NE.AND.EX P0, PT, RZ, UR5, PT, P0 ;  /* 0x00000005ff007c0c */ /* 0x000fe2000bf05300 */
[----:B------:R-:W-:Y:S02]  /*211a0*/  ULDC.64 UR4, c[0x0][0xc08] ;  /* 0x0003020000047ab9 */ /* 0x000fe40000000a00 */
[----:B------:R-:W-:Y:S01]  /*211b0*/  ISETP.NE.U32.AND P1, PT, RZ, UR4, PT ;  /* 0x00000004ff007c0c */ /* 0x000fe2000bf25070 */
[----:B------:R-:W0:Y:S03]  /*211c0*/  LDC R27, c[0x0][0xbe8] ;  /* 0x0002fa00ff1b7b82 */ /* 0x000e260000000800 */
[----:B------:R-:W-:Y:S01]  /*211d0*/  ISETP.NE.AND.EX P1, PT, RZ, UR5, PT, P1 ;  /* 0x00000005ff007c0c */ /* 0x000fe2000bf25310 */
[----:B----4-:R-:W-:-:S12]  /*211e0*/  IMAD.WIDE R2, R205, 0x4, R2 ;  /* 0x00000004cd027825 */ /* 0x010fd800078e0202 */
[----:B------:R-:W4:Y:S01]  /*211f0*/  @P1 LDC.64 R4, c[0x0][0xc08] ;  /* 0x00030200ff041b82 */ /* 0x000f220000000a00 */
[----:B------:R-:W-:Y:S02]  /*21200*/  ULDC UR4, c[0x0][0xa88] ;  /* 0x0002a20000047ab9 */ /* 0x000fe40000000800 */
[----:B------:R-:W-:Y:S01]  /*21210*/  IMAD.U32 R6, RZ, RZ, UR4 ;  /* 0x00000004ff067e24 */ /* 0x000fe2000f8e00ff */
[----:B------:R0:W5:Y:S01]  /*21220*/  @P0 LDG.E R0, desc[UR38][R2.64] ;  /* 0x0000002602000981 */ /* 0x000162000c1e1900 */
[----:B----4-:R-:W-:-:S05]  /*21230*/  @P1 IMAD.WIDE R4, R205, 0x4, R4 ;  /* 0x00000004cd041825 */ /* 0x010fca00078e0204 */
[----:B------:R4:W5:Y:S01]  /*21240*/  @P1 LDG.E R6, desc[UR38][R4.64] ;  /* 0x0000002604061981 */ /* 0x000962000c1e1900 */
[----:B0-----:R-:W-:Y:S02]  /*21250*/  ISETP.NE.AND P2, PT, R27, 0x1, PT ;  /* 0x000000011b00780c */ /* 0x001fe40003f45270 */
[----:B------:R-:W-:Y:S02]  /*21260*/  ISETP.GE.AND P3, PT, R223, 0x80, PT ;  /* 0x00000080df00780c */ /* 0x000fe40003f66270 */
[----:B------:R-:W-:-:S09]  /*21270*/  SHF.R.S32.HI R7, RZ, 0x1f, R205 ;  /* 0x0000001fff077819 */ /* 0x000fd200000114cd */
[----:B------:R-:W0:Y:S08]  /*21280*/  @P2 LDC R14, c[0x0][0xbec] ;  /* 0x0002fb00ff0e2b82 */ /* 0x000e300000000800 */
[----:B------:R-:W0:Y:S01]  /*21290*/  @P2 LDC R29, c[0x0][0xbf0] ;  /* 0x0002fc00ff1d2b82 */ /* 0x000e220000000800 */
[----:B----4-:R-:W-:Y:S05]  /*212a0*/  @P1 BRA `(.L_x_1778) ;  /* 0x0000000000101947 */ /* 0x010fea0003800000 */
[----:B------:R-:W-:Y:S05]  /*212b0*/  @!P0 BRA `(.L_x_1778) ;  /* 0x00000000000c8947 */ /* 0x000fea0003800000 */
[----:B------:R-:W4:Y:S04]  /*212c0*/  LDG.E R5, desc[UR38][R2.64] ;  /* 0x0000002602057981 */ /* 0x000f28000c1e1900 */
[----:B-----5:R-:W4:Y:S02]  /*212d0*/  LDG.E R6, desc[UR38][R2.64+0x4] ;  /* 0x0000042602067981 */ /* 0x020f24000c1e1900 */
[----:B----4-:R-:W-:-:S07]  /*212e0*/  IMAD.IADD R6, R6, 0x1, -R5 ;  /* 0x0000000106067824 */ /* 0x010fce00078e0a05 */
.L_x_1778:
[----:B------:R-:W-:Y:S01]  /*212f0*/  BSSY B1, `(.L_x_1779) ;  /* 0x000002d000017945 */ /* 0x000fe20003800000 */
[----:B------:R-:W-:Y:S02]  /*21300*/  SHF.R.S32.HI R10, RZ, 0x1f, R204 ;  /* 0x0000001fff0a7819 */ /* 0x000fe400000114cc */
[----:B------:R-:W-:Y:S02]  /*21310*/  SEL R13, R205, RZ, !P0 ;  /* 0x000000ffcd0d7207 */ /* 0x000fe40004000000 */
[----:B------:R-:W-:Y:S02]  /*21320*/  SEL R12, R7, RZ, !P0 ;  /* 0x000000ff070c7207 */ /* 0x000fe40004000000 */
[----:B-----5:R-:W-:Y:S01]  /*21330*/  SHF.R.S32.HI R11, RZ, 0x1f, R0 ;  /* 0x0000001fff0b7819 */ /* 0x020fe20000011400 */
[----:B------:R-:W-:Y:S06]  /*21340*/  @P3 BRA `(.L_x_1780) ;  /* 0x00000000009c3947 */ /* 0x000fec0003800000 */
[----:B------:R-:W4:Y:S01]  /*21350*/  S2R R3, SR_TID.X ;  /* 0x0000000000037919 */ /* 0x000f220000002100 */
[----:B------:R-:W5:Y:S02]  /*21360*/  LDC R9, c[0x0][0xbe8] ;  /* 0x0002fa00ff097b82 */ /* 0x000f640000000800 */
[----:B-----5:R-:W-:Y:S01]  /*21370*/  IMAD R2, R6, R9, RZ ;  /* 0x0000000906027224 */ /* 0x020fe200078e02ff */
[----:B----4-:R-:W-:-:S04]  /*21380*/  IADD3 R8, R178, -0x80, R3 ;  /* 0xffffff80b2087810 */ /* 0x010fc80007ffe003 */
        /* <DEDUP_REMOVED lines=9> */
[----:B------:R-:W4:Y:S01]  /*21420*/  @P0 LDC R15, c[0x0][0xbec] ;  /* 0x0002fb00ff0f0b82 */ /* 0x000f220000000800 */
[----:B------:R-:W-:Y:S01]  /*21430*/  IMAD R7, R204, UR5, R7 ;  /* 0x00000005cc077c24 */ /* 0x000fe2000f8e0207 */
[----:B------:R-:W-:-:S03]  /*21440*/  ULDC.64 UR4, c[0x0][0xb98] ;  /* 0x0002e60000047ab9 */ /* 0x000fc60000000a00 */
[----:B------:R-:W-:-:S03]  /*21450*/  IMAD.IADD R3, R3, 0x1, R7 ;  /* 0x0000000103037824 */ /* 0x000fc600078e0207 */
[----:B------:R-:W5:Y:S01]  /*21460*/  @P0 LDC R25, c[0x0][0xbf0] ;  /* 0x0002fc00ff190b82 */ /* 0x000f620000000800 */
[----:B------:R-:W-:-:S04]  /*21470*/  IMAD.WIDE.U32 R2, R13, UR4, R2 ;  /* 0x000000040d027c25 */ /* 0x000fc8000f8e0002 */
[----:B----4-:R-:W-:-:S05]  /*21480*/  @P0 IMAD.HI.U32 R4, R8, R15, RZ ;  /* 0x0000000f08040227 */ /* 0x010fca00078e00ff */
[----:B-----5:R-:W-:Y:S01]  /*21490*/  @P0 SHF.R.U32.HI R5, RZ, R25, R4 ;  /* 0x00000019ff050219 */ /* 0x020fe20000011604 */
[----:B------:R-:W-:-:S03]  /*214a0*/  IMAD R4, R12, UR4, RZ ;  /* 0x000000040c047c24 */ /* 0x000fc6000f8e02ff */
[----:B------:R-:W-:Y:S01]  /*214b0*/  IADD3 R2, P0, R5, R2, RZ ;  /* 0x0000000205027210 */ /* 0x000fe20007f1e0ff */
[----:B------:R-:W-:-:S04]  /*214c0*/  IMAD.MOV R7, RZ, RZ, -R5 ;  /* 0x000000ffff077224 */ /* 0x000fc800078e0a05 */
[----:B------:R-:W-:Y:S01]  /*214d0*/  IMAD R7, R9, R7, R8 ;  /* 0x0000000709077224 */ /* 0x000fe200078e0208 */
[----:B------:R-:W-:Y:S01]  /*214e0*/  SHF.R.S32.HI R9, RZ, 0x1f, R5 ;  /* 0x0000001fff097819 */ /* 0x000fe20000011405 */
[----:B------:R-:W-:Y:S01]  /*214f0*/  IMAD R8, R13, UR5, R4 ;  /* 0x000000050d087c24 */ /* 0x000fe2000f8e0204 */
[----:B------:R-:W-:Y:S02]  /*21500*/  ULDC.64 UR4, c[0x0][0xb88] ;  /* 0x0002e20000047ab9 */ /* 0x000fe40000000a00 */
        /* <DEDUP_REMOVED lines=11> */
.L_x_1780:
[----:B------:R-:W-:Y:S05]  /*215c0*/  BSYNC B1 ;  /* 0x0000000000017941 */ /* 0x000fea0003800000 */
.L_x_1779:
[----:B------:R-:W-:Y:S01]  /*215d0*/  ULDC.64 UR4, c[0x0][0xaa0] ;  /* 0x0002a80000047ab9 */ /* 0x000fe20000000a00 */
[----:B------:R-:W-:Y:S02]  /*215e0*/  IMAD R7, R203, 0x20, R207 ;  /* 0x00000020cb077824 */ /* 0x000fe400078e02cf */
[----:B----4-:R-:W-:-:S03]  /*215f0*/  IMAD R3, R11, UR4, RZ ;  /* 0x000000040b037c24 */ /* 0x010fc6000f8e02ff */
[----:B------:R-:W-:Y:S01]  /*21600*/  IADD3 R9, R178, R7, RZ ;  /* 0x00000007b2097210 */ /* 0x000fe20007ffe0ff */
[C---:B------:R-:W-:Y:S02]  /*21610*/  IMAD R5, R0.reuse, UR5, R3 ;  /* 0x0000000500057c24 */ /* 0x040fe4000f8e0203 */
[----:B------:R-:W-:Y:S01]  /*21620*/  IMAD.WIDE.U32 R2, R0, UR4, RZ ;  /* 0x0000000400027c25 */ /* 0x000fe2000f8e00ff */
[----:B------:R-:W-:-:S03]  /*21630*/  ULDC.64 UR4, c[0x0][0xae8] ;  /* 0x0002ba0000047ab9 */ /* 0x000fc60000000a00 */
[----:B------:R-:W-:Y:S02]  /*21640*/  IMAD.IADD R3, R3, 0x1, R5 ;  /* 0x0000000103037824 */ /* 0x000fe400078e0205 */
[----:B------:R-:W-:Y:S02]  /*21650*/  IMAD R7, R10, UR4, RZ ;  /* 0x000000040a077c24 */ /* 0x000fe4000f8e02ff */
[----:B0-----:R-:W-:-:S04]  /*21660*/  @P2 IMAD.HI.U32 R0, R9, R14, RZ ;  /* 0x0000000e09002227 */ /* 0x001fc800078e00ff */
[C---:B------:R-:W-:Y:S02]  /*21670*/  IMAD R7, R204.reuse, UR5, R7 ;  /* 0x00000005cc077c24 */ /* 0x040fe4000f8e0207 */
[----:B------:R-:W-:Y:S01]  /*21680*/  IMAD.WIDE.U32 R2, R204, UR4, R2 ;  /* 0x00000004cc027c25 */ /* 0x000fe2000f8e0002 */
[----:B------:R-:W-:-:S03]  /*21690*/  ULDC.64 UR4, c[0x0][0xaf0] ;  /* 0x0002bc0000047ab9 */ /* 0x000fc60000000a00 */
[----:B------:R-:W-:Y:S01]  /*216a0*/  IMAD.MOV.U32 R5, RZ, RZ, R9 ;  /* 0x000000ffff057224 */ /* 0x000fe200078e0009 */
[----:B------:R-:W-:Y:S01]  /*216b0*/  @P2 SHF.R.U32.HI R5, RZ, R29, R0 ;  /* 0x0000001dff052219 */ /* 0x000fe20000011600 */
        /* <DEDUP_REMOVED lines=20> */
[----:B------:R-:W-:Y:S01]  /*21800*/  IMAD.IADD R3, R5, 0x1, R3 ;  /* 0x0000000105037824 */ /* 0x000fe200078e0203 */
[----:B------:R-:W-:-:S04]  /*21810*/  UMOV UR4, 0xffffffff ;  /* 0xffffffff00047882 */ /* 0x000fc80000000000 */
[----:B------:R-:W-:Y:S01]  /*21820*/  LEA.HI.X R3, R4, UR5, R3, 0x1, P0 ;  /* 0x0000000504037c11 */ /* 0x000fe200080f0c03 */
[----:B------:R-:W-:Y:S06]  /*21830*/  BRA.DIV UR4, `(.L_x_1781) ;  /* 0x0000009a04507947 */ /* 0x000fec000b800000 */
[----:B------:R0:W4:Y:S04]  /*21840*/  SHFL.IDX PT, R0, R3, RZ, 0x181f ;  /* 0x00181fff03007589 */ /* 0x00012800000e0000 */
[----:B------:R0:W0:Y:S02]  /*21850*/  SHFL.IDX PT, R14, R2, RZ, 0x181f ;  /* 0x00181fff020e7589 */ /* 0x00002400000e0000 */
.L_x_2014:
[----:B------:R-:W-:Y:S01]  /*21860*/  IMAD R27, R6, R27, RZ ;  /* 0x0000001b061b7224 */ /* 0x000fe200078e02ff */
[----:B------:R-:W-:Y:S01]  /*21870*/  BSSY B1, `(.L_x_1782) ;  /* 0x000000d000017945 */ /* 0x000fe20003800000 */
[----:B------:R-:W-:-:S05]  /*21880*/  IMAD.IADD R178, R207, 0x1, R178 ;  /* 0x00000001cfb27824 */ /* 0x000fca00078e02b2 */
[----:B------:R-:W-:-:S13]  /*21890*/  ISETP.GE.AND P0, PT, R178, R27, PT ;  /* 0x0000001bb200720c */ /* 0x000fda0003f06270 */
[----:B------:R-:W-:Y:S05]  /*218a0*/  @P0 BRA `(.L_x_1783) ;  /* 0x0000000000240947 */ /* 0x000fea0003800000 */
[----:B------:R-:W-:Y:S02]  /*218b0*/  ULDC UR4, c[0x0][0xac8] ;  /* 0x0002b20000047ab9 */ /* 0x000fe40000000800 */
[----:B------:R-:W-:Y:S02]  /*218c0*/  ISETP.GE.AND P2, PT, R197, UR4, PT ;  /* 0x00000004c5007c0c */ /* 0x000fe4000bf46270 */
[----:B------:R-:W-:-:S11]  /*218d0*/  ISETP.GE.AND P3, PT, R202, UR4, PT ;  /* 0x00000004ca007c0c */ /* 0x000fd6000bf66270 */
[CC--:B0-----:R-:W-:Y:S02]  /*218e0*/  @!P2 LEA R4, P0, R197.reuse, R14.reuse, 0x1 ;  /* 0x0000000ec504a211 */ /* 0x0c1fe400078008ff */
[C---:B------:R-:W-:Y:S02]  /*218f0*/  @!P3 LEA R14, P1, R202.reuse, R14, 0x1 ;  /* 0x0000000eca0eb211 */ /* 0x040fe400078208ff */
[-C--:B----4-:R-:W-:Y:S02]  /*21900*/  @!P2 LEA.HI.X R5, R197, R0.reuse, R222, 0x1, P0 ;  /* 0x00000000c505a211 */ /* 0x090fe400000f0cde */
[----:B------:R-:W-:-:S03]  /*21910*/  @!P3 LEA.HI.X R15, R202, R0, R221, 0x1, P1 ;  /* 0x00000000ca0fb211 */ /* 0x000fc600008f0cdd */
[----:B------:R0:W-:Y:S04]  /*21920*/  @!P2 ST.E.128 desc[UR38][R4.64], RZ ;  /* 0x000000ff0400a985 */ /* 0x0001e8000c101d26 */
[----:B------:R0:W-:Y:S02]  /*21930*/  @!P3 ST.E.128 desc[UR38][R14.64], RZ ;  /* 0x000000ff0e00b985 */ /* 0x0001e4000c101d26 */
.L_x_1783:
[----:B------:R-:W-:Y:S05]  /*21940*/  BSYNC B1 ;  /* 0x0000000000017941 */ /* 0x000fea0003800000 */
.L_x_1782:
[----:B------:R-:W-:-:S03]  /*21950*/  UMOV UR4, 0xffffffff ;  /* 0xffffffff00047882 */ /* 0x000fc60000000000 */
[----:B------:R-:W-:Y:S05]  /*21960*/  BRA.DIV UR4, `(.L_x_1784) ;  /* 0x0000009a04387947 */ /* 0x000fea000b800000 */
[----:B----4-:R4:W1:Y:S04]  /*21970*/  SHFL.IDX PT, R0, R3, 0x1, 0x181f ;  /* 0x00381f0003007f89 */ /* 0x01086800000e0000 */
[----:B0-----:R4:W0:Y:S02]  /*21980*/  SHFL.IDX PT, R14, R2, 0x1, 0x181f ;  /* 0x00381f00020e7f89 */ /* 0x00182400000e0000 */
.L_x_2018:
[----:B------:R-:W-:Y:S01]  /*21990*/  VIADD R4, R178, 0x20 ;  /* 0x00000020b2047836 */ /* 0x000fe20000000000 */
[----:B------:R-:W-:Y:S04]  /*219a0*/  BSSY B1, `(.L_x_1785) ;  /* 0x000000c000017945 */ /* 0x000fe80003800000 */
[----:B------:R-:W-:-:S13]  /*219b0*/  ISETP.GE.AND P0, PT, R4, R27, PT ;  /* 0x0000001b0400720c */ /* 0x000fda0003f06270 */
[----:B------:R-:W-:Y:S05]  /*219c0*/  @P0 BRA `(.L_x_1786) ;  /* 0x0000000000240947 */ /* 0x000fea0003800000 */
[----:B------:R-:W-:Y:S02]  /*219d0*/  ULDC UR4, c[0x0][0xac8] ;  /* 0x0002b20000047ab9 */ /* 0x000fe40000000800 */
[----:B------:R-:W-:Y:S02]  /*219e0*/  ISETP.GE.AND P2, PT, R197, UR4, PT ;  /* 0x00000004c5007c0c */ /* 0x000fe4000bf46270 */
[----:B------:R-:W-:-:S11]  /*219f0*/  ISETP.GE.AND P3, PT, R202, UR4, PT ;  /* 0x00000004ca007c0c */ /* 0x000fd6000bf66270 */
[CC--:B0-----:R-:W-:Y:S02]  /*21a00*/  @!P2 LEA R4, P0, R197.reuse, R14.reuse, 0x1 ;  /* 0x0000000ec504a211 */ /* 0x0c1fe400078008ff */
[C---:B------:R-:W-:Y:S02]  /*21a10*/  @!P3 LEA R14, P1, R202.reuse, R14, 0x1 ;  /* 0x0000000eca0eb211 */ /* 0x040fe400078208ff */
[-C--:B-1----:R-:W-:Y:S02]  /*21a20*/  @!P2 LEA.HI.X R5, R197, R0.reuse, R222, 0x1, P0 ;  /* 0x00000000c505a211 */ /* 0x082fe400000f0cde */
[----:B------:R-:W-:-:S03]  /*21a30*/  @!P3 LEA.HI.X R15, R202, R0, R221, 0x1, P1 ;  /* 0x00000000ca0fb211 */ /* 0x000fc600008f0cdd */
[----:B------:R0:W-:Y:S04]  /*21a40*/  @!P2 ST.E.128 desc[UR38][R4.64], RZ ;  /* 0x000000ff0400a985 */ /* 0x0001e8000c101d26 */
[----:B------:R0:W-:Y:S02]  /*21a50*/  @!P3 ST.E.128 desc[UR38][R14.64], RZ ;  /* 0x000000ff0e00b985 */ /* 0x0001e4000c101d26 */
.L_x_1786:
[----:B------:R-:W-:Y:S05]  /*21a60*/  BSYNC B1 ;  /* 0x0000000000017941 */ /* 0x000fea0003800000 */
.L_x_1785:
[----:B------:R-:W-:-:S03]  /*21a70*/  UMOV UR4, 0xffffffff ;  /* 0xffffffff00047882 */ /* 0x000fc60000000000 */
[----:B------:R-:W-:Y:S05]  /*21a80*/  BRA.DIV UR4, `(.L_x_1787) ;  /* 0x0000009a04387947 */ /* 0x000fea000b800000 */
[----:B-1----:R1:W1:Y:S04]  /*21a90*/  SHFL.IDX PT, R0, R3, 0x2, 0x181f ;  /* 0x00581f0003007f89 */ /* 0x00226800000e0000 */
[----:B0-----:R0:W0:Y:S02]  /*21aa0*/  SHFL.IDX PT, R14, R2, 0x2, 0x181f ;  /* 0x00581f00020e7f89 */ /* 0x00102400000e0000 */
.L_x_2022:
        /* <DEDUP_REMOVED lines=13> */
.L_x_1789:
[----:B------:R-:W-:Y:S05]  /*21b80*/  BSYNC B1 ;  /* 0x0000000000017941 */ /* 0x000fea0003800000 */
.L_x_1788:
[----:B------:R-:W-:-:S03]  /*21b90*/  UMOV UR4, 0xffffffff ;  /* 0xffffffff00047882 */ /* 0x000fc60000000000 */
[----:B------:R-:W-:Y:S05]  /*21ba0*/  BRA.DIV UR4, `(.L_x_1790) ;  /* 0x0000009a04387947 */ /* 0x000fea000b800000 */
[----:B-1----:R1:W1:Y:S04]  /*21bb0*/  SHFL.IDX PT, R0, R3, 0x3, 0x181f ;  /* 0x00781f0003007f89 */ /* 0x00226800000e0000 */
[----:B0-----:R0:W0:Y:S02]  /*21bc0*/  SHFL.IDX PT, R14, R2, 0x3, 0x181f ;  /* 0x00781f00020e7f89 */ /* 0x00102400000e0000 */
.L_x_2026:
[----:B0---4-:R-:W-:-:S05]  /*21bd0*/  VIADD R2, R178, 0x60 ;  /* 0x00000060b2027836 */ /* 0x011fca0000000000 */
[----:B------:R-:W-:-:S13]  /*21be0*/  ISETP.GE.AND P0, PT, R2, R27, PT ;  /* 0x0000001b0200720c */ /* 0x000fda0003f06270 */
[----:B------:R-:W-:Y:S05]  /*21bf0*/  @P0 BRA `(.L_x_1777) ;  /* 0x0000000000240947 */ /* 0x000fea0003800000 */
[----:B------:R-:W-:Y:S02]  /*21c00*/  ULDC UR4, c[0x0][0xac8] ;  /* 0x0002b20000047ab9 */ /* 0x000fe40000000800 */
[----:B------:R-:W-:Y:S02]  /*21c10*/  ISETP.GE.AND P2, PT, R197, UR4, PT ;  /* 0x00000004c5007c0c */ /* 0x000fe4000bf46270 */
[----:B------:R-:W-:-:S11]  /*21c20*/  ISETP.GE.AND P3, PT, R202, UR4, PT ;  /* 0x00000004ca007c0c */ /* 0x000fd6000bf66270 */
[CC--:B------:R-:W-:Y:S02]  /*21c30*/  @!P2 LEA R2, P0, R197.reuse, R14.reuse, 0x1 ;  /* 0x0000000ec502a211 */ /* 0x0c0fe400078008ff */
[C---:B------:R-:W-:Y:S02]  /*21c40*/  @!P3 LEA R14, P1, R202.reuse, R14, 0x1 ;  /* 0x0000000eca0eb211 */ /* 0x040fe400078208ff */
[-C--:B-1----:R-:W-:Y:S02]  /*21c50*/  @!P2 LEA.HI.X R3, R197, R0.reuse, R222, 0x1, P0 ;  /* 0x00000000c503a211 */ /* 0x082fe400000f0cde */
[----:B------:R-:W-:-:S03]  /*21c60*/  @!P3 LEA.HI.X R15, R202, R0, R221, 0x1, P1 ;  /* 0x00000000ca0fb211 */ /* 0x000fc600008f0cdd */
[----:B------:R0:W-:Y:S04]  /*21c70*/  @!P2 ST.E.128 desc[UR38][R2.64], RZ ;  /* 0x000000ff0200a985 */ /* 0x0001e8000c101d26 */
[----:B------:R0:W-:Y:S02]  /*21c80*/  @!P3 ST.E.128 desc[UR38][R14.64], RZ ;  /* 0x000000ff0e00b985 */ /* 0x0001e4000c101d26 */
.L_x_1777:
[----:B------:R-:W-:Y:S05]  /*21c90*/  BSYNC B0 ;  /* 0x0000000000007941 */ /* 0x000fea0003800000 */
.L_x_1767:
[----:B------:R-:W-:Y:S02]  /*21ca0*/  ULDC UR4, c[0x0][0xc3c] ;  /* 0x00030f0000047ab9 */ /* 0x000fe40000000800 */
[----:B---3--:R-:W-:-:S13]  /*21cb0*/  ISETP.GE.AND P0, PT, R23, UR4, PT ;  /* 0x0000000417007c0c */ /* 0x008fda000bf06270 */
[----:B------:R-:W-:Y:S05]  /*21cc0*/  @!P0 BRA `(.L_x_1791) ;  /* 0xfffffdf400988947 */ /* 0x000fea000383ffff */
[----:B------:R-:W-:Y:S05]  /*21cd0*/  BRA `(.L_x_1561) ;  /* 0x00000078002c7947 */ /* 0x000fea0003800000 */
.L_x_1559:
        /* <DEDUP_REMOVED lines=46> */
[----:B------:R-:W0:Y:S02]  /*21fc0*/  SHFL.IDX PT, R4, R6, 0x1f, 0x1f ;  /* 0x03e01f0006047f89 */ /* 0x000e2400000e0000 */
[----:B0-----:R-:W-:-:S04]  /*21fd0*/  IMAD R4, R4, UR5, RZ ;  /* 0x0000000504047c24 */ /* 0x001fc8000f8e02ff */
[----:B------:R-:W-:Y:S01]  /*21fe0*/  IMAD.MOV.U32 R3, RZ, RZ, R4 ;  /* 0x000000ffff037224 */ /* 0x000fe200078e0004 */
[----:B---3--:R-:W-:-:S13]  /*21ff0*/  ISETP.GT.AND P6, PT, R4, UR6, PT ;  /* 0x0000000604007c0c */ /* 0x008fda000bfc4270 */
[----:B------:R-:W-:Y:S05]  /*22000*/  @P6 BRA `(.L_x_1793) ;  /* 0x0000000000986947 */ /* 0x000fea0003800000 */
[----:B------:R-:W0:Y:S01]  /*22010*/  LDC R10, c[0x0][0xc3c] ;  /* 0x00030f00ff0a7b82 */ /* 0x000e220000000800 */
[----:B------:R-:W-:Y:S01]  /*22020*/  IMAD.MOV.U32 R4, RZ, RZ, R3 ;  /* 0x000000ffff047224 */ /* 0x000fe200078e0003 */
[----:B------:R-:W-:Y:S01]  /*22030*/  UMOV UR4, URZ ;  /* 0x0000003f00047c82 */ /* 0x000fe20008000000 */
[----:B------:R-:W-:Y:S01]  /*22040*/  ULDC UR7, c[0x0][0xc3c] ;  /* 0x00030f0000077ab9 */ /* 0x000fe20000000800 */
[----:B------:R-:W-:-:S05]  /*22050*/  ULDC UR5, c[0x0][0xc38] ;  /* 0x00030e0000057ab9 */ /* 0x000fca0000000800 */
.L_x_1797:
[----:B------:R-:W-:Y:S01]  /*22060*/  UIADD3 UR4, UR4, 0x1f, URZ ;  /* 0x0000001f04047890 */ /* 0x000fe2000fffe03f */
[----:B------:R-:W-:-:S05]  /*22070*/  IMAD.U32 R19, RZ, RZ, UR7 ;  /* 0x00000007ff137e24 */ /* 0x000fca000f8e00ff */
[----:B0-----:R-:W-:-:S13]  /*22080*/  ISETP.LE.AND P6, PT, R10, UR4, PT ;  /* 0x000000040a007c0c */ /* 0x001fda000bfc3270 */
[----:B------:R-:W-:Y:S05]  /*22090*/  @P6 BRA `(.L_x_1794) ;  /* 0x0000000400b06947 */ /* 0x000fea0003800000 */
[----:B------:R-:W-:Y:S01]  /*220a0*/  VIADD R7, R5, UR4 ;  /* 0x0000000405077c36 */ /* 0x000fe20008000000 */
[----:B------:R-:W-:Y:S01]  /*220b0*/  BSSY B0, `(.L_x_1795) ;  /* 0x0000007000007945 */ /* 0x000fe20003800000 */
[----:B------:R-:W-:-:S03]  /*220c0*/  IMAD.MOV.U32 R0, RZ, RZ, RZ ;  /* 0x000000ffff007224 */ /* 0x000fc600078e00ff */
[----:B------:R-:W-:-:S13]  /*220d0*/  ISETP.GE.OR P6, PT, R7, R10, !P0 ;  /* 0x0000000a0700720c */ /* 0x000fda00047c6670 */
[----:B------:R-:W-:Y:S05]  /*220e0*/  @P6 BRA `(.L_x_1796) ;  /* 0x00000000000c6947 */ /* 0x000fea0003800000 */
[----:B------:R-:W0:Y:S02]  /*220f0*/  LDC.64 R2, c[0x0][0xc80] ;  /* 0x00032000ff027b82 */ /* 0x000e240000000a00 */
[----:B0-----:R-:W-:-:S05]  /*22100*/  IMAD.WIDE R2, R7, 0x4, R2 ;  /* 0x0000000407027825 */ /* 0x001fca00078e0202 */
[----:B------:R0:W5:Y:S02]  /*22110*/  LDG.E R0, desc[UR38][R2.64] ;  /* 0x0000002602007981 */ /* 0x000164000c1e1900 */
.L_x_1796:
[----:B------:R-:W-:Y:S05]  /*22120*/  BSYNC B0 ;  /* 0x0000000000007941 */ /* 0x000fea0003800000 */
.L_x_1795:
        /* <DEDUP_REMOVED lines=17> */
[----:B------:R-:W-:-:S05]  /*22240*/  IMAD.IADD R4, R3, 0x1, R4 ;  /* 0x0000000103047824 */ /* 0x000fca00078e0204 */
[----:B------:R-:W-:-:S13]  /*22250*/  ISETP.GT.AND P6, PT, R4, UR6, PT ;  /* 0x0000000604007c0c */ /* 0x000fda000bfc4270 */
[----:B------:R-:W-:Y:S05]  /*22260*/  @!P6 BRA `(.L_x_1797) ;  /* 0xfffffffc007ce947 */ /* 0x000fea000383ffff */
.L_x_1793:
[----:B------:R-:W-:-:S04]  /*22270*/  IMAD.IADD R11, R4, 0x1, -R3 ;  /* 0x00000001040b7824 */ /* 0x000fc800078e0a03 */
[----:B------:R-:W-:-:S05]  /*22280*/  IMAD R2, R6, UR5, R11 ;  /* 0x0000000506027c24 */ /* 0x000fca000f8e020b */
[----:B------:R-:W-:Y:S02]  /*22290*/  ISETP.GT.AND P0, PT, R2, UR6, PT ;  /* 0x0000000602007c0c */ /* 0x000fe4000bf04270 */
[----:B------:R-:W0:Y:S11]  /*222a0*/  LDC.64 R2, c[0x0][0xc90] ;  /* 0x00032400ff027b82 */ /* 0x000e360000000a00 */
[----:B------:R-:W-:-:S04]  /*222b0*/  VOTE.ANY R8, PT, !P0 ;  /* 0x0000000000087806 */ /* 0x000fc800040e0100 */
[----:B------:R-:W1:Y:S02]  /*222c0*/  POPC R13, R8 ;  /* 0x00000008000d7309 */ /* 0x000e640000000000 */
[----:B-1----:R-:W-:-:S04]  /*222d0*/  VIADD R19, R13, UR4 ;  /* 0x000000040d137c36 */ /* 0x002fc80008000000 */
        /* <DEDUP_REMOVED lines=13> */
.L_x_1798:
[----:B-1----:R-:W-:Y:S02]  /*223b0*/  IMAD.MOV R2, RZ, RZ, -R3 ;  /* 0x000000ffff027224 */ /* 0x002fe400078e0a03 */
[----:B---3--:R-:W-:Y:S02]  /*223c0*/  IMAD R16, R16, UR5, R11 ;  /* 0x0000000510107c24 */ /* 0x008fe4000f8e020b */
[----:B------:R-:W-:Y:S01]  /*223d0*/  IMAD.MOV.U32 R11, RZ, RZ, R2 ;  /* 0x000000ffff0b7224 */ /* 0x000fe200078e0002 */
[----:B------:R-:W-:Y:S02]  /*223e0*/  IABS R2, R4 ;  /* 0x0000000400027213 */ /* 0x000fe40000000000 */
[----:B--2---:R-:W-:Y:S01]  /*223f0*/  IADD3 R9, -R16, UR6, RZ ;  /* 0x0000000610097c10 */ /* 0x004fe2000fffe1ff */
[----:B------:R-:W-:Y:S02]  /*22400*/  IMAD R11, R11, R12, RZ ;  /* 0x0000000c0b0b7224 */ /* 0x000fe400078e02ff */
[----:B------:R-:W-:Y:S01]  /*22410*/  IMAD.MOV R8, RZ, RZ, -R2 ;  /* 0x000000ffff087224 */ /* 0x000fe200078e0a02 */
[----:B------:R-:W-:-:S02]  /*22420*/  MOV R2, RZ ;  /* 0x000000ff00027202 */ /* 0x000fc40000000f00 */
[----:B------:R-:W-:-:S03]  /*22430*/  IABS R6, R9 ;  /* 0x0000000900067213 */ /* 0x000fc60000000000 */
        /* <DEDUP_REMOVED lines=20> */
[----:B------:R-:W-:Y:S02]  /*22580*/  VIADDMNMX R13, R6, UR5, R7, PT ;  /* 0x00000005060d7c46 */ /* 0x000fe4000b800107 */
[----:B------:R-:W-:-:S02]  /*22590*/  IABS R9, R4 ;  /* 0x0000000400097213 */ /* 0x000fc40000000000 */
[-C--:B------:R-:W-:Y:S01]  /*225a0*/  IABS R8, R13.reuse ;  /* 0x0000000d00087213 */ /* 0x080fe20000000000 */
[----:B------:R-:W-:Y:S01]  /*225b0*/  IMAD.MOV R18, RZ, RZ, -R13 ;  /* 0x000000ffff127224 */ /* 0x000fe200078e0a0d */
[----:B0-----:R-:W-:Y:S02]  /*225c0*/  IABS R10, R13 ;  /* 0x0000000d000a7213 */ /* 0x001fe40000000000 */
[----:B------:R-:W0:Y:S08]  /*225d0*/  I2F.RP R6, R8 ;  /* 0x0000000800067306 */ /* 0x000e300000209400 */
[----:B0-----:R-:W0:Y:S02]  /*225e0*/  MUFU.RCP R6, R6 ;  /* 0x0000000600067308 */ /* 0x001e240000001000 */
[----:B0-----:R-:W-:-:S06]  /*225f0*/  VIADD R3, R6, 0xffffffe ;  /* 0x0ffffffe06037836 */ /* 0x001fcc0000000000 */
[----:B------:R-:W0:Y:S02]  /*22600*/  F2I.FTZ.U32.TRUNC.NTZ R3, R3 ;  /* 0x0000000300037305 */ /* 0x000e24000021f000 */
[----:B0-----:R-:W-:-:S04]  /*22610*/  IMAD.MOV R7, RZ, RZ, -R3 ;  /* 0x000000ffff077224 */ /* 0x001fc800078e0a03 */
[----:B------:R-:W-:-:S04]  /*22620*/  IMAD R7, R7, R8, RZ ;  /* 0x0000000807077224 */ /* 0x000fc800078e02ff */
[----:B------:R-:W-:Y:S01]  /*22630*/  IMAD.HI.U32 R2, R3, R7, R2 ;  /* 0x0000000703027227 */ /* 0x000fe200078e0002 */
[----:B------:R-:W-:-:S05]  /*22640*/  IADD3 R3, RZ, -R10, RZ ;  /* 0x8000000aff037210 */ /* 0x000fca0007ffe0ff */
        /* <DEDUP_REMOVED lines=17> */
.L_x_1794:
[----:B------:R-:W-:Y:S02]  /*22760*/  IMAD.MOV.U32 R17, RZ, RZ, RZ ;  /* 0x000000ffff117224 */ /* 0x000fe400078e00ff */
[----:B------:R-:W-:Y:S02]  /*22770*/  IMAD.U32 R16, RZ, RZ, UR6 ;  /* 0x00000006ff107e24 */ /* 0x000fe4000f8e00ff */
[----:B------:R-:W-:-:S07]  /*22780*/  IMAD.MOV.U32 R18, RZ, RZ, RZ ;  /* 0x000000ffff127224 */ /* 0x000fce00078e00ff */
.L_x_1799:
[----:B------:R-:W-:-:S13]  /*22790*/  ISETP.NE.AND P0, PT, R5, RZ, PT ;  /* 0x000000ff0500720c */ /* 0x000fda0003f05270 */
[----:B------:R-:W0:Y:S01]  /*227a0*/  @!P0 S2R R3, SR_CgaCtaId ;  /* 0x0000000000038919 */ /* 0x000e220000008800 */
[----:B------:R-:W-:-:S04]  /*227b0*/  @!P0 MOV R0, 0x400 ;  /* 0x0000040000008802 */ /* 0x000fc80000000f00 */
[----:B0-----:R-:W-:-:S05]  /*227c0*/  @!P0 LEA R0, R3, R0, 0x18 ;  /* 0x0000000003008211 */ /* 0x001fca00078ec0ff */
[----:B------:R2:W-:Y:S01]  /*227d0*/  @!P0 STS.128 [R0+0x228d0], R16 ;  /* 0x0228d01000008388 */ /* 0x0005e20000000c00 */
[----:B------:R-:W-:Y:S06]  /*227e0*/  BAR.ARV 0x5, 0x180 ;  /* 0x0146000000007b1d */ /* 0x000fec0000002000 */
.L_x_1792:
[----:B------:R3:W-:Y:S01]  /*227f0*/  STL [R1+0x30], RZ ;  /* 0x000030ff01007387 */ /* 0x0007e20000100800 */
[----:B------:R-:W-:Y:S01]  /*22800*/  ULDC UR4, c[0x0][0xc3c] ;  /* 0x00030f0000047ab9 */ /* 0x000fe20000000800 */
[----:B------:R-:W-:Y:S01]  /*22810*/  IMAD.MOV.U32 R28, RZ, RZ, 0x1 ;  /* 0x00000001ff1c7424 */ /* 0x000fe200078e00ff */
[----:B-1----:R-:W-:Y:S02]  /*22820*/  ISETP.GE.AND P0, PT, R19, UR4, PT ;  /* 0x0000000413007c0c */ /* 0x002fe4000bf06270 */
[----:B------:R-:W-:-:S11]  /*22830*/  MOV R24, RZ ;  /* 0x000000ff00187202 */ /* 0x000fd60000000f00 */
[----:B---3--:R-:W-:Y:S05]  /*22840*/  @P0 BRA `(.L_x_1800) ;  /* 0x0000006800540947 */ /* 0x008fea0003800000 */
[----:B------:R-:W1:Y:S01]  /*22850*/  S2R R11, SR_TID.X ;  /* 0x00000000000b7919 */ /* 0x000e620000002100 */
[----:B------:R-:W3:Y:S01]  /*22860*/  S2UR UR4, SR_CgaCtaId ;  /* 0x00000000000479c3 */ /* 0x000ee20000008800 */
[----:B------:R-:W-:Y:S01]  /*22870*/  MOV R23, 0x400 ;  /* 0x0000040000177802 */ /* 0x000fe20000000f00 */
[----:B------:R-:W-:Y:S01]  /*22880*/  IMAD.MOV.U32 R34, RZ, RZ, 0x40 ;  /* 0x00000040ff227424 */ /* 0x000fe200078e00ff */
[----:B------:R-:W-:Y:S01]  /*22890*/  BSSY B7, `(.L_x_1800) ;  /* 0x0000690000077945 */ /* 0x000fe20003800000 */
[----:B------:R-:W-:Y:S01]  /*228a0*/  IMAD.MOV.U32 R32, RZ, RZ, 0x20 ;  /* 0x00000020ff207424 */ /* 0x000fe200078e00ff */
[----:B------:R-:W-:Y:S01]  /*228b0*/  CS2R R24, SRZ ;  /* 0x0000000000187805 */ /* 0x000fe2000001ff00 */
[----:B------:R-:W-:Y:S01]  /*228c0*/  IMAD.MOV.U32 R29, RZ, RZ, 0x1 ;  /* 0x00000001ff1d7424 */ /* 0x000fe200078e00ff */
[----:B------:R-:W-:Y:S01]  /*228d0*/  ULDC.64 UR42, c[0x0][0x198] ;  /* 0x00006600002a7ab9 */ /* 0x000fe20000000a00 */
[----:B------:R-:W-:Y:S01]  /*228e0*/  IMAD.MOV.U32 R28, RZ, RZ, 0x1 ;  /* 0x00000001ff1c7424 */ /* 0x000fe200078e00ff */
[----:B------:R-:W-:-:S02]  /*228f0*/  ULOP3.LUT UR41, UR36, 0x2, URZ, 0xfc, !UPT ;  /* 0x0000000224297892 */ /* 0x000fc4000f8efc3f */
[----:B------:R-:W-:Y:S01]  /*22900*/  ULOP3.LUT UR37, UR36, 0x1, URZ, 0xfc, !UPT ;  /* 0x0000000124257892 */ /* 0x000fe2000f8efc3f */
[----:B------:R-:W-:Y:S01]  /*22910*/  ULDC UR40, c[0x0][0xc] ;  /* 0x0000030000287ab9 */ /* 0x000fe20000000800 */
[C---:B-1----:R-:W-:Y:S01]  /*22920*/  IMAD.SHL.U32 R36, R11.reuse, 0x10, RZ ;  /* 0x000000100b247824 */ /* 0x042fe200078e00ff */
[C---:B------:R-:W-:Y:S01]  /*22930*/  LOP3.LUT R10, R11.reuse, 0x7f, RZ, 0xc0, !PT ;  /* 0x0000007f0b0a7812 */ /* 0x040fe200078ec0ff */
[C---:B------:R-:W-:Y:S01]  /*22940*/  IMAD.SHL.U32 R3, R11.reuse, 0x2, RZ ;  /* 0x000000020b037824 */ /* 0x040fe200078e00ff */
[----:B------:R-:W-:Y:S01]  /*22950*/  SHF.R.U32.HI R4, RZ, 0x1, R11 ;  /* 0x00000001ff047819 */ /* 0x000fe2000001160b */
[----:B------:R-:W-:Y:S01]  /*22960*/  IMAD.SHL.U32 R6, R11, 0x4, RZ ;  /* 0x000000040b067824 */ /* 0x000fe200078e00ff */
[----:B------:R-:W-:Y:S02]  /*22970*/  SHF.R.U32.HI R7, RZ, 0x5, R10 ;  /* 0x00000005ff077819 */ /* 0x000fe4000001160a */
[C---:B--2---:R-:W-:Y:S02]  /*22980*/  LOP3.LUT R0, R36.reuse, 0x1b0, RZ, 0xc0, !PT ;  /* 0x000001b024007812 */ /* 0x044fe400078ec0ff */
[----:B0-----:R-:W-:-:S02]  /*22990*/  LOP3.LUT R2, R36, 0x40, RZ, 0xc0, !PT ;  /* 0x0000004024027812 */ /* 0x001fc400078ec0ff */
[----:B------:R-:W-:Y:S02]  /*229a0*/  LOP3.LUT R0, R0, 0x30, R3, 0x78, !PT ;  /* 0x0000003000007812 */ /* 0x000fe400078e7803 */
[----:B------:R-:W-:Y:S01]  /*229b0*/  R2P PR, R11, 0x16 ;  /* 0x000000160b007804 */ /* 0x000fe20000000000 */
[----:B------:R-:W-:Y:S02]  /*229c0*/  IMAD R3, R7, 0x200, R2 ;  /* 0x0000020007037824 */ /* 0x000fe400078e0202 */
[C---:B------:R-:W-:Y:S02]  /*229d0*/  IMAD.SHL.U32 R2, R11.reuse, 0x80, RZ ;  /* 0x000000800b027824 */ /* 0x040fe400078e00ff */
[----:B------:R-:W-:Y:S01]  /*229e0*/  IMAD.IADD R8, R0, 0x1, R3 ;  /* 0x0000000100087824 */ /* 0x000fe200078e0203 */
[----:B------:R-:W-:Y:S01]  /*229f0*/  SEL R35, R34, 0xffffffc0, !P2 ;  /* 0xffffffc022237807 */ /* 0x000fe20005000000 */
[----:B------:R-:W-:Y:S01]  /*22a00*/  IMAD.SHL.U32 R0, R11, 0x20, RZ ;  /* 0x000000200b007824 */ /* 0x000fe200078e00ff */
[----:B------:R-:W-:-:S02]  /*22a10*/  LOP3.LUT R3, R2, 0x380, RZ, 0xc0, !PT ;  /* 0x0000038002037812 */ /* 0x000fc400078ec0ff */
[----:B------:R-:W-:Y:S01]  /*22a20*/  STL [R1+0xc], R8 ;  /* 0x00000c0801007387 */ /* 0x000fe20000100800 */
[----:B------:R-:W-:Y:S02]  /*22a30*/  SEL R34, R34, 0xffffffc0, !P4 ;  /* 0xffffffc022227807 */ /* 0x000fe40006000000 */
[C---:B------:R-:W-:Y:S02]  /*22a40*/  LOP3.LUT R5, R3.reuse, 0x30, R4, 0xf8, !PT ;  /* 0x0000003003057812 */ /* 0x040fe400078ef804 */
[----:B------:R-:W-:Y:S02]  /*22a50*/  LOP3.LUT R4, R2, 0x400, RZ, 0xc0, !PT ;  /* 0x0000040002047812 */ /* 0x000fe400078ec0ff */
[----:B------:R-:W-:Y:S02]  /*22a60*/  LOP3.LUT R3, R3, 0x10, R11, 0xf8, !PT ;  /* 0x0000001003037812 */ /* 0x000fe400078ef80b */
[----:B------:R-:W-:Y:S01]  /*22a70*/  LOP3.LUT R5, R5, 0x70, R36, 0x78, !PT ;  /* 0x0000007005057812 */ /* 0x000fe200078e7824 */
[----:B------:R-:W-:Y:S01]  /*22a80*/  IMAD R4, R7, 0x800, R4 ;  /* 0x0000080007047824 */ /* 0x000fe200078e0204 */
[----:B------:R-:W-:-:S02]  /*22a90*/  LOP3.LUT R3, R3, 0x70, R36, 0x78, !PT ;  /* 0x0000007003037812 */ /* 0x000fc400078e7824 */
[----:B------:R-:W-:Y:S02]  /*22aa0*/  LOP3.LUT R5, R5, 0xc00, R2, 0xf8, !PT ;  /* 0x00000c0005057812 */ /* 0x000fe400078ef802 */
[----:B------:R-:W-:Y:S01]  /*22ab0*/  LOP3.LUT R9, R0, 0x380, RZ, 0xc0, !PT ;  /* 0x0000038000097812 */ /* 0x000fe200078ec0ff */
[----:B------:R-:W-:Y:S01]  /*22ac0*/  IMAD.IADD R2, R4, 0x1, R3 ;  /* 0x0000000104027824 */ /* 0x000fe200078e0203 */
[----:B------:R-:W-:Y:S01]  /*22ad0*/  SHF.R.U32.HI R3, RZ, 0x2, R10 ;  /* 0x00000002ff037819 */ /* 0x000fe2000001160a */
[----:B------:R-:W-:Y:S01]  /*22ae0*/  STL [R1+0x18], R5 ;  /* 0x0000180501007387 */ /* 0x000fe20000100800 */
[----:B------:R-:W-:Y:S02]  /*22af0*/  LOP3.LUT R9, R9, 0x30, R36, 0xf8, !PT ;  /* 0x0000003009097812 */ /* 0x000fe400078ef824 */
[----:B------:R-:W-:Y:S01]  /*22b00*/  LOP3.LUT R0, R3, 0x60, R0, 0xf8, !PT ;  /* 0x0000006003007812 */ /* 0x000fe200078ef800 */
[----:B------:R0:W-:Y:S01]  /*22b10*/  STL [R1+0x14], R2 ;  /* 0x0000140201007387 */ /* 0x0001e20000100800 */
[----:B------:R-:W-:-:S02]  /*22b20*/  LOP3.LUT R36, R36, 0x30, RZ, 0xc0, !PT ;  /* 0x0000003024247812 */ /* 0x000fc400078ec0ff */
[----:B------:R-:W-:Y:S02]  /*22b30*/  LOP3.LUT R33, R9, 0x70, R6, 0x78, !PT ;  /* 0x0000007009217812 */ /* 0x000fe400078e7806 */
[----:B------:R-:W-:Y:S02]  /*22b40*/  SEL R32, R32, 0xffffffe0, !P1 ;  /* 0xffffffe020207807 */ /* 0x000fe40004800000 */
[----:B------:R-:W-:Y:S02]  /*22b50*/  LOP3.LUT R3, R36, 0x40, RZ, 0xfc, !PT ;  /* 0x0000004024037812 */ /* 0x000fe400078efcff */
[----:B0-----:R-:W-:Y:S01]  /*22b60*/  SHF.L.U32 R2, R7, 0xa, RZ ;  /* 0x0000000a07027819 */ /* 0x001fe200000006ff */
[----:B---3--:R-:W-:-:S05]  /*22b70*/  IMAD.U32 R2, RZ, RZ, UR4 ;  /* 0x00000004ff027e24 */ /* 0x008fca000f8e00ff */
[----:B------:R-:W-:Y:S01]  /*22b80*/  LEA R23, R2, R23, 0x18 ;  /* 0x0000001702177211 */ /* 0x000fe200078ec0ff */
[----:B------:R0:W-:Y:S04]  /*22b90*/  STL [R1+0x8], R2 ;  /* 0x0000080201007387 */ /* 0x0001e80000100800 */
[----:B------:R-:W-:Y:S01]  /*22ba0*/  IMAD.IADD R0, R23, 0x1, R8 ;  /* 0x0000000117007824 */ /* 0x000fe200078e0208 */
[----:B------:R1:W-:Y:S04]  /*22bb0*/  STL [R1+0x30], RZ ;  /* 0x000030ff01007387 */ /* 0x0003e80000100800 */
[----:B------:R1:W-:Y:S01]  /*22bc0*/  STL [R1+0x1c], R0 ;  /* 0x00001c0001007387 */ /* 0x0003e20000100800 */
[----:B0-----:R-:W-:-:S07]  /*22bd0*/  LOP3.LUT R2, R36, 0x80, RZ, 0xfc, !PT ;  /* 0x0000008024027812 */ /* 0x001fce00078efcff */
.L_x_1930:
[----:B------:R-:W-:Y:S05]  /*22be0*/  YIELD ;  /* 0x0000000000007946 */ /* 0x000fea0003800000 */
[----:B------:R-:W-:Y:S01]  /*22bf0*/  ULDC.64 UR4, c[0x0][0xa28] ;  /* 0x00028a0000047ab9 */ /* 0x000fe20000000a00 */
[----:B------:R-:W-:Y:S01]  /*22c00*/  IMAD.MOV.U32 R37, RZ, RZ, RZ ;  /* 0x000000ffff257224 */ /* 0x000fe200078e00ff */
[----:B------:R-:W-:Y:S01]  /*22c10*/  ISETP.NE.U32.AND P0, PT, RZ, UR4, PT ;  /* 0x00000004ff007c0c */ /* 0x000fe2000bf05070 */
[----:B0-----:R-:W0:Y:S01]  /*22c20*/  LDC.64 R4, c[0x0][0xa00] ;  /* 0x00028000ff047b82 */ /* 0x001e220000000a00 */
[----:B-1----:R-:W-:Y:S01]  /*22c30*/  IMAD.MOV.U32 R8, RZ, RZ, RZ ;  /* 0x000000ffff087224 */ /* 0x002fe200078e00ff */
[----:B------:R-:W-:Y:S01]  /*22c40*/  ULDC.64 UR6, c[0x0][0xa10] ;  /* 0x0002840000067ab9 */ /* 0x000fe20000000a00 */
[----:B------:R-:W-:Y:S01]  /*22c50*/  ISETP.NE.AND.EX P0, PT, RZ, UR5, PT, P0 ;  /* 0x00000005ff007c0c */ /* 0x000fe2000bf05300 */
[----:B------:R-:W-:-:S12]  /*22c60*/  ULDC.64 UR4, c[0x0][0xa18] ;  /* 0x0002860000047ab9 */ /* 0x000fd80000000a00 */
[----:B--2---:R-:W2:Y:S02]  /*22c70*/  @P0 LDC.64 R2, c[0x0][0xa28] ;  /* 0x00028a00ff020b82 */ /* 0x004ea40000000a00 */
[----:B--2---:R-:W-:-:S05]  /*22c80*/  @P0 IMAD.WIDE R2, R19, 0x4, R2 ;  /* 0x0000000413020825 */ /* 0x004fca00078e0202 */
[----:B------:R2:W5:Y:S01]  /*22c90*/  @P0 LDG.E R37, desc[UR38][R2.64] ;  /* 0x0000002602250981 */ /* 0x000562000c1e1900 */
[----:B------:R-:W-:Y:S01]  /*22ca0*/  ISETP.NE.U32.AND P0, PT, RZ, UR4, PT ;  /* 0x00000004ff007c0c */ /* 0x000fe2000bf05070 */
[----:B0-----:R-:W-:Y:S01]  /*22cb0*/  IMAD.WIDE R4, R19, 0x4, R4 ;  /* 0x0000000413047825 */ /* 0x001fe200078e0204 */
[----:B------:R-:W-:Y:S02]  /*22cc0*/  ISETP.NE.U32.AND P1, PT, RZ, UR6, PT ;  /* 0x00000006ff007c0c */ /* 0x000fe4000bf25070 */
[----:B------:R-:W-:Y:S01]  /*22cd0*/  ISETP.NE.AND.EX P2, PT, RZ, UR5, PT, P0 ;  /* 0x00000005ff007c0c */ /* 0x000fe2000bf45300 */
[----:B------:R-:W-:Y:S01]  /*22ce0*/  ULDC.64 UR4, c[0x0][0xa00] ;  /* 0x0002800000047ab9 */ /* 0x000fe20000000a00 */
[----:B------:R-:W-:Y:S01]  /*22cf0*/  ISETP.NE.AND.EX P1, PT, RZ, UR7, PT, P1 ;  /* 0x00000007ff007c0c */ /* 0x000fe2000bf25310 */
[----:B-1----:R-:W-:Y:S01]  /*22d00*/  IMAD.MOV.U32 R0, RZ, RZ, RZ ;  /* 0x000000ffff007224 */ /* 0x002fe200078e00ff */
[----:B------:R-:W-:Y:S01]  /*22d10*/  ISETP.NE.U32.AND P0, PT, RZ, UR4, PT ;  /* 0x00000004ff007c0c */ /* 0x000fe2000bf05070 */
[----:B--2---:R-:W0:Y:S03]  /*22d20*/  LDC.64 R2, c[0x0][0xa10] ;  /* 0x00028400ff027b82 */ /* 0x004e260000000a00 */
[----:B------:R-:W-:-:S05]  /*22d30*/  ISETP.NE.AND.EX P0, PT, RZ, UR5, PT, P0 ;  /* 0x00000005ff007c0c */ /* 0x000fca000bf05300 */
[----:B------:R-:W1:Y:S08]  /*22d40*/  @P2 LDC.64 R6, c[0x0][0xa18] ;  /* 0x00028600ff062b82 */ /* 0x000e700000000a00 */
[----:B------:R-:W2:Y:S01]  /*22d50*/  @P0 LDG.E R8, desc[UR38][R4.64] ;  /* 0x0000002604080981 */ /* 0x000ea2000c1e1900 */
[----:B0-----:R-:W-:-:S05]  /*22d60*/  IMAD.WIDE R2, R19, 0x4, R2 ;  /* 0x0000000413027825 */ /* 0x001fca00078e0202 */
[----:B------:R-:W5:Y:S01]  /*22d70*/  @P1 LDG.E R0, desc[UR38][R2.64] ;  /* 0x0000002602001981 */ /* 0x000f62000c1e1900 */
[----:B------:R-:W-:Y:S02]  /*22d80*/  ULDC UR4, c[0x0][0x288] ;  /* 0x0000a20000047ab9 */ /* 0x000fe40000000800 */
[----:B------:R-:W-:Y:S01]  /*22d90*/  IMAD.U32 R27, RZ, RZ, UR4 ;  /* 0x00000004ff1b7e24 */ /* 0x000fe2000f8e00ff */
[----:B------:R-:W-:Y:S02]  /*22da0*/  ULDC.64 UR4, c[0x0][0x418] ;  /* 0x0001060000047ab9 */ /* 0x000fe40000000a00 */
[----:B------:R-:W-:-:S03]  /*22db0*/  UISETP.NE.U32.AND UP0, UPT, UR4, URZ, UPT ;  /* 0x0000003f0400728c */ /* 0x000fc6000bf05070 */
[----:B------:R-:W-:Y:S01]  /*22dc0*/  ULDC UR4, c[0x0][0x424] ;  /* 0x0001090000047ab9 */ /* 0x000fe20000000800 */
[----:B------:R-:W-:Y:S01]  /*22dd0*/  UISETP.NE.AND.EX UP0, UPT, UR5, URZ, UPT, UP0 ;  /* 0x0000003f0500728c */ /* 0x000fe2000bf05300 */
[----:B-1----:R-:W-:Y:S02]  /*22de0*/  @P2 IMAD.WIDE R6, R19, 0x4, R6 ;  /* 0x0000000413062825 */ /* 0x002fe400078e0206 */
[----:B------:R-:W-:Y:S01]  /*22df0*/  ULDC UR5, c[0x0][0x2f0] ;  /* 0x0000bc0000057ab9 */ /* 0x000fe20000000800 */
[----:B------:R-:W-:Y:S02]  /*22e00*/  USEL UR4, UR4, 0x1, UP0 ;  /* 0x0000000104047887 */ /* 0x000fe40008000000 */
[----:B------:R0:W5:Y:S02]  /*22e10*/  @P2 LDG.E R27, desc[UR38][R6.64] ;  /* 0x00000026061b2981 */ /* 0x000164000c1e1900 */
[----:B------:R-:W-:-:S03]  /*22e20*/  UIMAD UR4, UR4, UR5, URZ ;  /* 0x00000005040472a4 */ /* 0x000fc6000f8e023f */
[----:B------:R-:W-:Y:S02]  /*22e30*/  ULDC UR5, c[0x0][0x348] ;  /* 0x0000d20000057ab9 */ /* 0x000fe40000000800 */
[----:B0-----:R-:W-:Y:S02]  /*22e40*/  IMAD.U32 R6, RZ, RZ, UR5 ;  /* 0x00000005ff067e24 */ /* 0x001fe4000f8e00ff */
[----:B------:R-:W-:Y:S01]  /*22e50*/  IMAD.U32 R7, RZ, RZ, UR4 ;  /* 0x00000004ff077e24 */ /* 0x000fe2000f8e00ff */
[----:B--2---:R0:W-:Y:S01]  /*22e60*/  STL [R1+0x20], R8 ;  /* 0x0000200801007387 */ /* 0x0041e20000100800 */
[----:B------:R-:W-:Y:S05]  /*22e70*/  @P2 BRA `(.L_x_1801) ;  /* 0x0000000000102947 */ /* 0x000fea0003800000 */
[----:B------:R-:W-:Y:S05]  /*22e80*/  @!P0 BRA `(.L_x_1801) ;  /* 0x00000000000c8947 */ /* 0x000fea0003800000 */
[----:B-----5:R-:W2:Y:S04]  /*22e90*/  LDG.E R27, desc[UR38][R4.64] ;  /* 0x00000026041b7981 */ /* 0x020ea8000c1e1900 */
[----:B------:R-:W2:Y:S02]  /*22ea0*/  LDG.E R4, desc[UR38][R4.64+0x4] ;  /* 0x0000042604047981 */ /* 0x000ea4000c1e1900 */
[----:B--2---:R-:W-:-:S07]  /*22eb0*/  IMAD.IADD R27, R4, 0x1, -R27 ;  /* 0x00000001041b7824 */ /* 0x004fce00078e0a1b */
.L_x_1801:
[----:B------:R-:W-:Y:S02]  /*22ec0*/  ULDC.64 UR4, c[0x0][0xa20] ;  /* 0x0002880000047ab9 */ /* 0x000fe40000000a00 */
[----:B------:R-:W-:-:S04]  /*22ed0*/  ISETP.NE.U32.AND P0, PT, RZ, UR4, PT ;  /* 0x00000004ff007c0c */ /* 0x000fc8000bf05070 */
[----:B------:R-:W-:-:S13]  /*22ee0*/  ISETP.NE.AND.EX P0, PT, RZ, UR5, PT, P0 ;  /* 0x00000005ff007c0c */ /* 0x000fda000bf05300 */
[----:B------:R-:W-:Y:S05]  /*22ef0*/  @!P0 BRA `(.L_x_1802) ;  /* 0x0000000000108947 */ /* 0x000fea0003800000 */
[----:B------:R-:W1:Y:S02]  /*22f00*/  LDC.64 R4, c[0x0][0xa20] ;  /* 0x00028800ff047b82 */ /* 0x000e640000000a00 */
[----:B-1----:R-:W-:-:S05]  /*22f10*/  IMAD.WIDE R4, R19, 0x4, R4 ;  /* 0x0000000413047825 */ /* 0x002fca00078e0204 */
[----:B------:R1:W5:Y:S01]  /*22f20*/  LDG.E R7, desc[UR38][R4.64] ;  /* 0x0000002604077981 */ /* 0x000362000c1e1900 */
[----:B------:R-:W-:Y:S05]  /*22f30*/  BRA `(.L_x_1803) ;  /* 0x0000000000247947 */ /* 0x000fea0003800000 */
.L_x_1802:
        /* <DEDUP_REMOVED lines=8> */
[----:B--2---:R-:W-:-:S07]  /*22fc0*/  IADD3 R7, -R7, R4, RZ ;  /* 0x0000000407077210 */ /* 0x004fce0007ffe1ff */
.L_x_1803:
[----:B-1----:R-:W2:Y:S04]  /*22fd0*/  @P1 LDG.E R4, desc[UR38][R2.64] ;  /* 0x0000002602041981 */ /* 0x002ea8000c1e1900 */
[----:B------:R1:W2:Y:S01]  /*22fe0*/  @P1 LDG.E R5, desc[UR38][R2.64+0x4] ;  /* 0x0000042602051981 */ /* 0x0002a2000c1e1900 */
[----:B------:R-:W-:Y:S02]  /*22ff0*/  IMAD.SHL.U32 R17, R17, 0x80, RZ ;  /* 0x0000008011117824 */ /* 0x000fe400078e00ff */
[----:B-----5:R-:W-:Y:S02]  /*23000*/  IMAD.IADD R7, R7, 0x1, -R37 ;  /* 0x0000000107077824 */ /* 0x020fe400078e0a25 */
[----:B------:R-:W-:Y:S01]  /*23010*/  VIADD R9, R17, 0x7f ;  /* 0x0000007f11097836 */ /* 0x000fe20000000000 */
[----:B-1----:R-:W1:Y:S02]  /*23020*/  LDC R2, c[0x0][0x448] ;  /* 0x00011200ff027b82 */ /* 0x002e640000000800 */
[----:B-1----:R-:W-:-:S13]  /*23030*/  ISETP.NE.AND P2, PT, R2, 0x1, PT ;  /* 0x000000010200780c */ /* 0x002fda0003f45270 */
[----:B------:R-:W1:Y:S08]  /*23040*/  @P2 LDC R3, c[0x0][0x44c] ;  /* 0x00011300ff032b82 */ /* 0x000e700000000800 */
[----:B------:R-:W3:Y:S01]  /*23050*/  @P2 LDC R2, c[0x0][0x450] ;  /* 0x00011400ff022b82 */ /* 0x000ee20000000800 */
[----:B-1----:R-:W-:-:S05]  /*23060*/  @P2 IMAD.HI.U32 R3, R9, R3, RZ ;  /* 0x0000000309032227 */ /* 0x002fca00078e00ff */
[----:B---3--:R-:W-:Y:S01]  /*23070*/  @P2 SHF.R.U32.HI R9, RZ, R2, R3 ;  /* 0x00000002ff092219 */ /* 0x008fe20000011603 */
[----:B--2---:R-:W-:-:S04]  /*23080*/  @P1 IMAD.IADD R6, R5, 0x1, -R4 ;  /* 0x0000000105061824 */ /* 0x004fc800078e0a04 */
[----:B------:R-:W-:-:S04]  /*23090*/  IMAD.IADD R26, R7, 0x1, R6 ;  /* 0x00000001071a7824 */ /* 0x000fc800078e0206 */
[C---:B------:R-:W-:Y:S01]  /*230a0*/  VIADD R21, R26.reuse, 0x7f ;  /* 0x0000007f1a157836 */ /* 0x040fe20000000000 */
[----:B0-----:R-:W-:-:S04]  /*230b0*/  IADD3 R8, R26, 0x1, -R27 ;  /* 0x000000011a087810 */ /* 0x001fc80007ffe81b */
[----:B------:R-:W-:Y:S01]  /*230c0*/  SHF.R.S32.HI R2, RZ, 0x1f, R21 ;  /* 0x0000001fff027819 */ /* 0x000fe20000011415 */
[----:B------:R-:W-:-:S03]  /*230d0*/  IMAD.IADD R9, R8, 0x1, R9 ;  /* 0x0000000108097824 */ /* 0x000fc600078e0209 */
[----:B------:R-:W-:Y:S02]  /*230e0*/  LEA.HI R21, R2, R21, RZ, 0x7 ;  /* 0x0000001502157211 */ /* 0x000fe400078f38ff */
[----:B------:R-:W0:Y:S02]  /*230f0*/  LDC.64 R2, c[0x0][0x9e0] ;  /* 0x00027800ff027b82 */ /* 0x000e240000000a00 */
[----:B------:R-:W-:Y:S02]  /*23100*/  SHF.R.S32.HI R21, RZ, 0x7, R21 ;  /* 0x00000007ff157819 */ /* 0x000fe40000011415 */
[----:B0-----:R-:W-:Y:S01]  /*23110*/  ISETP.GE.AND P3, PT, R3, 0x1, PT ;  /* 0x000000010300780c */ /* 0x001fe20003f66270 */
[----:B------:R-:W-:-:S12]  /*23120*/  IMAD.IADD R2, R9, 0x1, R2 ;  /* 0x0000000109027824 */ /* 0x000fd800078e0202 */
[----:B------:R-:W-:Y:S05]  /*23130*/  @!P3 BRA `(.L_x_1804) ;  /* 0x000000000048b947 */ /* 0x000fea0003800000 */
        /* <DEDUP_REMOVED lines=11> */
.L_x_1806:
[----:B------:R-:W-:-:S13]  /*231f0*/  ISETP.NE.AND P0, PT, R3, 0x1, PT ;  /* 0x000000010300780c */ /* 0x000fda0003f05270 */
[----:B------:R-:W0:Y:S02]  /*23200*/  @P0 LDC.64 R4, c[0x0][0x9e8] ;  /* 0x00027a00ff040b82 */ /* 0x000e240000000a00 */
[----:B0-----:R-:W-:-:S05]  /*23210*/  @P0 IMAD.HI.U32 R4, R10, R4, RZ ;  /* 0x000000040a040227 */ /* 0x001fca00078e00ff */
[----:B------:R-:W-:-:S07]  /*23220*/  @P0 SHF.R.U32.HI R10, RZ, R5, R4 ;  /* 0x00000005ff0a0219 */ /* 0x000fce0000011604 */
.L_x_1807:
[----:B------:R-:W-:Y:S05]  /*23230*/  BSYNC B0 ;  /* 0x0000000000007941 */ /* 0x000fea0003800000 */
.L_x_1805:
[----:B------:R-:W-:-:S05]  /*23240*/  IMAD R10, R10, R3, R3 ;  /* 0x000000030a0a7224 */ /* 0x000fca00078e0203 */
[----:B------:R-:W-:-:S07]  /*23250*/  VIMNMX R2, R2, R10, PT ;  /* 0x0000000a02027248 */ /* 0x000fce0003fe0100 */
.L_x_1804:
[----:B------:R-:W0:Y:S01]  /*23260*/  @P2 LDC R9, c[0x0][0x44c] ;  /* 0x00011300ff092b82 */ /* 0x000e220000000800 */
[----:B------:R-:W-:Y:S01]  /*23270*/  IMAD.MOV.U32 R4, RZ, RZ, R17 ;  /* 0x000000ffff047224 */ /* 0x000fe200078e0011 */
[----:B------:R-:W-:Y:S01]  /*23280*/  IADD3 R20, R26, -R27, RZ ;  /* 0x8000001b1a147210 */ /* 0x000fe20007ffe0ff */
[----:B------:R-:W-:-:S05]  /*23290*/  ULDC UR4, c[0x0][0x9dc] ;  /* 0x0002770000047ab9 */ /* 0x000fca0000000800 */
[----:B------:R-:W1:Y:S01]  /*232a0*/  @P2 LDC R5, c[0x0][0x450] ;  /* 0x00011400ff052b82 */ /* 0x000e620000000800 */
[----:B0-----:R-:W-:-:S05]  /*232b0*/  @P2 IMAD.HI.U32 R9, R17, R9, RZ ;  /* 0x0000000911092227 */ /* 0x001fca00078e00ff */
[----:B-1----:R-:W-:-:S05]  /*232c0*/  @P2 SHF.R.U32.HI R4, RZ, R5, R9 ;  /* 0x00000005ff042219 */ /* 0x002fca0000011609 */
        /* <DEDUP_REMOVED lines=13> */
.L_x_1810:
[----:B------:R-:W-:-:S13]  /*233a0*/  ISETP.NE.AND P0, PT, R3, 0x1, PT ;  /* 0x000000010300780c */ /* 0x000fda0003f05270 */
[----:B------:R-:W0:Y:S02]  /*233b0*/  @P0 LDC.64 R4, c[0x0][0x9e8] ;  /* 0x00027a00ff040b82 */ /* 0x000e240000000a00 */
[----:B0-----:R-:W-:-:S05]  /*233c0*/  @P0 IMAD.HI.U32 R4, R10, R4, RZ ;  /* 0x000000040a040227 */ /* 0x001fca00078e00ff */
[----:B------:R-:W-:-:S07]  /*233d0*/  @P0 SHF.R.U32.HI R10, RZ, R5, R4 ;  /* 0x00000005ff0a0219 */ /* 0x000fce0000011604 */
.L_x_1811:
[----:B------:R-:W-:Y:S05]  /*233e0*/  BSYNC B0 ;  /* 0x0000000000007941 */ /* 0x000fea0003800000 */
.L_x_1809:
[----:B------:R-:W-:-:S05]  /*233f0*/  IMAD R3, R10, R3, RZ ;  /* 0x000000030a037224 */ /* 0x000fca00078e02ff */
[----:B------:R-:W-:-:S07]  /*23400*/  VIMNMX R9, R9, R3, !PT ;  /* 0x0000000309097248 */ /* 0x000fce0007fe0100 */
.L_x_1808:
[----:B------:R-:W-:Y:S01]  /*23410*/  VIADD R2, R2, 0x7f ;  /* 0x0000007f02027836 */ /* 0x000fe20000000000 */
[----:B------:R-:W-:Y:S04]  /*23420*/  BSSY B0, `(.L_x_1812) ;  /* 0x0000119000007945 */ /* 0x000fe80003800000 */
[----:B------:R-:W-:-:S04]  /*23430*/  SHF.R.S32.HI R3, RZ, 0x1f, R2 ;  /* 0x0000001fff037819 */ /* 0x000fc80000011402 */
[----:B------:R-:W-:Y:S02]  /*23440*/  LEA.HI R3, R3, R2, RZ, 0x7 ;  /* 0x0000000203037211 */ /* 0x000fe400078f38ff */
[----:B------:R-:W-:Y:S02]  /*23450*/  SHF.R.S32.HI R2, RZ, 0x1f, R9 ;  /* 0x0000001fff027819 */ /* 0x000fe40000011409 */
[----:B------:R-:W-:Y:S02]  /*23460*/  SHF.R.S32.HI R3, RZ, 0x7, R3 ;  /* 0x00000007ff037819 */ /* 0x000fe40000011403 */
[----:B------:R-:W-:Y:S02]  /*23470*/  LEA.HI R2, R2, R9, RZ, 0x7 ;  /* 0x0000000902027211 */ /* 0x000fe400078f38ff */
[----:B------:R-:W-:Y:S02]  /*23480*/  VIMNMX R3, R21, R3, PT ;  /* 0x0000000315037248 */ /* 0x000fe40003fe0100 */
[----:B------:R-:W-:-:S03]  /*23490*/  SHF.R.S32.HI R2, RZ, 0x7, R2 ;  /* 0x00000007ff027819 */ /* 0x000fc60000011402 */
[----:B------:R-:W-:Y:S01]  /*234a0*/  IMAD R3, R3, 0x80, -R7 ;  /* 0x0000008003037824 */ /* 0x000fe200078e0a07 */
[----:B------:R-:W-:-:S04]  /*234b0*/  VIMNMX R2, RZ, R2, !PT ;  /* 0x00000002ff027248 */ /* 0x000fc80007fe0100 */
[----:B------:R-:W-:Y:S01]  /*234c0*/  VIMNMX R3, R3, R6, PT ;  /* 0x0000000603037248 */ /* 0x000fe20003fe0100 */
[----:B------:R-:W-:-:S05]  /*234d0*/  IMAD R2, R2, 0x80, -R7 ;  /* 0x0000008002027824 */ /* 0x000fca00078e0a07 */
[----:B------:R-:W-:-:S04]  /*234e0*/  VIMNMX R4, RZ, R2, !PT ;  /* 0x00000002ff047248 */ /* 0x000fc80007fe0100 */
[----:B------:R-:W-:Y:S02]  /*234f0*/  ISETP.GT.AND P0, PT, R3, R4, PT ;  /* 0x000000040300720c */ /* 0x000fe40003f04270 */
[----:B------:R-:W-:-:S11]  /*23500*/  SHF.R.U32.HI R4, RZ, 0x7, R4 ;  /* 0x00000007ff047819 */ /* 0x000fd60000011604 */
[----:B------:R-:W-:-:S05]  /*23510*/  @P0 VIADD R2, R3, 0x7f ;  /* 0x0000007f03020836 */ /* 0x000fca0000000000 */
[----:B------:R-:W-:-:S04]  /*23520*/  @P0 SHF.R.S32.HI R3, RZ, 0x1f, R2 ;  /* 0x0000001fff030819 */ /* 0x000fc80000011402 */
[----:B------:R-:W-:Y:S01]  /*23530*/  @P0 LEA.HI R2, R3, R2, RZ, 0x7 ;  /* 0x0000000203020211 */ /* 0x000fe200078f38ff */
[----:B------:R-:W-:-:S03]  /*23540*/  IMAD.MOV.U32 R3, RZ, RZ, R4 ;  /* 0x000000ffff037224 */ /* 0x000fc600078e0004 */
[----:B------:R-:W-:Y:S02]  /*23550*/  @P0 SHF.R.S32.HI R3, RZ, 0x7, R2 ;  /* 0x00000007ff030819 */ /* 0x000fe40000011402 */
[----:B------:R-:W-:Y:S02]  /*23560*/  PLOP3.LUT P0, PT, PT, PT, PT, 0x80, 0x0 ;  /* 0x000000000000781c */ /* 0x000fe40003f0f070 */
[----:B------:R-:W-:-:S13]  /*23570*/  ISETP.GT.AND P2, PT, R3, R4, PT ;  /* 0x000000040300720c */ /* 0x000fda0003f44270 */
[----:B------:R-:W-:Y:S05]  /*23580*/  @!P2 BRA `(.L_x_1813) ;  /* 0x000000100008a947 */ /* 0x000fea0003800000 */
[----:B------:R-:W-:Y:S01]  /*23590*/  UMOV UR4, 0xffffffff ;  /* 0xffffffff00047882 */ /* 0x000fe20000000000 */
[----:B------:R-:W-:Y:S02]  /*235a0*/  SEL R2, R19, RZ, !P1 ;  /* 0x000000ff13027207 */ /* 0x000fe40004800000 */
[----:B------:R-:W-:Y:S05]  /*235b0*/  BRA.DIV UR4, `(.L_x_1814) ;  /* 0x0000007e04fc7947 */ /* 0x000fea000b800000 */
[----:B------:R-:W0:Y:S02]  /*235c0*/  S2R R5, SR_TID.X ;  /* 0x0000000000057919 */ /* 0x000e240000002100 */
[----:B0-----:R-:W-:-:S04]  /*235d0*/  SHF.R.U32.HI R5, RZ, 0x5, R5 ;  /* 0x00000005ff057819 */ /* 0x001fc80000011605 */
[----:B------:R-:W-:-:S05]  /*235e0*/  LOP3.LUT R5, R5, 0x3, RZ, 0xc0, !PT ;  /* 0x0000000305057812 */ /* 0x000fca00078ec0ff */
[----:B------:R0:W1:Y:S02]  /*235f0*/  SHFL.IDX PT, R14, R5, RZ, 0x1f ;  /* 0x00001fff050e7589 */ /* 0x00006400000e0000 */
.L_x_2029:
[----:B-1----:R-:W-:Y:S02]  /*23600*/  ISETP.NE.AND P0, PT, R14, RZ, PT ;  /* 0x000000ff0e00720c */ /* 0x002fe40003f05270 */
[----:B------:R-:W-:-:S11]  /*23610*/  PLOP3.LUT P6, PT, PT, PT, PT, 0x8, 0x0 ;  /* 0x000000000000781c */ /* 0x000fd60003fce170 */
[----:B------:R-:W-:Y:S05]  /*23620*/  @P0 BRA `(.L_x_1815) ;  /* 0x00000000000c0947 */ /* 0x000fea0003800000 */
[----:B------:R-:W-:-:S03]  /*23630*/  UMOV UR4, 0xffffffff ;  /* 0xffffffff00047882 */ /* 0x000fc60000000000 */
[----:B------:R-:W-:Y:S05]  /*23640*/  BRA.DIV UR4, `(.L_x_1816) ;  /* 0x00000082040c7947 */ /* 0x000fea000b800000 */
[----:B------:R-:W-:-:S13]  /*23650*/  ELECT P6, URZ, PT ;  /* 0x00000000003f782f */ /* 0x000fda00038c0000 */
.L_x_1815:
[----:B0-----:R-:W2:Y:S01]  /*23660*/  LDL R5, [R1+0x30] ;  /* 0x0000300001057983 */ /* 0x001ea20000100800 */
[----:B------:R-:W-:Y:S01]  /*23670*/  BSSY B1, `(.L_x_1817) ;  /* 0x0000008000017945 */ /* 0x000fe20003800000 */
[----:B--2---:R-:W-:-:S05]  /*23680*/  VIADD R5, R5, 0x1 ;  /* 0x0000000105057836 */ /* 0x004fca0000000000 */
[----:B------:R-:W-:-:S04]  /*23690*/  LEA.HI R6, R5, R5, RZ, 0x1 ;  /* 0x0000000505067211 */ /* 0x000fc800078f08ff */
[----:B------:R-:W-:-:S05]  /*236a0*/  LOP3.LUT R6, R6, 0xfffffffe, RZ, 0xc0, !PT ;  /* 0xfffffffe06067812 */ /* 0x000fca00078ec0ff */
[----:B------:R-:W-:-:S05]  /*236b0*/  IMAD.IADD R5, R5, 0x1, -R6 ;  /* 0x0000000105057824 */ /* 0x000fca00078e0a06 */
[----:B------:R-:W-:-:S04]  /*236c0*/  SHF.L.U32 R5, R5, 0x1f, RZ ;  /* 0x0000001f05057819 */ /* 0x000fc800000006ff */
[----:B------:R-:W0:Y:S02]  /*236d0*/  SYNCS.PHASECHK.TRANS64.TRYWAIT P0, [R23+URZ+0x22820], R5 ;  /* 0x02282005170075a7 */ /* 0x000e24000800017f */
[----:B0-----:R-:W-:Y:S05]  /*236e0*/  @!P0 BRA `(.L_x_1818) ;  /* 0x0000008000048947 */ /* 0x001fea0003800000 */
.L_x_2032:
[----:B------:R-:W-:Y:S05]  /*236f0*/  BSYNC B1 ;  /* 0x0000000000017941 */ /* 0x000fea0003800000 */
.L_x_1817:
[----:B------:R-:W-:Y:S04]  /*23700*/  BSSY B1, `(.L_x_1819) ;  /* 0x000006c000017945 */ /* 0x000fe80003800000 */
[----:B------:R-:W-:Y:S05]  /*23710*/  @!P6 BRA `(.L_x_1820) ;  /* 0x0000000400a8e947 */ /* 0x000fea0003800000 */
[----:B------:R-:W-:Y:S01]  /*23720*/  IMAD R10, R25, 0x8, R23 ;  /* 0x00000008190a7824 */ /* 0x000fe200078e0217 */
[----:B------:R-:W-:Y:S01]  /*23730*/  SHF.L.U32 R9, R29, 0x1f, RZ ;  /* 0x0000001f1d097819 */ /* 0x000fe200000006ff */
[----:B------:R-:W1:Y:S01]  /*23740*/  S2R R6, SR_TID.X ;  /* 0x0000000000067919 */ /* 0x000e620000002100 */
[----:B------:R-:W-:Y:S02]  /*23750*/  BSSY B2, `(.L_x_1821) ;  /* 0x0000005000027945 */ /* 0x000fe40003800000 */
[----:B------:R-:W2:Y:S01]  /*23760*/  SYNCS.PHASECHK.TRANS64.TRYWAIT P0, [R10+URZ+0x228a0], R9 ;  /* 0x0228a0090a0075a7 */ /* 0x000ea2000800017f */
[----:B-1----:R-:W-:-:S04]  /*23770*/  LOP3.LUT R6, R6, 0x7f, RZ, 0xc0, !PT ;  /* 0x0000007f06067812 */ /* 0x002fc800078ec0ff */
[----:B------:R-:W-:Y:S01]  /*23780*/  ISETP.NE.AND P1, PT, R6, RZ, PT ;  /* 0x000000ff0600720c */ /* 0x000fe20003f25270 */
[----:B--2---:R-:W-:-:S12]  /*23790*/  @!P0 BRA `(.L_x_1822) ;  /* 0x0000007c00ec8947 */ /* 0x004fd80003800000 */
.L_x_2033:
[----:B------:R-:W-:Y:S05]  /*237a0*/  BSYNC B2 ;  /* 0x0000000000027941 */ /* 0x000fea0003800000 */
.L_x_1821:
[----:B------:R-:W-:Y:S04]  /*237b0*/  BSSY B2, `(.L_x_1823) ;  /* 0x0000009000027945 */ /* 0x000fe80003800000 */
[----:B------:R-:W-:Y:S05]  /*237c0*/  @P1 BRA `(.L_x_1824) ;  /* 0x00000000001c1947 */ /* 0x000fea0003800000 */
[----:B0-----:R-:W0:Y:S02]  /*237d0*/  S2R R5, SR_TID.X ;  /* 0x0000000000057919 */ /* 0x001e240000002100 */
[----:B0-----:R-:W-:Y:S01]  /*237e0*/  LOP3.LUT R6, R5, 0x1f, RZ, 0xc0, !PT ;  /* 0x0000001f05067812 */ /* 0x001fe200078ec0ff */
[----:B------:R-:W-:-:S03]  /*237f0*/  IMAD.MOV.U32 R5, RZ, RZ, 0x6000 ;  /* 0x00006000ff057424 */ /* 0x000fc600078e00ff */
[----:B------:R-:W-:Y:S01]  /*23800*/  ISETP.NE.AND P0, PT, R6, RZ, PT ;  /* 0x000000ff0600720c */ /* 0x000fe20003f05270 */
[----:B------:R2:W-:-:S12]  /*23810*/  SYNCS.ARRIVE.TRANS64 RZ, [R10+URZ+0x22890], R5 ;  /* 0x022890050aff79a7 */ /* 0x0005d8000800003f */
[----:B--2---:R-:W-:Y:S05]  /*23820*/  @!P0 BRA `(.L_x_1824) ;  /* 0x0000000000048947 */ /* 0x004fea0003800000 */
[----:B------:R-:W-:Y:S01]  /*23830*/  BPT.TRAP 0x1 ;  /* 0x000000040000795c */ /* 0x000fe20000300000 */
.L_x_1824:
[----:B------:R-:W-:Y:S05]  /*23840*/  BSYNC B2 ;  /* 0x0000000000027941 */ /* 0x000fea0003800000 */
.L_x_1823:
[----:B------:R-:W-:Y:S01]  /*23850*/  MOV R12, RZ ;  /* 0x000000ff000c7202 */ /* 0x000fe20000000f00 */
[----:B------:R-:W-:Y:S01]  /*23860*/  IMAD R6, R3, 0x80, R0 ;  /* 0x0000008003067824 */ /* 0x000fe200078e0200 */
[----:B------:R-:W-:Y:S01]  /*23870*/  UIADD3 UR4, UP0, UR42, 0x570, URZ ;  /* 0x000005702a047890 */ /* 0x000fe2000ff1e03f */
[----:B------:R-:W-:Y:S01]  /*23880*/  IMAD R7, R25, 0x6000, R23 ;  /* 0x0000600019077824 */ /* 0x000fe200078e0217 */
[----:B------:R-:W-:Y:S01]  /*23890*/  R2UR UR10, R12 ;  /* 0x000000000c0a72ca */ /* 0x000fe200000e0000 */
[----:B------:R-:W-:Y:S01]  /*238a0*/  VIADD R6, R6, 0xffffff80 ;  /* 0xffffff8006067836 */ /* 0x000fe20000000000 */
[----:B------:R-:W-:Y:S01]  /*238b0*/  PLOP3.LUT P0, PT, PT, PT, PT, 0x80, 0x0 ;  /* 0x000000000000781c */ /* 0x000fe20003f0f070 */
[----:B0-----:R-:W-:Y:S01]  /*238c0*/  VIADD R5, R10, 0x22890 ;  /* 0x000228900a057836 */ /* 0x001fe20000000000 */
[----:B------:R-:W-:Y:S01]  /*238d0*/  UIADD3.X UR5, URZ, UR43, URZ, UP0, !UPT ;  /* 0x0000002b3f057290 */ /* 0x000fe200087fe43f */
[----:B------:R-:W-:Y:S01]  /*238e0*/  VIADD R11, R7, 0x16400 ;  /* 0x00016400070b7836 */ /* 0x000fe20000000000 */
[----:B------:R-:W-:Y:S01]  /*238f0*/  UMOV UR6, 0x0 ;  /* 0x0000000000067882 */ /* 0x000fe20000000000 */
[----:B------:R-:W-:-:S09]  /*23900*/  UMOV UR7, 0x12f00000 ;  /* 0x12f0000000077882 */ /* 0x000fd20000000000 */
.L_x_1825:
        /* <DEDUP_REMOVED lines=10> */
[----:B------:R-:W-:Y:S01]  /*239b0*/  PLOP3.LUT P0, PT, PT, PT, PT, 0x80, 0x0 ;  /* 0x000000000000781c */ /* 0x000fe20003f0f070 */
[----:B------:R-:W-:Y:S01]  /*239c0*/  VIADD R11, R7, 0x18400 ;  /* 0x00018400070b7836 */ /* 0x000fe20000000000 */
[----:B------:R-:W-:Y:S01]  /*239d0*/  UMOV UR6, 0x0 ;  /* 0x0000000000067882 */ /* 0x000fe20000000000 */
[----:B------:R-:W-:Y:S01]  /*239e0*/  UMOV UR7, 0x12f00000 ;  /* 0x12f0000000077882 */ /* 0x000fe20000000000 */
[----:B------:R-:W-:-:S09]  /*239f0*/  UMOV UR10, 0x40 ;  /* 0x00000040000a7882 */ /* 0x000fd20000000000 */
.L_x_1826:
        /* <DEDUP_REMOVED lines=15> */
.L_x_1827:
        /* <DEDUP_REMOVED lines=10> */
[----:B------:R-:W0:Y:S01]  /*23b90*/  SYNCS.PHASECHK.TRANS64.TRYWAIT P0, [R10+URZ+0x228c0], R9 ;  /* 0x0228c0090a0075a7 */ /* 0x000e22000800017f */
[----:B------:R-:W-:Y:S04]  /*23ba0*/  BSSY B2, `(.L_x_1828) ;  /* 0x0000002000027945 */ /* 0x000fe80003800000 */
[----:B0-----:R-:W-:Y:S05]  /*23bb0*/  @!P0 BRA `(.L_x_1829) ;  /* 0x0000007800f88947 */ /* 0x001fea0003800000 */
.L_x_2034:
[----:B------:R-:W-:Y:S05]  /*23bc0*/  BSYNC B2 ;  /* 0x0000000000027941 */ /* 0x000fea0003800000 */
.L_x_1828:
[----:B------:R-:W-:Y:S01]  /*23bd0*/  BSSY B2, `(.L_x_1830) ;  /* 0x000000b000027945 */ /* 0x000fe20003800000 */
[----:B------:R-:W-:Y:S02]  /*23be0*/  IMAD.MOV.U32 R14, RZ, RZ, 0x0 ;  /* 0x00000000ff0e7424 */ /* 0x000fe400078e00ff */
[----:B------:R-:W-:Y:S01]  /*23bf0*/  IMAD.MOV.U32 R15, RZ, RZ, 0x12f00000 ;  /* 0x12f00000ff0f7424 */ /* 0x000fe200078e00ff */
[----:B------:R-:W-:Y:S06]  /*23c00*/  @P1 BRA `(.L_x_1831) ;  /* 0x00000000001c1947 */ /* 0x000fec0003800000 */
[----:B------:R-:W2:Y:S02]  /*23c10*/  S2R R5, SR_TID.X ;  /* 0x0000000000057919 */ /* 0x000ea40000002100 */
[----:B--2---:R-:W-:Y:S01]  /*23c20*/  LOP3.LUT R7, R5, 0x1f, RZ, 0xc0, !PT ;  /* 0x0000001f05077812 */ /* 0x004fe200078ec0ff */
[----:B------:R-:W-:-:S03]  /*23c30*/  IMAD.MOV.U32 R5, RZ, RZ, 0x4000 ;  /* 0x00004000ff057424 */ /* 0x000fc600078e00ff */
[----:B------:R-:W-:Y:S01]  /*23c40*/  ISETP.NE.AND P0, PT, R7, RZ, PT ;  /* 0x000000ff0700720c */ /* 0x000fe20003f05270 */
[----:B------:R2:W-:-:S12]  /*23c50*/  SYNCS.ARRIVE.TRANS64 RZ, [R10+URZ+0x228b0], R5 ;  /* 0x0228b0050aff79a7 */ /* 0x0005d8000800003f */
[----:B--2---:R-:W-:Y:S05]  /*23c60*/  @!P0 BRA `(.L_x_1831) ;  /* 0x0000000000048947 */ /* 0x004fea0003800000 */
[----:B------:R-:W-:Y:S01]  /*23c70*/  BPT.TRAP 0x1 ;  /* 0x000000040000795c */ /* 0x000fe20000300000 */
.L_x_1831:
[----:B------:R-:W-:Y:S05]  /*23c80*/  BSYNC B2 ;  /* 0x0000000000027941 */ /* 0x000fea0003800000 */
.L_x_1830:
[----:B------:R-:W-:Y:S01]  /*23c90*/  R2UR UR10, R12 ;  /* 0x000000000c0a72ca */ /* 0x000fe200000e0000 */
[----:B------:R-:W-:Y:S01]  /*23ca0*/  IMAD R5, R25, 0x4000, R23 ;  /* 0x0000400019057824 */ /* 0x000fe200078e0217 */
[----:B------:R-:W-:Y:S01]  /*23cb0*/  R2UR UR6, R14 ;  /* 0x000000000e0672ca */ /* 0x000fe200000e0000 */
[----:B------:R-:W-:Y:S01]  /*23cc0*/  UIADD3 UR4, UP0, UR42, 0x670, URZ ;  /* 0x000006702a047890 */ /* 0x000fe2000ff1e03f */
[----:B------:R-:W-:Y:S01]  /*23cd0*/  R2UR UR7, R15 ;  /* 0x000000000f0772ca */ /* 0x000fe200000e0000 */
[----:B01----:R-:W-:Y:S01]  /*23ce0*/  VIADD R10, R10, 0x228b0 ;  /* 0x000228b00a0a7836 */ /* 0x003fe20000000000 */
[----:B------:R-:W-:Y:S01]  /*23cf0*/  PLOP3.LUT P0, PT, PT, PT, PT, 0x80, 0x0 ;  /* 0x000000000000781c */ /* 0x000fe20003f0f070 */
[----:B------:R-:W-:Y:S01]  /*23d00*/  UIADD3.X UR5, URZ, UR43, URZ, UP0, !UPT ;  /* 0x0000002b3f057290 */ /* 0x000fe200087fe43f */
[----:B------:R-:W-:-:S11]  /*23d10*/  IADD3 R5, R5, 0x8400, RZ ;  /* 0x0000840005057810 */ /* 0x000fd60007ffe0ff */
.L_x_1832:
        /* <DEDUP_REMOVED lines=10> */
.L_x_1820:
[----:B------:R-:W-:Y:S05]  /*23dc0*/  BSYNC B1 ;  /* 0x0000000000017941 */ /* 0x000fea0003800000 */
.L_x_1819:
[----:B------:R-:W-:Y:S01]  /*23dd0*/  VIADD R10, R3, 0xfffffffe ;  /* 0xfffffffe030a7836 */ /* 0x000fe20000000000 */
[----:B------:R-:W-:Y:S01]  /*23de0*/  PLOP3.LUT P0, PT, PT, PT, PT, 0x8, 0x0 ;  /* 0x000000000000781c */ /* 0x000fe20003f0e170 */
[----:B------:R-:W-:-:S03]  /*23df0*/  VIADD R25, R25, 0x1 ;  /* 0x0000000119197836 */ /* 0x000fc60000000000 */
[----:B------:R-:W-:Y:S02]  /*23e00*/  ISETP.GE.AND P2, PT, R10, R4, PT ;  /* 0x000000040a00720c */ /* 0x000fe40003f46270 */
[----:B------:R-:W-:-:S04]  /*23e10*/  ISETP.NE.AND P1, PT, R25, 0x2, PT ;  /* 0x000000021900780c */ /* 0x000fc80003f25270 */
[----:B------:R-:W-:Y:S02]  /*23e20*/  SEL R3, RZ, 0x1, P1 ;  /* 0x00000001ff037807 */ /* 0x000fe40000800000 */
[----:B------:R-:W-:Y:S02]  /*23e30*/  SEL R25, R25, RZ, P1 ;  /* 0x000000ff19197207 */ /* 0x000fe40000800000 */
[----:B------:R-:W-:-:S03]  /*23e40*/  LOP3.LUT R29, R29, R3, RZ, 0x3c, !PT ;  /* 0x000000031d1d7212 */ /* 0x000fc600078e3cff */
[----:B------:R-:W-:Y:S05]  /*23e50*/  @!P2 BRA `(.L_x_1813) ;  /* 0x0000000400d4a947 */ /* 0x000fea0003800000 */
.L_x_1847:
[----:B------:R-:W-:Y:S05]  /*23e60*/  YIELD ;  /* 0x0000000000007946 */ /* 0x000fea0003800000 */
        /* <DEDUP_REMOVED lines=10> */
.L_x_2035:
[----:B------:R-:W-:Y:S05]  /*23f10*/  BSYNC B2 ;  /* 0x0000000000027941 */ /* 0x000fea0003800000 */
.L_x_1835:
[----:B------:R-:W-:Y:S04]  /*23f20*/  BSSY B2, `(.L_x_1837) ;  /* 0x0000009000027945 */ /* 0x000fe80003800000 */
[----:B------:R-:W-:Y:S05]  /*23f30*/  @P2 BRA `(.L_x_1838) ;  /* 0x00000000001c2947 */ /* 0x000fea0003800000 */
[----:B------:R-:W0:Y:S02]  /*23f40*/  S2R R3, SR_TID.X ;  /* 0x0000000000037919 */ /* 0x000e240000002100 */
[----:B0-----:R-:W-:Y:S01]  /*23f50*/  LOP3.LUT R5, R3, 0x1f, RZ, 0xc0, !PT ;  /* 0x0000001f03057812 */ /* 0x001fe200078ec0ff */
[----:B------:R-:W-:-:S03]  /*23f60*/  IMAD.MOV.U32 R3, RZ, RZ, 0x6000 ;  /* 0x00006000ff037424 */ /* 0x000fc600078e00ff */
[----:B------:R-:W-:Y:S01]  /*23f70*/  ISETP.NE.AND P1, PT, R5, RZ, PT ;  /* 0x000000ff0500720c */ /* 0x000fe20003f25270 */
[----:B------:R2:W-:-:S12]  /*23f80*/  SYNCS.ARRIVE.TRANS64 RZ, [R9+URZ+0x22890], R3 ;  /* 0x0228900309ff79a7 */ /* 0x0005d8000800003f */
[----:B--2---:R-:W-:Y:S05]  /*23f90*/  @!P1 BRA `(.L_x_1838) ;  /* 0x0000000000049947 */ /* 0x004fea0003800000 */
[----:B------:R-:W-:Y:S01]  /*23fa0*/  BPT.TRAP 0x1 ;  /* 0x000000040000795c */ /* 0x000fe20000300000 */
.L_x_1838:
[----:B------:R-:W-:Y:S05]  /*23fb0*/  BSYNC B2 ;  /* 0x0000000000027941 */ /* 0x000fea0003800000 */
.L_x_1837:
[----:B------:R-:W-:Y:S01]  /*23fc0*/  IMAD.MOV.U32 R12, RZ, RZ, RZ ;  /* 0x000000ffff0c7224 */ /* 0x000fe200078e00ff */
[----:B------:R-:W-:Y:S01]  /*23fd0*/  UIADD3 UR4, UP0, UR42, 0x570, URZ ;  /* 0x000005702a047890 */ /* 0x000fe2000ff1e03f */
[----:B------:R-:W-:Y:S01]  /*23fe0*/  IMAD R6, R25, 0x6000, R23 ;  /* 0x0000600019067824 */ /* 0x000fe200078e0217 */
[----:B------:R-:W-:Y:S01]  /*23ff0*/  PLOP3.LUT P1, PT, PT, PT, PT, 0x80, 0x0 ;  /* 0x000000000000781c */ /* 0x000fe20003f2f070 */
[----:B0-----:R-:W-:Y:S01]  /*24000*/  IMAD R5, R10, 0x80, R0 ;  /* 0x000000800a057824 */ /* 0x001fe200078e0200 */
[----:B------:R-:W-:Y:S01]  /*24010*/  R2UR UR10, R12 ;  /* 0x000000000c0a72ca */ /* 0x000fe200000e0000 */
[----:B------:R-:W-:Y:S01]  /*24020*/  VIADD R3, R9, 0x22890 ;  /* 0x0002289009037836 */ /* 0x000fe20000000000 */
[----:B------:R-:W-:Y:S01]  /*24030*/  UIADD3.X UR5, URZ, UR43, URZ, UP0, !UPT ;  /* 0x0000002b3f057290 */ /* 0x000fe200087fe43f */
[----:B------:R-:W-:Y:S01]  /*24040*/  VIADD R11, R6, 0x16400 ;  /* 0x00016400060b7836 */ /* 0x000fe20000000000 */
[----:B------:R-:W-:Y:S01]  /*24050*/  UMOV UR6, 0x0 ;  /* 0x0000000000067882 */ /* 0x000fe20000000000 */
[----:B------:R-:W-:-:S10]  /*24060*/  UMOV UR7, 0x12f00000 ;  /* 0x12f0000000077882 */ /* 0x000fd40000000000 */
.L_x_1839:
        /* <DEDUP_REMOVED lines=15> */
.L_x_1840:
        /* <DEDUP_REMOVED lines=15> */
.L_x_1841:
        /* <DEDUP_REMOVED lines=13> */
.L_x_2036:
[----:B------:R-:W-:Y:S05]  /*24320*/  BSYNC B2 ;  /* 0x0000000000027941 */ /* 0x000fea0003800000 */
.L_x_1842:
[----:B------:R-:W-:Y:S01]  /*24330*/  BSSY B2, `(.L_x_1844) ;  /* 0x000000b000027945 */ /* 0x000fe20003800000 */
[----:B------:R-:W-:Y:S01]  /*24340*/  IMAD.MOV.U32 R6, RZ, RZ, 0x0 ;  /* 0x00000000ff067424 */ /* 0x000fe200078e00ff */
[----:B01----:R-:W-:Y:S02]  /*24350*/  MOV R7, 0x12f00000 ;  /* 0x12f0000000077802 */ /* 0x003fe40000000f00 */
        /* <DEDUP_REMOVED lines=8> */
.L_x_1845:
[----:B------:R-:W-:Y:S05]  /*243e0*/  BSYNC B2 ;  /* 0x0000000000027941 */ /* 0x000fea0003800000 */
.L_x_1844:
[----:B------:R-:W-:Y:S01]  /*243f0*/  R2UR UR10, R12 ;  /* 0x000000000c0a72ca */ /* 0x000fe200000e0000 */
[----:B------:R-:W-:Y:S01]  /*24400*/  IMAD R3, R25, 0x4000, R23 ;  /* 0x0000400019037824 */ /* 0x000fe200078e0217 */
[----:B------:R-:W-:Y:S01]  /*24410*/  R2UR UR6, R6 ;  /* 0x00000000060672ca */ /* 0x000fe200000e0000 */
[----:B------:R-:W-:Y:S01]  /*24420*/  UIADD3 UR4, UP0, UR42, 0x670, URZ ;  /* 0x000006702a047890 */ /* 0x000fe2000ff1e03f */
[----:B------:R-:W-:Y:S01]  /*24430*/  R2UR UR7, R7 ;  /* 0x00000000070772ca */ /* 0x000fe200000e0000 */
[----:B------:R-:W-:Y:S01]  /*24440*/  VIADD R9, R9, 0x228b0 ;  /* 0x000228b009097836 */ /* 0x000fe20000000000 */
[----:B------:R-:W-:Y:S01]  /*24450*/  PLOP3.LUT P1, PT, PT, PT, PT, 0x80, 0x0 ;  /* 0x000000000000781c */ /* 0x000fe20003f2f070 */
[----:B------:R-:W-:Y:S01]  /*24460*/  VIADD R3, R3, 0x8400 ;  /* 0x0000840003037836 */ /* 0x000fe20000000000 */
[----:B------:R-:W-:-:S12]  /*24470*/  UIADD3.X UR5, URZ, UR43, URZ, UP0, !UPT ;  /* 0x0000002b3f057290 */ /* 0x000fd800087fe43f */
.L_x_1846:
        /* <DEDUP_REMOVED lines=10> */
.L_x_1834:
[----:B------:R-:W-:Y:S05]  /*24520*/  BSYNC B1 ;  /* 0x0000000000017941 */ /* 0x000fea0003800000 */
.L_x_1833:
[C---:B------:R-:W-:Y:S01]  /*24530*/  ISETP.GT.AND P2, PT, R10.reuse, R4, PT ;  /* 0x000000040a00720c */ /* 0x040fe20003f44270 */
[----:B------:R-:W-:Y:S02]  /*24540*/  VIADD R25, R25, 0x1 ;  /* 0x0000000119197836 */ /* 0x000fe40000000000 */
[----:B------:R-:W-:-:S03]  /*24550*/  VIADD R10, R10, 0xffffffff ;  /* 0xffffffff0a0a7836 */ /* 0x000fc60000000000 */
[----:B------:R-:W-:-:S04]  /*24560*/  ISETP.NE.AND P1, PT, R25, 0x2, PT ;  /* 0x000000021900780c */ /* 0x000fc80003f25270 */
[----:B------:R-:W-:Y:S02]  /*24570*/  SEL R3, RZ, 0x1, P1 ;  /* 0x00000001ff037807 */ /* 0x000fe40000800000 */
[----:B------:R-:W-:Y:S02]  /*24580*/  SEL R25, R25, RZ, P1 ;  /* 0x000000ff19197207 */ /* 0x000fe40000800000 */
[----:B------:R-:W-:Y:S01]  /*24590*/  LOP3.LUT R29, R29, R3, RZ, 0x3c, !PT ;  /* 0x000000031d1d7212 */ /* 0x000fe200078e3cff */
[----:B------:R-:W-:Y:S06]  /*245a0*/  @P2 BRA `(.L_x_1847) ;  /* 0xfffffff8002c2947 */ /* 0x000fec000383ffff */
.L_x_1813:
[----:B------:R-:W-:Y:S05]  /*245b0*/  BSYNC B0 ;  /* 0x0000000000007941 */ /* 0x000fea0003800000 */
.L_x_1812:
[----:B------:R-:W1:Y:S01]  /*245c0*/  LDC R0, c[0x0][0x448] ;  /* 0x00011200ff007b82 */ /* 0x000e620000000800 */
[----:B------:R-:W-:Y:S01]  /*245d0*/  VIADD R2, R17, 0x7f ;  /* 0x0000007f11027836 */ /* 0x000fe20000000000 */
[----:B------:R-:W-:Y:S06]  /*245e0*/  @!P0 WARPSYNC.ALL ;  /* 0x0000000000008948 */ /* 0x000fec0003800000 */
[----:B------:R-:W-:Y:S01]  /*245f0*/  @!P0 BAR.SYNC.DEFER_BLOCKING 0xc, 0x180 ;  /* 0x0306000000008b1d */ /* 0x000fe20000010000 */
[----:B-1----:R-:W-:-:S13]  /*24600*/  ISETP.NE.AND P1, PT, R0, 0x1, PT ;  /* 0x000000010000780c */ /* 0x002fda0003f25270 */
[----:B------:R-:W1:Y:S08]  /*24610*/  @P1 LDC R3, c[0x0][0x44c] ;  /* 0x00011300ff031b82 */ /* 0x000e700000000800 */
[----:B------:R-:W2:Y:S01]  /*24620*/  @P1 LDC R0, c[0x0][0x450] ;  /* 0x00011400ff001b82 */ /* 0x000ea20000000800 */
[----:B-1----:R-:W-:-:S05]  /*24630*/  @P1 IMAD.HI.U32 R3, R2, R3, RZ ;  /* 0x0000000302031227 */ /* 0x002fca00078e00ff */
[----:B--2---:R-:W-:-:S05]  /*24640*/  @P1 SHF.R.U32.HI R2, RZ, R0, R3 ;  /* 0x00000000ff021219 */ /* 0x004fca0000011603 */
[----:B------:R-:W-:Y:S02]  /*24650*/  IMAD.IADD R8, R8, 0x1, R2 ;  /* 0x0000000108087824 */ /* 0x000fe400078e0202 */
[----:B------:R-:W1:Y:S02]  /*24660*/  LDC.64 R2, c[0x0][0x9e0] ;  /* 0x00027800ff027b82 */ /* 0x000e640000000a00 */
[----:B-1----:R-:W-:Y:S01]  /*24670*/  ISETP.GE.AND P2, PT, R3, 0x1, PT ;  /* 0x000000010300780c */ /* 0x002fe20003f46270 */
        /* <DEDUP_REMOVED lines=13> */
.L_x_1850:
[----:B------:R-:W-:-:S13]  /*24750*/  ISETP.NE.AND P0, PT, R3, 0x1, PT ;  /* 0x000000010300780c */ /* 0x000fda0003f05270 */
[----:B0-----:R-:W0:Y:S02]  /*24760*/  @P0 LDC.64 R4, c[0x0][0x9e8] ;  /* 0x00027a00ff040b82 */ /* 0x001e240000000a00 */
[----:B0-----:R-:W-:-:S05]  /*24770*/  @P0 IMAD.HI.U32 R4, R0, R4, RZ ;  /* 0x0000000400040227 */ /* 0x001fca00078e00ff */
[----:B------:R-:W-:-:S07]  /*24780*/  @P0 SHF.R.U32.HI R0, RZ, R5, R4 ;  /* 0x00000005ff000219 */ /* 0x000fce0000011604 */
.L_x_1851:
[----:B------:R-:W-:Y:S05]  /*24790*/  BSYNC B0 ;  /* 0x0000000000007941 */ /* 0x000fea0003800000 */
.L_x_1849:
[----:B------:R-:W-:-:S05]  /*247a0*/  IMAD R0, R0, R3, R3 ;  /* 0x0000000300007224 */ /* 0x000fca00078e0203 */
[----:B------:R-:W-:-:S07]  /*247b0*/  VIMNMX R2, R2, R0, PT ;  /* 0x0000000002027248 */ /* 0x000fce0003fe0100 */
.L_x_1848:
[----:B------:R-:W-:Y:S01]  /*247c0*/  IADD3 R2, R2, 0x7f, RZ ;  /* 0x0000007f02027810 */ /* 0x000fe20007ffe0ff */
[----:B------:R-:W-:Y:S01]  /*247d0*/  IMAD.MOV.U32 R4, RZ, RZ, R17 ;  /* 0x000000ffff047224 */ /* 0x000fe200078e0011 */
[----:B------:R-:W-:Y:S02]  /*247e0*/  ULDC UR4, c[0x0][0x9dc] ;  /* 0x0002770000047ab9 */ /* 0x000fe40000000800 */
[----:B------:R-:W-:-:S04]  /*247f0*/  SHF.R.S32.HI R0, RZ, 0x1f, R2 ;  /* 0x0000001fff007819 */ /* 0x000fc80000011402 */
[----:B------:R-:W-:Y:S02]  /*24800*/  LEA.HI R0, R0, R2, RZ, 0x7 ;  /* 0x0000000200007211 */ /* 0x000fe400078f38ff */
[----:B------:R-:W1:Y:S02]  /*24810*/  @P1 LDC R2, c[0x0][0x44c] ;  /* 0x00011300ff021b82 */ /* 0x000e640000000800 */
[----:B------:R-:W-:-:S04]  /*24820*/  SHF.R.S32.HI R0, RZ, 0x7, R0 ;  /* 0x00000007ff007819 */ /* 0x000fc80000011400 */
[----:B------:R-:W-:Y:S02]  /*24830*/  VIMNMX R31, R21, R0, PT ;  /* 0x00000000151f7248 */ /* 0x000fe40003fe0100 */
[----:B------:R-:W2:Y:S03]  /*24840*/  @P1 LDC R0, c[0x0][0x450] ;  /* 0x00011400ff001b82 */ /* 0x000ea60000000800 */
[----:B------:R3:W-:Y:S01]  /*24850*/  STL [R1+0x2c], R31 ;  /* 0x00002c1f01007387 */ /* 0x0007e20000100800 */
[----:B-1----:R-:W-:-:S05]  /*24860*/  @P1 IMAD.HI.U32 R2, R17, R2, RZ ;  /* 0x0000000211021227 */ /* 0x002fca00078e00ff */
[----:B--2---:R-:W-:-:S05]  /*24870*/  @P1 SHF.R.U32.HI R4, RZ, R0, R2 ;  /* 0x00000000ff041219 */ /* 0x004fca0000011602 */
[----:B------:R-:W-:-:S04]  /*24880*/  IMAD.IADD R2, R20, 0x1, R4 ;  /* 0x0000000114027824 */ /* 0x000fc800078e0204 */
[----:B------:R-:W-:Y:S01]  /*24890*/  VIADD R0, R2, -UR4 ;  /* 0x8000000402007c36 */ /* 0x000fe20008000000 */
[----:B---3--:R-:W-:Y:S06]  /*248a0*/  @!P2 BRA `(.L_x_1852) ;  /* 0x000000000044a947 */ /* 0x008fec0003800000 */
[----:B------:R-:W-:Y:S01]  /*248b0*/  ISETP.GT.AND P0, PT, R2, -0x1, PT ;  /* 0xffffffff0200780c */ /* 0x000fe20003f04270 */
[----:B------:R-:W-:-:S12]  /*248c0*/  BSSY B0, `(.L_x_1853) ;  /* 0x000000d000007945 */ /* 0x000fd80003800000 */
[----:B------:R-:W-:Y:S05]  /*248d0*/  @P0 BRA `(.L_x_1854) ;  /* 0x00000000001c0947 */ /* 0x000fea0003800000 */
[----:B------:R-:W-:Y:S02]  /*248e0*/  ISETP.NE.AND P0, PT, R3, 0x1, PT ;  /* 0x000000010300780c */ /* 0x000fe40003f05270 */
[----:B------:R-:W-:-:S11]  /*248f0*/  LOP3.LUT R2, RZ, R2, RZ, 0x33, !PT ;  /* 0x00000002ff027212 */ /* 0x000fd600078e33ff */
[----:B0-----:R-:W0:Y:S02]  /*24900*/  @P0 LDC.64 R4, c[0x0][0x9e8] ;  /* 0x00027a00ff040b82 */ /* 0x001e240000000a00 */
[----:B0-----:R-:W-:-:S05]  /*24910*/  @P0 IMAD.HI.U32 R4, R2, R4, RZ ;  /* 0x0000000402040227 */ /* 0x001fca00078e00ff */
[----:B------:R-:W-:-:S04]  /*24920*/  @P0 SHF.R.U32.HI R2, RZ, R5, R4 ;  /* 0x00000005ff020219 */ /* 0x000fc80000011604 */
[----:B------:R-:W-:Y:S01]  /*24930*/  LOP3.LUT R2, RZ, R2, RZ, 0x33, !PT ;  /* 0x00000002ff027212 */ /* 0x000fe200078e33ff */
[----:B------:R-:W-:Y:S06]  /*24940*/  BRA `(.L_x_1855) ;  /* 0x0000000000107947 */ /* 0x000fec0003800000 */
.L_x_1854:
[----:B------:R-:W-:-:S13]  /*24950*/  ISETP.NE.AND P0, PT, R3, 0x1, PT ;  /* 0x000000010300780c */ /* 0x000fda0003f05270 */
[----:B0-----:R-:W0:Y:S02]  /*24960*/  @P0 LDC.64 R4, c[0x0][0x9e8] ;  /* 0x00027a00ff040b82 */ /* 0x001e240000000a00 */
[----:B0-----:R-:W-:-:S05]  /*24970*/  @P0 IMAD.HI.U32 R4, R2, R4, RZ ;  /* 0x0000000402040227 */ /* 0x001fca00078e00ff */
[----:B------:R-:W-:-:S07]  /*24980*/  @P0 SHF.R.U32.HI R2, RZ, R5, R4 ;  /* 0x00000005ff020219 */ /* 0x000fce0000011604 */
.L_x_1855:
[----:B------:R-:W-:Y:S05]  /*24990*/  BSYNC B0 ;  /* 0x0000000000007941 */ /* 0x000fea0003800000 */
.L_x_1853:
[----:B------:R-:W-:-:S05]  /*249a0*/  IMAD R3, R2, R3, RZ ;  /* 0x0000000302037224 */ /* 0x000fca00078e02ff */
[----:B------:R-:W-:-:S07]  /*249b0*/  VIMNMX R0, R0, R3, !PT ;  /* 0x0000000300007248 */ /* 0x000fce0007fe0100 */
.L_x_1852:
[----:B------:R-:W-:-:S04]  /*249c0*/  SHF.R.S32.HI R3, RZ, 0x1f, R0 ;  /* 0x0000001fff037819 */ /* 0x000fc80000011400 */
[----:B------:R-:W-:-:S04]  /*249d0*/  LEA.HI R3, R3, R0, RZ, 0x7 ;  /* 0x0000000003037211 */ /* 0x000fc800078f38ff */
[----:B------:R-:W-:-:S04]  /*249e0*/  SHF.R.S32.HI R3, RZ, 0x7, R3 ;  /* 0x00000007ff037819 */ /* 0x000fc80000011403 */
[----:B------:R-:W-:-:S04]  /*249f0*/  VIMNMX R2, RZ, R3, !PT ;  /* 0x00000003ff027248 */ /* 0x000fc80007fe0100 */
[----:B------:R-:W-:Y:S01]  /*24a00*/  ISETP.GT.AND P0, PT, R31, R2, PT ;  /* 0x000000021f00720c */ /* 0x000fe20003f04270 */
[----:B------:R1:W-:-:S12]  /*24a10*/  STL [R1+0x4], R2 ;  /* 0x0000040201007387 */ /* 0x0003d80000100800 */
[----:B-1----:R-:W-:Y:S05]  /*24a20*/  @P0 BRA `(.L_x_1856) ;  /* 0x0000000000440947 */ /* 0x002fea0003800000 */
[----:B------:R-:W1:Y:S02]  /*24a30*/  S2R R2, SR_TID.X ;  /* 0x0000000000027919 */ /* 0x000e640000002100 */
[----:B-1----:R-:W-:-:S04]  /*24a40*/  LOP3.LUT R2, R2, 0x7f, RZ, 0xc0, !PT ;  /* 0x0000007f02027812 */ /* 0x002fc800078ec0ff */
[----:B------:R-:W-:-:S13]  /*24a50*/  ISETP.NE.AND P0, PT, R2, RZ, PT ;  /* 0x000000ff0200720c */ /* 0x000fda0003f05270 */
[----:B------:R-:W-:Y:S05]  /*24a60*/  @P0 BRA `(.L_x_1857) ;  /* 0x0000003800b80947 */ /* 0x000fea0003800000 */
[----:B0-----:R-:W0:Y:S01]  /*24a70*/  S2R R5, SR_LANEID ;  /* 0x0000000000057919 */ /* 0x001e220000000000 */
        /* <DEDUP_REMOVED lines=12> */
.L_x_1856:
        /* <DEDUP_REMOVED lines=10> */
[----:B------:R-:W1:Y:S01]  /*24be0*/  LDC.64 R2, c[0x4][R2] ;  /* 0x0100000002027b82 */ /* 0x000e620000000a00 */
[----:B0-----:R-:W-:Y:S02]  /*24bf0*/  IMAD.U32 R5, RZ, RZ, UR7 ;  /* 0x00000007ff057e24 */ /* 0x001fe4000f8e00ff */
[----:B------:R-:W-:Y:S02]  /*24c00*/  IMAD.U32 R6, RZ, RZ, UR8 ;  /* 0x00000008ff067e24 */ /* 0x000fe4000f8e00ff */
[----:B------:R-:W-:-:S02]  /*24c10*/  IMAD.U32 R7, RZ, RZ, UR9 ;  /* 0x00000009ff077e24 */ /* 0x000fc4000f8e00ff */
[----:B------:R-:W-:Y:S02]  /*24c20*/  IMAD.U32 R10, RZ, RZ, UR4 ;  /* 0x00000004ff0a7e24 */ /* 0x000fe4000f8e00ff */
[----:B------:R-:W-:Y:S02]  /*24c30*/  IMAD.U32 R11, RZ, RZ, UR5 ;  /* 0x00000005ff0b7e24 */ /* 0x000fe4000f8e00ff */
[----:B------:R-:W-:Y:S02]  /*24c40*/  IMAD.MOV.U32 R8, RZ, RZ, 0x70 ;  /* 0x00000070ff087424 */ /* 0x000fe400078e00ff */
[----:B------:R-:W-:-:S07]  /*24c50*/  IMAD.MOV.U32 R13, RZ, RZ, RZ ;  /* 0x000000ffff0d7224 */ /* 0x000fce00078e00ff */
[----:B------:R-:W-:-:S07]  /*24c60*/  LEPC R20, `(.L_x_1859) ;  /* 0x000000001014794e */ /* 0x000fce0000000000 */
[----:B-1----:R-:W-:Y:S05]  /*24c70*/  CALL.ABS.NOINC R2 ;  /* 0x0000000002007343 */ /* 0x002fea0003c00000 */
.L_x_1859:
[----:B------:R-:W-:Y:S05]  /*24c80*/  BSYNC B6 ;  /* 0x0000000000067941 */ /* 0x000fea0003800000 */
.L_x_1858:
        /* <DEDUP_REMOVED lines=11> */
[----:B------:R-:W1:Y:S01]  /*24d40*/  LDC.64 R2, c[0x4][R2] ;  /* 0x0100000002027b82 */ /* 0x000e620000000a00 */
[----:B0-----:R-:W-:Y:S02]  /*24d50*/  IMAD.U32 R5, RZ, RZ, UR7 ;  /* 0x00000007ff057e24 */ /* 0x001fe4000f8e00ff */
        /* <DEDUP_REMOVED lines=8> */
[----:B-1----:R-:W-:Y:S05]  /*24de0*/  CALL.ABS.NOINC R2 ;  /* 0x0000000002007343 */ /* 0x002fea0003c00000 */
.L_x_1861:
[----:B------:R-:W-:Y:S05]  /*24df0*/  BSYNC B6 ;  /* 0x0000000000067941 */ /* 0x000fea0003800000 */
.L_x_1860:
        /* <DEDUP_REMOVED lines=20> */
.L_x_1863:
[----:B------:R-:W-:Y:S05]  /*24f40*/  BSYNC B6 ;  /* 0x0000000000067941 */ /* 0x000fea0003800000 */
.L_x_1862:
        /* <DEDUP_REMOVED lines=10> */
[----:B0-----:R-:W-:Y:S02]  /*24ff0*/  IMAD.U32 R5, RZ, RZ, UR5 ;  /* 0x00000005ff057e24 */ /* 0x001fe4000f8e00ff */
[----:B------:R-:W-:Y:S02]  /*25000*/  IMAD.U32 R7, RZ, RZ, UR7 ;  /* 0x00000007ff077e24 */ /* 0x000fe4000f8e00ff */
[----:B------:R-:W-:-:S02]  /*25010*/  IMAD.U32 R10, RZ, RZ, UR8 ;  /* 0x00000008ff0a7e24 */ /* 0x000fc4000f8e00ff */
[----:B------:R-:W-:Y:S02]  /*25020*/  IMAD.U32 R11, RZ, RZ, UR9 ;  /* 0x00000009ff0b7e24 */ /* 0x000fe4000f8e00ff */
[----:B------:R-:W-:Y:S02]  /*25030*/  IMAD.MOV.U32 R8, RZ, RZ, 0x70 ;  /* 0x00000070ff087424 */ /* 0x000fe400078e00ff */
[----:B------:R-:W-:Y:S02]  /*25040*/  IMAD.MOV.U32 R12, RZ, RZ, 0x1 ;  /* 0x00000001ff0c7424 */ /* 0x000fe400078e00ff */
[----:B------:R-:W-:-:S07]  /*25050*/  IMAD.MOV.U32 R13, RZ, RZ, RZ ;  /* 0x000000ffff0d7224 */ /* 0x000fce00078e00ff */
[----:B------:R-:W-:-:S07]  /*25060*/  LEPC R20, `(.L_x_1865) ;  /* 0x000000001014794e */ /* 0x000fce0000000000 */
[----:B-1----:R-:W-:Y:S05]  /*25070*/  CALL.ABS.NOINC R2 ;  /* 0x0000000002007343 */ /* 0x002fea0003c00000 */
.L_x_1865:
[----:B------:R-:W-:Y:S05]  /*25080*/  BSYNC B6 ;  /* 0x0000000000067941 */ /* 0x000fea0003800000 */
.L_x_1864:
[----:B------:R-:W1:Y:S01]  /*25090*/  S2R R2, SR_TID.X ;  /* 0x0000000000027919 */ /* 0x000e620000002100 */
[----:B------:R-:W-:Y:S01]  /*250a0*/  ULDC.64 UR4, c[0x0][0x9f8] ;  /* 0x00027e0000047ab9 */ /* 0x000fe20000000a00 */
[----:B------:R-:W-:Y:S01]  /*250b0*/  IMAD.MOV.U32 R30, RZ, RZ, R19 ;  /* 0x000000ffff1e7224 */ /* 0x000fe200078e0013 */
[----:B------:R-:W-:Y:S01]  /*250c0*/  ISETP.NE.U32.AND P0, PT, RZ, UR4, PT ;  /* 0x00000004ff007c0c */ /* 0x000fe2000bf05070 */
[----:B------:R-:W2:Y:S01]  /*250d0*/  S2R R20, SR_TID.X ;  /* 0x0000000000147919 */ /* 0x000ea20000002100 */
[----:B------:R-:W3:Y:S01]  /*250e0*/  LDC R9, c[0x0][0x430] ;  /* 0x00010c00ff097b82 */ /* 0x000ee20000000800 */
[----:B------:R-:W-:Y:S01]  /*250f0*/  LEA R7, R31, 0xffffff80, 0x7 ;  /* 0xffffff801f077811 */ /* 0x000fe200078e38ff */
[----:B------:R-:W-:Y:S01]  /*25100*/  IMAD.U32 R10, RZ, RZ, UR41 ;  /* 0x00000029ff0a7e24 */ /* 0x000fe2000f8e00ff */
[----:B------:R-:W-:Y:S01]  /*25110*/  ISETP.NE.AND.EX P0, PT, RZ, UR5, PT, P0 ;  /* 0x00000005ff007c0c */ /* 0x000fe2000bf05300 */
[----:B------:R-:W-:Y:S01]  /*25120*/  ULDC UR4, c[0x0][0x2f4] ;  /* 0x0000bd0000047ab9 */ /* 0x000fe20000000800 */
[----:B------:R-:W-:Y:S01]  /*25130*/  LOP3.LUT R22, R22, 0xffffffdf, RZ, 0xc0, !PT ;  /* 0xffffffdf16167812 */ /* 0x000fe200078ec0ff */
[----:B------:R-:W-:Y:S01]  /*25140*/  ULDC UR5, c[0x0][0x320] ;  /* 0x0000c80000057ab9 */ /* 0x000fe20000000800 */
[----:B-1----:R-:W-:-:S09]  /*25150*/  LOP3.LUT R21, R2, 0x7f, RZ, 0xc0, !PT ;  /* 0x0000007f02157812 */ /* 0x002fd200078ec0ff */
[----:B------:R-:W1:Y:S01]  /*25160*/  @P0 LDC.64 R2, c[0x0][0x9f8] ;  /* 0x00027e00ff020b82 */ /* 0x000e620000000a00 */
[----:B--2---:R-:W-:Y:S01]  /*25170*/  IMAD.SHL.U32 R20, R20, 0x20, RZ ;  /* 0x0000002014147824 */ /* 0x004fe200078e00ff */
[----:B------:R-:W-:Y:S01]  /*25180*/  SHF.R.U32.HI R21, RZ, 0x2, R21 ;  /* 0x00000002ff157819 */ /* 0x000fe20000011615 */
[----:B-1----:R-:W-:-:S05]  /*25190*/  @P0 IMAD.WIDE R2, R19, 0x4, R2 ;  /* 0x0000000413020825 */ /* 0x002fca00078e0202 */
[----:B------:R1:W2:Y:S01]  /*251a0*/  @P0 LDG.E R30, desc[UR38][R2.64] ;  /* 0x00000026021e0981 */ /* 0x0002a2000c1e1900 */
[----:B---3--:R-:W-:Y:S02]  /*251b0*/  ISETP.NE.AND P1, PT, R9, 0x1, PT ;  /* 0x000000010900780c */ /* 0x008fe40003f25270 */
[----:B------:R-:W-:-:S04]  /*251c0*/  LOP3.LUT R20, R21, 0x60, R20, 0xf8, !PT ;  /* 0x0000006015147812 */ /* 0x000fc800078ef814 */
[----:B------:R-:W-:-:S04]  /*251d0*/  LOP3.LUT R8, R20, R7, RZ, 0xfc, !PT ;  /* 0x0000000714087212 */ /* 0x000fc800078efcff */
[C---:B------:R-:W-:Y:S01]  /*251e0*/  ISETP.GE.AND P0, PT, R8.reuse, R26, PT ;  /* 0x0000001a0800720c */ /* 0x040fe20003f06270 */
[----:B------:R-:W-:Y:S02]  /*251f0*/  IMAD.IADD R8, R8, 0x1, R37 ;  /* 0x0000000108087824 */ /* 0x000fe400078e0225 */
[----:B0-----:R-:W0:Y:S02]  /*25200*/  @P1 LDC R5, c[0x0][0x434] ;  /* 0x00010d00ff051b82 */ /* 0x001e240000000800 */
[----:B------:R-:W-:-:S06]  /*25210*/  IMAD.MOV.U32 R0, RZ, RZ, R8 ;  /* 0x000000ffff007224 */ /* 0x000fcc00078e0008 */
[----:B------:R-:W3:Y:S08]  /*25220*/  @P1 LDC R4, c[0x0][0x438] ;  /* 0x00010e00ff041b82 */ /* 0x000ef00000000800 */
[----:B-1----:R-:W1:Y:S01]  /*25230*/  @!P0 LDC.64 R2, c[0x0][0x428] ;  /* 0x00010a00ff028b82 */ /* 0x002e620000000a00 */
[----:B0-----:R-:W-:-:S05]  /*25240*/  @P1 IMAD.HI.U32 R5, R8, R5, RZ ;  /* 0x0000000508051227 */ /* 0x001fca00078e00ff */
[----:B---3--:R-:W-:-:S04]  /*25250*/  @P1 SHF.R.U32.HI R0, RZ, R4, R5 ;  /* 0x00000004ff001219 */ /* 0x008fc80000011605 */
[--C-:B------:R-:W-:Y:S01]  /*25260*/  @!P0 SHF.R.S32.HI R5, RZ, 0x1f, R0.reuse ;  /* 0x0000001fff058819 */ /* 0x100fe20000011400 */
[----:B------:R-:W-:Y:S01]  /*25270*/  @!P0 IMAD.MOV.U32 R4, RZ, RZ, R0 ;  /* 0x000000ffff048224 */ /* 0x000fe200078e0000 */
[----:B------:R-:W-:Y:S02]  /*25280*/  ISETP.NE.AND P2, PT, R10, 0x3, PT ;  /* 0x000000030a00780c */ /* 0x000fe40003f45270 */
[C---:B------:R-:W-:Y:S02]  /*25290*/  LOP3.LUT R10, R36.reuse, 0x40, RZ, 0xfc, !PT ;  /* 0x00000040240a7812 */ /* 0x040fe400078efcff */
[----:B------:R-:W-:-:S09]  /*252a0*/  LOP3.LUT R11, R36, 0x80, RZ, 0xfc, !PT ;  /* 0x00000080240b7812 */ /* 0x000fd200078efcff */
[----:B------:R-:W-:-:S04]  /*252b0*/  @P2 LOP3.LUT R22, R22, 0x20, RZ, 0xfc, !PT ;  /* 0x0000002016162812 */ /* 0x000fc800078efcff */
[----:B------:R-:W-:Y:S02]  /*252c0*/  LOP3.LUT R22, R22, 0xffffffef, RZ, 0xc0, !PT ;  /* 0xffffffef16167812 */ /* 0x000fe400078ec0ff */
[----:B------:R-:W-:Y:S01]  /*252d0*/  ISETP.GE.AND P3, PT, R11, UR4, PT ;  /* 0x000000040b007c0c */ /* 0x000fe2000bf66270 */
[----:B------:R-:W-:Y:S01]  /*252e0*/  UMOV UR6, 0xffffffff ;  /* 0xffffffff00067882 */ /* 0x000fe20000000000 */
[----:B------:R-:W-:-:S04]  /*252f0*/  IMAD.MOV R0, RZ, RZ, -R0 ;  /* 0x000000ffff007224 */ /* 0x000fc800078e0a00 */
[----:B------:R-:W-:Y:S01]  /*25300*/  IMAD R8, R9, R0, R8 ;  /* 0x0000000009087224 */ /* 0x000fe200078e0208 */
[----:B--2---:R-:W-:Y:S01]  /*25310*/  SHF.R.S32.HI R6, RZ, 0x1f, R30 ;  /* 0x0000001fff067819 */ /* 0x004fe2000001141e */
[----:B-1----:R-:W-:-:S04]  /*25320*/  @!P0 IMAD.WIDE.U32 R4, R30, R2, R4 ;  /* 0x000000021e048225 */ /* 0x002fc800078e0004 */
[----:B------:R0:W-:Y:S02]  /*25330*/  STL [R1], R6 ;  /* 0x0000000601007387 */ /* 0x0001e40000100800 */
[----:B0-----:R-:W-:-:S04]  /*25340*/  @!P0 IMAD R6, R6, R2, RZ ;  /* 0x0000000206068224 */ /* 0x001fc800078e02ff */
[----:B------:R-:W-:Y:S02]  /*25350*/  @!P0 IMAD R6, R30, R3, R6 ;  /* 0x000000031e068224 */ /* 0x000fe400078e0206 */
[----:B------:R-:W0:Y:S03]  /*25360*/  @!P0 LDC.64 R2, c[0x0][0x418] ;  /* 0x00010600ff028b82 */ /* 0x000e260000000a00 */
[----:B------:R-:W-:Y:S01]  /*25370*/  @!P0 IADD3 R5, R5, R6, RZ ;  /* 0x0000000605058210 */ /* 0x000fe20007ffe0ff */
[----:B------:R-:W-:Y:S01]  /*25380*/  IMAD.MOV.U32 R6, RZ, RZ, RZ ;  /* 0x000000ffff067224 */ /* 0x000fe200078e00ff */
[----:B0-----:R-:W-:-:S04]  /*25390*/  @!P0 LEA R2, P1, R4, R2, 0x2 ;  /* 0x0000000204028211 */ /* 0x001fc800078210ff */
[----:B------:R-:W-:Y:S02]  /*253a0*/  @!P0 LEA.HI.X R3, R4, R3, R5, 0x2, P1 ;  /* 0x0000000304038211 */ /* 0x000fe400008f1405 */
[----:B------:R-:W-:-:S03]  /*253b0*/  ISETP.GE.AND P1, PT, R36, UR4, PT ;  /* 0x0000000424007c0c */ /* 0x000fc6000bf26270 */
[----:B------:R0:W5:Y:S01]  /*253c0*/  @!P0 LDG.E R6, desc[UR38][R2.64] ;  /* 0x0000002602068981 */ /* 0x000162000c1e1900 */
[----:B------:R-:W-:-:S09]  /*253d0*/  ISETP.GE.AND P0, PT, R10, UR4, PT ;  /* 0x000000040a007c0c */ /* 0x000fd2000bf06270 */
        /* <DEDUP_REMOVED lines=12> */
.L_x_2039:
[----:B------:R-:W-:Y:S01]  /*254a0*/  SHF.R.S32.HI R31, RZ, 0x1f, R18 ;  /* 0x0000001fff1f7819 */ /* 0x000fe20000011412 */
[----:B------:R-:W-:Y:S06]  /*254b0*/  @!P2 BRA `(.L_x_1867) ;  /* 0x000000000004a947 */ /* 0x000fec0003800000 */
[----:B------:R-:W-:Y:S01]  /*254c0*/  BPT.TRAP 0x1 ;  /* 0x000000040000795c */ /* 0x000fe20000300000 */
.L_x_1867:
[----:B------:R-:W0:Y:S01]  /*254d0*/  S2R R0, SR_TID.X ;  /* 0x0000000000007919 */ /* 0x000e220000002100 */
[----:B------:R-:W-:Y:S01]  /*254e0*/  IMAD R4, R24, 0x8, R23 ;  /* 0x0000000818047824 */ /* 0x000fe200078e0217 */
[----:B------:R-:W-:Y:S01]  /*254f0*/  BSSY B0, `(.L_x_1868) ;  /* 0x0000009000007945 */ /* 0x000fe20003800000 */
[----:B0-----:R-:W-:-:S04]  /*25500*/  LOP3.LUT R0, R0, 0x7f, RZ, 0xc0, !PT ;  /* 0x0000007f00007812 */ /* 0x001fc800078ec0ff */
[----:B------:R-:W-:-:S04]  /*25510*/  SHF.R.U32.HI R0, RZ, 0x2, R0 ;  /* 0x00000002ff007819 */ /* 0x000fc80000011600 */
[----:B------:R-:W-:Y:S02]  /*25520*/  IADD3 R7, -R0, R26, -R7 ;  /* 0x0000001a00077210 */ /* 0x000fe40007ffe907 */
[----:B------:R-:W-:Y:S02]  /*25530*/  SHF.L.U32 R0, R28, 0x1f, RZ ;  /* 0x0000001f1c007819 */ /* 0x000fe400000006ff */
[----:B------:R-:W-:Y:S02]  /*25540*/  SHF.R.S32.HI R26, RZ, 0x1f, R8 ;  /* 0x0000001fff1a7819 */ /* 0x000fe40000011408 */
[----:B------:R-:W0:Y:S01]  /*25550*/  SYNCS.PHASECHK.TRANS64.TRYWAIT P0, [R4+URZ+0x22880], R0 ;  /* 0x02288000040075a7 */ /* 0x000e22000800017f */
[----:B------:R1:W-:Y:S02]  /*25560*/  STL [R1+0x28], R0 ;  /* 0x0000280001007387 */ /* 0x0003e40000100800 */
[----:B01----:R-:W-:Y:S05]  /*25570*/  @!P0 BRA `(.L_x_1869) ;  /* 0x0000006000f88947 */ /* 0x003fea0003800000 */
.L_x_2040:
[----:B------:R-:W-:Y:S05]  /*25580*/  BSYNC B0 ;  /* 0x0000000000007941 */ /* 0x000fea0003800000 */
.L_x_1868:
[----:B------:R-:W-:Y:S01]  /*25590*/  ULDC.64 UR4, c[0x0][0x328] ;  /* 0x0000ca0000047ab9 */ /* 0x000fe20000000a00 */
[----:B-----5:R-:W-:Y:S01]  /*255a0*/  SHF.R.S32.HI R5, RZ, 0x1f, R6 ;  /* 0x0000001fff057819 */ /* 0x020fe20000011406 */
[----:B0-----:R-:W-:Y:S01]  /*255b0*/  IMAD R0, R26, UR4, RZ ;  /* 0x000000041a007c24 */ /* 0x001fe2000f8e02ff */
[----:B------:R-:W-:Y:S01]  /*255c0*/  ULDC.64 UR6, c[0x0][0x318] ;  /* 0x0000c60000067ab9 */ /* 0x000fe20000000a00 */
[----:B------:R-:W-:Y:S01]  /*255d0*/  IMAD.WIDE.U32 R2, R8, UR4, RZ ;  /* 0x0000000408027c25 */ /* 0x000fe2000f8e00ff */
[----:B------:R-:W-:Y:S01]  /*255e0*/  LOP3.LUT P1, RZ, R22, 0x1, RZ, 0xc0, !PT ;  /* 0x0000000116ff7812 */ /* 0x000fe2000782c0ff */
[----:B------:R0:W-:Y:S01]  /*255f0*/  STL [R1+0x24], R5 ;  /* 0x0000240501007387 */ /* 0x0001e20000100800 */
[----:B------:R-:W-:Y:S01]  /*25600*/  ISETP.GE.AND P4, PT, R7, 0x1, PT ;  /* 0x000000010700780c */ /* 0x000fe20003f86270 */
[----:B------:R-:W-:Y:S01]  /*25610*/  IMAD R0, R8, UR5, R0 ;  /* 0x0000000508007c24 */ /* 0x000fe2000f8e0200 */
[----:B------:R-:W-:-:S03]  /*25620*/  ULDC.64 UR4, c[0x0][0x338] ;  /* 0x0000ce0000047ab9 */ /* 0x000fc60000000a00 */
[----:B------:R-:W-:Y:S02]  /*25630*/  IMAD.IADD R3, R3, 0x1, R0 ;  /* 0x0000000103037824 */ /* 0x000fe400078e0200 */
[----:B------:R-:W-:Y:S02]  /*25640*/  IMAD R0, R5, UR4, RZ ;  /* 0x0000000405007c24 */ /* 0x000fe4000f8e02ff */
[----:B0-----:R-:W0:Y:S01]  /*25650*/  S2R R5, SR_TID.X ;  /* 0x0000000000057919 */ /* 0x001e220000002100 */
[----:B------:R-:W-:-:S04]  /*25660*/  IMAD.WIDE.U32 R2, R6, UR4, R2 ;  /* 0x0000000406027c25 */ /* 0x000fc8000f8e0002 */
[----:B------:R-:W-:Y:S01]  /*25670*/  IMAD R0, R6, UR5, R0 ;  /* 0x0000000506007c24 */ /* 0x000fe2000f8e0200 */
[----:B------:R-:W-:-:S03]  /*25680*/  ULDC.64 UR4, c[0x0][0x330] ;  /* 0x0000cc0000047ab9 */ /* 0x000fc60000000a00 */
[----:B------:R-:W-:Y:S02]  /*25690*/  IMAD.IADD R3, R3, 0x1, R0 ;  /* 0x0000000103037824 */ /* 0x000fe400078e0200 */
[----:B------:R-:W-:Y:S02]  /*256a0*/  IMAD R0, R31, UR4, RZ ;  /* 0x000000041f007c24 */ /* 0x000fe4000f8e02ff */
[C---:B------:R-:W-:Y:S01]  /*256b0*/  IMAD.WIDE.U32 R2, R18.reuse, UR4, R2 ;  /* 0x0000000412027c25 */ /* 0x040fe2000f8e0002 */
[----:B------:R-:W-:Y:S01]  /*256c0*/  UMOV UR4, 0xffffffff ;  /* 0xffffffff00047882 */ /* 0x000fe20000000000 */
[----:B0-----:R-:W-:Y:S02]  /*256d0*/  LOP3.LUT R9, R5, 0x7f, RZ, 0xc0, !PT ;  /* 0x0000007f05097812 */ /* 0x001fe400078ec0ff */
[----:B------:R-:W-:Y:S01]  /*256e0*/  IMAD R5, R18, UR5, R0 ;  /* 0x0000000512057c24 */ /* 0x000fe2000f8e0200 */
[----:B------:R-:W-:Y:S02]  /*256f0*/  IADD3 R0, P0, R2, UR6, RZ ;  /* 0x0000000602007c10 */ /* 0x000fe4000ff1e0ff */
[----:B------:R-:W-:-:S02]  /*25700*/  SHF.R.U32.HI R9, RZ, 0x5, R9 ;  /* 0x00000005ff097819 */ /* 0x000fc40000011609 */
[----:B------:R-:W-:-:S03]  /*25710*/  IADD3.X R2, R3, UR7, R5, P0, !PT ;  /* 0x0000000703027c10 */ /* 0x000fc600087fe405 */
[----:B------:R-:W-:-:S04]  /*25720*/  IMAD.SHL.U32 R9, R9, 0x400, RZ ;  /* 0x0000040009097824 */ /* 0x000fc800078e00ff */
[----:B------:R-:W-:Y:S01]  /*25730*/  IMAD R5, R24, 0x4000, R9 ;  /* 0x0000400018057824 */ /* 0x000fe200078e0209 */
[----:B------:R-:W-:Y:S06]  /*25740*/  BRA.DIV UR4, `(.L_x_1870) ;  /* 0x00000062049c7947 */ /* 0x000fec000b800000 */
[----:B------:R-:W0:Y:S01]  /*25750*/  SHFL.IDX PT, R10, R0, RZ, 0x1c1f ;  /* 0x001c1fff000a7589 */ /* 0x000e2200000e0000 */
[----:B------:R-:W-:Y:S02]  /*25760*/  LOP3.LUT P6, RZ, R22, 0x2, RZ, 0xc0, !PT ;  /* 0x0000000216ff7812 */ /* 0x000fe400078cc0ff */
[C---:B------:R-:W-:Y:S01]  /*25770*/  ISETP.GE.AND P3, PT, R7.reuse, 0x21, PT ;  /* 0x000000210700780c */ /* 0x040fe20003f66270 */
[----:B------:R-:W1:Y:S01]  /*25780*/  SHFL.IDX PT, R3, R2, RZ, 0x1c1f ;  /* 0x001c1fff02037589 */ /* 0x000e6200000e0000 */
[C---:B------:R-:W-:Y:S02]  /*25790*/  ISETP.GE.AND P2, PT, R7.reuse, 0x41, PT ;  /* 0x000000410700780c */ /* 0x040fe40003f46270 */
[----:B------:R-:W-:Y:S01]  /*257a0*/  ISETP.GE.AND P5, PT, R7, 0x61, PT ;  /* 0x000000610700780c */ /* 0x000fe20003fa6270 */
[----:B------:R-:W-:Y:S01]  /*257b0*/  SHFL.IDX PT, R9, R2, 0x1, 0x1c1f ;  /* 0x003c1f0002097f89 */ /* 0x000fe200000e0000 */
[----:B0-----:R-:W-:-:S05]  /*257c0*/  IADD3 R10, P0, R36, R10, RZ ;  /* 0x0000000a240a7210 */ /* 0x001fca0007f1e0ff */
[----:B-1----:R-:W-:Y:S01]  /*257d0*/  IMAD.X R11, RZ, RZ, R3, P0 ;  /* 0x000000ffff0b7224 */ /* 0x002fe200000e0603 */
[----:B------:R-:W-:Y:S02]  /*257e0*/  ISETP.LT.OR P0, PT, R7, 0x1, P6 ;  /* 0x000000010700780c */ /* 0x000fe40003701670 */
[----:B------:R-:W-:-:S05]  /*257f0*/  IADD3 R3, R23, R5, R33 ;  /* 0x0000000517037210 */ /* 0x000fca0007ffe021 */
[----:B------:R-:W-:-:S06]  /*25800*/  IMAD.IADD R5, R34, 0x1, R3 ;  /* 0x0000000122057824 */ /* 0x000fcc00078e0203 */
[----:B------:R-:W-:Y:S01]  /*25810*/  LDGSTS.E.BYPASS.LTC128B.128 [R3+0x8400], desc[UR38][R10.64], !P0 ;  /* 0x084000000a037fae */ /* 0x000fe2000c101d66 */
[----:B------:R-:W-:-:S13]  /*25820*/  ISETP.LT.OR P0, PT, R7, 0x1, P1 ;  /* 0x000000010700780c */ /* 0x000fda0000f01670 */
[----:B------:R0:W-:Y:S04]  /*25830*/  LDGSTS.E.BYPASS.LTC128B.128 [R5+0x8400], desc[UR38][R10.64+0x40], !P0 ;  /* 0x084000400a057fae */ /* 0x0001e8000c101d66 */
[----:B0-----:R-:W0:Y:S02]  /*25840*/  SHFL.IDX PT, R10, R0, 0x1, 0x1c1f ;  /* 0x003c1f00000a7f89 */ /* 0x001e2400000e0000 */
[----:B0-----:R-:W-:-:S05]  /*25850*/  IADD3 R10, P0, R36, R10, RZ ;  /* 0x0000000a240a7210 */ /* 0x001fca0007f1e0ff */
[----:B------:R-:W-:Y:S01]  /*25860*/  IMAD.X R11, RZ, RZ, R9, P0 ;  /* 0x000000ffff0b7224 */ /* 0x000fe200000e0609 */
[C---:B------:R-:W-:Y:S01]  /*25870*/  ISETP.LT.OR P0, PT, R7.reuse, 0x21, P6 ;  /* 0x000000210700780c */ /* 0x040fe20003701670 */
[----:B------:R-:W-:Y:S04]  /*25880*/  SHFL.IDX PT, R9, R2, 0x2, 0x1c1f ;  /* 0x005c1f0002097f89 */ /* 0x000fe800000e0000 */
[----:B------:R-:W-:Y:S08]  /*25890*/  SHFL.IDX PT, R2, R2, 0x3, 0x1c1f ;  /* 0x007c1f0002027f89 */ /* 0x000ff000000e0000 */
[----:B------:R-:W-:Y:S01]  /*258a0*/  LDGSTS.E.BYPASS.LTC128B.128 [R3+0x9400], desc[UR38][R10.64], !P0 ;  /* 0x094000000a037fae */ /* 0x000fe2000c101d66 */
[----:B------:R-:W-:-:S13]  /*258b0*/  ISETP.LT.OR P0, PT, R7, 0x21, P1 ;  /* 0x000000210700780c */ /* 0x000fda0000f01670 */
[----:B------:R0:W-:Y:S04]  /*258c0*/  LDGSTS.E.BYPASS.LTC128B.128 [R5+0x9400], desc[UR38][R10.64+0x40], !P0 ;  /* 0x094000400a057fae */ /* 0x0001e8000c101d66 */
[----:B0-----:R-:W0:Y:S04]  /*258d0*/  SHFL.IDX PT, R10, R0, 0x2, 0x1c1f ;  /* 0x005c1f00000a7f89 */ /* 0x001e2800000e0000 */
[----:B------:R-:W1:Y:S01]  /*258e0*/  SHFL.IDX PT, R0, R0, 0x3, 0x1c1f ;  /* 0x007c1f0000007f89 */ /* 0x000e6200000e0000 */
[----:B0-----:R-:W-:-:S04]  /*258f0*/  IADD3 R10, P0, R36, R10, RZ ;  /* 0x0000000a240a7210 */ /* 0x001fc80007f1e0ff */
[----:B------:R-:W-:Y:S02]  /*25900*/  IADD3.X R11, RZ, R9, RZ, P0, !PT ;  /* 0x00000009ff0b7210 */ /* 0x000fe400007fe4ff */
[----:B------:R-:W-:-:S13]  /*25910*/  ISETP.LT.OR P0, PT, R7, 0x41, P6 ;  /* 0x000000410700780c */ /* 0x000fda0003701670 */
[----:B------:R2:W-:Y:S01]  /*25920*/  LDGSTS.E.BYPASS.LTC128B.128 [R3+0xa400], desc[UR38][R10.64], !P0 ;  /* 0x0a4000000a037fae */ /* 0x0005e2000c101d66 */
[----:B------:R-:W-:-:S13]  /*25930*/  ISETP.LT.OR P0, PT, R7, 0x41, P1 ;  /* 0x000000410700780c */ /* 0x000fda0000f01670 */
[----:B-1----:R2:W-:Y:S02]  /*25940*/  LDGSTS.E.BYPASS.LTC128B.128 [R5+0xa400], desc[UR38][R10.64+0x40], !P0 ;  /* 0x0a4000400a057fae */ /* 0x0025e4000c101d66 */
.L_x_2050:
        /* <DEDUP_REMOVED lines=12> */
.L_x_1871:
[----:B------:R-:W-:Y:S02]  /*25a10*/  PLOP3.LUT P1, PT, P1, P0, PT, 0xa2, 0x0 ;  /* 0x000000000000781c */ /* 0x000fe40000f21472 */
[----:B------:R-:W-:-:S08]  /*25a20*/  @P0 R2UR P1, UR4, R4 ;  /* 0x00000000040402ca */ /* 0x000fd00000020000 */
[----:B------:R-:W-:-:S05]  /*25a30*/  @P0 PLOP3.LUT P0, PT, P1, PT, PT, 0x80, 0x0 ;  /* 0x000000000000081c */ /* 0x000fca0000f0f070 */
[----:B------:R-:W-:Y:S01]  /*25a40*/  @!P1 SYNCS.ARRIVE.TRANS64.RED.A0T1 RZ, [UR4+0x22870], RZ ;  /* 0x022870ffffff99a7 */ /* 0x000fe20008200404 */
[----:B------:R-:W-:Y:S07]  /*25a50*/  @!P1 ARRIVES.LDGSTSBAR.64.TRANSCNT [UR4+0x22870] ;  /* 0x02287000ff0099b0 */ /* 0x000fee0008000a84 */
[----:B------:R-:W-:Y:S05]  /*25a60*/  @P0 BRA.U.ANY `(.L_x_1871) ;  /* 0xfffffffd00e80947 */ /* 0x000fea000393ffff */
[----:B------:R-:W-:Y:S01]  /*25a70*/  NOP ;  /* 0x0000000000007918 */ /* 0x000fe20000000000 */
[----:B------:R-:W-:-:S05]  /*25a80*/  IMAD.U32 R0, RZ, RZ, UR41 ;  /* 0x00000029ff007e24 */ /* 0x000fca000f8e00ff */
[----:B------:R-:W-:-:S13]  /*25a90*/  ISETP.NE.AND P6, PT, R0, 0x3, PT ;  /* 0x000000030000780c */ /* 0x000fda0003fc5270 */
[----:B------:R-:W-:Y:S05]  /*25aa0*/  @!P6 BRA `(.L_x_1872) ;  /* 0x000000000004e947 */ /* 0x000fea0003800000 */
[----:B------:R-:W-:Y:S01]  /*25ab0*/  BPT.TRAP 0x1 ;  /* 0x000000040000795c */ /* 0x000fe20000300000 */
.L_x_1872:
[----:B------:R2:W-:Y:S01]  /*25ac0*/  SYNCS.ARRIVE.TRANS64.A1T0 RZ, [R4+URZ+0x22870], RZ ;  /* 0x022870ff04ff79a7 */ /* 0x0005e2000810003f */
[----:B------:R-:W-:Y:S05]  /*25ad0*/  @!P6 BRA `(.L_x_1873) ;  /* 0x000000000004e947 */ /* 0x000fea0003800000 */
[----:B------:R-:W-:Y:S01]  /*25ae0*/  BPT.TRAP 0x1 ;  /* 0x000000040000795c */ /* 0x000fe20000300000 */
.L_x_1873:
[----:B------:R-:W3:Y:S01]  /*25af0*/  LDL R0, [R1+0x28] ;  /* 0x0000280001007983 */ /* 0x000ee20000100800 */
[----:B------:R-:W-:Y:S01]  /*25b00*/  BSSY B0, `(.L_x_1874) ;  /* 0x0000003000007945 */ /* 0x000fe20003800000 */
[----:B---3--:R-:W3:Y:S03]  /*25b10*/  SYNCS.PHASECHK.TRANS64.TRYWAIT P0, [R4+URZ+0x22840], R0 ;  /* 0x02284000040075a7 */ /* 0x008ee6000800017f */
[----:B---3--:R-:W-:Y:S05]  /*25b20*/  @!P0 BRA `(.L_x_1875) ;  /* 0x00000064001c8947 */ /* 0x008fea0003800000 */
.L_x_2051:
[----:B------:R-:W-:Y:S05]  /*25b30*/  BSYNC B0 ;  /* 0x0000000000007941 */ /* 0x000fea0003800000 */
.L_x_1874:
[----:B01----:R-:W4:Y:S01]  /*25b40*/  LDL.LU R5, [R1+0x24] ;  /* 0x0000240001057983 */ /* 0x003f220000300800 */
[----:B------:R-:W-:Y:S01]  /*25b50*/  ULDC.64 UR4, c[0x0][0x300] ;  /* 0x0000c00000047ab9 */ /* 0x000fe20000000a00 */
[----:B------:R-:W-:Y:S02]  /*25b60*/  ULDC.64 UR6, c[0x0][0x2e8] ;  /* 0x0000ba0000067ab9 */ /* 0x000fe40000000a00 */
[----:B------:R-:W5:Y:S01]  /*25b70*/  LDL R7, [R1+0xc] ;  /* 0x00000c0001077983 */ /* 0x000f620000100800 */
[----:B---3--:R-:W-:Y:S01]  /*25b80*/  IMAD R0, R26, UR4, RZ ;  /* 0x000000041a007c24 */ /* 0x008fe2000f8e02ff */
[----:B------:R-:W-:Y:S01]  /*25b90*/  LOP3.LUT P1, RZ, R22, 0x4, RZ, 0xc0, !PT ;  /* 0x0000000416ff7812 */ /* 0x000fe2000782c0ff */
[----:B------:R-:W-:-:S04]  /*25ba0*/  IMAD.WIDE.U32 R2, R8, UR4, RZ ;  /* 0x0000000408027c25 */ /* 0x000fc8000f8e00ff */
[----:B------:R-:W-:Y:S01]  /*25bb0*/  IMAD R0, R8, UR5, R0 ;  /* 0x0000000508007c24 */ /* 0x000fe2000f8e0200 */
[----:B------:R-:W-:-:S03]  /*25bc0*/  ULDC.64 UR4, c[0x0][0x310] ;  /* 0x0000c40000047ab9 */ /* 0x000fc60000000a00 */
[----:B------:R-:W-:Y:S02]  /*25bd0*/  IMAD.IADD R3, R3, 0x1, R0 ;  /* 0x0000000103037824 */ /* 0x000fe400078e0200 */
[----:B------:R-:W-:-:S04]  /*25be0*/  IMAD.WIDE.U32 R2, R6, UR4, R2 ;  /* 0x0000000406027c25 */ /* 0x000fc8000f8e0002 */
[----:B----4-:R-:W-:-:S04]  /*25bf0*/  IMAD R0, R5, UR4, RZ ;  /* 0x0000000405007c24 */ /* 0x010fc8000f8e02ff */
[----:B------:R-:W-:Y:S01]  /*25c00*/  IMAD R0, R6, UR5, R0 ;  /* 0x0000000506007c24 */ /* 0x000fe2000f8e0200 */
[----:B------:R-:W-:Y:S01]  /*25c10*/  ULDC.64 UR4, c[0x0][0x308] ;  /* 0x0000c20000047ab9 */ /* 0x000fe20000000a00 */
[----:B-----5:R-:W-:Y:S02]  /*25c20*/  IMAD R6, R24, 0x6000, R7 ;  /* 0x0000600018067824 */ /* 0x020fe400078e0207 */
        /* <DEDUP_REMOVED lines=8> */
[----:B------:R-:W0:Y:S01]  /*25cb0*/  SHFL.IDX PT, R3, R0, RZ, 0x1c1f ;  /* 0x001c1fff00037589 */ /* 0x000e2200000e0000 */
[----:B------:R-:W-:Y:S01]  /*25cc0*/  LOP3.LUT P6, RZ, R22, 0x8, RZ, 0xc0, !PT ;  /* 0x0000000816ff7812 */ /* 0x000fe200078cc0ff */
[C-C-:B------:R-:W-:Y:S02]  /*25cd0*/  @P4 IMAD.IADD R7, R23.reuse, 0x1, R6.reuse ;  /* 0x0000000117074824 */ /* 0x140fe400078e0206 */
[----:B------:R-:W1:Y:S01]  /*25ce0*/  SHFL.IDX PT, R2, R5, RZ, 0x1c1f ;  /* 0x001c1fff05027589 */ /* 0x000e6200000e0000 */
[----:B------:R-:W-:Y:S01]  /*25cf0*/  @P3 IMAD.IADD R9, R23, 0x1, R6 ;  /* 0x0000000117093824 */ /* 0x000fe200078e0206 */
[----:B0-----:R-:W-:-:S05]  /*25d00*/  @P4 IADD3 R3, P0, R36, R3, RZ ;  /* 0x0000000324034210 */ /* 0x001fca0007f1e0ff */
[----:B-1----:R-:W-:Y:S01]  /*25d10*/  @P4 IMAD.X R2, RZ, RZ, R2, P0 ;  /* 0x000000ffff024224 */ /* 0x002fe200000e0602 */
        /* <DEDUP_REMOVED lines=9> */
[----:B0-----:R-:W0:Y:S01]  /*25db0*/  SHFL.IDX PT, R3, R0, 0x1, 0x1c1f ;  /* 0x003c1f0000037f89 */ /* 0x001e2200000e0000 */
[----:B------:R-:W-:-:S03]  /*25dc0*/  @P2 IMAD.IADD R7, R23, 0x1, R6 ;  /* 0x0000000117072824 */ /* 0x000fc600078e0206 */
[----:B------:R-:W1:Y:S01]  /*25dd0*/  SHFL.IDX PT, R2, R5, 0x1, 0x1c1f ;  /* 0x003c1f0005027f89 */ /* 0x000e6200000e0000 */
[----:B0-----:R-:W-:-:S05]  /*25de0*/  @P3 IADD3 R3, P0, R36, R3, RZ ;  /* 0x0000000324033210 */ /* 0x001fca0007f1e0ff */
[----:B-1----:R-:W-:-:S05]  /*25df0*/  @P3 IMAD.X R2, RZ, RZ, R2, P0 ;  /* 0x000000ffff023224 */ /* 0x002fca00000e0602 */
[----:B------:R-:W-:-:S04]  /*25e00*/  @P3 LOP3.LUT R3, R3, R2, RZ, 0x3c, !PT ;  /* 0x0000000203033212 */ /* 0x000fc800078e3cff */
[----:B------:R-:W-:-:S04]  /*25e10*/  @P3 LOP3.LUT R2, R3, R2, RZ, 0x3c, !PT ;  /* 0x0000000203023212 */ /* 0x000fc800078e3cff */
[----:B------:R-:W-:-:S05]  /*25e20*/  @P3 LOP3.LUT R3, R3, R2, RZ, 0x3c, !PT ;  /* 0x0000000203033212 */ /* 0x000fca00078e3cff */
[----:B------:R-:W-:Y:S04]  /*25e30*/  @P3 LDGSTS.E.BYPASS.LTC128B.128 [R9+0x16c00], desc[UR38][R2.64], !P4 ;  /* 0x16c0000002093fae */ /* 0x000fe8000e101d66 */
[----:B------:R-:W-:Y:S04]  /*25e40*/  @P3 LDGSTS.E.BYPASS.LTC128B.128 [R9+0x18c00], desc[UR38][R2.64+0x40], !P6 ;  /* 0x18c0004002093fae */ /* 0x000fe8000f101d66 */
[----:B------:R0:W-:Y:S04]  /*25e50*/  @P3 LDGSTS.E.BYPASS.LTC128B.128 [R9+0x1ac00], desc[UR38][R2.64+0x80], !P1 ;  /* 0x1ac0008002093fae */ /* 0x0001e8000c901d66 */
[----:B0-----:R-:W0:Y:S04]  /*25e60*/  SHFL.IDX PT, R3, R0, 0x2, 0x1c1f ;  /* 0x005c1f0000037f89 */ /* 0x001e2800000e0000 */
[----:B------:R-:W1:Y:S04]  /*25e70*/  SHFL.IDX PT, R2, R5, 0x2, 0x1c1f ;  /* 0x005c1f0005027f89 */ /* 0x000e6800000e0000 */
[----:B------:R-:W3:Y:S01]  /*25e80*/  SHFL.IDX PT, R5, R5, 0x3, 0x1c1f ;  /* 0x007c1f0005057f89 */ /* 0x000ee200000e0000 */
        /* <DEDUP_REMOVED lines=8> */
[----:B0--3--:R0:W1:Y:S02]  /*25f10*/  SHFL.IDX PT, R2, R0, 0x3, 0x1c1f ;  /* 0x007c1f0000027f89 */ /* 0x00906400000e0000 */
.L_x_2061:
[C---:B------:R-:W-:Y:S02]  /*25f20*/  LOP3.LUT P3, RZ, R22.reuse, 0x10, RZ, 0xc0, !PT ;  /* 0x0000001016ff7812 */ /* 0x040fe4000786c0ff */
[----:B------:R-:W-:Y:S02]  /*25f30*/  LOP3.LUT P2, RZ, R22, 0x8, RZ, 0xc0, !PT ;  /* 0x0000000816ff7812 */ /* 0x000fe4000784c0ff */
[----:B-1----:R-:W-:Y:S02]  /*25f40*/  @P5 IADD3 R2, P0, R36, R2, RZ ;  /* 0x0000000224025210 */ /* 0x002fe40007f1e0ff */
[----:B------:R-:W-:-:S03]  /*25f50*/  @P5 IADD3 R6, R23, R6, RZ ;  /* 0x0000000617065210 */ /* 0x000fc60007ffe0ff */
        /* <DEDUP_REMOVED lines=9> */
.L_x_1877:
        /* <DEDUP_REMOVED lines=11> */
.L_x_1878:
[----:B-1----:R0:W5:Y:S01]  /*260a0*/  LDL.LU R2, [R1+0x20] ;  /* 0x0000200001027983 */ /* 0x0021620000300800 */
[----:B------:R0:W-:Y:S02]  /*260b0*/  SYNCS.ARRIVE.TRANS64.A1T0 RZ, [R4+URZ+0x22830], RZ ;  /* 0x022830ff04ff79a7 */ /* 0x0001e4000810003f */
[----:B------:R-:W-:Y:S05]  /*260c0*/  WARPSYNC.ALL ;  /* 0x0000000000007948 */ /* 0x000fea0003800000 */
[----:B------:R-:W-:Y:S01]  /*260d0*/  ULDC.64 UR4, c[0x0][0xa00] ;  /* 0x0002800000047ab9 */ /* 0x000fe20000000a00 */
[----:B------:R-:W-:Y:S01]  /*260e0*/  VIADD R0, R23, 0x10400 ;  /* 0x0001040017007836 */ /* 0x000fe20000000000 */
[----:B------:R-:W-:Y:S01]  /*260f0*/  BAR.SYNC.DEFER_BLOCKING 0x8, 0x180 ;  /* 0x0206000000007b1d */ /* 0x000fe20000010000 */
[----:B------:R-:W-:-:S03]  /*26100*/  ISETP.NE.U32.AND P0, PT, RZ, UR4, PT ;  /* 0x00000004ff007c0c */ /* 0x000fc6000bf05070 */
[----:B------:R-:W-:Y:S02]  /*26110*/  LOP3.LUT P1, RZ, R0, 0x1bf, RZ, 0xc0, !PT ;  /* 0x000001bf00ff7812 */ /* 0x000fe4000782c0ff */
[----:B------:R-:W-:Y:S01]  /*26120*/  ISETP.NE.AND.EX P0, PT, RZ, UR5, PT, P0 ;  /* 0x00000005ff007c0c */ /* 0x000fe2000bf05300 */
[----:B------:R-:W-:Y:S01]  /*26130*/  ULDC.64 UR4, c[0x0][0x298] ;  /* 0x0000a60000047ab9 */ /* 0x000fe20000000a00 */
[----:B------:R-:W-:Y:S01]  /*26140*/  SHF.R.S32.HI R0, RZ, 0x1f, R19 ;  /* 0x0000001fff007819 */ /* 0x000fe20000011413 */
[----:B------:R-:W-:Y:S01]  /*26150*/  BSSY B6, `(.L_x_1879) ;  /* 0x000001c000067945 */ /* 0x000fe20003800000 */
[----:B------:R-:W-:Y:S02]  /*26160*/  SEL R26, R19, RZ, !P0 ;  /* 0x000000ff131a7207 */ /* 0x000fe40004000000 */
[----:B------:R-:W-:-:S05]  /*26170*/  SEL R0, R0, RZ, !P0 ;  /* 0x000000ff00007207 */ /* 0x000fca0004000000 */
[----:B------:R1:W-:Y:S02]  /*26180*/  STL [R1+0x34], R0 ;  /* 0x0000340001007387 */ /* 0x0003e40000100800 */
[----:B-1---5:R-:W-:-:S05]  /*26190*/  SHF.R.S32.HI R0, RZ, 0x1f, R2 ;  /* 0x0000001fff007819 */ /* 0x022fca0000011402 */
[----:B------:R-:W-:-:S04]  /*261a0*/  IMAD R0, R0, UR4, RZ ;  /* 0x0000000400007c24 */ /* 0x000fc8000f8e02ff */
[C---:B------:R-:W-:Y:S02]  /*261b0*/  IMAD R0, R2.reuse, UR5, R0 ;  /* 0x0000000502007c24 */ /* 0x040fe4000f8e0200 */
[----:B------:R-:W-:-:S04]  /*261c0*/  IMAD.WIDE.U32 R2, R2, UR4, RZ ;  /* 0x0000000402027c25 */ /* 0x000fc8000f8e00ff */
[----:B------:R-:W-:Y:S01]  /*261d0*/  IMAD.IADD R0, R3, 0x1, R0 ;  /* 0x0000000103007824 */ /* 0x000fe200078e0200 */
[----:B------:R1:W-:Y:S04]  /*261e0*/  STL.64 [R1+0x20], R2 ;  /* 0x0000200201007387 */ /* 0x0003e80000100a00 */
[----:B------:R1:W-:Y:S01]  /*261f0*/  STL [R1+0x28], R0 ;  /* 0x0000280001007387 */ /* 0x0003e20000100800 */
[----:B------:R-:W-:Y:S05]  /*26200*/  @!P1 BRA `(.L_x_1880) ;  /* 0x0000000000409947 */ /* 0x000fea0003800000 */
[----:B-1----:R-:W-:Y:S01]  /*26210*/  MOV R2, 0x0 ;  /* 0x0000000000027802 */ /* 0x002fe20000000f00 */
[----:B------:R-:W-:Y:S01]  /*26220*/  ULDC.64 UR4, c[0x4][0xc8] ;  /* 0x0100320000047ab9 */ /* 0x000fe20000000a00 */
[----:B------:R-:W-:Y:S01]  /*26230*/  ULDC.64 UR6, c[0x4][0xd0] ;  /* 0x0100340000067ab9 */ /* 0x000fe20000000a00 */
[----:B------:R-:W-:Y:S01]  /*26240*/  ULDC.64 UR8, c[0x4][0x28] ;  /* 0x01000a0000087ab9 */ /* 0x000fe20000000a00 */
[----:B0-2---:R-:W-:Y:S01]  /*26250*/  IMAD.U32 R4, RZ, RZ, UR4 ;  /* 0x00000004ff047e24 */ /* 0x005fe2000f8e00ff */
        /* <DEDUP_REMOVED lines=11> */
.L_x_1880:
[----:B------:R-:W-:Y:S05]  /*26310*/  BSYNC B6 ;  /* 0x0000000000067941 */ /* 0x000fea0003800000 */
.L_x_1879:
[----:B------:R-:W3:Y:S01]  /*26320*/  LDL.LU R21, [R1+0x34] ;  /* 0x0000340001157983 */ /* 0x000ee20000300800 */
[----:B------:R-:W4:Y:S01]  /*26330*/  LDC R7, c[0x0][0x448] ;  /* 0x00011200ff077b82 */ /* 0x000f220000000800 */
[----:B------:R-:W-:Y:S02]  /*26340*/  ULDC.64 UR4, c[0x0][0x2d8] ;  /* 0x0000b60000047ab9 */ /* 0x000fe40000000a00 */
[----:B------:R-:W2:Y:S04]  /*26350*/  LDL.LU R20, [R1+0x28] ;  /* 0x0000280001147983 */ /* 0x000ea80000300800 */
[----:B-1----:R-:W2:Y:S01]  /*26360*/  LDL.LU.64 R2, [R1+0x20] ;  /* 0x0000200001027983 */ /* 0x002ea20000300a00 */
[----:B------:R-:W-:-:S03]  /*26370*/  IMAD R0, R31, UR4, RZ ;  /* 0x000000041f007c24 */ /* 0x000fc6000f8e02ff */
[----:B------:R1:W5:Y:S01]  /*26380*/  LDL R8, [R1+0x1c] ;  /* 0x00001c0001087983 */ /* 0x0003620000100800 */
[----:B------:R-:W-:Y:S01]  /*26390*/  IMAD R0, R18, UR5, R0 ;  /* 0x0000000512007c24 */ /* 0x000fe2000f8e0200 */
[----:B----4-:R-:W-:-:S13]  /*263a0*/  ISETP.NE.AND P0, PT, R7, 0x1, PT ;  /* 0x000000010700780c */ /* 0x010fda0003f05270 */
[----:B------:R-:W4:Y:S01]  /*263b0*/  @P0 LDC R6, c[0x0][0x44c] ;  /* 0x00011300ff060b82 */ /* 0x000f220000000800 */
[C---:B------:R-:W-:Y:S02]  /*263c0*/  LOP3.LUT R9, R36.reuse, 0x40, RZ, 0xfc, !PT ;  /* 0x0000004024097812 */ /* 0x040fe400078efcff */
[----:B------:R-:W-:Y:S01]  /*263d0*/  LOP3.LUT R10, R36, 0x80, RZ, 0xfc, !PT ;  /* 0x00000080240a7812 */ /* 0x000fe200078efcff */
[----:B--2---:R-:W-:Y:S02]  /*263e0*/  IMAD.MOV.U32 R3, RZ, RZ, R20 ;  /* 0x000000ffff037224 */ /* 0x004fe400078e0014 */
[----:B------:R-:W2:Y:S01]  /*263f0*/  S2R R20, SR_TID.X ;  /* 0x0000000000147919 */ /* 0x000ea20000002100 */
[----:B------:R-:W-:Y:S01]  /*26400*/  IMAD.WIDE.U32 R2, R18, UR4, R2 ;  /* 0x0000000412027c25 */ /* 0x000fe2000f8e0002 */
[----:B------:R-:W-:-:S03]  /*26410*/  ULDC.64 UR4, c[0x0][0x2e0] ;  /* 0x0000b80000047ab9 */ /* 0x000fc60000000a00 */
[----:B------:R-:W-:Y:S02]  /*26420*/  IMAD.IADD R3, R3, 0x1, R0 ;  /* 0x0000000103037824 */ /* 0x000fe400078e0200 */
[----:B---3--:R-:W-:Y:S02]  /*26430*/  IMAD R0, R21, UR4, RZ ;  /* 0x0000000415007c24 */ /* 0x008fe4000f8e02ff */
[----:B------:R-:W-:-:S04]  /*26440*/  IMAD.WIDE.U32 R2, R26, UR4, R2 ;  /* 0x000000041a027c25 */ /* 0x000fc8000f8e0002 */
[----:B------:R-:W-:Y:S01]  /*26450*/  IMAD R0, R26, UR5, R0 ;  /* 0x000000051a007c24 */ /* 0x000fe2000f8e0200 */
[----:B------:R-:W-:-:S03]  /*26460*/  ULDC.64 UR4, c[0x0][0x2d0] ;  /* 0x0000b40000047ab9 */ /* 0x000fc60000000a00 */
[----:B------:R-:W-:Y:S02]  /*26470*/  IMAD.IADD R3, R3, 0x1, R0 ;  /* 0x0000000103037824 */ /* 0x000fe400078e0200 */
[----:B------:R-:W3:Y:S01]  /*26480*/  @P0 LDC R0, c[0x0][0x450] ;  /* 0x00011400ff000b82 */ /* 0x000ee20000000800 */
[C---:B--2---:R-:W-:Y:S01]  /*26490*/  LOP3.LUT R21, R20.reuse, 0x7f, RZ, 0xc0, !PT ;  /* 0x0000007f14157812 */ /* 0x044fe200078ec0ff */
[----:B------:R-:W-:-:S03]  /*264a0*/  IMAD.SHL.U32 R20, R20, 0x20, RZ ;  /* 0x0000002014147824 */ /* 0x000fc600078e00ff */
[----:B------:R-:W-:-:S04]  /*264b0*/  SHF.R.U32.HI R21, RZ, 0x2, R21 ;  /* 0x00000002ff157819 */ /* 0x000fc80000011615 */
[----:B------:R-:W-:-:S05]  /*264c0*/  LOP3.LUT R20, R21, 0x60, R20, 0xf8, !PT ;  /* 0x0000006015147812 */ /* 0x000fca00078ef814 */
[----:B------:R-:W-:-:S04]  /*264d0*/  IMAD.IADD R5, R20, 0x1, R17 ;  /* 0x0000000114057824 */ /* 0x000fc800078e0211 */
[----:B----4-:R-:W-:-:S04]  /*264e0*/  @P0 IMAD.HI.U32 R6, R5, R6, RZ ;  /* 0x0000000605060227 */ /* 0x010fc800078e00ff */
[----:B0-----:R-:W-:Y:S01]  /*264f0*/  IMAD.MOV.U32 R4, RZ, RZ, R5 ;  /* 0x000000ffff047224 */ /* 0x001fe200078e0005 */
[----:B---3--:R-:W-:Y:S01]  /*26500*/  @P0 SHF.R.U32.HI R4, RZ, R0, R6 ;  /* 0x00000000ff040219 */ /* 0x008fe20000011606 */
[----:B------:R-:W0:Y:S04]  /*26510*/  S2R R20, SR_TID.X ;  /* 0x0000000000147919 */ /* 0x000e280000002100 */
        /* <DEDUP_REMOVED lines=15> */
[----:B0-----:R-:W-:Y:S02]  /*26610*/  LOP3.LUT R20, R20, 0x7f, RZ, 0xc0, !PT ;  /* 0x0000007f14147812 */ /* 0x001fe400078ec0ff */
[----:B------:R-:W-:Y:S01]  /*26620*/  IADD3.X R0, R3, UR5, R0, P0, !PT ;  /* 0x0000000503007c10 */ /* 0x000fe200087fe400 */
[----:B------:R-:W-:Y:S01]  /*26630*/  UMOV UR5, 0xffffffff ;  /* 0xffffffff00057882 */ /* 0x000fe20000000000 */
[----:B------:R-:W-:Y:S02]  /*26640*/  ISETP.GE.AND P3, PT, R36, UR4, PT ;  /* 0x0000000424007c0c */ /* 0x000fe4000bf66270 */
[----:B------:R-:W-:-:S02]  /*26650*/  ISETP.GE.AND P2, PT, R9, UR4, PT ;  /* 0x0000000409007c0c */ /* 0x000fc4000bf46270 */
[----:B------:R-:W-:Y:S02]  /*26660*/  ISETP.GE.AND P0, PT, R10, UR4, PT ;  /* 0x000000040a007c0c */ /* 0x000fe4000bf06270 */
[----:B------:R-:W-:Y:S01]  /*26670*/  SHF.R.U32.HI R9, RZ, 0x2, R20 ;  /* 0x00000002ff097819 */ /* 0x000fe20000011614 */
[----:B-1----:R-:W-:Y:S10]  /*26680*/  BRA.DIV UR5, `(.L_x_1881) ;  /* 0x0000005e05e07947 */ /* 0x002ff4000b800000 */
[----:B------:R-:W0:Y:S01]  /*26690*/  SHFL.IDX PT, R3, R4, RZ, 0x1c1f ;  /* 0x001c1fff04037589 */ /* 0x000e2200000e0000 */
[----:B------:R-:W-:Y:S02]  /*266a0*/  IMAD R27, R27, R7, RZ ;  /* 0x000000071b1b7224 */ /* 0x000fe400078e02ff */
[----:B------:R-:W-:Y:S01]  /*266b0*/  IMAD.IADD R17, R9, 0x1, R17 ;  /* 0x0000000109117824 */ /* 0x000fe200078e0211 */
[----:B------:R-:W1:Y:S04]  /*266c0*/  SHFL.IDX PT, R2, R0, RZ, 0x1c1f ;  /* 0x001c1fff00027589 */ /* 0x000e6800000e0000 */
[----:B------:R-:W-:-:S13]  /*266d0*/  ISETP.GE.AND P1, PT, R17, R27, PT ;  /* 0x0000001b1100720c */ /* 0x000fda0003f26270 */
[----:B0-----:R-:W-:-:S05]  /*266e0*/  @!P1 IADD3 R3, P4, R36, R3, RZ ;  /* 0x0000000324039210 */ /* 0x001fca0007f9e0ff */
[----:B-1----:R-:W-:-:S05]  /*266f0*/  @!P1 IMAD.X R2, RZ, RZ, R2, P4 ;  /* 0x000000ffff029224 */ /* 0x002fca00020e0602 */
[----:B------:R-:W-:-:S04]  /*26700*/  @!P1 LOP3.LUT R3, R3, R2, RZ, 0x3c, !PT ;  /* 0x0000000203039212 */ /* 0x000fc800078e3cff */
[----:B------:R-:W-:-:S04]  /*26710*/  @!P1 LOP3.LUT R2, R3, R2, RZ, 0x3c, !PT ;  /* 0x0000000203029212 */ /* 0x000fc800078e3cff */
[----:B------:R-:W-:-:S05]  /*26720*/  @!P1 LOP3.LUT R3, R3, R2, RZ, 0x3c, !PT ;  /* 0x0000000203039212 */ /* 0x000fca00078e3cff */
[----:B------:R-:W-:Y:S01]  /*26730*/  @!PT LDS RZ, [RZ] ;  /* 0x00000000fffff984 */ /* 0x000fe20000000800 */
[----:B-----5:R-:W-:Y:S04]  /*26740*/  @!P1 LDGSTS.E.BYPASS.LTC128B.128 [R8+0x10400], desc[UR38][R2.64], !P3 ;  /* 0x1040000002089fae */ /* 0x020fe8000d901d66 */
[----:B------:R-:W-:Y:S04]  /*26750*/  @!P1 LDGSTS.E.BYPASS.LTC128B.128 [R8+0x12400], desc[UR38][R2.64+0x40], !P2 ;  /* 0x1240004002089fae */ /* 0x000fe8000d101d66 */
[----:B------:R0:W-:Y:S02]  /*26760*/  @!P1 LDGSTS.E.BYPASS.LTC128B.128 [R8+0x14400], desc[UR38][R2.64+0x80], !P0 ;  /* 0x1440008002089fae */ /* 0x0001e4000c101d66 */
[----:B0-----:R-:W-:-:S02]  /*26770*/  VIADD R2, R17, 0x20 ;  /* 0x0000002011027836 */ /* 0x001fc40000000000 */
[----:B------:R-:W0:Y:S03]  /*26780*/  SHFL.IDX PT, R3, R4, 0x1, 0x1c1f ;  /* 0x003c1f0004037f89 */ /* 0x000e2600000e0000 */
[----:B------:R-:W-:Y:S02]  /*26790*/  ISETP.GE.AND P1, PT, R2, R27, PT ;  /* 0x0000001b0200720c */ /* 0x000fe40003f26270 */
[----:B------:R-:W1:Y:S11]  /*267a0*/  SHFL.IDX PT, R2, R0, 0x1, 0x1c1f ;  /* 0x003c1f0000027f89 */ /* 0x000e7600000e0000 */
[----:B0-----:R-:W-:-:S04]  /*267b0*/  @!P1 IADD3 R3, P4, R36, R3, RZ ;  /* 0x0000000324039210 */ /* 0x001fc80007f9e0ff */
[----:B-1----:R-:W-:-:S04]  /*267c0*/  @!P1 IADD3.X R2, RZ, R2, RZ, P4, !PT ;  /* 0x00000002ff029210 */ /* 0x002fc800027fe4ff */
[----:B------:R-:W-:-:S04]  /*267d0*/  @!P1 LOP3.LUT R3, R3, R2, RZ, 0x3c, !PT ;  /* 0x0000000203039212 */ /* 0x000fc800078e3cff */
[----:B------:R-:W-:-:S04]  /*267e0*/  @!P1 LOP3.LUT R2, R3, R2, RZ, 0x3c, !PT ;  /* 0x0000000203029212 */ /* 0x000fc800078e3cff */
[----:B------:R-:W-:-:S05]  /*267f0*/  @!P1 LOP3.LUT R3, R3, R2, RZ, 0x3c, !PT ;  /* 0x0000000203039212 */ /* 0x000fca00078e3cff */
[----:B------:R-:W-:Y:S04]  /*26800*/  @!P1 LDGSTS.E.BYPASS.LTC128B.128 [R8+0x10c00], desc[UR38][R2.64], !P3 ;  /* 0x10c0000002089fae */ /* 0x000fe8000d901d66 */
[----:B------:R-:W-:Y:S04]  /*26810*/  @!P1 LDGSTS.E.BYPASS.LTC128B.128 [R8+0x12c00], desc[UR38][R2.64+0x40], !P2 ;  /* 0x12c0004002089fae */ /* 0x000fe8000d101d66 */
[----:B------:R0:W-:Y:S02]  /*26820*/  @!P1 LDGSTS.E.BYPASS.LTC128B.128 [R8+0x14c00], desc[UR38][R2.64+0x80], !P0 ;  /* 0x14c0008002089fae */ /* 0x0001e4000c101d66 */
[----:B0-----:R-:W-:-:S02]  /*26830*/  VIADD R2, R17, 0x40 ;  /* 0x0000004011027836 */ /* 0x001fc40000000000 */
[----:B------:R-:W0:Y:S03]  /*26840*/  SHFL.IDX PT, R3, R4, 0x2, 0x1c1f ;  /* 0x005c1f0004037f89 */ /* 0x000e2600000e0000 */
        /* <DEDUP_REMOVED lines=12> */
.L_x_2070:
[----:B------:R-:W-:Y:S01]  /*26910*/  VIADD R17, R17, 0x60 ;  /* 0x0000006011117836 */ /* 0x000fe20000000000 */
[----:B------:R-:W-:Y:S04]  /*26920*/  BSSY B0, `(.L_x_1882) ;  /* 0x000000b000007945 */ /* 0x000fe80003800000 */
[----:B------:R-:W-:-:S13]  /*26930*/  ISETP.GE.AND P1, PT, R17, R27, PT ;  /* 0x0000001b1100720c */ /* 0x000fda0003f26270 */
[----:B------:R-:W-:Y:S05]  /*26940*/  @P1 BRA `(.L_x_1883) ;  /* 0x0000000000201947 */ /* 0x000fea0003800000 */
[----:B-1----:R-:W-:-:S05]  /*26950*/  IADD3 R2, P1, R36, R2, RZ ;  /* 0x0000000224027210 */ /* 0x002fca0007f3e0ff */
[----:B------:R-:W-:-:S05]  /*26960*/  IMAD.X R3, RZ, RZ, R0, P1 ;  /* 0x000000ffff037224 */ /* 0x000fca00008e0600 */
[----:B------:R-:W-:Y:S01]  /*26970*/  @!PT LDS RZ, [RZ] ;  /* 0x00000000fffff984 */ /* 0x000fe20000000800 */
[----:B------:R-:W-:Y:S01]  /*26980*/  @!PT LDS RZ, [RZ] ;  /* 0x00000000fffff984 */ /* 0x000fe20000000800 */
[----:B------:R-:W-:Y:S01]  /*26990*/  @!PT LDS RZ, [RZ] ;  /* 0x00000000fffff984 */ /* 0x000fe20000000800 */
[----:B------:R2:W-:Y:S04]  /*269a0*/  LDGSTS.E.BYPASS.LTC128B.128 [R8+0x11c00], desc[UR38][R2.64], !P3 ;  /* 0x11c0000002087fae */ /* 0x0005e8000d901d66 */
[----:B------:R2:W-:Y:S04]  /*269b0*/  LDGSTS.E.BYPASS.LTC128B.128 [R8+0x13c00], desc[UR38][R2.64+0x40], !P2 ;  /* 0x13c0004002087fae */ /* 0x0005e8000d101d66 */
[----:B------:R2:W-:Y:S02]  /*269c0*/  LDGSTS.E.BYPASS.LTC128B.128 [R8+0x15c00], desc[UR38][R2.64+0x80], !P0 ;  /* 0x15c0008002087fae */ /* 0x0005e4000c101d66 */
.L_x_1883:
[----:B------:R-:W-:Y:S05]  /*269d0*/  BSYNC B0 ;  /* 0x0000000000007941 */ /* 0x000fea0003800000 */
.L_x_1882:
[----:B------:R-:W-:Y:S01]  /*269e0*/  NOP ;  /* 0x0000000000007918 */ /* 0x000fe20000000000 */
[----:B------:R-:W-:-:S13]  /*269f0*/  PLOP3.LUT P0, PT, PT, PT, PT, 0x80, 0x0 ;  /* 0x000000000000781c */ /* 0x000fda0003f0f070 */
.L_x_1884:
        /* <DEDUP_REMOVED lines=18> */
.L_x_2071:
[----:B------:R-:W-:Y:S05]  /*26b20*/  BSYNC B0 ;  /* 0x0000000000007941 */ /* 0x000fea0003800000 */
.L_x_1885:
[----:B------:R-:W2:Y:S04]  /*26b30*/  LDL.LU R3, [R1+0x2c] ;  /* 0x00002c0001037983 */ /* 0x000ea80000300800 */
[----:B------:R-:W3:Y:S01]  /*26b40*/  LDL R2, [R1+0x4] ;  /* 0x0000040001027983 */ /* 0x000ee20000100800 */
[----:B--2---:R-:W-:-:S05]  /*26b50*/  VIADD R26, R3, 0xfffffffe ;  /* 0xfffffffe031a7836 */ /* 0x004fca0000000000 */
[----:B---3--:R-:W-:-:S13]  /*26b60*/  ISETP.GE.AND P0, PT, R26, R2, PT ;  /* 0x000000021a00720c */ /* 0x008fda0003f06270 */
[----:B------:R-:W-:Y:S05]  /*26b70*/  @!P0 BRA `(.L_x_1887) ;  /* 0x00000010009c8947 */ /* 0x000fea0003800000 */
[----:B0-----:R-:W-:Y:S02]  /*26b80*/  IMAD.MOV.U32 R4, RZ, RZ, R24 ;  /* 0x000000ffff047224 */ /* 0x001fe400078e0018 */
[----:B------:R-:W-:-:S07]  /*26b90*/  IMAD.MOV.U32 R5, RZ, RZ, R28 ;  /* 0x000000ffff057224 */ /* 0x000fce00078e001c */
.L_x_1907:
[----:B-12---:R-:W2:Y:S01]  /*26ba0*/  LDL R8, [R1] ;  /* 0x0000000001087983 */ /* 0x006ea20000100800 */
[----:B------:R-:W0:Y:S01]  /*26bb0*/  LDC R6, c[0x0][0x430] ;  /* 0x00010c00ff067b82 */ /* 0x000e220000000800 */
[----:B------:R-:W1:Y:S02]  /*26bc0*/  S2R R2, SR_TID.X ;  /* 0x0000000000027919 */ /* 0x000e640000002100 */
[----:B------:R-:W3:Y:S01]  /*26bd0*/  LDL R10, [R1+0x4] ;  /* 0x00000400010a7983 */ /* 0x000ee20000100800 */
[----:B0-----:R-:W-:Y:S02]  /*26be0*/  ISETP.NE.AND P0, PT, R6, 0x1, PT ;  /* 0x000000010600780c */ /* 0x001fe40003f05270 */
[----:B-1----:R-:W-:-:S11]  /*26bf0*/  LOP3.LUT R0, R2, 0x7f, RZ, 0xc0, !PT ;  /* 0x0000007f02007812 */ /* 0x002fd600078ec0ff */
[----:B------:R-:W0:Y:S01]  /*26c00*/  @P0 LDC R7, c[0x0][0x434] ;  /* 0x00010d00ff070b82 */ /* 0x000e220000000800 */
[----:B------:R-:W-:Y:S01]  /*26c10*/  SHF.R.U32.HI R3, RZ, 0x2, R0 ;  /* 0x00000002ff037819 */ /* 0x000fe20000011600 */
[----:B------:R-:W-:-:S06]  /*26c20*/  IMAD.SHL.U32 R2, R2, 0x20, RZ ;  /* 0x0000002002027824 */ /* 0x000fcc00078e00ff */
[----:B------:R-:W1:Y:S01]  /*26c30*/  @P0 LDC R0, c[0x0][0x438] ;  /* 0x00010e00ff000b82 */ /* 0x000e620000000800 */
[----:B------:R-:W-:Y:S01]  /*26c40*/  IMAD R3, R26, 0x80, R3 ;  /* 0x000000801a037824 */ /* 0x000fe200078e0203 */
[----:B------:R-:W-:-:S04]  /*26c50*/  LOP3.LUT R2, R2, 0x60, RZ, 0xc0, !PT ;  /* 0x0000006002027812 */ /* 0x000fc800078ec0ff */
[----:B------:R-:W-:-:S04]  /*26c60*/  IADD3 R3, R2, R3, R37 ;  /* 0x0000000302037210 */ /* 0x000fc80007ffe025 */
[----:B------:R-:W-:Y:S01]  /*26c70*/  MOV R2, R3 ;  /* 0x0000000300027202 */ /* 0x000fe20000000f00 */
[----:B0-----:R-:W-:-:S05]  /*26c80*/  @P0 IMAD.HI.U32 R7, R3, R7, RZ ;  /* 0x0000000703070227 */ /* 0x001fca00078e00ff */
[----:B-1----:R-:W-:Y:S01]  /*26c90*/  @P0 SHF.R.U32.HI R2, RZ, R0, R7 ;  /* 0x00000000ff020219 */ /* 0x002fe20000011607 */
[----:B------:R-:W-:Y:S05]  /*26ca0*/  YIELD ;  /* 0x0000000000007946 */ /* 0x000fea0003800000 */
[----:B------:R-:W-:Y:S01]  /*26cb0*/  IMAD.MOV R0, RZ, RZ, -R2 ;  /* 0x000000ffff007224 */ /* 0x000fe200078e0a02 */
[----:B------:R-:W-:-:S03]  /*26cc0*/  ULDC.64 UR4, c[0x0][0x428] ;  /* 0x00010a0000047ab9 */ /* 0x000fc60000000a00 */
[----:B------:R-:W-:Y:S01]  /*26cd0*/  IMAD R6, R6, R0, R3 ;  /* 0x0000000006067224 */ /* 0x000fe200078e0203 */
[----:B------:R-:W-:-:S03]  /*26ce0*/  SHF.R.S32.HI R3, RZ, 0x1f, R2 ;  /* 0x0000001fff037819 */ /* 0x000fc60000011402 */
[----:B------:R-:W-:-:S04]  /*26cf0*/  IMAD.WIDE.U32 R2, R30, UR4, R2 ;  /* 0x000000041e027c25 */ /* 0x000fc8000f8e0002 */
[----:B--2---:R-:W-:-:S04]  /*26d00*/  IMAD R0, R8, UR4, RZ ;  /* 0x0000000408007c24 */ /* 0x004fc8000f8e02ff */
[----:B------:R-:W-:Y:S01]  /*26d10*/  IMAD R0, R30, UR5, R0 ;  /* 0x000000051e007c24 */ /* 0x000fe2000f8e0200 */
[----:B------:R-:W-:Y:S02]  /*26d20*/  ULDC.64 UR4, c[0x0][0x418] ;  /* 0x0001060000047ab9 */ /* 0x000fe40000000a00 */
[----:B------:R-:W-:Y:S01]  /*26d30*/  LEA R8, P0, R2, UR4, 0x2 ;  /* 0x0000000402087c11 */ /* 0x000fe2000f8010ff */
[----:B------:R-:W-:-:S05]  /*26d40*/  IMAD.IADD R0, R0, 0x1, R3 ;  /* 0x0000000100007824 */ /* 0x000fca00078e0203 */
[----:B------:R-:W-:-:S05]  /*26d50*/  LEA.HI.X R9, R2, UR5, R0, 0x2, P0 ;  /* 0x0000000502097c11 */ /* 0x000fca00080f1400 */
[----:B------:R-:W2:Y:S01]  /*26d60*/  LDG.E R8, desc[UR38][R8.64] ;  /* 0x0000002608087981 */ /* 0x000ea2000c1e1900 */
[----:B------:R-:W-:-:S05]  /*26d70*/  IMAD.MOV.U32 R0, RZ, RZ, R26 ;  /* 0x000000ffff007224 */ /* 0x000fca00078e001a */
[----:B---3--:R-:W-:Y:S01]  /*26d80*/  ISETP.GT.AND P2, PT, R0, R10, PT ;  /* 0x0000000a0000720c */ /* 0x008fe20003f44270 */
[----:B------:R-:W-:Y:S02]  /*26d90*/  IMAD.U32 R10, RZ, RZ, UR41 ;  /* 0x00000029ff0a7e24 */ /* 0x000fe4000f8e00ff */
[----:B------:R-:W-:-:S03]  /*26da0*/  VIADD R24, R4, 0x1 ;  /* 0x0000000104187836 */ /* 0x000fc60000000000 */
[----:B------:R-:W-:Y:S02]  /*26db0*/  ISETP.NE.AND P1, PT, R10, 0x3, PT ;  /* 0x000000030a00780c */ /* 0x000fe40003f25270 */
[----:B------:R-:W-:-:S04]  /*26dc0*/  ISETP.NE.AND P0, PT, R24, 0x2, PT ;  /* 0x000000021800780c */ /* 0x000fc80003f05270 */
[----:B------:R-:W-:Y:S01]  /*26dd0*/  SEL R28, RZ, 0x1, P0 ;  /* 0x00000001ff1c7807 */ /* 0x000fe20000000000 */
[----:B------:R-:W-:Y:S01]  /*26de0*/  VIADD R26, R26, 0xffffffff ;  /* 0xffffffff1a1a7836 */ /* 0x000fe20000000000 */
[----:B------:R-:W-:Y:S02]  /*26df0*/  SEL R24, R24, RZ, P0 ;  /* 0x000000ff18187207 */ /* 0x000fe40000000000 */
[----:B------:R-:W-:Y:S02]  /*26e00*/  LOP3.LUT R28, R5, R28, RZ, 0x3c, !PT ;  /* 0x0000001c051c7212 */ /* 0x000fe400078e3cff */
[----:B--2---:R-:W-:Y:S01]  /*26e10*/  SHF.R.S32.HI R9, RZ, 0x1f, R8 ;  /* 0x0000001fff097819 */ /* 0x004fe20000011408 */
[----:B------:R-:W-:Y:S06]  /*26e20*/  @!P1 BRA `(.L_x_1888) ;  /* 0x0000000000049947 */ /* 0x000fec0003800000 */
[----:B------:R-:W-:Y:S01]  /*26e30*/  BPT.TRAP 0x1 ;  /* 0x000000040000795c */ /* 0x000fe20000300000 */
.L_x_1888:
[----:B------:R-:W-:Y:S01]  /*26e40*/  IMAD R0, R24, 0x8, R23 ;  /* 0x0000000818007824 */ /* 0x000fe200078e0217 */
[----:B------:R-:W-:Y:S01]  /*26e50*/  SHF.L.U32 R10, R28, 0x1f, RZ ;  /* 0x0000001f1c0a7819 */ /* 0x000fe200000006ff */
[----:B------:R-:W-:Y:S01]  /*26e60*/  BSSY B0, `(.L_x_1889) ;  /* 0x0000004000007945 */ /* 0x000fe20003800000 */
[----:B------:R-:W-:Y:S02]  /*26e70*/  SHF.R.S32.HI R7, RZ, 0x1f, R6 ;  /* 0x0000001fff077819 */ /* 0x000fe40000011406 */
[----:B------:R-:W0:Y:S02]  /*26e80*/  SYNCS.PHASECHK.TRANS64.TRYWAIT P0, [R0+URZ+0x22880], R10 ;  /* 0x0228800a000075a7 */ /* 0x000e24000800017f */
[----:B0-----:R-:W-:Y:S05]  /*26e90*/  @!P0 BRA `(.L_x_1890) ;  /* 0x0000005c004c8947 */ /* 0x001fea0003800000 */
.L_x_2072:
[----:B------:R-:W-:Y:S05]  /*26ea0*/  BSYNC B0 ;  /* 0x0000000000007941 */ /* 0x000fea0003800000 */
.L_x_1889:
[----:B------:R-:W1:Y:S01]  /*26eb0*/  S2R R12, SR_TID.X ;  /* 0x00000000000c7919 */ /* 0x000e620000002100 */
[----:B------:R-:W-:Y:S01]  /*26ec0*/  ULDC.64 UR4, c[0x0][0x328] ;  /* 0x0000ca0000047ab9 */ /* 0x000fe20000000a00 */
[----:B------:R-:W-:Y:S01]  /*26ed0*/  ULDC.64 UR6, c[0x0][0x318] ;  /* 0x0000c60000067ab9 */ /* 0x000fe20000000a00 */
[----:B------:R-:W-:Y:S01]  /*26ee0*/  IMAD R11, R7, UR4, RZ ;  /* 0x00000004070b7c24 */ /* 0x000fe2000f8e02ff */
[----:B------:R-:W-:Y:S01]  /*26ef0*/  LOP3.LUT P3, RZ, R22, 0x2, RZ, 0xc0, !PT ;  /* 0x0000000216ff7812 */ /* 0x000fe2000786c0ff */
        /* <DEDUP_REMOVED lines=15> */
[----:B------:R-:W-:Y:S02]  /*26ff0*/  IADD3 R17, P0, R2, UR6, RZ ;  /* 0x0000000602117c10 */ /* 0x000fe4000ff1e0ff */
[----:B------:R-:W-:Y:S02]  /*27000*/  SHF.R.U32.HI R12, RZ, 0x5, R12 ;  /* 0x00000005ff0c7819 */ /* 0x000fe4000001160c */
[----:B------:R-:W-:-:S03]  /*27010*/  IADD3.X R27, R27, UR7, R3, P0, !PT ;  /* 0x000000071b1b7c10 */ /* 0x000fc600087fe403 */
[----:B------:R-:W-:-:S04]  /*27020*/  IMAD.SHL.U32 R12, R12, 0x400, RZ ;  /* 0x000004000c0c7824 */ /* 0x000fc800078e00ff */
[----:B------:R-:W-:Y:S01]  /*27030*/  IMAD R20, R24, 0x4000, R12 ;  /* 0x0000400018147824 */ /* 0x000fe200078e020c */
[----:B------:R-:W-:Y:S06]  /*27040*/  BRA.DIV UR4, `(.L_x_1891) ;  /* 0x0000005a04f47947 */ /* 0x000fec000b800000 */
[----:B------:R-:W1:Y:S01]  /*27050*/  SHFL.IDX PT, R2, R17, RZ, 0x1c1f ;  /* 0x001c1fff11027589 */ /* 0x000e6200000e0000 */
[----:B------:R-:W-:-:S03]  /*27060*/  IADD3 R20, R23, R20, R33 ;  /* 0x0000001417147210 */ /* 0x000fc60007ffe021 */
[----:B------:R-:W2:Y:S02]  /*27070*/  SHFL.IDX PT, R3, R27, RZ, 0x1c1f ;  /* 0x001c1fff1b037589 */ /* 0x000ea400000e0000 */
[----:B------:R-:W-:Y:S01]  /*27080*/  IMAD.IADD R21, R34, 0x1, R20 ;  /* 0x0000000122157824 */ /* 0x000fe200078e0214 */
[----:B-1----:R-:W-:-:S04]  /*27090*/  IADD3 R2, P0, R36, R2, RZ ;  /* 0x0000000224027210 */ /* 0x002fc80007f1e0ff */
[----:B--2---:R-:W-:-:S05]  /*270a0*/  IADD3.X R3, RZ, R3, RZ, P0, !PT ;  /* 0x00000003ff037210 */ /* 0x004fca00007fe4ff */
        /* <DEDUP_REMOVED lines=17> */
.L_x_2082:
        /* <DEDUP_REMOVED lines=9> */
.L_x_1892:
        /* <DEDUP_REMOVED lines=11> */
.L_x_1893:
[----:B------:R2:W-:Y:S01]  /*27300*/  SYNCS.ARRIVE.TRANS64.A1T0 RZ, [R0+URZ+0x22870], RZ ;  /* 0x022870ff00ff79a7 */ /* 0x0005e2000810003f */
[----:B------:R-:W-:Y:S05]  /*27310*/  @!P3 BRA `(.L_x_1894) ;  /* 0x000000000004b947 */ /* 0x000fea0003800000 */
[----:B------:R-:W-:Y:S01]  /*27320*/  BPT.TRAP 0x1 ;  /* 0x000000040000795c */ /* 0x000fe20000300000 */
.L_x_1894:
[----:B------:R-:W3:Y:S01]  /*27330*/  SYNCS.PHASECHK.TRANS64.TRYWAIT P0, [R0+URZ+0x22840], R10 ;  /* 0x0228400a000075a7 */ /* 0x000ee2000800017f */
[----:B------:R-:W-:Y:S04]  /*27340*/  BSSY B0, `(.L_x_1895) ;  /* 0x0000002000007945 */ /* 0x000fe80003800000 */
[----:B---3--:R-:W-:Y:S05]  /*27350*/  @!P0 BRA `(.L_x_1896) ;  /* 0x0000005c005c8947 */ /* 0x008fea0003800000 */
.L_x_2083:
[----:B------:R-:W-:Y:S05]  /*27360*/  BSYNC B0 ;  /* 0x0000000000007941 */ /* 0x000fea0003800000 */
.L_x_1895:
[----:B------:R-:W4:Y:S01]  /*27370*/  LDL R11, [R1+0xc] ;  /* 0x00000c00010b7983 */ /* 0x000f220000100800 */
[----:B------:R-:W-:Y:S01]  /*27380*/  ULDC.64 UR4, c[0x0][0x300] ;  /* 0x0000c00000047ab9 */ /* 0x000fe20000000a00 */
[----:B------:R-:W-:Y:S01]  /*27390*/  ULDC.64 UR6, c[0x0][0x2e8] ;  /* 0x0000ba0000067ab9 */ /* 0x000fe20000000a00 */
[----:B------:R-:W-:Y:S01]  /*273a0*/  IMAD R7, R7, UR4, RZ ;  /* 0x0000000407077c24 */ /* 0x000fe2000f8e02ff */
[----:B------:R-:W-:Y:S01]  /*273b0*/  LOP3.LUT P4, RZ, R22, 0x10, RZ, 0xc0, !PT ;  /* 0x0000001016ff7812 */ /* 0x000fe2000788c0ff */
[----:B------:R-:W-:Y:S01]  /*273c0*/  IMAD.WIDE.U32 R2, R6, UR4, RZ ;  /* 0x0000000406027c25 */ /* 0x000fe2000f8e00ff */
[C---:B------:R-:W-:Y:S02]  /*273d0*/  LOP3.LUT P3, RZ, R22.reuse, 0x8, RZ, 0xc0, !PT ;  /* 0x0000000816ff7812 */ /* 0x040fe4000786c0ff */
[----:B------:R-:W-:Y:S01]  /*273e0*/  LOP3.LUT P1, RZ, R22, 0x4, RZ, 0xc0, !PT ;  /* 0x0000000416ff7812 */ /* 0x000fe2000782c0ff */
[----:B------:R-:W-:Y:S01]  /*273f0*/  IMAD R7, R6, UR5, R7 ;  /* 0x0000000506077c24 */ /* 0x000fe2000f8e0207 */
[----:B------:R-:W-:-:S02]  /*27400*/  ULDC.64 UR4, c[0x0][0x310] ;  /* 0x0000c40000047ab9 */ /* 0x000fc40000000a00 */
        /* <DEDUP_REMOVED lines=12> */
[----:B----4-:R-:W-:Y:S01]  /*274d0*/  IMAD R7, R24, 0x6000, R11 ;  /* 0x0000600018077824 */ /* 0x010fe200078e020b */
[----:B------:R-:W-:Y:S07]  /*274e0*/  BRA.DIV UR4, `(.L_x_1897) ;  /* 0x0000005e040c7947 */ /* 0x000fee000b800000 */
        /* <DEDUP_REMOVED lines=24> */
.L_x_2093:
[----:B0-----:R-:W-:-:S04]  /*27670*/  IADD3 R2, P0, R36, R2, RZ ;  /* 0x0000000224027210 */ /* 0x001fc80007f1e0ff */
        /* <DEDUP_REMOVED lines=9> */
.L_x_1898:
        /* <DEDUP_REMOVED lines=11> */
.L_x_1899:
[----:B------:R2:W-:Y:S02]  /*277c0*/  SYNCS.ARRIVE.TRANS64.A1T0 RZ, [R0+URZ+0x22830], RZ ;  /* 0x022830ff00ff79a7 */ /* 0x0005e4000810003f */
[----:B--23--:R-:W-:-:S05]  /*277d0*/  IMAD.U32 R0, RZ, RZ, UR37 ;  /* 0x00000025ff007e24 */ /* 0x00cfca000f8e00ff */
[----:B------:R-:W-:-:S13]  /*277e0*/  ISETP.NE.AND P0, PT, R0, 0x3, PT ;  /* 0x000000030000780c */ /* 0x000fda0003f05270 */
[----:B------:R-:W-:Y:S05]  /*277f0*/  @!P0 BRA `(.L_x_1900) ;  /* 0x0000000000048947 */ /* 0x000fea0003800000 */
[----:B------:R-:W-:Y:S01]  /*27800*/  BPT.TRAP 0x1 ;  /* 0x000000040000795c */ /* 0x000fe20000300000 */
.L_x_1900:
[----:B------:R-:W-:Y:S01]  /*27810*/  LOP3.LUT R2, R5, 0x1, RZ, 0x3c, !PT ;  /* 0x0000000105027812 */ /* 0x000fe200078e3cff */
[----:B------:R-:W-:Y:S01]  /*27820*/  IMAD R0, R4, 0x8, R23 ;  /* 0x0000000804007824 */ /* 0x000fe200078e0217 */
[----:B------:R-:W-:Y:S02]  /*27830*/  BSSY B0, `(.L_x_1901) ;  /* 0x0000004000007945 */ /* 0x000fe40003800000 */
[----:B------:R-:W-:-:S04]  /*27840*/  SHF.L.U32 R2, R2, 0x1f, RZ ;  /* 0x0000001f02027819 */ /* 0x000fc800000006ff */
[----:B------:R-:W0:Y:S02]  /*27850*/  SYNCS.PHASECHK.TRANS64.TRYWAIT P1, [R0+URZ+0x22870], R2 ;  /* 0x02287002000075a7 */ /* 0x000e24000802017f */
[----:B0-----:R-:W-:Y:S05]  /*27860*/  @!P1 BRA `(.L_x_1902) ;  /* 0x0000005c00609947 */ /* 0x001fea0003800000 */
.L_x_2094:
[----:B------:R-:W-:Y:S05]  /*27870*/  BSYNC B0 ;  /* 0x0000000000007941 */ /* 0x000fea0003800000 */
.L_x_1901:
[----:B------:R-:W-:-:S05]  /*27880*/  IMAD.U32 R3, RZ, RZ, UR41 ;  /* 0x00000029ff037e24 */ /* 0x000fca000f8e00ff */
[----:B------:R-:W-:-:S13]  /*27890*/  ISETP.NE.AND P1, PT, R3, 0x3, PT ;  /* 0x000000030300780c */ /* 0x000fda0003f25270 */
[----:B------:R-:W-:Y:S05]  /*278a0*/  @!P1 BRA `(.L_x_1903) ;  /* 0x0000000000049947 */ /* 0x000fea0003800000 */
[----:B------:R-:W-:Y:S01]  /*278b0*/  BPT.TRAP 0x1 ;  /* 0x000000040000795c */ /* 0x000fe20000300000 */
.L_x_1903:
[----:B0-----:R-:W-:Y:S01]  /*278c0*/  SHF.L.U32 R2, R5, 0x1f, RZ ;  /* 0x0000001f05027819 */ /* 0x001fe200000006ff */
[----:B------:R-:W-:-:S03]  /*278d0*/  IMAD.SHL.U32 R3, R4, 0x4000, RZ ;  /* 0x0000400004037824 */ /* 0x000fc600078e00ff */
[----:B------:R-:W0:Y:S02]  /*278e0*/  SYNCS.PHASECHK.TRANS64.TRYWAIT P1, [R0+URZ+0x22860], R2 ;  /* 0x02286002000075a7 */ /* 0x000e24000802017f */
[----:B0-----:R-:W-:Y:S05]  /*278f0*/  @!P1 BRA `(.L_x_1904) ;  /* 0x0000005c00509947 */ /* 0x001fea0003800000 */
.L_x_2095:
        /* <DEDUP_REMOVED lines=8> */
[----:B-1----:R-:W-:Y:S01]  /*27980*/  IMAD.IADD R17, R35, 0x1, R2 ;  /* 0x0000000123117824 */ /* 0x002fe200078e0202 */
        /* <DEDUP_REMOVED lines=59> */
.L_x_1905:
[----:B0-----:R0:W-:Y:S01]  /*27d40*/  SYNCS.ARRIVE.TRANS64.A1T0 RZ, [R0+URZ+0x22850], RZ ;  /* 0x022850ff00ff79a7 */ /* 0x0011e2000810003f */
[----:B------:R-:W-:Y:S06]  /*27d50*/  BAR.SYNC.DEFER_BLOCKING 0x2, 0x80 ;  /* 0x0082000000007b1d */ /* 0x000fec0000010000 */
[----:B------:R-:W-:Y:S05]  /*27d60*/  @!P0 BRA `(.L_x_1906) ;  /* 0x0000000000048947 */ /* 0x000fea0003800000 */
[----:B------:R-:W-:Y:S01]  /*27d70*/  BPT.TRAP 0x1 ;  /* 0x000000040000795c */ /* 0x000fe20000300000 */
.L_x_1906:
[----:B------:R-:W2:Y:S01]  /*27d80*/  LDL R2, [R1+0x8] ;  /* 0x0000080001027983 */ /* 0x000ea20000100800 */
[----:B0-----:R-:W-:Y:S01]  /*27d90*/  VIADD R0, R0, 0x22880 ;  /* 0x0002288000007836 */ /* 0x001fe20000000000 */
[----:B------:R-:W-:Y:S01]  /*27da0*/  MOV R5, R28 ;  /* 0x0000001c00057202 */ /* 0x000fe20000000f00 */
[----:B------:R-:W-:-:S03]  /*27db0*/  IMAD.MOV.U32 R4, RZ, RZ, R24 ;  /* 0x000000ffff047224 */ /* 0x000fc600078e0018 */
[----:B--2---:R-:W-:-:S04]  /*27dc0*/  PRMT R0, R2, 0x654, R0 ;  /* 0x0000065402007816 */ /* 0x004fc80000000000 */
[----:B------:R2:W-:Y:S01]  /*27dd0*/  SYNCS.ARRIVE.TRANS64.RED.A1T0 RZ, [R0+URZ], RZ ;  /* 0x000000ff00ff79a7 */ /* 0x0005e2000810043f */
[----:B------:R-:W-:Y:S05]  /*27de0*/  @P2 BRA `(.L_x_1907) ;  /* 0xffffffec006c2947 */ /* 0x000fea000383ffff */
.L_x_1887:
[----:B-12---:R-:W1:Y:S01]  /*27df0*/  S2R R0, SR_TID.X ;  /* 0x0000000000007919 */ /* 0x006e620000002100 */
[----:B------:R-:W-:Y:S01]  /*27e00*/  BSSY B0, `(.L_x_1908) ;  /* 0x0000012000007945 */ /* 0x000fe20003800000 */
[----:B-1----:R-:W-:Y:S01]  /*27e10*/  LOP3.LUT R2, R0, 0x7f, RZ, 0xc0, !PT ;  /* 0x0000007f00027812 */ /* 0x002fe200078ec0ff */
[----:B------:R-:W-:-:S03]  /*27e20*/  IMAD.U32 R0, RZ, RZ, UR37 ;  /* 0x00000025ff007e24 */ /* 0x000fc6000f8e00ff */
[----:B------:R-:W-:Y:S02]  /*27e30*/  ISETP.NE.AND P1, PT, R2, RZ, PT ;  /* 0x000000ff0200720c */ /* 0x000fe40003f25270 */
[----:B------:R-:W-:-:S11]  /*27e40*/  ISETP.NE.AND P0, PT, R0, 0x3, PT ;  /* 0x000000030000780c */ /* 0x000fd60003f05270 */
[----:B------:R-:W-:Y:S05]  /*27e50*/  @P1 BRA `(.L_x_1909) ;  /* 0x0000000000301947 */ /* 0x000fea0003800000 */
[----:B------:R-:W1:Y:S01]  /*27e60*/  S2R R5, SR_LANEID ;  /* 0x0000000000057919 */ /* 0x000e620000000000 */
[----:B------:R-:W-:Y:S01]  /*27e70*/  VOTEU.ANY UR4, UPT, PT ;  /* 0x0000000000047886 */ /* 0x000fe200038e0100 */
[----:B------:R-:W2:Y:S01]  /*27e80*/  LDC.64 R2, c[0x0][0xc60] ;  /* 0x00031800ff027b82 */ /* 0x000ea20000000a00 */
[----:B------:R-:W1:Y:S02]  /*27e90*/  FLO.U32 R0, UR4 ;  /* 0x0000000400007d00 */ /* 0x000e6400080e0000 */
[----:B-1----:R-:W-:-:S06]  /*27ea0*/  ISETP.EQ.U32.AND P1, PT, R0, R5, PT ;  /* 0x000000050000720c */ /* 0x002fcc0003f22070 */
[----:B------:R-:W2:Y:S07]  /*27eb0*/  POPC R5, UR4 ;  /* 0x0000000400057d09 */ /* 0x000eae0008000000 */
[----:B--2---:R-:W2:Y:S01]  /*27ec0*/  @P1 ATOMG.E.ADD.STRONG.GPU PT, R3, desc[UR38][R2.64], R5 ;  /* 0x00000005020319a8 */ /* 0x004ea200081ee1e6 */
[----:B0-----:R-:W0:Y:S02]  /*27ed0*/  S2R R4, SR_LTMASK ;  /* 0x0000000000047919 */ /* 0x001e240000003900 */
[----:B0-----:R-:W-:-:S04]  /*27ee0*/  LOP3.LUT R4, R4, UR4, RZ, 0xc0, !PT ;  /* 0x0000000404047c12 */ /* 0x001fc8000f8ec0ff */
[----:B------:R-:W0:Y:S01]  /*27ef0*/  POPC R7, R4 ;  /* 0x0000000400077309 */ /* 0x000e220000000000 */
[----:B--2---:R-:W0:Y:S02]  /*27f00*/  SHFL.IDX PT, R0, R3, R0, 0x1f ;  /* 0x00001f0003007589 */ /* 0x004e2400000e0000 */
[----:B0-----:R-:W-:-:S07]  /*27f10*/  IADD3 R16, R0, UR40, R7 ;  /* 0x0000002800107c10 */ /* 0x001fce000fffe007 */
.L_x_1909:
[----:B------:R-:W-:Y:S05]  /*27f20*/  BSYNC B0 ;  /* 0x0000000000007941 */ /* 0x000fea0003800000 */
.L_x_1908:
[----:B------:R-:W-:Y:S05]  /*27f30*/  @!P0 BRA `(.L_x_1910) ;  /* 0x0000000000048947 */ /* 0x000fea0003800000 */
[----:B------:R-:W-:Y:S01]  /*27f40*/  BPT.TRAP 0x1 ;  /* 0x000000040000795c */ /* 0x000fe20000300000 */
.L_x_1910:
[----:B------:R-:W-:Y:S01]  /*27f50*/  LOP3.LUT R0, R28, 0x1, RZ, 0x3c, !PT ;  /* 0x000000011c007812 */ /* 0x000fe200078e3cff */
[----:B------:R-:W-:Y:S01]  /*27f60*/  IMAD R17, R24, 0x8, R23 ;  /* 0x0000000818117824 */ /* 0x000fe200078e0217 */
[----:B------:R-:W-:Y:S02]  /*27f70*/  BSSY B0, `(.L_x_1911) ;  /* 0x0000004000007945 */ /* 0x000fe40003800000 */
[----:B------:R-:W-:-:S04]  /*27f80*/  SHF.L.U32 R0, R0, 0x1f, RZ ;  /* 0x0000001f00007819 */ /* 0x000fc800000006ff */
[----:B------:R-:W1:Y:S02]  /*27f90*/  SYNCS.PHASECHK.TRANS64.TRYWAIT P1, [R17+URZ+0x22870], R0 ;  /* 0x02287000110075a7 */ /* 0x000e64000802017f */
[----:B-1----:R-:W-:Y:S05]  /*27fa0*/  @!P1 BRA `(.L_x_1912) ;  /* 0x0000005400b89947 */ /* 0x002fea0003800000 */
.L_x_2096:
[----:B------:R-:W-:Y:S05]  /*27fb0*/  BSYNC B0 ;  /* 0x0000000000007941 */ /* 0x000fea0003800000 */
.L_x_1911:
[----:B------:R-:W-:-:S05]  /*27fc0*/  IMAD.U32 R2, RZ, RZ, UR41 ;  /* 0x00000029ff027e24 */ /* 0x000fca000f8e00ff */
[----:B------:R-:W-:-:S13]  /*27fd0*/  ISETP.NE.AND P1, PT, R2, 0x3, PT ;  /* 0x000000030200780c */ /* 0x000fda0003f25270 */
[----:B------:R-:W-:Y:S05]  /*27fe0*/  @!P1 BRA `(.L_x_1913) ;  /* 0x0000000000049947 */ /* 0x000fea0003800000 */
[----:B------:R-:W-:Y:S01]  /*27ff0*/  BPT.TRAP 0x1 ;  /* 0x000000040000795c */ /* 0x000fe20000300000 */
.L_x_1913:
[----:B-1----:R-:W-:-:S04]  /*28000*/  SHF.L.U32 R0, R28, 0x1f, RZ ;  /* 0x0000001f1c007819 */ /* 0x002fc800000006ff */
[----:B------:R-:W1:Y:S02]  /*28010*/  SYNCS.PHASECHK.TRANS64.TRYWAIT P1, [R17+URZ+0x22860], R0 ;  /* 0x02286000110075a7 */ /* 0x000e64000802017f */
[----:B-1----:R-:W-:Y:S05]  /*28020*/  @!P1 BRA `(.L_x_1914) ;  /* 0x0000005400ac9947 */ /* 0x002fea0003800000 */
.L_x_2097:
[----:B------:R-:W1:Y:S04]  /*28030*/  LDL R3, [R1+0x18] ;  /* 0x0000180001037983 */ /* 0x000e680000100800 */
[----:B------:R-:W2:Y:S01]  /*28040*/  LDL R12, [R1+0x14] ;  /* 0x00001400010c7983 */ /* 0x000ea20000100800 */
[----:B------:R-:W-:Y:S01]  /*28050*/  IMAD.SHL.U32 R2, R24, 0x4000, RZ ;  /* 0x0000400018027824 */ /* 0x000fe200078e00ff */
[----:B------:R-:W-:Y:S05]  /*28060*/  WARPSYNC.ALL ;  /* 0x0000000000007948 */ /* 0x000fea0003800000 */
[----:B------:R-:W-:-:S05]  /*28070*/  IMAD.U32 R20, RZ, RZ, UR41 ;  /* 0x00000029ff147e24 */ /* 0x000fca000f8e00ff */
[----:B------:R-:W-:Y:S02]  /*28080*/  ISETP.NE.AND P1, PT, R20, 0x3, PT ;  /* 0x000000031400780c */ /* 0x000fe40003f25270 */
[----:B-1----:R-:W-:Y:S02]  /*28090*/  LOP3.LUT R0, R2, R3, RZ, 0xfc, !PT ;  /* 0x0000000302007212 */ /* 0x002fe400078efcff */
[----:B--2---:R-:W-:-:S03]  /*280a0*/  IADD3 R2, R23, R2, R12 ;  /* 0x0000000217027210 */ /* 0x004fc60007ffe00c */
[----:B------:R-:W-:Y:S01]  /*280b0*/  IMAD.IADD R0, R23, 0x1, R0 ;  /* 0x0000000117007824 */ /* 0x000fe200078e0200 */
[----:B------:R-:W-:-:S03]  /*280c0*/  IADD3 R18, R32, 0x400, R2 ;  /* 0x0000040020127810 */ /* 0x000fc60007ffe002 */
[----:B------:R-:W-:Y:S01]  /*280d0*/  IMAD.IADD R3, R35, 0x1, R0 ;  /* 0x0000000123037824 */ /* 0x000fe200078e0200 */
[----:B0-----:R-:W0:Y:S02]  /*280e0*/  LDSM.16.MT88.4 R4, [R0+0x8400] ;  /* 0x008400000004783b */ /* 0x001e240000004200 */
        /* <DEDUP_REMOVED lines=57> */
.L_x_1915:
[----:B0-----:R0:W-:Y:S01]  /*28480*/  SYNCS.ARRIVE.TRANS64.A1T0 RZ, [R17+URZ+0x22850], RZ ;  /* 0x022850ff11ff79a7 */ /* 0x0011e2000810003f */
[----:B------:R-:W-:Y:S06]  /*28490*/  BAR.SYNC.DEFER_BLOCKING 0x2, 0x80 ;  /* 0x0082000000007b1d */ /* 0x000fec0000010000 */
[----:B------:R-:W-:Y:S05]  /*284a0*/  @!P0 BRA `(.L_x_1916) ;  /* 0x0000000000048947 */ /* 0x000fea0003800000 */
[----:B------:R-:W-:Y:S01]  /*284b0*/  BPT.TRAP 0x1 ;  /* 0x000000040000795c */ /* 0x000fe20000300000 */
.L_x_1916:
[----:B------:R-:W2:Y:S01]  /*284c0*/  LDL R0, [R1+0x8] ;  /* 0x0000080001007983 */ /* 0x000ea20000100800 */
        /* <DEDUP_REMOVED lines=8> */
.L_x_1857:
[----:B------:R-:W-:-:S13]  /*28550*/  LOP3.LUT P0, RZ, R22, 0x40, RZ, 0xc0, !PT ;  /* 0x0000004016ff7812 */ /* 0x000fda000780c0ff */
[----:B------:R-:W-:Y:S05]  /*28560*/  @!P0 BRA `(.L_x_1917) ;  /* 0x0000000000288947 */ /* 0x000fea0003800000 */
[----:B------:R-:W-:Y:S05]  /*28570*/  WARPSYNC.ALL ;  /* 0x0000000000007948 */ /* 0x000fea0003800000 */
[----:B------:R-:W2:Y:S08]  /*28580*/  S2UR UR4, SR_CgaCtaId ;  /* 0x00000000000479c3 */ /* 0x000eb00000008800 */
[----:B------:R-:W-:Y:S01]  /*28590*/  BAR.SYNC.DEFER_BLOCKING 0x5, 0x180 ;  /* 0x0146000000007b1d */ /* 0x000fe20000010000 */
[----:B0-----:R-:W-:Y:S01]  /*285a0*/  MOV R23, 0x400 ;  /* 0x0000040000177802 */ /* 0x001fe20000000f00 */
[----:B--2---:R-:W-:-:S05]  /*285b0*/  IMAD.U32 R0, RZ, RZ, UR4 ;  /* 0x00000004ff007e24 */ /* 0x004fca000f8e00ff */
[----:B------:R-:W-:Y:S01]  /*285c0*/  LEA R23, R0, R23, 0x18 ;  /* 0x0000001700177211 */ /* 0x000fe200078ec0ff */
[----:B------:R2:W-:Y:S04]  /*285d0*/  STL [R1+0x8], R0 ;  /* 0x0000080001007387 */ /* 0x0005e80000100800 */
[----:B------:R2:W3:Y:S01]  /*285e0*/  LDS.128 R16, [R23+0x228d0] ;  /* 0x0228d00017107984 */ /* 0x0004e20000000c00 */
[----:B------:R-:W-:Y:S06]  /*285f0*/  BAR.ARV 0x4, 0x180 ;  /* 0x0106000000007b1d */ /* 0x000fec0000002000 */
[----:B------:R-:W-:Y:S05]  /*28600*/  BRA `(.L_x_1918) ;  /* 0x0000000800d47947 */ /* 0x000fea0003800000 */
.L_x_1917:
[----:B------:R-:W2:Y:S01]  /*28610*/  S2R R0, SR_TID.X ;  /* 0x0000000000007919 */ /* 0x000ea20000002100 */
[----:B------:R-:W-:Y:S01]  /*28620*/  UMOV UR4, 0xffffffff ;  /* 0xffffffff00047882 */ /* 0x000fe20000000000 */
[----:B--2---:R-:W-:-:S04]  /*28630*/  LOP3.LUT R7, R0, 0x1f, RZ, 0xc0, !PT ;  /* 0x0000001f00077812 */ /* 0x004fc800078ec0ff */
[----:B------:R-:W-:Y:S01]  /*28640*/  ISETP.NE.AND P0, PT, R7, 0x1f, PT ;  /* 0x0000001f0700780c */ /* 0x000fe20003f05270 */
[----:B------:R-:W-:-:S12]  /*28650*/  BRA.DIV UR4, `(.L_x_1919) ;  /* 0x0000005204347947 */ /* 0x000fd8000b800000 */
[----:B0-----:R-:W-:Y:S01]  /*28660*/  IADD3 R5, R19, R7, RZ ;  /* 0x0000000713057210 */ /* 0x001fe20007ffe0ff */
[----:B------:R-:W-:-:S03]  /*28670*/  ULDC UR4, c[0x0][0xc3c] ;  /* 0x00030f0000047ab9 */ /* 0x000fc60000000800 */
[----:B------:R-:W-:-:S13]  /*28680*/  ISETP.GE.OR P1, PT, R5, UR4, !P0 ;  /* 0x0000000405007c0c */ /* 0x000fda000c726670 */
[----:B-1----:R-:W0:Y:S02]  /*28690*/  @!P1 LDC.64 R2, c[0x0][0xc80] ;  /* 0x00032000ff029b82 */ /* 0x002e240000000a00 */
[----:B0-----:R-:W-:-:S06]  /*286a0*/  @!P1 IMAD.WIDE R2, R5, 0x4, R2 ;  /* 0x0000000405029825 */ /* 0x001fcc00078e0202 */
[----:B------:R0:W2:Y:S01]  /*286b0*/  @!P1 LDG.E R3, desc[UR38][R2.64] ;  /* 0x0000002602039981 */ /* 0x0000a2000c1e1900 */
[C---:B------:R-:W-:Y:S02]  /*286c0*/  ISETP.GE.U32.AND P2, PT, R7.reuse, 0x2, PT ;  /* 0x000000020700780c */ /* 0x040fe40003f46070 */
[C---:B------:R-:W-:Y:S01]  /*286d0*/  ISETP.GE.U32.AND P3, PT, R7.reuse, 0x4, PT ;  /* 0x000000040700780c */ /* 0x040fe20003f66070 */
[----:B------:R-:W-:Y:S01]  /*286e0*/  SHFL.IDX PT, R0, R16, RZ, 0x1f ;  /* 0x00001fff10007589 */ /* 0x000fe200000e0000 */
[C---:B------:R-:W-:Y:S02]  /*286f0*/  ISETP.GE.U32.AND P4, PT, R7.reuse, 0x8, PT ;  /* 0x000000080700780c */ /* 0x040fe40003f86070 */
[C---:B------:R-:W-:Y:S01]  /*28700*/  ISETP.GE.U32.AND P5, PT, R7.reuse, 0x10, PT ;  /* 0x000000100700780c */ /* 0x040fe20003fa6070 */
[----:B------:R-:W-:Y:S01]  /*28710*/  SHFL.IDX PT, R16, R16, 0x1, 0x1f ;  /* 0x00201f0010107f89 */ /* 0x000fe200000e0000 */
[----:B0-----:R-:W-:Y:S02]  /*28720*/  IMAD.MOV.U32 R2, RZ, RZ, RZ ;  /* 0x000000ffff027224 */ /* 0x001fe400078e00ff */
[----:B--2---:R-:W-:Y:S01]  /*28730*/  @!P1 IMAD.MOV.U32 R2, RZ, RZ, R3 ;  /* 0x000000ffff029224 */ /* 0x004fe200078e0003 */
[----:B------:R-:W-:-:S04]  /*28740*/  ISETP.NE.AND P1, PT, R7, RZ, PT ;  /* 0x000000ff0700720c */ /* 0x000fc80003f25270 */
        /* <DEDUP_REMOVED lines=15> */
[----:B------:R0:W1:Y:S02]  /*28840*/  SHFL.IDX PT, R14, R3, 0x1f, 0x1f ;  /* 0x03e01f00030e7f89 */ /* 0x00006400000e0000 */
.L_x_2107:
[----:B------:R-:W-:Y:S02]  /*28850*/  ULDC UR4, c[0x0][0xc38] ;  /* 0x00030e0000047ab9 */ /* 0x000fe40000000800 */
[----:B------:R-:W-:-:S04]  /*28860*/  IMAD.U32 R4, RZ, RZ, UR4 ;  /* 0x00000004ff047e24 */ /* 0x000fc8000f8e00ff */
[----:B-1----:R-:W-:-:S04]  /*28870*/  IMAD R5, R14, R4, RZ ;  /* 0x000000040e057224 */ /* 0x002fc800078e02ff */
[----:B------:R-:W-:-:S05]  /*28880*/  IMAD.IADD R16, R16, 0x1, R5 ;  /* 0x0000000110107824 */ /* 0x000fca00078e0205 */
[----:B------:R-:W-:-:S13]  /*28890*/  ISETP.GT.AND P6, PT, R16, R0, PT ;  /* 0x000000001000720c */ /* 0x000fda0003fc4270 */
[----:B------:R-:W-:Y:S05]  /*288a0*/  @P6 BRA `(.L_x_1920) ;  /* 0x00000000009c6947 */ /* 0x000fea0003800000 */
.L_x_1925:
[----:B------:R-:W1:Y:S01]  /*288b0*/  LDC R4, c[0x0][0xc3c] ;  /* 0x00030f00ff047b82 */ /* 0x000e620000000800 */
[----:B------:R-:W-:-:S05]  /*288c0*/  VIADD R19, R19, 0x1f ;  /* 0x0000001f13137836 */ /* 0x000fca0000000000 */
[----:B-1----:R-:W-:-:S13]  /*288d0*/  ISETP.GE.AND P6, PT, R19, R4, PT ;  /* 0x000000041300720c */ /* 0x002fda0003fc6270 */
[----:B------:R-:W-:Y:S05]  /*288e0*/  @P6 BRA `(.L_x_1921) ;  /* 0x0000000400d06947 */ /* 0x000fea0003800000 */
[----:B------:R-:W1:Y:S01]  /*288f0*/  S2R R2, SR_TID.X ;  /* 0x0000000000027919 */ /* 0x000e620000002100 */
[----:B------:R-:W-:Y:S01]  /*28900*/  BSSY B0, `(.L_x_1922) ;  /* 0x0000009000007945 */ /* 0x000fe20003800000 */
[----:B-1----:R-:W-:-:S05]  /*28910*/  LOP3.LUT R2, R2, 0x1f, RZ, 0xc0, !PT ;  /* 0x0000001f02027812 */ /* 0x002fca00078ec0ff */
[----:B------:R-:W-:Y:S01]  /*28920*/  IMAD.IADD R5, R19, 0x1, R2 ;  /* 0x0000000113057824 */ /* 0x000fe200078e0202 */
[----:B------:R-:W-:-:S04]  /*28930*/  MOV R2, RZ ;  /* 0x000000ff00027202 */ /* 0x000fc80000000f00 */
[----:B------:R-:W-:-:S13]  /*28940*/  ISETP.GE.OR P6, PT, R5, R4, !P0 ;  /* 0x000000040500720c */ /* 0x000fda00047c6670 */
[----:B------:R-:W-:Y:S05]  /*28950*/  @P6 BRA `(.L_x_1923) ;  /* 0x00000000000c6947 */ /* 0x000fea0003800000 */
[----:B0-----:R-:W0:Y:S02]  /*28960*/  LDC.64 R2, c[0x0][0xc80] ;  /* 0x00032000ff027b82 */ /* 0x001e240000000a00 */
[----:B0-----:R-:W-:-:S06]  /*28970*/  IMAD.WIDE R2, R5, 0x4, R2 ;  /* 0x0000000405027825 */ /* 0x001fcc00078e0202 */
[----:B------:R1:W5:Y:S02]  /*28980*/  LDG.E R2, desc[UR38][R2.64] ;  /* 0x0000002602027981 */ /* 0x000364000c1e1900 */
.L_x_1923:
[----:B------:R-:W-:Y:S05]  /*28990*/  BSYNC B0 ;  /* 0x0000000000007941 */ /* 0x000fea0003800000 */
.L_x_1922:
[----:B------:R-:W-:-:S03]  /*289a0*/  UMOV UR4, 0xffffffff ;  /* 0xffffffff00047882 */ /* 0x000fc60000000000 */
[----:B------:R-:W-:Y:S05]  /*289b0*/  BRA.DIV UR4, `(.L_x_1924) ;  /* 0x0000005204807947 */ /* 0x000fea000b800000 */
[----:B-----5:R-:W2:Y:S02]  /*289c0*/  SHFL.UP PT, R14, R2, 0x1, RZ ;  /* 0x04200000020e7989 */ /* 0x020ea400000e00ff */
[----:B--2---:R-:W-:-:S05]  /*289d0*/  SEL R13, R14, RZ, P1 ;  /* 0x000000ff0e0d7207 */ /* 0x004fca0000800000 */
[----:B------:R-:W-:-:S05]  /*289e0*/  IMAD.IADD R13, R2, 0x1, R13 ;  /* 0x00000001020d7824 */ /* 0x000fca00078e020d */
[----:B------:R-:W2:Y:S02]  /*289f0*/  SHFL.UP PT, R14, R13, 0x2, RZ ;  /* 0x044000000d0e7989 */ /* 0x000ea400000e00ff */
[----:B--2---:R-:W-:-:S05]  /*28a00*/  SEL R14, R14, RZ, P2 ;  /* 0x000000ff0e0e7207 */ /* 0x004fca0001000000 */
[----:B01----:R-:W-:-:S05]  /*28a10*/  IMAD.IADD R3, R13, 0x1, R14 ;  /* 0x000000010d037824 */ /* 0x003fca00078e020e */
        /* <DEDUP_REMOVED lines=10> */
.L_x_2115:
[----:B------:R-:W-:Y:S02]  /*28ac0*/  ULDC UR4, c[0x0][0xc38] ;  /* 0x00030e0000047ab9 */ /* 0x000fe40000000800 */
[----:B------:R-:W-:-:S04]  /*28ad0*/  IMAD.U32 R4, RZ, RZ, UR4 ;  /* 0x00000004ff047e24 */ /* 0x000fc8000f8e00ff */
[----:B-1----:R-:W-:-:S04]  /*28ae0*/  IMAD R5, R14, R4, RZ ;  /* 0x000000040e057224 */ /* 0x002fc800078e02ff */
[----:B------:R-:W-:-:S05]  /*28af0*/  IMAD.IADD R16, R5, 0x1, R16 ;  /* 0x0000000105107824 */ /* 0x000fca00078e0210 */
[----:B------:R-:W-:-:S13]  /*28b00*/  ISETP.GT.AND P6, PT, R16, R0, PT ;  /* 0x000000001000720c */ /* 0x000fda0003fc4270 */
[----:B------:R-:W-:Y:S05]  /*28b10*/  @!P6 BRA `(.L_x_1925) ;  /* 0xfffffffc0064e947 */ /* 0x000fea000383ffff */
.L_x_1920:
[----:B------:R-:W-:Y:S01]  /*28b20*/  IMAD.IADD R16, R16, 0x1, -R5 ;  /* 0x0000000110107824 */ /* 0x000fe200078e0a05 */
[----:B------:R-:W-:-:S03]  /*28b30*/  UMOV UR4, 0xffffffff ;  /* 0xffffffff00047882 */ /* 0x000fc60000000000 */
[----:B------:R-:W-:-:S05]  /*28b40*/  IMAD R5, R3, R4, R16 ;  /* 0x0000000403057224 */ /* 0x000fca00078e0210 */
[----:B------:R-:W-:Y:S01]  /*28b50*/  ISETP.GT.AND P6, PT, R5, R0, PT ;  /* 0x000000000500720c */ /* 0x000fe20003fc4270 */
[----:B------:R-:W-:-:S12]  /*28b60*/  BRA.DIV UR4, `(.L_x_1926) ;  /* 0x0000005204d07947 */ /* 0x000fd8000b800000 */
[----:B------:R-:W-:-:S04]  /*28b70*/  VOTE.ANY R5, PT, !P6 ;  /* 0x0000000000057806 */ /* 0x000fc800070e0100 */
[----:B------:R-:W1:Y:S02]  /*28b80*/  POPC R6, R5 ;  /* 0x0000000500067309 */ /* 0x000e640000000000 */
[----:B-1----:R1:W2:Y:S02]  /*28b90*/  SHFL.IDX PT, R17, R2, R6, 0x1f ;  /* 0x00001f0602117589 */ /* 0x0022a400000e0000 */
.L_x_2119:
[----:B------:R-:W-:Y:S01]  /*28ba0*/  ISETP.NE.AND P0, PT, R5, RZ, PT ;  /* 0x000000ff0500720c */ /* 0x000fe20003f05270 */
[----:B------:R-:W-:-:S12]  /*28bb0*/  IMAD.MOV.U32 R5, RZ, RZ, RZ ;  /* 0x000000ffff057224 */ /* 0x000fd800078e00ff */
[----:B------:R-:W-:Y:S05]  /*28bc0*/  @!P0 BRA `(.L_x_1927) ;  /* 0x0000000000108947 */ /* 0x000fea0003800000 */
[----:B------:R-:W-:Y:S01]  /*28bd0*/  UMOV UR4, 0xffffffff ;  /* 0xffffffff00047882 */ /* 0x000fe20000000000 */
[----:B------:R-:W-:Y:S02]  /*28be0*/  VIADD R12, R6, 0xffffffff ;  /* 0xffffffff060c7836 */ /* 0x000fe40000000000 */
[----:B------:R-:W-:Y:S05]  /*28bf0*/  BRA.DIV UR4, `(.L_x_1928) ;  /* 0x0000005204f47947 */ /* 0x000fea000b800000 */
[----:B------:R3:W4:Y:S02]  /*28c00*/  SHFL.IDX PT, R5, R3, R12, 0x1f ;  /* 0x00001f0c03057589 */ /* 0x00072400000e0000 */
.L_x_1927:
[----:B01-3--:R-:W0:Y:S01]  /*28c10*/  LDC.64 R2, c[0x0][0xc90] ;  /* 0x00032400ff027b82 */ /* 0x00be220000000a00 */
[----:B------:R-:W-:-:S04]  /*28c20*/  IMAD.IADD R19, R6, 0x1, R19 ;  /* 0x0000000106137824 */ /* 0x000fc800078e0213 */
[----:B0-----:R-:W-:-:S05]  /*28c30*/  IMAD.WIDE R2, R19, 0x4, R2 ;  /* 0x0000000413027825 */ /* 0x001fca00078e0202 */
[----:B------:R0:W2:Y:S01]  /*28c40*/  LDG.E R7, desc[UR38][R2.64] ;  /* 0x0000002602077981 */ /* 0x0000a2000c1e1900 */
[----:B----4-:R-:W-:Y:S02]  /*28c50*/  IMAD R16, R5, R4, R16 ;  /* 0x0000000405107224 */ /* 0x010fe400078e0210 */
[----:B0-----:R-:W-:Y:S02]  /*28c60*/  IMAD.MOV.U32 R2, RZ, RZ, RZ ;  /* 0x000000ffff027224 */ /* 0x001fe400078e00ff */
[----:B--2---:R-:W-:-:S05]  /*28c70*/  IMAD R6, R17, R7, RZ ;  /* 0x0000000711067224 */ /* 0x004fca00078e02ff */
[----:B------:R-:W-:-:S04]  /*28c80*/  IABS R8, R6 ;  /* 0x0000000600087213 */ /* 0x000fc80000000000 */
[----:B------:R-:W0:Y:S08]  /*28c90*/  I2F.RP R9, R8 ;  /* 0x0000000800097306 */ /* 0x000e300000209400 */
[----:B0-----:R-:W0:Y:S02]  /*28ca0*/  MUFU.RCP R9, R9 ;  /* 0x0000000900097308 */ /* 0x001e240000001000 */
[----:B0-----:R-:W-:-:S06]  /*28cb0*/  IADD3 R10, R9, 0xffffffe, RZ ;  /* 0x0ffffffe090a7810 */ /* 0x001fcc0007ffe0ff */
[----:B------:R-:W0:Y:S02]  /*28cc0*/  F2I.FTZ.U32.TRUNC.NTZ R3, R10 ;  /* 0x0000000a00037305 */ /* 0x000e24000021f000 */
[----:B0-----:R-:W-:-:S04]  /*28cd0*/  IMAD.MOV R5, RZ, RZ, -R3 ;  /* 0x000000ffff057224 */ /* 0x001fc800078e0a03 */
[----:B------:R-:W-:-:S04]  /*28ce0*/  IMAD R5, R5, R8, RZ ;  /* 0x0000000805057224 */ /* 0x000fc800078e02ff */
[----:B------:R-:W-:-:S04]  /*28cf0*/  IMAD.HI.U32 R2, R3, R5, R2 ;  /* 0x0000000503027227 */ /* 0x000fc800078e0002 */
[----:B------:R-:W-:Y:S01]  /*28d00*/  IMAD.IADD R5, R0, 0x1, -R16 ;  /* 0x0000000100057824 */ /* 0x000fe200078e0a10 */
[----:B------:R-:W-:-:S04]  /*28d10*/  IABS R0, R6 ;  /* 0x0000000600007213 */ /* 0x000fc80000000000 */
[----:B------:R-:W-:Y:S01]  /*28d20*/  IABS R3, R5 ;  /* 0x0000000500037213 */ /* 0x000fe20000000000 */
[----:B------:R-:W-:-:S04]  /*28d30*/  IMAD.MOV R0, RZ, RZ, -R0 ;  /* 0x000000ffff007224 */ /* 0x000fc800078e0a00 */
        /* <DEDUP_REMOVED lines=11> */
[----:B------:R-:W-:-:S05]  /*28df0*/  @!P1 LOP3.LUT R2, RZ, R6, RZ, 0x33, !PT ;  /* 0x00000006ff029212 */ /* 0x000fca00078e33ff */
[----:B------:R-:W-:Y:S02]  /*28e00*/  IMAD R0, R7, R2, RZ ;  /* 0x0000000207007224 */ /* 0x000fe400078e02ff */
[----:B------:R-:W-:Y:S02]  /*28e10*/  IMAD.MOV R2, RZ, RZ, -R2 ;  /* 0x000000ffff027224 */ /* 0x000fe400078e0a02 */
[----:B------:R-:W-:Y:S02]  /*28e20*/  IMAD.MOV R3, RZ, RZ, -R0 ;  /* 0x000000ffff037224 */ /* 0x000fe400078e0a00 */
[----:B------:R-:W-:-:S03]  /*28e30*/  IMAD R5, R6, R2, R5 ;  /* 0x0000000206057224 */ /* 0x000fc600078e0205 */
[----:B------:R-:W-:-:S04]  /*28e40*/  VIADDMNMX R4, R3, R4, R7, PT ;  /* 0x0000000403047246 */ /* 0x000fc80003800107 */
[-C--:B------:R-:W-:Y:S02]  /*28e50*/  IABS R7, R4.reuse ;  /* 0x0000000400077213 */ /* 0x080fe40000000000 */
[----:B------:R-:W-:Y:S02]  /*28e60*/  IABS R6, R4 ;  /* 0x0000000400067213 */ /* 0x000fe40000000000 */
[----:B------:R-:W0:Y:S03]  /*28e70*/  I2F.RP R8, R7 ;  /* 0x0000000700087306 */ /* 0x000e260000209400 */
[----:B------:R-:W-:-:S05]  /*28e80*/  IMAD.MOV R6, RZ, RZ, -R6 ;  /* 0x000000ffff067224 */ /* 0x000fca00078e0a06 */
[----:B0-----:R-:W0:Y:S02]  /*28e90*/  MUFU.RCP R8, R8 ;  /* 0x0000000800087308 */ /* 0x001e240000001000 */
[----:B0-----:R-:W-:-:S06]  /*28ea0*/  VIADD R9, R8, 0xffffffe ;  /* 0x0ffffffe08097836 */ /* 0x001fcc0000000000 */
[----:B------:R-:W0:Y:S02]  /*28eb0*/  F2I.FTZ.U32.TRUNC.NTZ R3, R9 ;  /* 0x0000000900037305 */ /* 0x000e24000021f000 */
[----:B0-----:R-:W-:-:S05]  /*28ec0*/  IADD3 R2, RZ, -R3, RZ ;  /* 0x80000003ff027210 */ /* 0x001fca0007ffe0ff */
[----:B------:R-:W-:Y:S02]  /*28ed0*/  IMAD R11, R2, R7, RZ ;  /* 0x00000007020b7224 */ /* 0x000fe400078e02ff */
[----:B------:R-:W-:-:S04]  /*28ee0*/  IMAD.MOV.U32 R2, RZ, RZ, RZ ;  /* 0x000000ffff027224 */ /* 0x000fc800078e00ff */
[----:B------:R-:W-:Y:S01]  /*28ef0*/  IMAD.HI.U32 R2, R3, R11, R2 ;  /* 0x0000000b03027227 */ /* 0x000fe200078e0002 */
[----:B------:R-:W-:-:S05]  /*28f00*/  IABS R3, R5 ;  /* 0x0000000500037213 */ /* 0x000fca0000000000 */
[----:B------:R-:W-:-:S04]  /*28f10*/  IMAD.HI.U32 R2, R2, R3, RZ ;  /* 0x0000000302027227 */ /* 0x000fc800078e00ff */
[----:B------:R-:W-:Y:S01]  /*28f20*/  IMAD R6, R2, R6, R3 ;  /* 0x0000000602067224 */ /* 0x000fe200078e0203 */
[C---:B------:R-:W-:Y:S01]  /*28f30*/  LOP3.LUT R3, R5.reuse, R4, RZ, 0x3c, !PT ;  /* 0x0000000405037212 */ /* 0x040fe200078e3cff */
[----:B------:R-:W-:-:S03]  /*28f40*/  IMAD.IADD R5, R5, 0x1, R0 ;  /* 0x0000000105057824 */ /* 0x000fc600078e0200 */
        /* <DEDUP_REMOVED lines=8> */
[----:B------:R-:W-:Y:S01]  /*28fd0*/  @!P1 LOP3.LUT R2, RZ, R4, RZ, 0x33, !PT ;  /* 0x00000004ff029212 */ /* 0x000fe200078e33ff */
[----:B------:R-:W-:-:S04]  /*28fe0*/  IMAD.MOV R4, RZ, RZ, -R4 ;  /* 0x000000ffff047224 */ /* 0x000fc800078e0a04 */
[----:B------:R-:W-:Y:S01]  /*28ff0*/  IMAD R18, R2, R4, R5 ;  /* 0x0000000402127224 */ /* 0x000fe200078e0205 */
[----:B------:R-:W-:-:S05]  /*29000*/  LOP3.LUT R2, RZ, R2, RZ, 0x33, !PT ;  /* 0x00000002ff027212 */ /* 0x000fca00078e33ff */
[----:B------:R-:W-:Y:S01]  /*29010*/  IMAD.IADD R17, R17, 0x1, R2 ;  /* 0x0000000111117824 */ /* 0x000fe200078e0202 */
[----:B------:R-:W-:Y:S06]  /*29020*/  BRA `(.L_x_1929) ;  /* 0x00000000001c7947 */ /* 0x000fec0003800000 */
.L_x_1921:
[----:B------:R-:W-:Y:S01]  /*29030*/  UMOV UR4, URZ ;  /* 0x0000003f00047c82 */ /* 0x000fe20008000000 */
[----:B------:R-:W-:Y:S01]  /*29040*/  UMOV UR5, URZ ;  /* 0x0000003f00057c82 */ /* 0x000fe20008000000 */
[----:B------:R-:W-:Y:S01]  /*29050*/  ULDC UR6, c[0x0][0xc3c] ;  /* 0x00030f0000067ab9 */ /* 0x000fe20000000800 */
[----:B------:R-:W-:Y:S01]  /*29060*/  IMAD.MOV.U32 R16, RZ, RZ, R0 ;  /* 0x000000ffff107224 */ /* 0x000fe200078e0000 */
[----:B------:R-:W-:Y:S01]  /*29070*/  MOV R18, UR5 ;  /* 0x0000000500127c02 */ /* 0x000fe20008000f00 */
[----:B------:R-:W-:Y:S02]  /*29080*/  IMAD.U32 R17, RZ, RZ, UR4 ;  /* 0x00000004ff117e24 */ /* 0x000fe4000f8e00ff */
[----:B------:R-:W-:-:S07]  /*29090*/  IMAD.U32 R19, RZ, RZ, UR6 ;  /* 0x00000006ff137e24 */ /* 0x000fce000f8e00ff */
.L_x_1929:
[----:B------:R1:W2:Y:S01]  /*290a0*/  LDL R2, [R1+0x8] ;  /* 0x0000080001027983 */ /* 0x0002a20000100800 */
[----:B------:R-:W3:Y:S01]  /*290b0*/  S2R R0, SR_TID.X ;  /* 0x0000000000007919 */ /* 0x000ee20000002100 */
[----:B------:R-:W-:Y:S05]  /*290c0*/  WARPSYNC.ALL ;  /* 0x0000000000007948 */ /* 0x000fea0003800000 */
[----:B---3--:R-:W-:Y:S01]  /*290d0*/  LOP3.LUT R0, R0, 0x1f, RZ, 0xc0, !PT ;  /* 0x0000001f00007812 */ /* 0x008fe200078ec0ff */
[----:B------:R-:W-:Y:S03]  /*290e0*/  BAR.SYNC.DEFER_BLOCKING 0x4, 0x180 ;  /* 0x0106000000007b1d */ /* 0x000fe60000010000 */
[----:B------:R-:W-:-:S13]  /*290f0*/  ISETP.NE.AND P0, PT, R0, RZ, PT ;  /* 0x000000ff0000720c */ /* 0x000fda0003f05270 */
[----:B------:R-:W-:Y:S01]  /*29100*/  @!P0 MOV R0, 0x400 ;  /* 0x0000040000008802 */ /* 0x000fe20000000f00 */
[----:B--2---:R-:W2:Y:S03]  /*29110*/  @!P0 S2R R2, SR_CgaCtaId ;  /* 0x0000000000028919 */ /* 0x004ea60000008800 */
[----:B--2---:R-:W-:Y:S01]  /*29120*/  @!P0 LEA R23, R2, R0, 0x18 ;  /* 0x0000000002178211 */ /* 0x004fe200078ec0ff */
[----:B------:R1:W-:Y:S04]  /*29130*/  @!P0 STL [R1+0x8], R2 ;  /* 0x0000080201008387 */ /* 0x0003e80000100800 */
[----:B------:R1:W-:Y:S01]  /*29140*/  @!P0 STS.128 [R23+0x228d0], R16 ;  /* 0x0228d01017008388 */ /* 0x0003e20000000c00 */
[----:B------:R-:W-:Y:S06]  /*29150*/  BAR.ARV 0x5, 0x180 ;  /* 0x0146000000007b1d */ /* 0x000fec0000002000 */
.L_x_1918:
[----:B------:R-:W-:Y:S02]  /*29160*/  ULDC UR4, c[0x0][0xc3c] ;  /* 0x00030f0000047ab9 */ /* 0x000fe40000000800 */
[----:B---3--:R-:W-:-:S13]  /*29170*/  ISETP.GE.AND P0, PT, R19, UR4, PT ;  /* 0x0000000413007c0c */ /* 0x008fda000bf06270 */
[----:B------:R-:W-:Y:S05]  /*29180*/  @!P0 BRA `(.L_x_1930) ;  /* 0xffffff9800948947 */ /* 0x000fea000383ffff */
[----:B------:R-:W-:Y:S05]  /*29190*/  BSYNC B7 ;  /* 0x0000000000077941 */ /* 0x000fea0003800000 */
.L_x_1800:
        /* <DEDUP_REMOVED lines=12> */
.L_x_2122:
[----:B------:R-:W-:Y:S05]  /*29260*/  BSYNC B0 ;  /* 0x0000000000007941 */ /* 0x000fea0003800000 */
.L_x_1931:
[----:B------:R-:W-:-:S03]  /*29270*/  UMOV UR4, 0xffffffff ;  /* 0xffffffff00047882 */ /* 0x000fc60000000000 */
[----:B------:R-:W-:Y:S05]  /*29280*/  BRA.DIV UR4, `(.L_x_1933) ;  /* 0x0000004e048c7947 */ /* 0x000fea000b800000 */
[----:B0-----:R-:W0:Y:S02]  /*29290*/  S2R R0, SR_TID.X ;  /* 0x0000000000007919 */ /* 0x001e240000002100 */
[----:B0-----:R-:W-:-:S04]  /*292a0*/  SHF.R.U32.HI R0, RZ, 0x5, R0 ;  /* 0x00000005ff007819 */ /* 0x001fc80000011600 */
[----:B------:R-:W-:-:S05]  /*292b0*/  LOP3.LUT R0, R0, 0x3, RZ, 0xc0, !PT ;  /* 0x0000000300007812 */ /* 0x000fca00078ec0ff */
[----:B------:R0:W1:Y:S02]  /*292c0*/  SHFL.IDX PT, R14, R0, RZ, 0x1f ;  /* 0x00001fff000e7589 */ /* 0x00006400000e0000 */
.L_x_2125:
[----:B-1----:R-:W-:-:S13]  /*292d0*/  ISETP.NE.AND P0, PT, R14, RZ, PT ;  /* 0x000000ff0e00720c */ /* 0x002fda0003f05270 */
[----:B------:R-:W-:Y:S05]  /*292e0*/  @P0 BRA `(.L_x_1561) ;  /* 0x0000000000a80947 */ /* 0x000fea0003800000 */
[----:B------:R-:W-:-:S03]  /*292f0*/  UMOV UR4, 0xffffffff ;  /* 0xffffffff00047882 */ /* 0x000fc60000000000 */
[----:B------:R-:W-:Y:S05]  /*29300*/  BRA.DIV UR4, `(.L_x_1934) ;  /* 0x0000004e04a07947 */ /* 0x000fea000b800000 */
[----:B------:R-:W-:-:S13]  /*29310*/  ELECT P6, URZ, PT ;  /* 0x00000000003f782f */ /* 0x000fda00038c0000 */
.L_x_2128:
[----:B------:R-:W-:Y:S05]  /*29320*/  @!P6 BRA `(.L_x_1561) ;  /* 0x000000000098e947 */ /* 0x000fea0003800000 */
[----:B------:R-:W-:-:S06]  /*29330*/  ULOP3.LUT UR4, UR36, 0x2, URZ, 0xfc, !UPT ;  /* 0x0000000224047892 */ /* 0x000fcc000f8efc3f */
[----:B0-----:R-:W-:-:S05]  /*29340*/  IMAD.U32 R0, RZ, RZ, UR4 ;  /* 0x00000004ff007e24 */ /* 0x001fca000f8e00ff */
[----:B------:R-:W-:-:S13]  /*29350*/  ISETP.NE.AND P0, PT, R0, 0x3, PT ;  /* 0x000000030000780c */ /* 0x000fda0003f05270 */
[----:B------:R-:W-:Y:S05]  /*29360*/  @!P0 BRA `(.L_x_1935) ;  /* 0x0000000000048947 */ /* 0x000fea0003800000 */
[----:B------:R-:W-:Y:S01]  /*29370*/  BPT.TRAP 0x1 ;  /* 0x000000040000795c */ /* 0x000fe20000300000 */
.L_x_1935:
[----:B------:R-:W-:Y:S01]  /*29380*/  IMAD R5, R24, 0x8, R7 ;  /* 0x0000000818057824 */ /* 0x000fe200078e0207 */
[----:B------:R-:W-:Y:S01]  /*29390*/  SHF.L.U32 R0, R28, 0x1f, RZ ;  /* 0x0000001f1c007819 */ /* 0x000fe200000006ff */
[----:B------:R-:W-:-:S03]  /*293a0*/  VIADD R24, R24, 0x1 ;  /* 0x0000000118187836 */ /* 0x000fc60000000000 */
[----:B------:R-:W0:Y:S02]  /*293b0*/  SYNCS.PHASECHK.TRANS64.TRYWAIT P1, [R5+URZ+0x22840], R0 ;  /* 0x02284000050075a7 */ /* 0x000e24000802017f */
[----:B------:R-:W-:-:S04]  /*293c0*/  ISETP.NE.AND P2, PT, R24, 0x2, PT ;  /* 0x000000021800780c */ /* 0x000fc80003f45270 */
[----:B------:R-:W-:Y:S01]  /*293d0*/  SEL R3, RZ, 0x1, P2 ;  /* 0x00000001ff037807 */ /* 0x000fe20001000000 */
[----:B0-----:R-:W-:Y:S08]  /*293e0*/  @!P1 BRA `(.L_x_1936) ;  /* 0x0000004c00889947 */ /* 0x001ff00003800000 */
.L_x_2129:
[----:B------:R-:W-:Y:S02]  /*293f0*/  SEL R24, R24, RZ, P2 ;  /* 0x000000ff18187207 */ /* 0x000fe40001000000 */
[----:B------:R-:W-:Y:S01]  /*29400*/  LOP3.LUT R2, R28, R3, RZ, 0x3c, !PT ;  /* 0x000000031c027212 */ /* 0x000fe200078e3cff */
[----:B------:R-:W-:Y:S06]  /*29410*/  @!P0 BRA `(.L_x_1937) ;  /* 0x0000000000048947 */ /* 0x000fec0003800000 */
[----:B------:R-:W-:Y:S01]  /*29420*/  BPT.TRAP 0x1 ;  /* 0x000000040000795c */ /* 0x000fe20000300000 */
.L_x_1937:
[----:B------:R-:W-:Y:S01]  /*29430*/  IMAD R3, R24, 0x8, R7 ;  /* 0x0000000818037824 */ /* 0x000fe200078e0207 */
[----:B------:R-:W-:-:S04]  /*29440*/  SHF.L.U32 R2, R2, 0x1f, RZ ;  /* 0x0000001f02027819 */ /* 0x000fc800000006ff */
[----:B------:R-:W1:Y:S02]  /*29450*/  SYNCS.PHASECHK.TRANS64.TRYWAIT P1, [R3+URZ+0x22840], R2 ;  /* 0x02284002030075a7 */ /* 0x000e64000802017f */
[----:B-1----:R-:W-:Y:S05]  /*29460*/  @!P1 BRA `(.L_x_1938) ;  /* 0x0000004c007c9947 */ /* 0x002fea0003800000 */
.L_x_2130:
[----:B------:R-:W-:Y:S05]  /*29470*/  @!P0 BRA `(.L_x_1939) ;  /* 0x0000000000048947 */ /* 0x000fea0003800000 */
[----:B------:R-:W-:Y:S01]  /*29480*/  BPT.TRAP 0x1 ;  /* 0x000000040000795c */ /* 0x000fe20000300000 */
.L_x_1939:
[----:B------:R-:W2:Y:S02]  /*29490*/  SYNCS.PHASECHK.TRANS64.TRYWAIT P1, [R5+URZ+0x22860], R0 ;  /* 0x02286000050075a7 */ /* 0x000ea4000802017f */
[----:B--2---:R-:W-:Y:S05]  /*294a0*/  @!P1 BRA `(.L_x_1940) ;  /* 0x0000004c00809947 */ /* 0x004fea0003800000 */
.L_x_2131:
[----:B------:R-:W-:Y:S05]  /*294b0*/  @!P0 BRA `(.L_x_1941) ;  /* 0x0000000000048947 */ /* 0x000fea0003800000 */
[----:B------:R-:W-:Y:S01]  /*294c0*/  BPT.TRAP 0x1 ;  /* 0x000000040000795c */ /* 0x000fe20000300000 */
.L_x_1941:
[----:B------:R-:W3:Y:S02]  /*294d0*/  SYNCS.PHASECHK.TRANS64.TRYWAIT P1, [R3+URZ+0x22860], R2 ;  /* 0x02286002030075a7 */ /* 0x000ee4000802017f */
[----:B---3--:R-:W-:Y:S05]  /*294e0*/  @!P1 BRA `(.L_x_1942) ;  /* 0x0000004c00849947 */ /* 0x008fea0003800000 */
.L_x_2132:
[----:B------:R-:W-:Y:S05]  /*294f0*/  @!P0 BRA `(.L_x_1943) ;  /* 0x0000000000048947 */ /* 0x000fea0003800000 */
[----:B------:R-:W-:Y:S01]  /*29500*/  BPT.TRAP 0x1 ;  /* 0x000000040000795c */ /* 0x000fe20000300000 */
.L_x_1943:
[----:B------:R-:W4:Y:S02]  /*29510*/  SYNCS.PHASECHK.TRANS64.TRYWAIT P1, [R5+URZ+0x22880], R0 ;  /* 0x02288000050075a7 */ /* 0x000f24000802017f */
[----:B----4-:R-:W-:Y:S05]  /*29520*/  @!P1 BRA `(.L_x_1944) ;  /* 0x0000004c00889947 */ /* 0x010fea0003800000 */
.L_x_2133:
[----:B------:R-:W-:Y:S05]  /*29530*/  @!P0 BRA `(.L_x_1945) ;  /* 0x0000000000048947 */ /* 0x000fea0003800000 */
[----:B------:R-:W-:Y:S01]  /*29540*/  BPT.TRAP 0x1 ;  /* 0x000000040000795c */ /* 0x000fe20000300000 */
.L_x_1945:
[----:B------:R0:W0:Y:S02]  /*29550*/  SYNCS.PHASECHK.TRANS64.TRYWAIT P0, [R3+URZ+0x22880], R2 ;  /* 0x02288002030075a7 */ /* 0x000024000800017f */
[----:B0-----:R-:W-:Y:S05]  /*29560*/  @!P0 NANOSLEEP.SYNCS 0x989680 ;  /* 0x009896800000895d */ /* 0x001fea0003900000 */
[----:B------:R-:W0:Y:S02]  /*29570*/  @!P0 SYNCS.PHASECHK.TRANS64 P0, [R3+URZ+0x22880], R2 ;  /* 0x02288002030085a7 */ /* 0x000e24000800007f */
[----:B0-----:R-:W-:Y:S05]  /*29580*/  @!P0 BRA `(.L_x_1945) ;  /* 0xfffffffc00f08947 */ /* 0x001fea000383ffff */
.L_x_1561:
[----:B------:R-:W-:Y:S05]  /*29590*/  BSYNC B8 ;  /* 0x0000000000087941 */ /* 0x000fea0003800000 */
.L_x_1558:
[----:B------:R-:W-:Y:S05]  /*295a0*/  EXIT ;  /* 0x000000000000794d */ /* 0x000fea0003800000 */
.L_x_1585:
[----:B-1----:R1:W2:Y:S02]  /*295b0*/  SYNCS.PHASECHK.TRANS64.TRYWAIT P4, [R84+URZ+0x22890], R93 ;  /* 0x0228905d540075a7 */ /* 0x0022a4000808017f */
[----:B--2---:R-:W-:Y:S05]  /*295c0*/  @!P4 NANOSLEEP.SYNCS 0x989680 ;  /* 0x009896800000c95d */ /* 0x004fea0003900000 */
[----:B------:R-:W2:Y:S02]  /*295d0*/  @!P4 SYNCS.PHASECHK.TRANS64 P4, [R84+URZ+0x22890], R93 ;  /* 0x0228905d5400c5a7 */ /* 0x000ea4000808007f */
[----:B--2---:R-:W-:Y:S05]  /*295e0*/  @!P4 BRA `(.L_x_1585) ;  /* 0xfffffffc00f0c947 */ /* 0x004fea000383ffff */
[----:B------:R-:W-:Y:S05]  /*295f0*/  BRA `(.L_x_1946) ;  /* 0xfffffd9800a87947 */ /* 0x000fea000383ffff */
.L_x_1586:
[----:B------:R-:W-:Y:S01]  /*29600*/  BSSY B1, `(.L_x_1947) ;  /* 0x0000008000017945 */ /* 0x000fe20003800000 */
[----:B0-----:R-:W-:Y:S02]  /*29610*/  IMAD.MOV.U32 R13, RZ, RZ, R97 ;  /* 0x000000ffff0d7224 */ /* 0x001fe400078e0061 */
[----:B------:R-:W-:Y:S02]  /*29620*/  IMAD.MOV.U32 R12, RZ, RZ, RZ ;  /* 0x000000ffff0c7224 */ /* 0x000fe400078e00ff */
[----:B------:R-:W-:Y:S02]  /*29630*/  IMAD.MOV.U32 R11, RZ, RZ, 0x1e1f ;  /* 0x00001e1fff0b7424 */ /* 0x000fe400078e00ff */
[----:B------:R-:W-:-:S07]  /*29640*/  IMAD.MOV.U32 R15, RZ, RZ, -0x1 ;  /* 0xffffffffff0f7424 */ /* 0x000fce00078e00ff */
[----:B-1----:R-:W-:Y:S05]  /*29650*/  WARPSYNC.COLLECTIVE R15, `(.L_x_1948) ;  /* 0x000000000f087348 */ /* 0x002fea0003c00000 */
[----:B------:R0:W2:Y:S02]  /*29660*/  SHFL.IDX P6, R14, R13, R12, R11 ;  /* 0x0000000c0d0e7389 */ /* 0x0000a400000c000b */
[----:B012---:R-:W-:Y:S01]  /*29670*/  ENDCOLLECTIVE ;  /* 0x000000000000791b */ /* 0x007fe20003800000 */
.L_x_1948:
[----:B------:R-:W-:Y:S05]  /*29680*/  BSYNC B1 ;  /* 0x0000000000017941 */ /* 0x000fea0003800000 */
.L_x_1947:
[----:B------:R-:W-:Y:S01]  /*29690*/  IMAD.MOV.U32 R13, RZ, RZ, R101 ;  /* 0x000000ffff0d7224 */ /* 0x000fe200078e0065 */
[----:B------:R-:W-:Y:S01]  /*296a0*/  MOV R97, R14 ;  /* 0x0000000e00617202 */ /* 0x000fe20000000f00 */
[----:B------:R-:W-:Y:S02]  /*296b0*/  IMAD.MOV.U32 R12, RZ, RZ, RZ ;  /* 0x000000ffff0c7224 */ /* 0x000fe400078e00ff */
[----:B------:R-:W-:Y:S02]  /*296c0*/  IMAD.MOV.U32 R11, RZ, RZ, 0x1e1f ;  /* 0x00001e1fff0b7424 */ /* 0x000fe400078e00ff */
[----:B------:R-:W-:-:S07]  /*296d0*/  IMAD.MOV.U32 R15, RZ, RZ, -0x1 ;  /* 0xffffffffff0f7424 */ /* 0x000fce00078e00ff */
[----:B------:R-:W-:Y:S05]  /*296e0*/  WARPSYNC.COLLECTIVE R15, `(.L_x_1949) ;  /* 0x000000000f087348 */ /* 0x000fea0003c00000 */
[----:B------:R0:W1:Y:S02]  /*296f0*/  SHFL.IDX P6, R14, R13, R12, R11 ;  /* 0x0000000c0d0e7389 */ /* 0x00006400000c000b */
[----:B01----:R-:W-:Y:S01]  /*29700*/  ENDCOLLECTIVE ;  /* 0x000000000000791b */ /* 0x003fe20003800000 */
.L_x_1949:
[----:B------:R-:W-:Y:S05]  /*29710*/  BRA `(.L_x_1950) ;  /* 0xfffffd9800747947 */ /* 0x000fea000383ffff */
.L_x_1614:
[----:B-1----:R1:W2:Y:S02]  /*29720*/  SYNCS.PHASECHK.TRANS64.TRYWAIT P4, [R84+URZ+0x22890], R93 ;  /* 0x0228905d540075a7 */ /* 0x0022a4000808017f */
[----:B--2---:R-:W-:Y:S05]  /*29730*/  @!P4 NANOSLEEP.SYNCS 0x989680 ;  /* 0x009896800000c95d */ /* 0x004fea0003900000 */
[----:B------:R-:W2:Y:S02]  /*29740*/  @!P4 SYNCS.PHASECHK.TRANS64 P4, [R84+URZ+0x22890], R93 ;  /* 0x0228905d5400c5a7 */ /* 0x000ea4000808007f */
[----:B--2---:R-:W-:Y:S05]  /*29750*/  @!P4 BRA `(.L_x_1614) ;  /* 0xfffffffc00f0c947 */ /* 0x004fea000383ffff */
[----:B------:R-:W-:Y:S05]  /*29760*/  BRA `(.L_x_1951) ;  /* 0xfffffdc800447947 */ /* 0x000fea000383ffff */
.L_x_1615:
        /* <DEDUP_REMOVED lines=8> */
.L_x_1953:
[----:B------:R-:W-:Y:S05]  /*297f0*/  BSYNC B1 ;  /* 0x0000000000017941 */ /* 0x000fea0003800000 */
.L_x_1952:
[----:B------:R-:W-:Y:S01]  /*29800*/  IMAD.MOV.U32 R13, RZ, RZ, R101 ;  /* 0x000000ffff0d7224 */ /* 0x000fe200078e0065 */
[----:B------:R-:W-:Y:S01]  /*29810*/  MOV R11, 0x1e1f ;  /* 0x00001e1f000b7802 */ /* 0x000fe20000000f00 */
[----:B------:R-:W-:Y:S02]  /*29820*/  IMAD.MOV.U32 R12, RZ, RZ, RZ ;  /* 0x000000ffff0c7224 */ /* 0x000fe400078e00ff */
[----:B------:R-:W-:Y:S02]  /*29830*/  IMAD.MOV.U32 R15, RZ, RZ, -0x1 ;  /* 0xffffffffff0f7424 */ /* 0x000fe400078e00ff */
[----:B------:R-:W-:-:S07]  /*29840*/  IMAD.MOV.U32 R99, RZ, RZ, R14 ;  /* 0x000000ffff637224 */ /* 0x000fce00078e000e */
[----:B------:R-:W-:Y:S05]  /*29850*/  WARPSYNC.COLLECTIVE R15, `(.L_x_1954) ;  /* 0x000000000f087348 */ /* 0x000fea0003c00000 */
[----:B------:R0:W1:Y:S02]  /*29860*/  SHFL.IDX P6, R14, R13, R12, R11 ;  /* 0x0000000c0d0e7389 */ /* 0x00006400000c000b */
[----:B01----:R-:W-:Y:S01]  /*29870*/  ENDCOLLECTIVE ;  /* 0x000000000000791b */ /* 0x003fe20003800000 */
.L_x_1954:
[----:B------:R-:W-:Y:S01]  /*29880*/  IMAD.MOV.U32 R101, RZ, RZ, R14 ;  /* 0x000000ffff657224 */ /* 0x000fe200078e000e */
[----:B------:R-:W-:Y:S06]  /*29890*/  BRA `(.L_x_1955) ;  /* 0xfffffdc8000c7947 */ /* 0x000fec000383ffff */
.L_x_1628:
[----:B0-----:R0:W1:Y:S02]  /*298a0*/  SYNCS.PHASECHK.TRANS64.TRYWAIT P2, [R84+URZ+0x22890], R93 ;  /* 0x0228905d540075a7 */ /* 0x001064000804017f */
[----:B-1----:R-:W-:Y:S05]  /*298b0*/  @!P2 NANOSLEEP.SYNCS 0x989680 ;  /* 0x009896800000a95d */ /* 0x002fea0003900000 */
[----:B------:R-:W1:Y:S02]  /*298c0*/  @!P2 SYNCS.PHASECHK.TRANS64 P2, [R84+URZ+0x22890], R93 ;  /* 0x0228905d5400a5a7 */ /* 0x000e64000804007f */
[----:B-1----:R-:W-:Y:S05]  /*298d0*/  @!P2 BRA `(.L_x_1628) ;  /* 0xfffffffc00f0a947 */ /* 0x002fea000383ffff */
[----:B------:R-:W-:Y:S05]  /*298e0*/  BRA `(.L_x_1956) ;  /* 0xfffffdf400ac7947 */ /* 0x000fea000383ffff */
.L_x_1629:
[----:B------:R-:W-:Y:S01]  /*298f0*/  BSSY B1, `(.L_x_1957) ;  /* 0x0000007000017945 */ /* 0x000fe20003800000 */
[----:B------:R-:W-:Y:S02]  /*29900*/  IMAD.MOV.U32 R12, RZ, RZ, RZ ;  /* 0x000000ffff0c7224 */ /* 0x000fe400078e00ff */
[----:B------:R-:W-:Y:S02]  /*29910*/  IMAD.MOV.U32 R11, RZ, RZ, 0x1e1f ;  /* 0x00001e1fff0b7424 */ /* 0x000fe400078e00ff */
[----:B------:R-:W-:-:S07]  /*29920*/  IMAD.MOV.U32 R15, RZ, RZ, -0x1 ;  /* 0xffffffffff0f7424 */ /* 0x000fce00078e00ff */
[----:B0-----:R-:W-:Y:S05]  /*29930*/  WARPSYNC.COLLECTIVE R15, `(.L_x_1958) ;  /* 0x000000000f087348 */ /* 0x001fea0003c00000 */
[----:B------:R1:W2:Y:S02]  /*29940*/  SHFL.IDX P6, R14, R13, R12, R11 ;  /* 0x0000000c0d0e7389 */ /* 0x0002a400000c000b */
[----:B012---:R-:W-:Y:S01]  /*29950*/  ENDCOLLECTIVE ;  /* 0x000000000000791b */ /* 0x007fe20003800000 */
.L_x_1958:
[----:B------:R-:W-:Y:S05]  /*29960*/  BSYNC B1 ;  /* 0x0000000000017941 */ /* 0x000fea0003800000 */
.L_x_1957:
[----:B------:R-:W-:Y:S02]  /*29970*/  IMAD.MOV.U32 R13, RZ, RZ, R4 ;  /* 0x000000ffff0d7224 */ /* 0x000fe400078e0004 */
[----:B------:R-:W-:Y:S02]  /*29980*/  IMAD.MOV.U32 R12, RZ, RZ, RZ ;  /* 0x000000ffff0c7224 */ /* 0x000fe400078e00ff */
[----:B------:R-:W-:Y:S02]  /*29990*/  IMAD.MOV.U32 R11, RZ, RZ, 0x1e1f ;  /* 0x00001e1fff0b7424 */ /* 0x000fe400078e00ff */
[----:B------:R-:W-:Y:S02]  /*299a0*/  IMAD.MOV.U32 R15, RZ, RZ, -0x1 ;  /* 0xffffffffff0f7424 */ /* 0x000fe400078e00ff */
[----:B------:R-:W-:-:S07]  /*299b0*/  IMAD.MOV.U32 R29, RZ, RZ, R14 ;  /* 0x000000ffff1d7224 */ /* 0x000fce00078e000e */
[----:B------:R-:W-:Y:S05]  /*299c0*/  WARPSYNC.COLLECTIVE R15, `(.L_x_1959) ;  /* 0x000000000f087348 */ /* 0x000fea0003c00000 */
[----:B------:R0:W1:Y:S02]  /*299d0*/  SHFL.IDX P6, R14, R13, R12, R11 ;  /* 0x0000000c0d0e7389 */ /* 0x00006400000c000b */
[----:B01----:R-:W-:Y:S01]  /*299e0*/  ENDCOLLECTIVE ;  /* 0x000000000000791b */ /* 0x003fe20003800000 */
.L_x_1959:
[----:B------:R-:W-:Y:S05]  /*299f0*/  BRA `(.L_x_1960) ;  /* 0xfffffdf400d07947 */ /* 0x000fea000383ffff */
.L_x_1633:
[----:B0-----:R0:W3:Y:S02]  /*29a00*/  SYNCS.PHASECHK.TRANS64.TRYWAIT P1, [R84+URZ+0x228b0], R93 ;  /* 0x0228b05d540075a7 */ /* 0x0010e4000802017f */
[----:B---3--:R-:W-:Y:S05]  /*29a10*/  @!P1 NANOSLEEP.SYNCS 0x989680 ;  /* 0x009896800000995d */ /* 0x008fea0003900000 */
[----:B------:R-:W3:Y:S02]  /*29a20*/  @!P1 SYNCS.PHASECHK.TRANS64 P1, [R84+URZ+0x228b0], R93 ;  /* 0x0228b05d540095a7 */ /* 0x000ee4000802007f */
[----:B---3--:R-:W-:Y:S05]  /*29a30*/  @!P1 BRA `(.L_x_1633) ;  /* 0xfffffffc00f09947 */ /* 0x008fea000383ffff */
[----:B------:R-:W-:Y:S05]  /*29a40*/  BRA `(.L_x_1961) ;  /* 0xfffffdf800987947 */ /* 0x000fea000383ffff */
.L_x_1651:
[----:B------:R-:W-:Y:S01]  /*29a50*/  BSSY B0, `(.L_x_1962) ;  /* 0x0000008000007945 */ /* 0x000fe20003800000 */
[----:B------:R-:W-:Y:S01]  /*29a60*/  IMAD.MOV.U32 R13, RZ, RZ, R218 ;  /* 0x000000ffff0d7224 */ /* 0x000fe200078e00da */
[----:B------:R-:W-:Y:S01]  /*29a70*/  MOV R12, RZ ;  /* 0x000000ff000c7202 */ /* 0x000fe20000000f00 */
[----:B------:R-:W-:Y:S02]  /*29a80*/  IMAD.MOV.U32 R11, RZ, RZ, 0x1f ;  /* 0x0000001fff0b7424 */ /* 0x000fe400078e00ff */
[----:B------:R-:W-:-:S07]  /*29a90*/  IMAD.MOV.U32 R15, RZ, RZ, -0x1 ;  /* 0xffffffffff0f7424 */ /* 0x000fce00078e00ff */
[----:B0----5:R-:W-:Y:S05]  /*29aa0*/  WARPSYNC.COLLECTIVE R15, `(.L_x_1963) ;  /* 0x000000000f087348 */ /* 0x021fea0003c00000 */
[----:B------:R1:W2:Y:S02]  /*29ab0*/  SHFL.IDX P6, R14, R13, R12, R11 ;  /* 0x0000000c0d0e7389 */ /* 0x0002a400000c000b */
[----:B012--5:R-:W-:Y:S01]  /*29ac0*/  ENDCOLLECTIVE ;  /* 0x000000000000791b */ /* 0x027fe20003800000 */
.L_x_1963:
[----:B------:R-:W-:Y:S05]  /*29ad0*/  BSYNC B0 ;  /* 0x0000000000007941 */ /* 0x000fea0003800000 */
.L_x_1962:
[----:B------:R-:W-:Y:S01]  /*29ae0*/  IMAD.MOV.U32 R184, RZ, RZ, R14 ;  /* 0x000000ffffb87224 */ /* 0x000fe200078e000e */
[----:B------:R-:W-:Y:S06]  /*29af0*/  BRA `(.L_x_1964) ;  /* 0xfffffe0400a07947 */ /* 0x000fec000383ffff */
.L_x_1661:
[----:B------:R-:W-:Y:S01]  /*29b00*/  BSSY B1, `(.L_x_1965) ;  /* 0x0000007000017945 */ /* 0x000fe20003800000 */
[----:B------:R-:W-:Y:S02]  /*29b10*/  IMAD.MOV.U32 R12, RZ, RZ, RZ ;  /* 0x000000ffff0c7224 */ /* 0x000fe400078e00ff */
[----:B------:R-:W-:Y:S02]  /*29b20*/  IMAD.MOV.U32 R11, RZ, RZ, 0x1e1f ;  /* 0x00001e1fff0b7424 */ /* 0x000fe400078e00ff */
[----:B------:R-:W-:-:S07]  /*29b30*/  IMAD.MOV.U32 R15, RZ, RZ, -0x1 ;  /* 0xffffffffff0f7424 */ /* 0x000fce00078e00ff */
[----:B-1----:R-:W-:Y:S05]  /*29b40*/  WARPSYNC.COLLECTIVE R15, `(.L_x_1966) ;  /* 0x000000000f087348 */ /* 0x002fea0003c00000 */
[----:B------:R0:W2:Y:S02]  /*29b50*/  SHFL.IDX P6, R14, R13, R12, R11 ;  /* 0x0000000c0d0e7389 */ /* 0x0000a400000c000b */
[----:B012---:R-:W-:Y:S01]  /*29b60*/  ENDCOLLECTIVE ;  /* 0x000000000000791b */ /* 0x007fe20003800000 */
.L_x_1966:
[----:B------:R-:W-:Y:S05]  /*29b70*/  BSYNC B1 ;  /* 0x0000000000017941 */ /* 0x000fea0003800000 */
.L_x_1965:
        /* <DEDUP_REMOVED lines=8> */
.L_x_1967:
[----:B------:R-:W-:Y:S01]  /*29c00*/  IMAD.MOV.U32 R13, RZ, RZ, R5 ;  /* 0x000000ffff0d7224 */ /* 0x000fe200078e0005 */
[----:B------:R-:W-:-:S07]  /*29c10*/  MOV R0, R14 ;  /* 0x0000000e00007202 */ /* 0x000fce0000000f00 */
[----:B------:R-:W-:Y:S05]  /*29c20*/  WARPSYNC.COLLECTIVE R15, `(.L_x_1968) ;  /* 0x000000000f087348 */ /* 0x000fea0003c00000 */
[----:B------:R0:W1:Y:S02]  /*29c30*/  SHFL.IDX P6, R14, R13, R12, R11 ;  /* 0x0000000c0d0e7389 */ /* 0x00006400000c000b */
[----:B01----:R-:W-:Y:S01]  /*29c40*/  ENDCOLLECTIVE ;  /* 0x000000000000791b */ /* 0x003fe20003800000 */
.L_x_1968:
[----:B------:R-:W-:Y:S02]  /*29c50*/  IMAD.MOV.U32 R13, RZ, RZ, R4 ;  /* 0x000000ffff0d7224 */ /* 0x000fe400078e0004 */
[----:B------:R-:W-:-:S07]  /*29c60*/  IMAD.MOV.U32 R5, RZ, RZ, R14 ;  /* 0x000000ffff057224 */ /* 0x000fce00078e000e */
[----:B------:R-:W-:Y:S05]  /*29c70*/  WARPSYNC.COLLECTIVE R15, `(.L_x_1969) ;  /* 0x000000000f087348 */ /* 0x000fea0003c00000 */
[----:B------:R0:W1:Y:S02]  /*29c80*/  SHFL.IDX P6, R14, R13, R12, R11 ;  /* 0x0000000c0d0e7389 */ /* 0x00006400000c000b */
[----:B01----:R-:W-:Y:S01]  /*29c90*/  ENDCOLLECTIVE ;  /* 0x000000000000791b */ /* 0x003fe20003800000 */
.L_x_1969:
[----:B------:R-:W-:Y:S05]  /*29ca0*/  BRA `(.L_x_1970) ;  /* 0xfffffe0c00947947 */ /* 0x000fea000383ffff */
.L_x_1665:
[----:B--2---:R2:W4:Y:S02]  /*29cb0*/  SYNCS.PHASECHK.TRANS64.TRYWAIT P0, [R16+URZ+0x22800], R5 ;  /* 0x02280005100075a7 */ /* 0x004524000800017f */
[----:B----4-:R-:W-:Y:S05]  /*29cc0*/  @!P0 NANOSLEEP.SYNCS 0x989680 ;  /* 0x009896800000895d */ /* 0x010fea0003900000 */
[----:B------:R-:W4:Y:S02]  /*29cd0*/  @!P0 SYNCS.PHASECHK.TRANS64 P0, [R16+URZ+0x22800], R5 ;  /* 0x02280005100085a7 */ /* 0x000f24000800007f */
[----:B----4-:R-:W-:Y:S05]  /*29ce0*/  @!P0 BRA `(.L_x_1665) ;  /* 0xfffffffc00f08947 */ /* 0x010fea000383ffff */
[----:B------:R-:W-:Y:S05]  /*29cf0*/  BRA `(.L_x_1971) ;  /* 0xfffffe1000cc7947 */ /* 0x000fea000383ffff */
.L_x_1677:
[----:B------:R-:W-:Y:S01]  /*29d00*/  BSSY B1, `(.L_x_1972) ;  /* 0x0000007000017945 */ /* 0x000fe20003800000 */
[----:B------:R-:W-:Y:S02]  /*29d10*/  IMAD.MOV.U32 R12, RZ, RZ, RZ ;  /* 0x000000ffff0c7224 */ /* 0x000fe400078e00ff */
[----:B------:R-:W-:Y:S02]  /*29d20*/  IMAD.MOV.U32 R11, RZ, RZ, 0x1e1f ;  /* 0x00001e1fff0b7424 */ /* 0x000fe400078e00ff */
[----:B------:R-:W-:-:S07]  /*29d30*/  IMAD.MOV.U32 R15, RZ, RZ, -0x1 ;  /* 0xffffffffff0f7424 */ /* 0x000fce00078e00ff */
[----:B-1----:R-:W-:Y:S05]  /*29d40*/  WARPSYNC.COLLECTIVE R15, `(.L_x_1973) ;  /* 0x000000000f087348 */ /* 0x002fea0003c00000 */
[----:B------:R0:W2:Y:S02]  /*29d50*/  SHFL.IDX P6, R14, R13, R12, R11 ;  /* 0x0000000c0d0e7389 */ /* 0x0000a400000c000b */
[----:B012---:R-:W-:Y:S01]  /*29d60*/  ENDCOLLECTIVE ;  /* 0x000000000000791b */ /* 0x007fe20003800000 */
.L_x_1973:
[----:B------:R-:W-:Y:S05]  /*29d70*/  BSYNC B1 ;  /* 0x0000000000017941 */ /* 0x000fea0003800000 */
.L_x_1972:
        /* <DEDUP_REMOVED lines=8> */
.L_x_1974:
[----:B------:R-:W-:Y:S01]  /*29e00*/  IMAD.MOV.U32 R13, RZ, RZ, R20 ;  /* 0x000000ffff0d7224 */ /* 0x000fe200078e0014 */
[----:B------:R-:W-:-:S07]  /*29e10*/  MOV R3, R14 ;  /* 0x0000000e00037202 */ /* 0x000fce0000000f00 */
[----:B------:R-:W-:Y:S05]  /*29e20*/  WARPSYNC.COLLECTIVE R15, `(.L_x_1975) ;  /* 0x000000000f087348 */ /* 0x000fea0003c00000 */
[----:B------:R0:W1:Y:S02]  /*29e30*/  SHFL.IDX P6, R14, R13, R12, R11 ;  /* 0x0000000c0d0e7389 */ /* 0x00006400000c000b */
[----:B01----:R-:W-:Y:S01]  /*29e40*/  ENDCOLLECTIVE ;  /* 0x000000000000791b */ /* 0x003fe20003800000 */
.L_x_1975:
[----:B------:R-:W-:Y:S02]  /*29e50*/  IMAD.MOV.U32 R13, RZ, RZ, R21 ;  /* 0x000000ffff0d7224 */ /* 0x000fe400078e0015 */
[----:B------:R-:W-:-:S07]  /*29e60*/  IMAD.MOV.U32 R20, RZ, RZ, R14 ;  /* 0x000000ffff147224 */ /* 0x000fce00078e000e */
[----:B------:R-:W-:Y:S05]  /*29e70*/  WARPSYNC.COLLECTIVE R15, `(.L_x_1976) ;  /* 0x000000000f087348 */ /* 0x000fea0003c00000 */
[----:B------:R0:W1:Y:S02]  /*29e80*/  SHFL.IDX P6, R14, R13, R12, R11 ;  /* 0x0000000c0d0e7389 */ /* 0x00006400000c000b */
[----:B01----:R-:W-:Y:S01]  /*29e90*/  ENDCOLLECTIVE ;  /* 0x000000000000791b */ /* 0x003fe20003800000 */
.L_x_1976:
[----:B------:R-:W-:Y:S01]  /*29ea0*/  IMAD.MOV.U32 R21, RZ, RZ, R14 ;  /* 0x000000ffff157224 */ /* 0x000fe200078e000e */
[----:B------:R-:W-:Y:S06]  /*29eb0*/  BRA `(.L_x_1977) ;  /* 0xfffffe4000887947 */ /* 0x000fec000383ffff */
.L_x_1681:
[----:B---3--:R3:W0:Y:S02]  /*29ec0*/  SYNCS.PHASECHK.TRANS64.TRYWAIT P0, [R16+URZ+0x22800], R21 ;  /* 0x02280015100075a7 */ /* 0x008624000800017f */
[----:B0-----:R-:W-:Y:S05]  /*29ed0*/  @!P0 NANOSLEEP.SYNCS 0x989680 ;  /* 0x009896800000895d */ /* 0x001fea0003900000 */
[----:B------:R-:W0:Y:S02]  /*29ee0*/  @!P0 SYNCS.PHASECHK.TRANS64 P0, [R16+URZ+0x22800], R21 ;  /* 0x02280015100085a7 */ /* 0x000e24000800007f */
[----:B0-----:R-:W-:Y:S05]  /*29ef0*/  @!P0 BRA `(.L_x_1681) ;  /* 0xfffffffc00f08947 */ /* 0x001fea000383ffff */
[----:B------:R-:W-:Y:S05]  /*29f00*/  BRA `(.L_x_1978) ;  /* 0xfffffe4400847947 */ /* 0x000fea000383ffff */
.L_x_1689:
[----:B--2---:R2:W3:Y:S02]  /*29f10*/  SYNCS.PHASECHK.TRANS64.TRYWAIT P1, [R8+URZ+0x22830], R3 ;  /* 0x02283003080075a7 */ /* 0x0044e4000802017f */
[----:B---3--:R-:W-:Y:S05]  /*29f20*/  @!P1 NANOSLEEP.SYNCS 0x989680 ;  /* 0x009896800000995d */ /* 0x008fea0003900000 */
[----:B------:R-:W3:Y:S02]  /*29f30*/  @!P1 SYNCS.PHASECHK.TRANS64 P1, [R8+URZ+0x22830], R3 ;  /* 0x02283003080095a7 */ /* 0x000ee4000802007f */
[----:B---3--:R-:W-:Y:S05]  /*29f40*/  @!P1 BRA `(.L_x_1689) ;  /* 0xfffffffc00f09947 */ /* 0x008fea000383ffff */
[----:B------:R-:W-:Y:S05]  /*29f50*/  BRA `(.L_x_1688) ;  /* 0xfffffe7400a87947 */ /* 0x000fea000383ffff */
.L_x_1708:
[----:B--2---:R2:W3:Y:S02]  /*29f60*/  SYNCS.PHASECHK.TRANS64.TRYWAIT P4, [R7+URZ+0x22830], R6 ;  /* 0x02283006070075a7 */ /* 0x0044e4000808017f */
[----:B---3--:R-:W-:Y:S05]  /*29f70*/  @!P4 NANOSLEEP.SYNCS 0x989680 ;  /* 0x009896800000c95d */ /* 0x008fea0003900000 */
[----:B------:R-:W3:Y:S02]  /*29f80*/  @!P4 SYNCS.PHASECHK.TRANS64 P4, [R7+URZ+0x22830], R6 ;  /* 0x022830060700c5a7 */ /* 0x000ee4000808007f */
[----:B---3--:R-:W-:Y:S05]  /*29f90*/  @!P4 BRA `(.L_x_1708) ;  /* 0xfffffffc00f0c947 */ /* 0x008fea000383ffff */
[----:B------:R-:W-:Y:S05]  /*29fa0*/  BRA `(.L_x_1707) ;  /* 0xfffffeb0003c7947 */ /* 0x000fea000383ffff */
.L_x_1712:
[----:B--2---:R2:W3:Y:S02]  /*29fb0*/  SYNCS.PHASECHK.TRANS64.TRYWAIT P3, [R7+URZ+0x22850], R6 ;  /* 0x02285006070075a7 */ /* 0x0044e4000806017f */
[----:B---3--:R-:W-:Y:S05]  /*29fc0*/  @!P3 NANOSLEEP.SYNCS 0x989680 ;  /* 0x009896800000b95d */ /* 0x008fea0003900000 */
[----:B------:R-:W3:Y:S02]  /*29fd0*/  @!P3 SYNCS.PHASECHK.TRANS64 P3, [R7+URZ+0x22850], R6 ;  /* 0x022850060700b5a7 */ /* 0x000ee4000806007f */
[----:B---3--:R-:W-:Y:S05]  /*29fe0*/  @!P3 BRA `(.L_x_1712) ;  /* 0xfffffffc00f0b947 */ /* 0x008fea000383ffff */
[----:B------:R-:W-:Y:S05]  /*29ff0*/  BRA `(.L_x_1709) ;  /* 0xfffffeb400147947 */ /* 0x000fea000383ffff */
.L_x_1733:
[----:B--2---:R2:W3:Y:S02]  /*2a000*/  SYNCS.PHASECHK.TRANS64.TRYWAIT P2, [R7+URZ+0x22830], R6 ;  /* 0x02283006070075a7 */ /* 0x0044e4000804017f */
[----:B---3--:R-:W-:Y:S05]  /*2a010*/  @!P2 NANOSLEEP.SYNCS 0x989680 ;  /* 0x009896800000a95d */ /* 0x008fea0003900000 */
[----:B------:R-:W3:Y:S02]  /*2a020*/  @!P2 SYNCS.PHASECHK.TRANS64 P2, [R7+URZ+0x22830], R6 ;  /* 0x022830060700a5a7 */ /* 0x000ee4000804007f */
[----:B---3--:R-:W-:Y:S05]  /*2a030*/  @!P2 BRA `(.L_x_1733) ;  /* 0xfffffffc00f0a947 */ /* 0x008fea000383ffff */
[----:B------:R-:W-:Y:S05]  /*2a040*/  BRA `(.L_x_1732) ;  /* 0xfffffee800d47947 */ /* 0x000fea000383ffff */
.L_x_1737:
[----:B--2---:R2:W3:Y:S02]  /*2a050*/  SYNCS.PHASECHK.TRANS64.TRYWAIT P1, [R7+URZ+0x22850], R6 ;  /* 0x02285006070075a7 */ /* 0x0044e4000802017f */
[----:B---3--:R-:W-:Y:S05]  /*2a060*/  @!P1 NANOSLEEP.SYNCS 0x989680 ;  /* 0x009896800000995d */ /* 0x008fea0003900000 */
[----:B------:R-:W3:Y:S02]  /*2a070*/  @!P1 SYNCS.PHASECHK.TRANS64 P1, [R7+URZ+0x22850], R6 ;  /* 0x02285006070095a7 */ /* 0x000ee4000802007f */
[----:B---3--:R-:W-:Y:S05]  /*2a080*/  @!P1 BRA `(.L_x_1737) ;  /* 0xfffffffc00f09947 */ /* 0x008fea000383ffff */
[----:B------:R-:W-:Y:S05]  /*2a090*/  BRA `(.L_x_1734) ;  /* 0xfffffeec00b87947 */ /* 0x000fea000383ffff */
.L_x_1746:
[----:B--2---:R2:W3:Y:S02]  /*2a0a0*/  SYNCS.PHASECHK.TRANS64.TRYWAIT P2, [R7+URZ+0x22830], R6 ;  /* 0x02283006070075a7 */ /* 0x0044e4000804017f */
[----:B---3--:R-:W-:Y:S05]  /*2a0b0*/  @!P2 NANOSLEEP.SYNCS 0x989680 ;  /* 0x009896800000a95d */ /* 0x008fea0003900000 */
[----:B------:R-:W3:Y:S02]  /*2a0c0*/  @!P2 SYNCS.PHASECHK.TRANS64 P2, [R7+URZ+0x22830], R6 ;  /* 0x022830060700a5a7 */ /* 0x000ee4000804007f */
[----:B---3--:R-:W-:Y:S05]  /*2a0d0*/  @!P2 BRA `(.L_x_1746) ;  /* 0xfffffffc00f0a947 */ /* 0x008fea000383ffff */
[----:B------:R-:W-:Y:S05]  /*2a0e0*/  BRA `(.L_x_1745) ;  /* 0xffffff1000c07947 */ /* 0x000fea000383ffff */
.L_x_1750:
[----:B--2---:R2:W3:Y:S02]  /*2a0f0*/  SYNCS.PHASECHK.TRANS64.TRYWAIT P1, [R7+URZ+0x22850], R6 ;  /* 0x02285006070075a7 */ /* 0x0044e4000802017f */
[----:B---3--:R-:W-:Y:S05]  /*2a100*/  @!P1 NANOSLEEP.SYNCS 0x989680 ;  /* 0x009896800000995d */ /* 0x008fea0003900000 */
[----:B------:R-:W3:Y:S02]  /*2a110*/  @!P1 SYNCS.PHASECHK.TRANS64 P1, [R7+URZ+0x22850], R6 ;  /* 0x02285006070095a7 */ /* 0x000ee4000802007f */
[----:B---3--:R-:W-:Y:S05]  /*2a120*/  @!P1 BRA `(.L_x_1750) ;  /* 0xfffffffc00f09947 */ /* 0x008fea000383ffff */
[----:B------:R-:W-:Y:S05]  /*2a130*/  BRA `(.L_x_1747) ;  /* 0xffffff1400a47947 */ /* 0x000fea000383ffff */
.L_x_1765:
[----:B--2---:R2:W3:Y:S02]  /*2a140*/  SYNCS.PHASECHK.TRANS64.TRYWAIT P1, [R13+URZ+0x22850], R2 ;  /* 0x022850020d0075a7 */ /* 0x0044e4000802017f */
[----:B---3--:R-:W-:Y:S05]  /*2a150*/  @!P1 NANOSLEEP.SYNCS 0x989680 ;  /* 0x009896800000995d */ /* 0x008fea0003900000 */
[----:B------:R-:W3:Y:S02]  /*2a160*/  @!P1 SYNCS.PHASECHK.TRANS64 P1, [R13+URZ+0x22850], R2 ;  /* 0x022850020d0095a7 */ /* 0x000ee4000802007f */
[----:B---3--:R-:W-:Y:S05]  /*2a170*/  @!P1 BRA `(.L_x_1765) ;  /* 0xfffffffc00f09947 */ /* 0x008fea000383ffff */
[----:B------:R-:W-:Y:S05]  /*2a180*/  BRA `(.L_x_1764) ;  /* 0xffffff4800a07947 */ /* 0x000fea000383ffff */
.L_x_1769:
[----:B------:R-:W-:Y:S01]  /*2a190*/  IMAD.MOV.U32 R12, RZ, RZ, R0 ;  /* 0x000000ffff0c7224 */ /* 0x000fe200078e0000 */
[----:B------:R-:W-:Y:S01]  /*2a1a0*/  SEL R5, R39, R40, P0 ;  /* 0x0000002827057207 */ /* 0x000fe20000000000 */
[----:B------:R-:W-:Y:S01]  /*2a1b0*/  IMAD.MOV.U32 R11, RZ, RZ, 0x1c1f ;  /* 0x00001c1fff0b7424 */ /* 0x000fe200078e00ff */
[----:B------:R-:W-:Y:S01]  /*2a1c0*/  SEL R7, R40, R39, P0 ;  /* 0x0000002728077207 */ /* 0x000fe20000000000 */
[----:B------:R-:W-:Y:S01]  /*2a1d0*/  IMAD.MOV.U32 R15, RZ, RZ, -0x1 ;  /* 0xffffffffff0f7424 */ /* 0x000fe200078e00ff */
[----:B------:R-:W-:Y:S02]  /*2a1e0*/  SEL R9, R35, R36, P0 ;  /* 0x0000002423097207 */ /* 0x000fe40000000000 */
[----:B------:R-:W-:-:S07]  /*2a1f0*/  SEL R25, R36, R35, P0 ;  /* 0x0000002324197207 */ /* 0x000fce0000000000 */
[----:B-1----:R-:W-:Y:S05]  /*2a200*/  WARPSYNC.COLLECTIVE R15, `(.L_x_1979) ;  /* 0x000000000f087348 */ /* 0x002fea0003c00000 */
[----:B------:R0:W2:Y:S02]  /*2a210*/  SHFL.IDX P6, R14, R13, R12, R11 ;  /* 0x0000000c0d0e7389 */ /* 0x0000a400000c000b */
[----:B012---:R-:W-:Y:S01]  /*2a220*/  ENDCOLLECTIVE ;  /* 0x000000000000791b */ /* 0x007fe20003800000 */
.L_x_1979:
        /* <DEDUP_REMOVED lines=8> */
[----:B------:R-:W-:Y:S01]  /*2a2b0*/  SEL R63, R30, R63, P0 ;  /* 0x0000003f1e3f7207 */ /* 0x000fe20000000000 */
[----:B------:R-:W-:Y:S01]  /*2a2c0*/  IMAD.MOV.U32 R12, RZ, RZ, R2 ;  /* 0x000000ffff0c7224 */ /* 0x000fe200078e0002 */
        /* <DEDUP_REMOVED lines=9> */
.L_x_1980:
        /* <DEDUP_REMOVED lines=18> */
.L_x_1981:
[----:B------:R-:W-:Y:S02]  /*2a480*/  SEL R79, R62, R79, P0 ;  /* 0x0000004f3e4f7207 */ /* 0x000fe40000000000 */
[----:B------:R-:W-:Y:S02]  /*2a490*/  SEL R4, R6, R3, P0 ;  /* 0x0000000306047207 */ /* 0x000fe40000000000 */
[----:B------:R-:W-:Y:S01]  /*2a4a0*/  SEL R6, R3, R6, P0 ;  /* 0x0000000603067207 */ /* 0x000fe20000000000 */
[----:B------:R-:W-:Y:S02]  /*2a4b0*/  IMAD.MOV.U32 R13, RZ, RZ, R7 ;  /* 0x000000ffff0d7224 */ /* 0x000fe400078e0007 */
[----:B------:R-:W-:Y:S02]  /*2a4c0*/  IMAD.MOV.U32 R12, RZ, RZ, R2 ;  /* 0x000000ffff0c7224 */ /* 0x000fe400078e0002 */
[----:B------:R-:W-:-:S07]  /*2a4d0*/  IMAD.MOV.U32 R10, RZ, RZ, R14 ;  /* 0x000000ffff0a7224 */ /* 0x000fce00078e000e */
[----:B------:R-:W-:Y:S05]  /*2a4e0*/  WARPSYNC.COLLECTIVE R15, `(.L_x_1982) ;  /* 0x000000000f087348 */ /* 0x000fea0003c00000 */
[----:B------:R0:W1:Y:S02]  /*2a4f0*/  SHFL.IDX P6, R14, R13, R12, R11 ;  /* 0x0000000c0d0e7389 */ /* 0x00006400000c000b */
[----:B01----:R-:W-:Y:S01]  /*2a500*/  ENDCOLLECTIVE ;  /* 0x000000000000791b */ /* 0x003fe20003800000 */
.L_x_1982:
[----:B------:R-:W-:Y:S02]  /*2a510*/  IMAD.MOV.U32 R13, RZ, RZ, R9 ;  /* 0x000000ffff0d7224 */ /* 0x000fe400078e0009 */
[----:B------:R-:W-:Y:S02]  /*2a520*/  IMAD.MOV.U32 R12, RZ, RZ, R0 ;  /* 0x000000ffff0c7224 */ /* 0x000fe400078e0000 */
[----:B------:R-:W-:-:S07]  /*2a530*/  IMAD.MOV.U32 R7, RZ, RZ, R14 ;  /* 0x000000ffff077224 */ /* 0x000fce00078e000e */
[----:B------:R-:W-:Y:S05]  /*2a540*/  WARPSYNC.COLLECTIVE R15, `(.L_x_1983) ;  /* 0x000000000f087348 */ /* 0x000fea0003c00000 */
[----:B------:R0:W1:Y:S02]  /*2a550*/  SHFL.IDX P6, R14, R13, R12, R11 ;  /* 0x0000000c0d0e7389 */ /* 0x00006400000c000b */
[----:B01----:R-:W-:Y:S01]  /*2a560*/  ENDCOLLECTIVE ;  /* 0x000000000000791b */ /* 0x003fe20003800000 */
.L_x_1983:
        /* <DEDUP_REMOVED lines=8> */
.L_x_1984:
[----:B------:R-:W-:Y:S01]  /*2a5f0*/  MOV R13, R27 ;  /* 0x0000001b000d7202 */ /* 0x000fe20000000f00 */
[----:B------:R-:W-:Y:S02]  /*2a600*/  IMAD.MOV.U32 R12, RZ, RZ, R0 ;  /* 0x000000ffff0c7224 */ /* 0x000fe400078e0000 */
[----:B------:R-:W-:-:S07]  /*2a610*/  IMAD.MOV.U32 R20, RZ, RZ, R14 ;  /* 0x000000ffff147224 */ /* 0x000fce00078e000e */
[----:B------:R-:W-:Y:S05]  /*2a620*/  WARPSYNC.COLLECTIVE R15, `(.L_x_1985) ;  /* 0x000000000f087348 */ /* 0x000fea0003c00000 */
[----:B------:R0:W1:Y:S02]  /*2a630*/  SHFL.IDX P6, R14, R13, R12, R11 ;  /* 0x0000000c0d0e7389 */ /* 0x00006400000c000b */
[----:B01----:R-:W-:Y:S01]  /*2a640*/  ENDCOLLECTIVE ;  /* 0x000000000000791b */ /* 0x003fe20003800000 */
.L_x_1985:
[----:B------:R-:W-:Y:S02]  /*2a650*/  IMAD.MOV.U32 R13, RZ, RZ, R29 ;  /* 0x000000ffff0d7224 */ /* 0x000fe400078e001d */
[----:B------:R-:W-:Y:S02]  /*2a660*/  IMAD.MOV.U32 R12, RZ, RZ, R2 ;  /* 0x000000ffff0c7224 */ /* 0x000fe400078e0002 */
[----:B------:R-:W-:-:S07]  /*2a670*/  IMAD.MOV.U32 R26, RZ, RZ, R14 ;  /* 0x000000ffff1a7224 */ /* 0x000fce00078e000e */
[----:B------:R-:W-:Y:S05]  /*2a680*/  WARPSYNC.COLLECTIVE R15, `(.L_x_1986) ;  /* 0x000000000f087348 */ /* 0x000fea0003c00000 */
[----:B------:R0:W1:Y:S02]  /*2a690*/  SHFL.IDX P6, R14, R13, R12, R11 ;  /* 0x0000000c0d0e7389 */ /* 0x00006400000c000b */
[----:B01----:R-:W-:Y:S01]  /*2a6a0*/  ENDCOLLECTIVE ;  /* 0x000000000000791b */ /* 0x003fe20003800000 */
.L_x_1986:
[----:B------:R-:W-:Y:S02]  /*2a6b0*/  IMAD.MOV.U32 R13, RZ, RZ, R31 ;  /* 0x000000ffff0d7224 */ /* 0x000fe400078e001f */
[----:B------:R-:W-:Y:S02]  /*2a6c0*/  IMAD.MOV.U32 R12, RZ, RZ, R0 ;  /* 0x000000ffff0c7224 */ /* 0x000fe400078e0000 */
[----:B------:R-:W-:-:S07]  /*2a6d0*/  IMAD.MOV.U32 R29, RZ, RZ, R14 ;  /* 0x000000ffff1d7224 */ /* 0x000fce00078e000e */
[----:B------:R-:W-:Y:S05]  /*2a6e0*/  WARPSYNC.COLLECTIVE R15, `(.L_x_1987) ;  /* 0x000000000f087348 */ /* 0x000fea0003c00000 */
[----:B------:R0:W1:Y:S02]  /*2a6f0*/  SHFL.IDX P6, R14, R13, R12, R11 ;  /* 0x0000000c0d0e7389 */ /* 0x00006400000c000b */
[----:B01----:R-:W-:Y:S01]  /*2a700*/  ENDCOLLECTIVE ;  /* 0x000000000000791b */ /* 0x003fe20003800000 */
.L_x_1987:
        /* <DEDUP_REMOVED lines=8> */
.L_x_1988:
[----:B------:R-:W-:Y:S01]  /*2a790*/  MOV R13, R35 ;  /* 0x00000023000d7202 */ /* 0x000fe20000000f00 */
[----:B------:R-:W-:Y:S02]  /*2a7a0*/  IMAD.MOV.U32 R12, RZ, RZ, R0 ;  /* 0x000000ffff0c7224 */ /* 0x000fe400078e0000 */
[----:B------:R-:W-:-:S07]  /*2a7b0*/  IMAD.MOV.U32 R33, RZ, RZ, R14 ;  /* 0x000000ffff217224 */ /* 0x000fce00078e000e */
[----:B------:R-:W-:Y:S05]  /*2a7c0*/  WARPSYNC.COLLECTIVE R15, `(.L_x_1989) ;  /* 0x000000000f087348 */ /* 0x000fea0003c00000 */
[----:B------:R0:W1:Y:S02]  /*2a7d0*/  SHFL.IDX P6, R14, R13, R12, R11 ;  /* 0x0000000c0d0e7389 */ /* 0x00006400000c000b */
[----:B01----:R-:W-:Y:S01]  /*2a7e0*/  ENDCOLLECTIVE ;  /* 0x000000000000791b */ /* 0x003fe20003800000 */
.L_x_1989:
        /* <DEDUP_REMOVED lines=8> */
.L_x_1990:
[----:B------:R-:W-:Y:S02]  /*2a870*/  IMAD.MOV.U32 R13, RZ, RZ, R39 ;  /* 0x000000ffff0d7224 */ /* 0x000fe400078e0027 */
[----:B------:R-:W-:Y:S02]  /*2a880*/  IMAD.MOV.U32 R12, RZ, RZ, R0 ;  /* 0x000000ffff0c7224 */ /* 0x000fe400078e0000 */
[----:B------:R-:W-:-:S07]  /*2a890*/  IMAD.MOV.U32 R37, RZ, RZ, R14 ;  /* 0x000000ffff257224 */ /* 0x000fce00078e000e */
[----:B------:R-:W-:Y:S05]  /*2a8a0*/  WARPSYNC.COLLECTIVE R15, `(.L_x_1991) ;  /* 0x000000000f087348 */ /* 0x000fea0003c00000 */
[----:B------:R0:W1:Y:S02]  /*2a8b0*/  SHFL.IDX P6, R14, R13, R12, R11 ;  /* 0x0000000c0d0e7389 */ /* 0x00006400000c000b */
[----:B01----:R-:W-:Y:S01]  /*2a8c0*/  ENDCOLLECTIVE ;  /* 0x000000000000791b */ /* 0x003fe20003800000 */
.L_x_1991:
        /* <DEDUP_REMOVED lines=8> */
.L_x_1992:
[----:B------:R-:W-:Y:S01]  /*2a950*/  MOV R13, R43 ;  /* 0x0000002b000d7202 */ /* 0x000fe20000000f00 */
[----:B------:R-:W-:Y:S02]  /*2a960*/  IMAD.MOV.U32 R12, RZ, RZ, R0 ;  /* 0x000000ffff0c7224 */ /* 0x000fe400078e0000 */
[----:B------:R-:W-:-:S07]  /*2a970*/  IMAD.MOV.U32 R41, RZ, RZ, R14 ;  /* 0x000000ffff297224 */ /* 0x000fce00078e000e */
[----:B------:R-:W-:Y:S05]  /*2a980*/  WARPSYNC.COLLECTIVE R15, `(.L_x_1993) ;  /* 0x000000000f087348 */ /* 0x000fea0003c00000 */
[----:B------:R0:W1:Y:S02]  /*2a990*/  SHFL.IDX P6, R14, R13, R12, R11 ;  /* 0x0000000c0d0e7389 */ /* 0x00006400000c000b */
[----:B01----:R-:W-:Y:S01]  /*2a9a0*/  ENDCOLLECTIVE ;  /* 0x000000000000791b */ /* 0x003fe20003800000 */
.L_x_1993:
        /* <DEDUP_REMOVED lines=8> */
.L_x_1994:
[----:B------:R-:W-:Y:S02]  /*2aa30*/  IMAD.MOV.U32 R13, RZ, RZ, R49 ;  /* 0x000000ffff0d7224 */ /* 0x000fe400078e0031 */
[----:B------:R-:W-:Y:S02]  /*2aa40*/  IMAD.MOV.U32 R12, RZ, RZ, R0 ;  /* 0x000000ffff0c7224 */ /* 0x000fe400078e0000 */
[----:B------:R-:W-:-:S07]  /*2aa50*/  IMAD.MOV.U32 R45, RZ, RZ, R14 ;  /* 0x000000ffff2d7224 */ /* 0x000fce00078e000e */
[----:B------:R-:W-:Y:S05]  /*2aa60*/  WARPSYNC.COLLECTIVE R15, `(.L_x_1995) ;  /* 0x000000000f087348 */ /* 0x000fea0003c00000 */
[----:B------:R0:W1:Y:S02]  /*2aa70*/  SHFL.IDX P6, R14, R13, R12, R11 ;  /* 0x0000000c0d0e7389 */ /* 0x00006400000c000b */
[----:B01----:R-:W-:Y:S01]  /*2aa80*/  ENDCOLLECTIVE ;  /* 0x000000000000791b */ /* 0x003fe20003800000 */
.L_x_1995:
        /* <DEDUP_REMOVED lines=8> */
.L_x_1996:
[----:B------:R-:W-:Y:S01]  /*2ab10*/  MOV R13, R53 ;  /* 0x00000035000d7202 */ /* 0x000fe20000000f00 */
[----:B------:R-:W-:Y:S02]  /*2ab20*/  IMAD.MOV.U32 R12, RZ, RZ, R0 ;  /* 0x000000ffff0c7224 */ /* 0x000fe400078e0000 */
[----:B------:R-:W-:-:S07]  /*2ab30*/  IMAD.MOV.U32 R44, RZ, RZ, R14 ;  /* 0x000000ffff2c7224 */ /* 0x000fce00078e000e */
[----:B------:R-:W-:Y:S05]  /*2ab40*/  WARPSYNC.COLLECTIVE R15, `(.L_x_1997) ;  /* 0x000000000f087348 */ /* 0x000fea0003c00000 */
[----:B------:R0:W1:Y:S02]  /*2ab50*/  SHFL.IDX P6, R14, R13, R12, R11 ;  /* 0x0000000c0d0e7389 */ /* 0x00006400000c000b */
[----:B01----:R-:W-:Y:S01]  /*2ab60*/  ENDCOLLECTIVE ;  /* 0x000000000000791b */ /* 0x003fe20003800000 */
.L_x_1997:
        /* <DEDUP_REMOVED lines=8> */
.L_x_1998:
[----:B------:R-:W-:Y:S02]  /*2abf0*/  IMAD.MOV.U32 R13, RZ, RZ, R57 ;  /* 0x000000ffff0d7224 */ /* 0x000fe400078e0039 */
[----:B------:R-:W-:Y:S02]  /*2ac00*/  IMAD.MOV.U32 R12, RZ, RZ, R0 ;  /* 0x000000ffff0c7224 */ /* 0x000fe400078e0000 */
[----:B------:R-:W-:-:S07]  /*2ac10*/  IMAD.MOV.U32 R48, RZ, RZ, R14 ;  /* 0x000000ffff307224 */ /* 0x000fce00078e000e */
[----:B------:R-:W-:Y:S05]  /*2ac20*/  WARPSYNC.COLLECTIVE R15, `(.L_x_1999) ;  /* 0x000000000f087348 */ /* 0x000fea0003c00000 */
[----:B------:R0:W1:Y:S02]  /*2ac30*/  SHFL.IDX P6, R14, R13, R12, R11 ;  /* 0x0000000c0d0e7389 */ /* 0x00006400000c000b */
[----:B01----:R-:W-:Y:S01]  /*2ac40*/  ENDCOLLECTIVE ;  /* 0x000000000000791b */ /* 0x003fe20003800000 */
.L_x_1999:
[----:B------:R-:W-:Y:S02]  /*2ac50*/  IMAD.MOV.U32 R13, RZ, RZ, R59 ;  /* 0x000000ffff0d7224 */ /* 0x000fe400078e003b */
[----:B------:R-:W-:Y:S02]  /*2ac60*/  IMAD.MOV.U32 R12, RZ, RZ, R2 ;  /* 0x000000ffff0c7224 */ /* 0x000fe400078e0002 */
[----:B------:R-:W-:-:S07]  /*2ac70*/  IMAD.MOV.U32 R57, RZ, RZ, R14 ;  /* 0x000000ffff397224 */ /* 0x000fce00078e000e */
[----:B------:R-:W-:Y:S05]  /*2ac80*/  WARPSYNC.COLLECTIVE R15, `(.L_x_2000) ;  /* 0x000000000f087348 */ /* 0x000fea0003c00000 */
[----:B------:R0:W1:Y:S02]  /*2ac90*/  SHFL.IDX P6, R14, R13, R12, R11 ;  /* 0x0000000c0d0e7389 */ /* 0x00006400000c000b */
[----:B01----:R-:W-:Y:S01]  /*2aca0*/  ENDCOLLECTIVE ;  /* 0x000000000000791b */ /* 0x003fe20003800000 */
.L_x_2000:
[----:B------:R-:W-:Y:S01]  /*2acb0*/  MOV R13, R61 ;  /* 0x0000003d000d7202 */ /* 0x000fe20000000f00 */
[----:B------:R-:W-:Y:S02]  /*2acc0*/  IMAD.MOV.U32 R12, RZ, RZ, R0 ;  /* 0x000000ffff0c7224 */ /* 0x000fe400078e0000 */
[----:B------:R-:W-:-:S07]  /*2acd0*/  IMAD.MOV.U32 R50, RZ, RZ, R14 ;  /* 0x000000ffff327224 */ /* 0x000fce00078e000e */
[----:B------:R-:W-:Y:S05]  /*2ace0*/  WARPSYNC.COLLECTIVE R15, `(.L_x_2001) ;  /* 0x000000000f087348 */ /* 0x000fea0003c00000 */
[----:B------:R0:W1:Y:S02]  /*2acf0*/  SHFL.IDX P6, R14, R13, R12, R11 ;  /* 0x0000000c0d0e7389 */ /* 0x00006400000c000b */
[----:B01----:R-:W-:Y:S01]  /*2ad00*/  ENDCOLLECTIVE ;  /* 0x000000000000791b */ /* 0x003fe20003800000 */
.L_x_2001:
[----:B------:R-:W-:Y:S02]  /*2ad10*/  IMAD.MOV.U32 R13, RZ, RZ, R63 ;  /* 0x000000ffff0d7224 */ /* 0x000fe400078e003f */
[----:B------:R-:W-:Y:S02]  /*2ad20*/  IMAD.MOV.U32 R12, RZ, RZ, R2 ;  /* 0x000000ffff0c7224 */ /* 0x000fe400078e0002 */
[----:B------:R-:W-:-:S07]  /*2ad30*/  IMAD.MOV.U32 R27, RZ, RZ, R14 ;  /* 0x000000ffff1b7224 */ /* 0x000fce00078e000e */
[----:B------:R-:W-:Y:S05]  /*2ad40*/  WARPSYNC.COLLECTIVE R15, `(.L_x_2002) ;  /* 0x000000000f087348 */ /* 0x000fea0003c00000 */
[----:B------:R0:W1:Y:S02]  /*2ad50*/  SHFL.IDX P6, R14, R13, R12, R11 ;  /* 0x0000000c0d0e7389 */ /* 0x00006400000c000b */
[----:B01----:R-:W-:Y:S01]  /*2ad60*/  ENDCOLLECTIVE ;  /* 0x000000000000791b */ /* 0x003fe20003800000 */
.L_x_2002:
[----:B------:R-:W-:Y:S02]  /*2ad70*/  IMAD.MOV.U32 R13, RZ, RZ, R65 ;  /* 0x000000ffff0d7224 */ /* 0x000fe400078e0041 */
[----:B------:R-:W-:Y:S02]  /*2ad80*/  IMAD.MOV.U32 R12, RZ, RZ, R0 ;  /* 0x000000ffff0c7224 */ /* 0x000fe400078e0000 */
[----:B------:R-:W-:-:S07]  /*2ad90*/  IMAD.MOV.U32 R52, RZ, RZ, R14 ;  /* 0x000000ffff347224 */ /* 0x000fce00078e000e */
[----:B------:R-:W-:Y:S05]  /*2ada0*/  WARPSYNC.COLLECTIVE R15, `(.L_x_2003) ;  /* 0x000000000f087348 */ /* 0x000fea0003c00000 */
[----:B------:R0:W1:Y:S02]  /*2adb0*/  SHFL.IDX P6, R14, R13, R12, R11 ;  /* 0x0000000c0d0e7389 */ /* 0x00006400000c000b */
[----:B01----:R-:W-:Y:S01]  /*2adc0*/  ENDCOLLECTIVE ;  /* 0x000000000000791b */ /* 0x003fe20003800000 */
.L_x_2003:
        /* <DEDUP_REMOVED lines=8> */
.L_x_2004:
[----:B------:R-:W-:Y:S01]  /*2ae50*/  MOV R13, R69 ;  /* 0x00000045000d7202 */ /* 0x000fe20000000f00 */
[----:B------:R-:W-:Y:S02]  /*2ae60*/  IMAD.MOV.U32 R12, RZ, RZ, R0 ;  /* 0x000000ffff0c7224 */ /* 0x000fe400078e0000 */
[----:B------:R-:W-:-:S07]  /*2ae70*/  IMAD.MOV.U32 R54, RZ, RZ, R14 ;  /* 0x000000ffff367224 */ /* 0x000fce00078e000e */
[----:B------:R-:W-:Y:S05]  /*2ae80*/  WARPSYNC.COLLECTIVE R15, `(.L_x_2005) ;  /* 0x000000000f087348 */ /* 0x000fea0003c00000 */
[----:B------:R0:W1:Y:S02]  /*2ae90*/  SHFL.IDX P6, R14, R13, R12, R11 ;  /* 0x0000000c0d0e7389 */ /* 0x00006400000c000b */
[----:B01----:R-:W-:Y:S01]  /*2aea0*/  ENDCOLLECTIVE ;  /* 0x000000000000791b */ /* 0x003fe20003800000 */
.L_x_2005:
        /* <DEDUP_REMOVED lines=8> */
.L_x_2006:
[----:B------:R-:W-:Y:S02]  /*2af30*/  IMAD.MOV.U32 R13, RZ, RZ, R73 ;  /* 0x000000ffff0d7224 */ /* 0x000fe400078e0049 */
[----:B------:R-:W-:Y:S02]  /*2af40*/  IMAD.MOV.U32 R12, RZ, RZ, R0 ;  /* 0x000000ffff0c7224 */ /* 0x000fe400078e0000 */
[----:B------:R-:W-:-:S07]  /*2af50*/  IMAD.MOV.U32 R60, RZ, RZ, R14 ;  /* 0x000000ffff3c7224 */ /* 0x000fce00078e000e */
[----:B------:R-:W-:Y:S05]  /*2af60*/  WARPSYNC.COLLECTIVE R15, `(.L_x_2007) ;  /* 0x000000000f087348 */ /* 0x000fea0003c00000 */
[----:B------:R0:W1:Y:S02]  /*2af70*/  SHFL.IDX P6, R14, R13, R12, R11 ;  /* 0x0000000c0d0e7389 */ /* 0x00006400000c000b */
[----:B01----:R-:W-:Y:S01]  /*2af80*/  ENDCOLLECTIVE ;  /* 0x000000000000791b */ /* 0x003fe20003800000 */
.L_x_2007:
        /* <DEDUP_REMOVED lines=8> */
.L_x_2008:
[----:B------:R-:W-:Y:S01]  /*2b010*/  MOV R13, R77 ;  /* 0x0000004d000d7202 */ /* 0x000fe20000000f00 */
[----:B------:R-:W-:Y:S02]  /*2b020*/  IMAD.MOV.U32 R12, RZ, RZ, R0 ;  /* 0x000000ffff0c7224 */ /* 0x000fe400078e0000 */
[----:B------:R-:W-:-:S07]  /*2b030*/  IMAD.MOV.U32 R62, RZ, RZ, R14 ;  /* 0x000000ffff3e7224 */ /* 0x000fce00078e000e */
[----:B------:R-:W-:Y:S05]  /*2b040*/  WARPSYNC.COLLECTIVE R15, `(.L_x_2009) ;  /* 0x000000000f087348 */ /* 0x000fea0003c00000 */
[----:B------:R0:W1:Y:S02]  /*2b050*/  SHFL.IDX P6, R14, R13, R12, R11 ;  /* 0x0000000c0d0e7389 */ /* 0x00006400000c000b */
[----:B01----:R-:W-:Y:S01]  /*2b060*/  ENDCOLLECTIVE ;  /* 0x000000000000791b */ /* 0x003fe20003800000 */
.L_x_2009:
[----:B------:R-:W-:Y:S02]  /*2b070*/  SEL R37, R73, R62, P0 ;  /* 0x0000003e49257207 */ /* 0x000fe40000000000 */
[----:B------:R-:W-:Y:S01]  /*2b080*/  SEL R39, R62, R73, P0 ;  /* 0x000000493e277207 */ /* 0x000fe20000000000 */
[----:B------:R-:W-:Y:S02]  /*2b090*/  IMAD.MOV.U32 R13, RZ, RZ, R79 ;  /* 0x000000ffff0d7224 */ /* 0x000fe400078e004f */
[----:B------:R-:W-:Y:S02]  /*2b0a0*/  IMAD.MOV.U32 R12, RZ, RZ, R2 ;  /* 0x000000ffff0c7224 */ /* 0x000fe400078e0002 */
[----:B------:R-:W-:Y:S02]  /*2b0b0*/  IMAD.MOV.U32 R2, RZ, RZ, RZ ;  /* 0x000000ffff027224 */ /* 0x000fe400078e00ff */
[----:B------:R-:W-:-:S07]  /*2b0c0*/  IMAD.MOV.U32 R77, RZ, RZ, R14 ;  /* 0x000000ffff4d7224 */ /* 0x000fce00078e000e */
[----:B------:R-:W-:Y:S05]  /*2b0d0*/  WARPSYNC.COLLECTIVE R15, `(.L_x_2010) ;  /* 0x000000000f087348 */ /* 0x000fea0003c00000 */
[----:B------:R0:W1:Y:S02]  /*2b0e0*/  SHFL.IDX P6, R14, R13, R12, R11 ;  /* 0x0000000c0d0e7389 */ /* 0x00006400000c000b */
[----:B01----:R-:W-:Y:S01]  /*2b0f0*/  ENDCOLLECTIVE ;  /* 0x000000000000791b */ /* 0x003fe20003800000 */
.L_x_2010:
        /* <DEDUP_REMOVED lines=8> */
.L_x_1781:
[----:B------:R-:W-:Y:S02]  /*2b180*/  IMAD.MOV.U32 R13, RZ, RZ, R3 ;  /* 0x000000ffff0d7224 */ /* 0x000fe400078e0003 */
[----:B------:R-:W-:Y:S02]  /*2b190*/  IMAD.MOV.U32 R12, RZ, RZ, RZ ;  /* 0x000000ffff0c7224 */ /* 0x000fe400078e00ff */
[----:B------:R-:W-:Y:S02]  /*2b1a0*/  IMAD.MOV.U32 R11, RZ, RZ, 0x181f ;  /* 0x0000181fff0b7424 */ /* 0x000fe400078e00ff */
[----:B------:R-:W-:-:S07]  /*2b1b0*/  IMAD.MOV.U32 R15, RZ, RZ, -0x1 ;  /* 0xffffffffff0f7424 */ /* 0x000fce00078e00ff */
[----:B-123--:R-:W-:Y:S05]  /*2b1c0*/  WARPSYNC.COLLECTIVE R15, `(.L_x_2012) ;  /* 0x000000000f087348 */ /* 0x00efea0003c00000 */
[----:B------:R0:W4:Y:S02]  /*2b1d0*/  SHFL.IDX P6, R14, R13, R12, R11 ;  /* 0x0000000c0d0e7389 */ /* 0x00012400000c000b */
[----:B01234-:R-:W-:Y:S01]  /*2b1e0*/  ENDCOLLECTIVE ;  /* 0x000000000000791b */ /* 0x01ffe20003800000 */
.L_x_2012:
[----:B------:R-:W-:Y:S01]  /*2b1f0*/  MOV R13, R2 ;  /* 0x00000002000d7202 */ /* 0x000fe20000000f00 */
[----:B------:R-:W-:-:S07]  /*2b200*/  IMAD.MOV.U32 R0, RZ, RZ, R14 ;  /* 0x000000ffff007224 */ /* 0x000fce00078e000e */
[----:B------:R-:W-:Y:S05]  /*2b210*/  WARPSYNC.COLLECTIVE R15, `(.L_x_2013) ;  /* 0x000000000f087348 */ /* 0x000fea0003c00000 */
[----:B------:R0:W1:Y:S02]  /*2b220*/  SHFL.IDX P6, R14, R13, R12, R11 ;  /* 0x0000000c0d0e7389 */ /* 0x00006400000c000b */
[----:B01----:R-:W-:Y:S01]  /*2b230*/  ENDCOLLECTIVE ;  /* 0x000000000000791b */ /* 0x003fe20003800000 */
.L_x_2013:
[----:B------:R-:W-:Y:S05]  /*2b240*/  BRA `(.L_x_2014) ;  /* 0xffffff6400847947 */ /* 0x000fea000383ffff */
.L_x_1784:
[----:B------:R-:W-:Y:S01]  /*2b250*/  BSSY B1, `(.L_x_2015) ;  /* 0x0000008000017945 */ /* 0x000fe20003800000 */
[----:B------:R-:W-:Y:S02]  /*2b260*/  IMAD.MOV.U32 R13, RZ, RZ, R3 ;  /* 0x000000ffff0d7224 */ /* 0x000fe400078e0003 */
[----:B------:R-:W-:Y:S02]  /*2b270*/  IMAD.MOV.U32 R12, RZ, RZ, 0x1 ;  /* 0x00000001ff0c7424 */ /* 0x000fe400078e00ff */
[----:B------:R-:W-:Y:S02]  /*2b280*/  IMAD.MOV.U32 R11, RZ, RZ, 0x181f ;  /* 0x0000181fff0b7424 */ /* 0x000fe400078e00ff */
[----:B0-----:R-:W-:-:S07]  /*2b290*/  IMAD.MOV.U32 R15, RZ, RZ, -0x1 ;  /* 0xffffffffff0f7424 */ /* 0x001fce00078e00ff */
[----:B-1234-:R-:W-:Y:S05]  /*2b2a0*/  WARPSYNC.COLLECTIVE R15, `(.L_x_2016) ;  /* 0x000000000f087348 */ /* 0x01efea0003c00000 */
[----:B------:R0:W0:Y:S02]  /*2b2b0*/  SHFL.IDX P6, R14, R13, R12, R11 ;  /* 0x0000000c0d0e7389 */ /* 0x00002400000c000b */
[----:B01234-:R-:W-:Y:S01]  /*2b2c0*/  ENDCOLLECTIVE ;  /* 0x000000000000791b */ /* 0x01ffe20003800000 */
.L_x_2016:
[----:B------:R-:W-:Y:S05]  /*2b2d0*/  BSYNC B1 ;  /* 0x0000000000017941 */ /* 0x000fea0003800000 */
.L_x_2015:
[----:B------:R-:W-:Y:S02]  /*2b2e0*/  IMAD.MOV.U32 R13, RZ, RZ, R2 ;  /* 0x000000ffff0d7224 */ /* 0x000fe400078e0002 */
[----:B------:R-:W-:Y:S02]  /*2b2f0*/  IMAD.MOV.U32 R12, RZ, RZ, 0x1 ;  /* 0x00000001ff0c7424 */ /* 0x000fe400078e00ff */
[----:B------:R-:W-:Y:S02]  /*2b300*/  IMAD.MOV.U32 R11, RZ, RZ, 0x181f ;  /* 0x0000181fff0b7424 */ /* 0x000fe400078e00ff */
[----:B------:R-:W-:Y:S02]  /*2b310*/  IMAD.MOV.U32 R15, RZ, RZ, -0x1 ;  /* 0xffffffffff0f7424 */ /* 0x000fe400078e00ff */
[----:B------:R-:W-:-:S07]  /*2b320*/  IMAD.MOV.U32 R0, RZ, RZ, R14 ;  /* 0x000000ffff007224 */ /* 0x000fce00078e000e */
[----:B------:R-:W-:Y:S05]  /*2b330*/  WARPSYNC.COLLECTIVE R15, `(.L_x_2017) ;  /* 0x000000000f087348 */ /* 0x000fea0003c00000 */
[----:B------:R0:W1:Y:S02]  /*2b340*/  SHFL.IDX P6, R14, R13, R12, R11 ;  /* 0x0000000c0d0e7389 */ /* 0x00006400000c000b */
[----:B01----:R-:W-:Y:S01]  /*2b350*/  ENDCOLLECTIVE ;  /* 0x000000000000791b */ /* 0x003fe20003800000 */
.L_x_2017:
[----:B------:R-:W-:Y:S05]  /*2b360*/  BRA `(.L_x_2018) ;  /* 0xffffff6400887947 */ /* 0x000fea000383ffff */
.L_x_1787:
[----:B------:R-:W-:Y:S01]  /*2b370*/  BSSY B1, `(.L_x_2019) ;  /* 0x0000008000017945 */ /* 0x000fe20003800000 */
[----:B------:R-:W-:Y:S01]  /*2b380*/  IMAD.MOV.U32 R13, RZ, RZ, R3 ;  /* 0x000000ffff0d7224 */ /* 0x000fe200078e0003 */
[----:B------:R-:W-:Y:S01]  /*2b390*/  MOV R11, 0x181f ;  /* 0x0000181f000b7802 */ /* 0x000fe20000000f00 */
[----:B------:R-:W-:Y:S02]  /*2b3a0*/  IMAD.MOV.U32 R12, RZ, RZ, 0x2 ;  /* 0x00000002ff0c7424 */ /* 0x000fe400078e00ff */
[----:B0-----:R-:W-:-:S07]  /*2b3b0*/  IMAD.MOV.U32 R15, RZ, RZ, -0x1 ;  /* 0xffffffffff0f7424 */ /* 0x001fce00078e00ff */
[----:B-1234-:R-:W-:Y:S05]  /*2b3c0*/  WARPSYNC.COLLECTIVE R15, `(.L_x_2020) ;  /* 0x000000000f087348 */ /* 0x01efea0003c00000 */
[----:B------:R0:W0:Y:S02]  /*2b3d0*/  SHFL.IDX P6, R14, R13, R12, R11 ;  /* 0x0000000c0d0e7389 */ /* 0x00002400000c000b */
[----:B01234-:R-:W-:Y:S01]  /*2b3e0*/  ENDCOLLECTIVE ;  /* 0x000000000000791b */ /* 0x01ffe20003800000 */
.L_x_2020:
[----:B------:R-:W-:Y:S05]  /*2b3f0*/  BSYNC B1 ;  /* 0x0000000000017941 */ /* 0x000fea0003800000 */
.L_x_2019:
        /* <DEDUP_REMOVED lines=8> */
.L_x_2021:
[----:B------:R-:W-:Y:S05]  /*2b480*/  BRA `(.L_x_2022) ;  /* 0xffffff6400887947 */ /* 0x000fea000383ffff */
.L_x_1790:
        /* <DEDUP_REMOVED lines=8> */
.L_x_2024:
[----:B------:R-:W-:Y:S05]  /*2b510*/  BSYNC B1 ;  /* 0x0000000000017941 */ /* 0x000fea0003800000 */
.L_x_2023:
[----:B------:R-:W-:Y:S01]  /*2b520*/  MOV R13, R2 ;  /* 0x00000002000d7202 */ /* 0x000fe20000000f00 */
[----:B------:R-:W-:Y:S02]  /*2b530*/  IMAD.MOV.U32 R12, RZ, RZ, 0x3 ;  /* 0x00000003ff0c7424 */ /* 0x000fe400078e00ff */
[----:B------:R-:W-:Y:S02]  /*2b540*/  IMAD.MOV.U32 R11, RZ, RZ, 0x181f ;  /* 0x0000181fff0b7424 */ /* 0x000fe400078e00ff */
[----:B------:R-:W-:Y:S02]  /*2b550*/  IMAD.MOV.U32 R15, RZ, RZ, -0x1 ;  /* 0xffffffffff0f7424 */ /* 0x000fe400078e00ff */
[----:B------:R-:W-:-:S07]  /*2b560*/  IMAD.MOV.U32 R0, RZ, RZ, R14 ;  /* 0x000000ffff007224 */ /* 0x000fce00078e000e */
[----:B------:R-:W-:Y:S05]  /*2b570*/  WARPSYNC.COLLECTIVE R15, `(.L_x_2025) ;  /* 0x000000000f087348 */ /* 0x000fea0003c00000 */
[----:B------:R0:W1:Y:S02]  /*2b580*/  SHFL.IDX P6, R14, R13, R12, R11 ;  /* 0x0000000c0d0e7389 */ /* 0x00006400000c000b */
[----:B01----:R-:W-:Y:S01]  /*2b590*/  ENDCOLLECTIVE ;  /* 0x000000000000791b */ /* 0x003fe20003800000 */
.L_x_2025:
[----:B------:R-:W-:Y:S05]  /*2b5a0*/  BRA `(.L_x_2026) ;  /* 0xffffff6400887947 */ /* 0x000fea000383ffff */
.L_x_1814:
[----:B------:R-:W0:Y:S01]  /*2b5b0*/  S2R R5, SR_TID.X ;  /* 0x0000000000057919 */ /* 0x000e220000002100 */
[----:B------:R-:W-:Y:S01]  /*2b5c0*/  BSSY B1, `(.L_x_2027) ;  /* 0x000000a000017945 */ /* 0x000fe20003800000 */
[----:B------:R-:W-:Y:S02]  /*2b5d0*/  IMAD.MOV.U32 R12, RZ, RZ, RZ ;  /* 0x000000ffff0c7224 */ /* 0x000fe400078e00ff */
[----:B------:R-:W-:Y:S02]  /*2b5e0*/  IMAD.MOV.U32 R11, RZ, RZ, 0x1f ;  /* 0x0000001fff0b7424 */ /* 0x000fe400078e00ff */
[----:B------:R-:W-:Y:S01]  /*2b5f0*/  IMAD.MOV.U32 R15, RZ, RZ, -0x1 ;  /* 0xffffffffff0f7424 */ /* 0x000fe200078e00ff */
[----:B0-----:R-:W-:-:S04]  /*2b600*/  SHF.R.U32.HI R5, RZ, 0x5, R5 ;  /* 0x00000005ff057819 */ /* 0x001fc80000011605 */
[----:B------:R-:W-:-:S05]  /*2b610*/  LOP3.LUT R5, R5, 0x3, RZ, 0xc0, !PT ;  /* 0x0000000305057812 */ /* 0x000fca00078ec0ff */
[----:B------:R-:W-:-:S07]  /*2b620*/  IMAD.MOV.U32 R13, RZ, RZ, R5 ;  /* 0x000000ffff0d7224 */ /* 0x000fce00078e0005 */
[----:B------:R-:W-:Y:S05]  /*2b630*/  WARPSYNC.COLLECTIVE R15, `(.L_x_2028) ;  /* 0x000000000f087348 */ /* 0x000fea0003c00000 */
[----:B------:R0:W1:Y:S02]  /*2b640*/  SHFL.IDX P6, R14, R13, R12, R11 ;  /* 0x0000000c0d0e7389 */ /* 0x00006400000c000b */
[----:B01----:R-:W-:Y:S01]  /*2b650*/  ENDCOLLECTIVE ;  /* 0x000000000000791b */ /* 0x003fe20003800000 */
.L_x_2028:
[----:B------:R-:W-:Y:S05]  /*2b660*/  BSYNC B1 ;  /* 0x0000000000017941 */ /* 0x000fea0003800000 */
.L_x_2027:
[----:B------:R-:W-:Y:S05]  /*2b670*/  BRA `(.L_x_2029) ;  /* 0xffffff7c00e07947 */ /* 0x000fea000383ffff */
.L_x_1816:
[----:B------:R-:W-:Y:S01]  /*2b680*/  BSSY B1, `(.L_x_2030) ;  /* 0x0000006000017945 */ /* 0x000fe20003800000 */
[----:B------:R-:W-:-:S07]  /*2b690*/  IMAD.MOV.U32 R15, RZ, RZ, -0x1 ;  /* 0xffffffffff0f7424 */ /* 0x000fce00078e00ff */
[----:B0-----:R-:W-:Y:S05]  /*2b6a0*/  WARPSYNC.COLLECTIVE R15, `(.L_x_2031) ;  /* 0x000000000f0c7348 */ /* 0x001fea0003c00000 */
[----:B------:R-:W-:Y:S02]  /*2b6b0*/  ELECT P6, UR62, PT ;  /* 0x00000000003e782f */ /* 0x000fe400038c0000 */
[----:B------:R-:W-:Y:S01]  /*2b6c0*/  MOV R14, UR62 ;  /* 0x0000003e000e7c02 */ /* 0x000fe20008000f00 */
[----:B0-----:R-:W-:Y:S10]  /*2b6d0*/  ENDCOLLECTIVE ;  /* 0x000000000000791b */ /* 0x001ff40003800000 */
.L_x_2031:
[----:B------:R-:W-:Y:S05]  /*2b6e0*/  BSYNC B1 ;  /* 0x0000000000017941 */ /* 0x000fea0003800000 */
.L_x_2030:
[----:B------:R-:W-:Y:S05]  /*2b6f0*/  BRA `(.L_x_1815) ;  /* 0xffffff7c00d87947 */ /* 0x000fea000383ffff */
.L_x_1818:
[----:B0-----:R0:W1:Y:S02]  /*2b700*/  SYNCS.PHASECHK.TRANS64.TRYWAIT P0, [R23+URZ+0x22820], R5 ;  /* 0x02282005170075a7 */ /* 0x001064000800017f */
[----:B-1----:R-:W-:Y:S05]  /*2b710*/  @!P0 NANOSLEEP.SYNCS 0x989680 ;  /* 0x009896800000895d */ /* 0x002fea0003900000 */
[----:B------:R-:W1:Y:S02]  /*2b720*/  @!P0 SYNCS.PHASECHK.TRANS64 P0, [R23+URZ+0x22820], R5 ;  /* 0x02282005170085a7 */ /* 0x000e64000800007f */
[----:B-1----:R-:W-:Y:S05]  /*2b730*/  @!P0 BRA `(.L_x_1818) ;  /* 0xfffffffc00f08947 */ /* 0x002fea000383ffff */
[----:B------:R-:W-:Y:S05]  /*2b740*/  BRA `(.L_x_2032) ;  /* 0xffffff7c00e87947 */ /* 0x000fea000383ffff */
.L_x_1822:
[----:B-1----:R1:W2:Y:S02]  /*2b750*/  SYNCS.PHASECHK.TRANS64.TRYWAIT P0, [R10+URZ+0x228a0], R9 ;  /* 0x0228a0090a0075a7 */ /* 0x0022a4000800017f */
[----:B--2---:R-:W-:Y:S05]  /*2b760*/  @!P0 NANOSLEEP.SYNCS 0x989680 ;  /* 0x009896800000895d */ /* 0x004fea0003900000 */
[----:B------:R-:W2:Y:S02]  /*2b770*/  @!P0 SYNCS.PHASECHK.TRANS64 P0, [R10+URZ+0x228a0], R9 ;  /* 0x0228a0090a0085a7 */ /* 0x000ea4000800007f */
[----:B--2---:R-:W-:Y:S05]  /*2b780*/  @!P0 BRA `(.L_x_1822) ;  /* 0xfffffffc00f08947 */ /* 0x004fea000383ffff */
[----:B------:R-:W-:Y:S05]  /*2b790*/  BRA `(.L_x_2033) ;  /* 0xffffff8000007947 */ /* 0x000fea000383ffff */
.L_x_1829:
[----:B0-----:R0:W2:Y:S02]  /*2b7a0*/  SYNCS.PHASECHK.TRANS64.TRYWAIT P0, [R10+URZ+0x228c0], R9 ;  /* 0x0228c0090a0075a7 */ /* 0x0010a4000800017f */
[----:B--2---:R-:W-:Y:S05]  /*2b7b0*/  @!P0 NANOSLEEP.SYNCS 0x989680 ;  /* 0x009896800000895d */ /* 0x004fea0003900000 */
[----:B------:R-:W2:Y:S02]  /*2b7c0*/  @!P0 SYNCS.PHASECHK.TRANS64 P0, [R10+URZ+0x228c0], R9 ;  /* 0x0228c0090a0085a7 */ /* 0x000ea4000800007f */
[----:B--2---:R-:W-:Y:S05]  /*2b7d0*/  @!P0 BRA `(.L_x_1829) ;  /* 0xfffffffc00f08947 */ /* 0x004fea000383ffff */
[----:B------:R-:W-:Y:S05]  /*2b7e0*/  BRA `(.L_x_2034) ;  /* 0xffffff8000f47947 */ /* 0x000fea000383ffff */
.L_x_1836:
[----:B-1----:R1:W2:Y:S02]  /*2b7f0*/  SYNCS.PHASECHK.TRANS64.TRYWAIT P1, [R9+URZ+0x228a0], R7 ;  /* 0x0228a007090075a7 */ /* 0x0022a4000802017f */
[----:B--2---:R-:W-:Y:S05]  /*2b800*/  @!P1 NANOSLEEP.SYNCS 0x989680 ;  /* 0x009896800000995d */ /* 0x004fea0003900000 */
[----:B------:R-:W2:Y:S02]  /*2b810*/  @!P1 SYNCS.PHASECHK.TRANS64 P1, [R9+URZ+0x228a0], R7 ;  /* 0x0228a007090095a7 */ /* 0x000ea4000802007f */
[----:B--2---:R-:W-:Y:S05]  /*2b820*/  @!P1 BRA `(.L_x_1836) ;  /* 0xfffffffc00f09947 */ /* 0x004fea000383ffff */
[----:B------:R-:W-:Y:S05]  /*2b830*/  BRA `(.L_x_2035) ;  /* 0xffffff8400b47947 */ /* 0x000fea000383ffff */
.L_x_1843:
[----:B0-----:R0:W2:Y:S02]  /*2b840*/  SYNCS.PHASECHK.TRANS64.TRYWAIT P1, [R9+URZ+0x228c0], R7 ;  /* 0x0228c007090075a7 */ /* 0x0010a4000802017f */
[----:B--2---:R-:W-:Y:S05]  /*2b850*/  @!P1 NANOSLEEP.SYNCS 0x989680 ;  /* 0x009896800000995d */ /* 0x004fea0003900000 */
[----:B------:R-:W2:Y:S02]  /*2b860*/  @!P1 SYNCS.PHASECHK.TRANS64 P1, [R9+URZ+0x228c0], R7 ;  /* 0x0228c007090095a7 */ /* 0x000ea4000802007f */
[----:B--2---:R-:W-:Y:S05]  /*2b870*/  @!P1 BRA `(.L_x_1843) ;  /* 0xfffffffc00f09947 */ /* 0x004fea000383ffff */
[----:B------:R-:W-:Y:S05]  /*2b880*/  BRA `(.L_x_2036) ;  /* 0xffffff8800a47947 */ /* 0x000fea000383ffff */
.L_x_1866:
[----:B------:R-:W0:Y:S01]  /*2b890*/  S2R R20, SR_TID.X ;  /* 0x0000000000147919 */ /* 0x000e220000002100 */
[----:B------:R-:W-:Y:S01]  /*2b8a0*/  BSSY B0, `(.L_x_2037) ;  /* 0x000000a000007945 */ /* 0x000fe20003800000 */
[----:B------:R-:W-:Y:S01]  /*2b8b0*/  IMAD.MOV.U32 R12, RZ, RZ, RZ ;  /* 0x000000ffff0c7224 */ /* 0x000fe200078e00ff */
[----:B------:R-:W-:Y:S01]  /*2b8c0*/  MOV R15, 0xffffffff ;  /* 0xffffffff000f7802 */ /* 0x000fe20000000f00 */
[----:B------:R-:W-:Y:S01]  /*2b8d0*/  IMAD.MOV.U32 R11, RZ, RZ, 0x1f ;  /* 0x0000001fff0b7424 */ /* 0x000fe200078e00ff */
[----:B0-----:R-:W-:-:S04]  /*2b8e0*/  SHF.R.U32.HI R10, RZ, 0x5, R20 ;  /* 0x00000005ff0a7819 */ /* 0x001fc80000011614 */
[----:B------:R-:W-:-:S05]  /*2b8f0*/  LOP3.LUT R10, R10, 0x3, RZ, 0xc0, !PT ;  /* 0x000000030a0a7812 */ /* 0x000fca00078ec0ff */
[----:B------:R-:W-:-:S07]  /*2b900*/  IMAD.MOV.U32 R13, RZ, RZ, R10 ;  /* 0x000000ffff0d7224 */ /* 0x000fce00078e000a */
[----:B-----5:R-:W-:Y:S05]  /*2b910*/  WARPSYNC.COLLECTIVE R15, `(.L_x_2038) ;  /* 0x000000000f087348 */ /* 0x020fea0003c00000 */
[----:B------:R0:W1:Y:S02]  /*2b920*/  SHFL.IDX P6, R14, R13, R12, R11 ;  /* 0x0000000c0d0e7389 */ /* 0x00006400000c000b */
[----:B01---5:R-:W-:Y:S01]  /*2b930*/  ENDCOLLECTIVE ;  /* 0x000000000000791b */ /* 0x023fe20003800000 */
.L_x_2038:
[----:B------:R-:W-:Y:S05]  /*2b940*/  BSYNC B0 ;  /* 0x0000000000007941 */ /* 0x000fea0003800000 */
.L_x_2037:
[----:B------:R-:W-:Y:S05]  /*2b950*/  BRA `(.L_x_2039) ;  /* 0xffffff9800d07947 */ /* 0x000fea000383ffff */
.L_x_1869:
[----:B0-----:R-:W2:Y:S02]  /*2b960*/  LDL R0, [R1+0x28] ;  /* 0x0000280001007983 */ /* 0x001ea40000100800 */
[----:B--2---:R0:W1:Y:S02]  /*2b970*/  SYNCS.PHASECHK.TRANS64.TRYWAIT P0, [R4+URZ+0x22880], R0 ;  /* 0x02288000040075a7 */ /* 0x004064000800017f */
[----:B-1----:R-:W-:Y:S05]  /*2b980*/  @!P0 NANOSLEEP.SYNCS 0x989680 ;  /* 0x009896800000895d */ /* 0x002fea0003900000 */
[----:B------:R-:W1:Y:S02]  /*2b990*/  @!P0 SYNCS.PHASECHK.TRANS64 P0, [R4+URZ+0x22880], R0 ;  /* 0x02288000040085a7 */ /* 0x000e64000800007f */
[----:B-1----:R-:W-:Y:S05]  /*2b9a0*/  @!P0 BRA `(.L_x_1869) ;  /* 0xfffffffc00ec8947 */ /* 0x002fea000383ffff */
[----:B------:R-:W-:Y:S05]  /*2b9b0*/  BRA `(.L_x_2040) ;  /* 0xffffff9800f07947 */ /* 0x000fea000383ffff */
.L_x_1870:
[----:B------:R-:W-:Y:S01]  /*2b9c0*/  BSSY B0, `(.L_x_2041) ;  /* 0x0000008000007945 */ /* 0x000fe20003800000 */
[----:B------:R-:W-:Y:S02]  /*2b9d0*/  IMAD.MOV.U32 R13, RZ, RZ, R2 ;  /* 0x000000ffff0d7224 */ /* 0x000fe400078e0002 */
[----:B------:R-:W-:Y:S02]  /*2b9e0*/  IMAD.MOV.U32 R12, RZ, RZ, RZ ;  /* 0x000000ffff0c7224 */ /* 0x000fe400078e00ff */
[----:B------:R-:W-:Y:S02]  /*2b9f0*/  IMAD.MOV.U32 R11, RZ, RZ, 0x1c1f ;  /* 0x00001c1fff0b7424 */ /* 0x000fe400078e00ff */
[----:B------:R-:W-:-:S07]  /*2ba00*/  IMAD.MOV.U32 R15, RZ, RZ, -0x1 ;  /* 0xffffffffff0f7424 */ /* 0x000fce00078e00ff */
[----:B------:R-:W-:Y:S05]  /*2ba10*/  WARPSYNC.COLLECTIVE R15, `(.L_x_2042) ;  /* 0x000000000f087348 */ /* 0x000fea0003c00000 */
[----:B------:R0:W1:Y:S02]  /*2ba20*/  SHFL.IDX P6, R14, R13, R12, R11 ;  /* 0x0000000c0d0e7389 */ /* 0x00006400000c000b */
[----:B01----:R-:W-:Y:S01]  /*2ba30*/  ENDCOLLECTIVE ;  /* 0x000000000000791b */ /* 0x003fe20003800000 */
.L_x_2042:
[----:B------:R-:W-:Y:S05]  /*2ba40*/  BSYNC B0 ;  /* 0x0000000000007941 */ /* 0x000fea0003800000 */
.L_x_2041:
[----:B------:R-:W-:Y:S01]  /*2ba50*/  IMAD.MOV.U32 R13, RZ, RZ, R0 ;  /* 0x000000ffff0d7224 */ /* 0x000fe200078e0000 */
[----:B------:R-:W-:Y:S01]  /*2ba60*/  LOP3.LUT P2, RZ, R22, 0x2, RZ, 0xc0, !PT ;  /* 0x0000000216ff7812 */ /* 0x000fe2000784c0ff */
[----:B------:R-:W-:Y:S01]  /*2ba70*/  IMAD.MOV.U32 R12, RZ, RZ, RZ ;  /* 0x000000ffff0c7224 */ /* 0x000fe200078e00ff */
[C---:B------:R-:W-:Y:S01]  /*2ba80*/  ISETP.GE.AND P3, PT, R7.reuse, 0x21, PT ;  /* 0x000000210700780c */ /* 0x040fe20003f66270 */
[----:B------:R-:W-:Y:S01]  /*2ba90*/  IMAD.MOV.U32 R11, RZ, RZ, 0x1c1f ;  /* 0x00001c1fff0b7424 */ /* 0x000fe200078e00ff */
[----:B------:R-:W-:Y:S01]  /*2baa0*/  ISETP.GE.AND P5, PT, R7, 0x61, PT ;  /* 0x000000610700780c */ /* 0x000fe20003fa6270 */
[----:B------:R-:W-:Y:S02]  /*2bab0*/  IMAD.MOV.U32 R15, RZ, RZ, -0x1 ;  /* 0xffffffffff0f7424 */ /* 0x000fe400078e00ff */
[----:B------:R-:W-:-:S10]  /*2bac0*/  IMAD.MOV.U32 R3, RZ, RZ, R14 ;  /* 0x000000ffff037224 */ /* 0x000fd400078e000e */
[----:B------:R-:W-:Y:S05]  /*2bad0*/  WARPSYNC.COLLECTIVE R15, `(.L_x_2043) ;  /* 0x000000000f087348 */ /* 0x000fea0003c00000 */
[----:B------:R0:W1:Y:S02]  /*2bae0*/  SHFL.IDX P6, R14, R13, R12, R11 ;  /* 0x0000000c0d0e7389 */ /* 0x00006400000c000b */
[----:B01----:R-:W-:Y:S01]  /*2baf0*/  ENDCOLLECTIVE ;  /* 0x000000000000791b */ /* 0x003fe20003800000 */
.L_x_2043:
[----:B------:R-:W-:Y:S02]  /*2bb00*/  IMAD.MOV.U32 R13, RZ, RZ, R2 ;  /* 0x000000ffff0d7224 */ /* 0x000fe400078e0002 */
[----:B------:R-:W-:Y:S02]  /*2bb10*/  IMAD.MOV.U32 R12, RZ, RZ, 0x1 ;  /* 0x00000001ff0c7424 */ /* 0x000fe400078e00ff */
[----:B------:R-:W-:-:S07]  /*2bb20*/  IMAD.MOV.U32 R10, RZ, RZ, R14 ;  /* 0x000000ffff0a7224 */ /* 0x000fce00078e000e */
[----:B------:R-:W-:Y:S05]  /*2bb30*/  WARPSYNC.COLLECTIVE R15, `(.L_x_2044) ;  /* 0x000000000f087348 */ /* 0x000fea0003c00000 */
[----:B------:R0:W1:Y:S02]  /*2bb40*/  SHFL.IDX P6, R14, R13, R12, R11 ;  /* 0x0000000c0d0e7389 */ /* 0x00006400000c000b */
[----:B01----:R-:W-:Y:S01]  /*2bb50*/  ENDCOLLECTIVE ;  /* 0x000000000000791b */ /* 0x003fe20003800000 */
.L_x_2044:
[----:B------:R-:W-:-:S05]  /*2bb60*/  IADD3 R20, P0, R36, R10, RZ ;  /* 0x0000000a24147210 */ /* 0x000fca0007f1e0ff */
[----:B------:R-:W-:Y:S01]  /*2bb70*/  IMAD.X R21, RZ, RZ, R3, P0 ;  /* 0x000000ffff157224 */ /* 0x000fe200000e0603 */
[----:B------:R-:W-:Y:S02]  /*2bb80*/  ISETP.LT.OR P0, PT, R7, 0x1, P2 ;  /* 0x000000010700780c */ /* 0x000fe40001701670 */
[----:B------:R-:W-:Y:S01]  /*2bb90*/  IADD3 R3, R23, R5, R33 ;  /* 0x0000000517037210 */ /* 0x000fe20007ffe021 */
[----:B------:R-:W-:-:S03]  /*2bba0*/  IMAD.MOV.U32 R13, RZ, RZ, R0 ;  /* 0x000000ffff0d7224 */ /* 0x000fc600078e0000 */
[----:B------:R-:W-:-:S07]  /*2bbb0*/  IADD3 R5, R34, R3, RZ ;  /* 0x0000000322057210 */ /* 0x000fce0007ffe0ff */
        /* <DEDUP_REMOVED lines=9> */
.L_x_2045:
[----:B------:R-:W-:Y:S01]  /*2bc50*/  @!PT LDS RZ, [RZ] ;  /* 0x00000000fffff984 */ /* 0x000fe20000000800 */
[----:B------:R-:W-:Y:S01]  /*2bc60*/  @!PT LDS RZ, [RZ] ;  /* 0x00000000fffff984 */ /* 0x000fe20000000800 */
[----:B------:R-:W-:Y:S01]  /*2bc70*/  @!PT LDS RZ, [RZ] ;  /* 0x00000000fffff984 */ /* 0x000fe20000000800 */
[----:B------:R0:W-:Y:S01]  /*2bc80*/  LDGSTS.E.BYPASS.LTC128B.128 [R5+0x8400], desc[UR38][R20.64+0x40], !P0 ;  /* 0x0840004014057fae */ /* 0x0001e2000c101d66 */
[----:B------:R-:W-:Y:S02]  /*2bc90*/  IMAD.MOV.U32 R13, RZ, RZ, R2 ;  /* 0x000000ffff0d7224 */ /* 0x000fe400078e0002 */
[----:B------:R-:W-:Y:S02]  /*2bca0*/  IMAD.MOV.U32 R12, RZ, RZ, 0x2 ;  /* 0x00000002ff0c7424 */ /* 0x000fe400078e00ff */
[----:B------:R-:W-:-:S07]  /*2bcb0*/  IMAD.MOV.U32 R10, RZ, RZ, R14 ;  /* 0x000000ffff0a7224 */ /* 0x000fce00078e000e */
[----:B0-----:R-:W-:Y:S05]  /*2bcc0*/  WARPSYNC.COLLECTIVE R15, `(.L_x_2046) ;  /* 0x000000000f087348 */ /* 0x001fea0003c00000 */
[----:B------:R1:W2:Y:S02]  /*2bcd0*/  SHFL.IDX P6, R14, R13, R12, R11 ;  /* 0x0000000c0d0e7389 */ /* 0x0002a400000c000b */
[----:B012---:R-:W-:Y:S01]  /*2bce0*/  ENDCOLLECTIVE ;  /* 0x000000000000791b */ /* 0x007fe20003800000 */
.L_x_2046:
        /* <DEDUP_REMOVED lines=13> */
.L_x_2047:
        /* <DEDUP_REMOVED lines=10> */
.L_x_2048:
[----:B------:R-:W-:-:S04]  /*2be60*/  IADD3 R20, P0, R36, R10, RZ ;  /* 0x0000000a24147210 */ /* 0x000fc80007f1e0ff */
[----:B------:R-:W-:Y:S02]  /*2be70*/  IADD3.X R21, RZ, R9, RZ, P0, !PT ;  /* 0x00000009ff157210 */ /* 0x000fe400007fe4ff */
        /* <DEDUP_REMOVED lines=12> */
.L_x_2049:
[----:B------:R-:W-:Y:S01]  /*2bf40*/  @!PT LDS RZ, [RZ] ;  /* 0x00000000fffff984 */ /* 0x000fe20000000800 */
[----:B------:R-:W-:Y:S01]  /*2bf50*/  @!PT LDS RZ, [RZ] ;  /* 0x00000000fffff984 */ /* 0x000fe20000000800 */
[----:B------:R-:W-:Y:S01]  /*2bf60*/  @!PT LDS RZ, [RZ] ;  /* 0x00000000fffff984 */ /* 0x000fe20000000800 */
[----:B------:R0:W-:Y:S01]  /*2bf70*/  LDGSTS.E.BYPASS.LTC128B.128 [R5+0xa400], desc[UR38][R20.64+0x40], !P0 ;  /* 0x0a40004014057fae */ /* 0x0001e2000c101d66 */
[----:B------:R-:W-:Y:S01]  /*2bf80*/  IMAD.MOV.U32 R0, RZ, RZ, R14 ;  /* 0x000000ffff007224 */ /* 0x000fe200078e000e */
[----:B------:R-:W-:Y:S06]  /*2bf90*/  BRA `(.L_x_2050) ;  /* 0xffffff98006c7947 */ /* 0x000fec000383ffff */
.L_x_1875:
[----:B---3--:R-:W3:Y:S02]  /*2bfa0*/  LDL R0, [R1+0x28] ;  /* 0x0000280001007983 */ /* 0x008ee40000100800 */
[----:B---3--:R3:W4:Y:S02]  /*2bfb0*/  SYNCS.PHASECHK.TRANS64.TRYWAIT P0, [R4+URZ+0x22840], R0 ;  /* 0x02284000040075a7 */ /* 0x008724000800017f */
[----:B----4-:R-:W-:Y:S05]  /*2bfc0*/  @!P0 NANOSLEEP.SYNCS 0x989680 ;  /* 0x009896800000895d */ /* 0x010fea0003900000 */
[----:B------:R-:W4:Y:S02]  /*2bfd0*/  @!P0 SYNCS.PHASECHK.TRANS64 P0, [R4+URZ+0x22840], R0 ;  /* 0x02284000040085a7 */ /* 0x000f24000800007f */
[----:B----4-:R-:W-:Y:S05]  /*2bfe0*/  @!P0 BRA `(.L_x_1875) ;  /* 0xfffffffc00ec8947 */ /* 0x010fea000383ffff */
[----:B------:R-:W-:Y:S05]  /*2bff0*/  BRA `(.L_x_2051) ;  /* 0xffffff9800cc7947 */ /* 0x000fea000383ffff */
.L_x_1876:
[----:B------:R-:W-:Y:S01]  /*2c000*/  BSSY B0, `(.L_x_2052) ;  /* 0x0000008000007945 */ /* 0x000fe20003800000 */
[----:B------:R-:W-:Y:S02]  /*2c010*/  IMAD.MOV.U32 R13, RZ, RZ, R5 ;  /* 0x000000ffff0d7224 */ /* 0x000fe400078e0005 */
[----:B------:R-:W-:Y:S02]  /*2c020*/  IMAD.MOV.U32 R12, RZ, RZ, RZ ;  /* 0x000000ffff0c7224 */ /* 0x000fe400078e00ff */
[----:B------:R-:W-:Y:S02]  /*2c030*/  IMAD.MOV.U32 R11, RZ, RZ, 0x1c1f ;  /* 0x00001c1fff0b7424 */ /* 0x000fe400078e00ff */
[----:B------:R-:W-:-:S07]  /*2c040*/  IMAD.MOV.U32 R15, RZ, RZ, -0x1 ;  /* 0xffffffffff0f7424 */ /* 0x000fce00078e00ff */
[----:B--2---:R-:W-:Y:S05]  /*2c050*/  WARPSYNC.COLLECTIVE R15, `(.L_x_2053) ;  /* 0x000000000f087348 */ /* 0x004fea0003c00000 */
[----:B------:R0:W1:Y:S02]  /*2c060*/  SHFL.IDX P6, R14, R13, R12, R11 ;  /* 0x0000000c0d0e7389 */ /* 0x00006400000c000b */
[----:B012---:R-:W-:Y:S01]  /*2c070*/  ENDCOLLECTIVE ;  /* 0x000000000000791b */ /* 0x007fe20003800000 */
.L_x_2053:
[----:B------:R-:W-:Y:S05]  /*2c080*/  BSYNC B0 ;  /* 0x0000000000007941 */ /* 0x000fea0003800000 */
.L_x_2052:
[----:B------:R-:W-:Y:S01]  /*2c090*/  IMAD.MOV.U32 R13, RZ, RZ, R0 ;  /* 0x000000ffff0d7224 */ /* 0x000fe200078e0000 */
[----:B------:R-:W-:Y:S01]  /*2c0a0*/  MOV R12, RZ ;  /* 0x000000ff000c7202 */ /* 0x000fe20000000f00 */
[----:B------:R-:W-:Y:S01]  /*2c0b0*/  IMAD.MOV.U32 R11, RZ, RZ, 0x1c1f ;  /* 0x00001c1fff0b7424 */ /* 0x000fe200078e00ff */
[----:B------:R-:W-:Y:S01]  /*2c0c0*/  LOP3.LUT R22, R22, 0xbfffffff, RZ, 0xc0, !PT ;  /* 0xbfffffff16167812 */ /* 0x000fe200078ec0ff */
[----:B------:R-:W-:Y:S01]  /*2c0d0*/  IMAD.MOV.U32 R15, RZ, RZ, -0x1 ;  /* 0xffffffffff0f7424 */ /* 0x000fe200078e00ff */
[C---:B------:R-:W-:Y:S01]  /*2c0e0*/  @P3 IADD3 R9, R23.reuse, R6, RZ ;  /* 0x0000000617093210 */ /* 0x040fe20007ffe0ff */
[----:B------:R-:W-:Y:S01]  /*2c0f0*/  IMAD.MOV.U32 R2, RZ, RZ, R14 ;  /* 0x000000ffff027224 */ /* 0x000fe200078e000e */
[----:B------:R-:W-:Y:S01]  /*2c100*/  @P5 LOP3.LUT R22, R22, 0x40000000, RZ, 0xfc, !PT ;  /* 0x4000000016165812 */ /* 0x000fe200078efcff */
[----:B------:R-:W-:-:S07]  /*2c110*/  @P4 IMAD.IADD R7, R23, 0x1, R6 ;  /* 0x0000000117074824 */ /* 0x000fce00078e0206 */
[----:B------:R-:W-:Y:S05]  /*2c120*/  WARPSYNC.COLLECTIVE R15, `(.L_x_2054) ;  /* 0x000000000f087348 */ /* 0x000fea0003c00000 */
[----:B------:R0:W1:Y:S02]  /*2c130*/  SHFL.IDX P6, R14, R13, R12, R11 ;  /* 0x0000000c0d0e7389 */ /* 0x00006400000c000b */
[----:B01----:R-:W-:Y:S01]  /*2c140*/  ENDCOLLECTIVE ;  /* 0x000000000000791b */ /* 0x003fe20003800000 */
.L_x_2054:
[C---:B------:R-:W-:Y:S01]  /*2c150*/  LOP3.LUT P5, RZ, R22.reuse, 0x8, RZ, 0xc0, !PT ;  /* 0x0000000816ff7812 */ /* 0x040fe200078ac0ff */
        /* <DEDUP_REMOVED lines=16> */
.L_x_2055:
        /* <DEDUP_REMOVED lines=12> */
.L_x_2056:
[----:B------:R-:W-:Y:S02]  /*2c320*/  IMAD.MOV.U32 R13, RZ, RZ, R5 ;  /* 0x000000ffff0d7224 */ /* 0x000fe400078e0005 */
[----:B------:R-:W-:Y:S02]  /*2c330*/  IMAD.MOV.U32 R12, RZ, RZ, 0x2 ;  /* 0x00000002ff0c7424 */ /* 0x000fe400078e00ff */
[----:B------:R-:W-:-:S07]  /*2c340*/  IMAD.MOV.U32 R3, RZ, RZ, R14 ;  /* 0x000000ffff037224 */ /* 0x000fce00078e000e */
[----:B------:R-:W-:Y:S05]  /*2c350*/  WARPSYNC.COLLECTIVE R15, `(.L_x_2057) ;  /* 0x000000000f087348 */ /* 0x000fea0003c00000 */
[----:B------:R0:W1:Y:S02]  /*2c360*/  SHFL.IDX P6, R14, R13, R12, R11 ;  /* 0x0000000c0d0e7389 */ /* 0x00006400000c000b */
[----:B01----:R-:W-:Y:S01]  /*2c370*/  ENDCOLLECTIVE ;  /* 0x000000000000791b */ /* 0x003fe20003800000 */
.L_x_2057:
        /* <DEDUP_REMOVED lines=16> */
.L_x_2058:
[----:B------:R-:W-:Y:S02]  /*2c480*/  IMAD.MOV.U32 R13, RZ, RZ, R5 ;  /* 0x000000ffff0d7224 */ /* 0x000fe400078e0005 */
[----:B------:R-:W-:Y:S02]  /*2c490*/  IMAD.MOV.U32 R12, RZ, RZ, 0x3 ;  /* 0x00000003ff0c7424 */ /* 0x000fe400078e00ff */
[----:B------:R-:W-:-:S07]  /*2c4a0*/  IMAD.MOV.U32 R3, RZ, RZ, R14 ;  /* 0x000000ffff037224 */ /* 0x000fce00078e000e */
[----:B------:R-:W-:Y:S05]  /*2c4b0*/  WARPSYNC.COLLECTIVE R15, `(.L_x_2059) ;  /* 0x000000000f087348 */ /* 0x000fea0003c00000 */
[----:B------:R0:W1:Y:S02]  /*2c4c0*/  SHFL.IDX P6, R14, R13, R12, R11 ;  /* 0x0000000c0d0e7389 */ /* 0x00006400000c000b */
[----:B01----:R-:W-:Y:S01]  /*2c4d0*/  ENDCOLLECTIVE ;  /* 0x000000000000791b */ /* 0x003fe20003800000 */
.L_x_2059:
        /* <DEDUP_REMOVED lines=10> */
.L_x_2060:
[----:B------:R-:W-:Y:S01]  /*2c580*/  @!PT LDS RZ, [RZ] ;  /* 0x00000000fffff984 */ /* 0x000fe20000000800 */
[----:B------:R-:W-:Y:S01]  /*2c590*/  @!PT LDS RZ, [RZ] ;  /* 0x00000000fffff984 */ /* 0x000fe20000000800 */
[----:B------:R-:W-:Y:S01]  /*2c5a0*/  @!PT LDS RZ, [RZ] ;  /* 0x00000000fffff984 */ /* 0x000fe20000000800 */
[----:B------:R-:W-:Y:S04]  /*2c5b0*/  @P2 LDGSTS.E.BYPASS.LTC128B.128 [R7+0x17400], desc[UR38][R2.64], !P4 ;  /* 0x1740000002072fae */ /* 0x000fe8000e101d66 */
[----:B------:R-:W-:Y:S01]  /*2c5c0*/  @P2 LDGSTS.E.BYPASS.LTC128B.128 [R7+0x19400], desc[UR38][R2.64+0x40], !P5 ;  /* 0x1940004002072fae */ /* 0x000fe2000e901d66 */
[----:B------:R-:W-:-:S03]  /*2c5d0*/  LOP3.LUT P5, RZ, R22, 0x40000000, RZ, 0xc0, !PT ;  /* 0x4000000016ff7812 */ /* 0x000fc600078ac0ff */
[----:B------:R0:W-:Y:S02]  /*2c5e0*/  @P2 LDGSTS.E.BYPASS.LTC128B.128 [R7+0x1b400], desc[UR38][R2.64+0x80], !P1 ;  /* 0x1b40008002072fae */ /* 0x0001e4000c901d66 */
[----:B0-----:R-:W-:Y:S01]  /*2c5f0*/  MOV R2, R14 ;  /* 0x0000000e00027202 */ /* 0x001fe20000000f00 */
[----:B------:R-:W-:Y:S07]  /*2c600*/  BRA `(.L_x_2061) ;  /* 0xffffff9800447947 */ /* 0x000fee000383ffff */
.L_x_1881:
[----:B------:R-:W-:Y:S02]  /*2c610*/  IMAD.MOV.U32 R13, RZ, RZ, R0 ;  /* 0x000000ffff0d7224 */ /* 0x000fe400078e0000 */
[----:B------:R-:W-:Y:S02]  /*2c620*/  IMAD.MOV.U32 R12, RZ, RZ, RZ ;  /* 0x000000ffff0c7224 */ /* 0x000fe400078e00ff */
[----:B------:R-:W-:Y:S02]  /*2c630*/  IMAD.MOV.U32 R11, RZ, RZ, 0x1c1f ;  /* 0x00001c1fff0b7424 */ /* 0x000fe400078e00ff */
[----:B------:R-:W-:Y:S02]  /*2c640*/  IMAD.MOV.U32 R15, RZ, RZ, -0x1 ;  /* 0xffffffffff0f7424 */ /* 0x000fe400078e00ff */
[----:B------:R-:W-:Y:S02]  /*2c650*/  IMAD R27, R27, R7, RZ ;  /* 0x000000071b1b7224 */ /* 0x000fe400078e02ff */
[----:B------:R-:W-:-:S07]  /*2c660*/  IMAD.IADD R17, R9, 0x1, R17 ;  /* 0x0000000109117824 */ /* 0x000fce00078e0211 */
[----:B-----5:R-:W-:Y:S05]  /*2c670*/  WARPSYNC.COLLECTIVE R15, `(.L_x_2062) ;  /* 0x000000000f087348 */ /* 0x020fea0003c00000 */
[----:B------:R0:W1:Y:S02]  /*2c680*/  SHFL.IDX P6, R14, R13, R12, R11 ;  /* 0x0000000c0d0e7389 */ /* 0x00006400000c000b */
[----:B01---5:R-:W-:Y:S01]  /*2c690*/  ENDCOLLECTIVE ;  /* 0x000000000000791b */ /* 0x023fe20003800000 */
.L_x_2062:
[C---:B------:R-:W-:Y:S01]  /*2c6a0*/  VIADD R6, R17.reuse, 0x20 ;  /* 0x0000002011067836 */ /* 0x040fe20000000000 */
[----:B------:R-:W-:Y:S01]  /*2c6b0*/  ISETP.GE.AND P1, PT, R17, R27, PT ;  /* 0x0000001b1100720c */ /* 0x000fe20003f26270 */
[----:B------:R-:W-:Y:S02]  /*2c6c0*/  IMAD.MOV.U32 R13, RZ, RZ, R4 ;  /* 0x000000ffff0d7224 */ /* 0x000fe400078e0004 */
[----:B------:R-:W-:-:S10]  /*2c6d0*/  IMAD.MOV.U32 R2, RZ, RZ, R14 ;  /* 0x000000ffff027224 */ /* 0x000fd400078e000e */
[----:B------:R-:W-:Y:S05]  /*2c6e0*/  WARPSYNC.COLLECTIVE R15, `(.L_x_2063) ;  /* 0x000000000f087348 */ /* 0x000fea0003c00000 */
[----:B------:R0:W1:Y:S02]  /*2c6f0*/  SHFL.IDX P6, R14, R13, R12, R11 ;  /* 0x0000000c0d0e7389 */ /* 0x00006400000c000b */
[----:B01----:R-:W-:Y:S01]  /*2c700*/  ENDCOLLECTIVE ;  /* 0x000000000000791b */ /* 0x003fe20003800000 */
.L_x_2063:
[----:B------:R-:W-:Y:S01]  /*2c710*/  IMAD.MOV.U32 R13, RZ, RZ, R0 ;  /* 0x000000ffff0d7224 */ /* 0x000fe200078e0000 */
[----:B------:R-:W-:Y:S01]  /*2c720*/  MOV R12, 0x1 ;  /* 0x00000001000c7802 */ /* 0x000fe20000000f00 */
[----:B------:R-:W-:-:S07]  /*2c730*/  IMAD.MOV.U32 R3, RZ, RZ, R14 ;  /* 0x000000ffff037224 */ /* 0x000fce00078e000e */
[----:B------:R-:W-:Y:S05]  /*2c740*/  WARPSYNC.COLLECTIVE R15, `(.L_x_2064) ;  /* 0x000000000f087348 */ /* 0x000fea0003c00000 */
[----:B------:R0:W1:Y:S02]  /*2c750*/  SHFL.IDX P6, R14, R13, R12, R11 ;  /* 0x0000000c0d0e7389 */ /* 0x00006400000c000b */
[----:B01----:R-:W-:Y:S01]  /*2c760*/  ENDCOLLECTIVE ;  /* 0x000000000000791b */ /* 0x003fe20003800000 */
.L_x_2064:
        /* <DEDUP_REMOVED lines=17> */
.L_x_2065:
[----:B------:R-:W-:Y:S02]  /*2c880*/  IMAD.MOV.U32 R13, RZ, RZ, R0 ;  /* 0x000000ffff0d7224 */ /* 0x000fe400078e0000 */
[----:B------:R-:W-:Y:S02]  /*2c890*/  IMAD.MOV.U32 R12, RZ, RZ, 0x2 ;  /* 0x00000002ff0c7424 */ /* 0x000fe400078e00ff */
[----:B------:R-:W-:-:S07]  /*2c8a0*/  IMAD.MOV.U32 R3, RZ, RZ, R14 ;  /* 0x000000ffff037224 */ /* 0x000fce00078e000e */
[----:B------:R-:W-:Y:S05]  /*2c8b0*/  WARPSYNC.COLLECTIVE R15, `(.L_x_2066) ;  /* 0x000000000f087348 */ /* 0x000fea0003c00000 */
[----:B------:R0:W1:Y:S02]  /*2c8c0*/  SHFL.IDX P6, R14, R13, R12, R11 ;  /* 0x0000000c0d0e7389 */ /* 0x00006400000c000b */
[----:B01----:R-:W-:Y:S01]  /*2c8d0*/  ENDCOLLECTIVE ;  /* 0x000000000000791b */ /* 0x003fe20003800000 */
.L_x_2066:
        /* <DEDUP_REMOVED lines=18> */
.L_x_2067:
[----:B------:R-:W-:Y:S01]  /*2ca00*/  MOV R13, R0 ;  /* 0x00000000000d7202 */ /* 0x000fe20000000f00 */
[----:B------:R-:W-:Y:S02]  /*2ca10*/  IMAD.MOV.U32 R12, RZ, RZ, 0x3 ;  /* 0x00000003ff0c7424 */ /* 0x000fe400078e00ff */
[----:B------:R-:W-:-:S07]  /*2ca20*/  IMAD.MOV.U32 R3, RZ, RZ, R14 ;  /* 0x000000ffff037224 */ /* 0x000fce00078e000e */
[----:B------:R-:W-:Y:S05]  /*2ca30*/  WARPSYNC.COLLECTIVE R15, `(.L_x_2068) ;  /* 0x000000000f087348 */ /* 0x000fea0003c00000 */
[----:B------:R0:W1:Y:S02]  /*2ca40*/  SHFL.IDX P6, R14, R13, R12, R11 ;  /* 0x0000000c0d0e7389 */ /* 0x00006400000c000b */
[----:B01----:R-:W-:Y:S01]  /*2ca50*/  ENDCOLLECTIVE ;  /* 0x000000000000791b */ /* 0x003fe20003800000 */
.L_x_2068:
[----:B------:R-:W-:-:S05]  /*2ca60*/  @!P1 IADD3 R3, P4, R36, R3, RZ ;  /* 0x0000000324039210 */ /* 0x000fca0007f9e0ff */
[----:B------:R-:W-:-:S05]  /*2ca70*/  @!P1 IMAD.X R2, RZ, RZ, R2, P4 ;  /* 0x000000ffff029224 */ /* 0x000fca00020e0602 */
[----:B------:R-:W-:Y:S01]  /*2ca80*/  @!P1 LOP3.LUT R3, R3, R2, RZ, 0x3c, !PT ;  /* 0x0000000203039212 */ /* 0x000fe200078e3cff */
[----:B------:R-:W-:-:S03]  /*2ca90*/  IMAD.MOV.U32 R13, RZ, RZ, R4 ;  /* 0x000000ffff0d7224 */ /* 0x000fc600078e0004 */
[----:B------:R-:W-:-:S04]  /*2caa0*/  @!P1 LOP3.LUT R2, R3, R2, RZ, 0x3c, !PT ;  /* 0x0000000203029212 */ /* 0x000fc800078e3cff */
[----:B------:R-:W-:Y:S01]  /*2cab0*/  @!P1 LOP3.LUT R3, R3, R2, RZ, 0x3c, !PT ;  /* 0x0000000203039212 */ /* 0x000fe200078e3cff */
[----:B------:R-:W-:-:S07]  /*2cac0*/  IMAD.MOV.U32 R0, RZ, RZ, R14 ;  /* 0x000000ffff007224 */ /* 0x000fce00078e000e */
[----:B------:R-:W-:Y:S05]  /*2cad0*/  WARPSYNC.COLLECTIVE R15, `(.L_x_2069) ;  /* 0x000000000f087348 */ /* 0x000fea0003c00000 */
[----:B------:R0:W1:Y:S02]  /*2cae0*/  SHFL.IDX P6, R14, R13, R12, R11 ;  /* 0x0000000c0d0e7389 */ /* 0x00006400000c000b */
[----:B01----:R-:W-:Y:S01]  /*2caf0*/  ENDCOLLECTIVE ;  /* 0x000000000000791b */ /* 0x003fe20003800000 */
.L_x_2069:
        /* <DEDUP_REMOVED lines=8> */
.L_x_1886:
[----:B-1----:R1:W2:Y:S02]  /*2cb80*/  SYNCS.PHASECHK.TRANS64.TRYWAIT P0, [R23+URZ+0x22820], R0 ;  /* 0x02282000170075a7 */ /* 0x0022a4000800017f */
[----:B--2---:R-:W-:Y:S05]  /*2cb90*/  @!P0 NANOSLEEP.SYNCS 0x989680 ;  /* 0x009896800000895d */ /* 0x004fea0003900000 */
[----:B------:R-:W2:Y:S02]  /*2cba0*/  @!P0 SYNCS.PHASECHK.TRANS64 P0, [R23+URZ+0x22820], R0 ;  /* 0x02282000170085a7 */ /* 0x000ea4000800007f */
[----:B--2---:R-:W-:Y:S05]  /*2cbb0*/  @!P0 BRA `(.L_x_1886) ;  /* 0xfffffffc00f08947 */ /* 0x004fea000383ffff */
[----:B------:R-:W-:Y:S05]  /*2cbc0*/  BRA `(.L_x_2071) ;  /* 0xffffff9c00d47947 */ /* 0x000fea000383ffff */
.L_x_1890:
[----:B0-----:R0:W1:Y:S02]  /*2cbd0*/  SYNCS.PHASECHK.TRANS64.TRYWAIT P0, [R0+URZ+0x22880], R10 ;  /* 0x0228800a000075a7 */ /* 0x001064000800017f */
[----:B-1----:R-:W-:Y:S05]  /*2cbe0*/  @!P0 NANOSLEEP.SYNCS 0x989680 ;  /* 0x009896800000895d */ /* 0x002fea0003900000 */
[----:B------:R-:W1:Y:S02]  /*2cbf0*/  @!P0 SYNCS.PHASECHK.TRANS64 P0, [R0+URZ+0x22880], R10 ;  /* 0x0228800a000085a7 */ /* 0x000e64000800007f */
[----:B-1----:R-:W-:Y:S05]  /*2cc00*/  @!P0 BRA `(.L_x_1890) ;  /* 0xfffffffc00f08947 */ /* 0x002fea000383ffff */
[----:B------:R-:W-:Y:S05]  /*2cc10*/  BRA `(.L_x_2072) ;  /* 0xffffffa000a07947 */ /* 0x000fea000383ffff */
.L_x_1891:
        /* <DEDUP_REMOVED lines=8> */
.L_x_2074:
[----:B------:R-:W-:Y:S05]  /*2cca0*/  BSYNC B0 ;  /* 0x0000000000007941 */ /* 0x000fea0003800000 */
.L_x_2073:
[----:B------:R-:W-:Y:S01]  /*2ccb0*/  IMAD.MOV.U32 R13, RZ, RZ, R17 ;  /* 0x000000ffff0d7224 */ /* 0x000fe200078e0011 */
[----:B------:R-:W-:Y:S01]  /*2ccc0*/  MOV R11, 0x1c1f ;  /* 0x00001c1f000b7802 */ /* 0x000fe20000000f00 */
[----:B------:R-:W-:Y:S01]  /*2ccd0*/  IMAD.MOV.U32 R12, RZ, RZ, RZ ;  /* 0x000000ffff0c7224 */ /* 0x000fe200078e00ff */
[----:B------:R-:W-:Y:S01]  /*2cce0*/  IADD3 R20, R23, R20, R33 ;  /* 0x0000001417147210 */ /* 0x000fe20007ffe021 */
[----:B------:R-:W-:Y:S02]  /*2ccf0*/  IMAD.MOV.U32 R15, RZ, RZ, -0x1 ;  /* 0xffffffffff0f7424 */ /* 0x000fe400078e00ff */
[----:B------:R-:W-:Y:S02]  /*2cd00*/  IMAD.MOV.U32 R3, RZ, RZ, R14 ;  /* 0x000000ffff037224 */ /* 0x000fe400078e000e */
[----:B------:R-:W-:-:S07]  /*2cd10*/  IMAD.IADD R21, R34, 0x1, R20 ;  /* 0x0000000122157824 */ /* 0x000fce00078e0214 */
[----:B------:R-:W-:Y:S05]  /*2cd20*/  WARPSYNC.COLLECTIVE R15, `(.L_x_2075) ;  /* 0x000000000f087348 */ /* 0x000fea0003c00000 */
[----:B------:R0:W1:Y:S02]  /*2cd30*/  SHFL.IDX P6, R14, R13, R12, R11 ;  /* 0x0000000c0d0e7389 */ /* 0x00006400000c000b */
[----:B01----:R-:W-:Y:S01]  /*2cd40*/  ENDCOLLECTIVE ;  /* 0x000000000000791b */ /* 0x003fe20003800000 */
.L_x_2075:
[----:B------:R-:W-:Y:S02]  /*2cd50*/  IMAD.MOV.U32 R13, RZ, RZ, R27 ;  /* 0x000000ffff0d7224 */ /* 0x000fe400078e001b */
[----:B------:R-:W-:Y:S02]  /*2cd60*/  IMAD.MOV.U32 R12, RZ, RZ, 0x1 ;  /* 0x00000001ff0c7424 */ /* 0x000fe400078e00ff */
[----:B------:R-:W-:-:S07]  /*2cd70*/  IMAD.MOV.U32 R2, RZ, RZ, R14 ;  /* 0x000000ffff027224 */ /* 0x000fce00078e000e */
[----:B------:R-:W-:Y:S05]  /*2cd80*/  WARPSYNC.COLLECTIVE R15, `(.L_x_2076) ;  /* 0x000000000f087348 */ /* 0x000fea0003c00000 */
[----:B------:R0:W1:Y:S02]  /*2cd90*/  SHFL.IDX P6, R14, R13, R12, R11 ;  /* 0x0000000c0d0e7389 */ /* 0x00006400000c000b */
[----:B01----:R-:W-:Y:S01]  /*2cda0*/  ENDCOLLECTIVE ;  /* 0x000000000000791b */ /* 0x003fe20003800000 */
.L_x_2076:
        /* <DEDUP_REMOVED lines=12> */
.L_x_2077:
[----:B------:R-:W-:Y:S01]  /*2ce70*/  IMAD.MOV.U32 R13, RZ, RZ, R27 ;  /* 0x000000ffff0d7224 */ /* 0x000fe200078e001b */
[----:B------:R-:W-:Y:S01]  /*2ce80*/  MOV R12, 0x2 ;  /* 0x00000002000c7802 */ /* 0x000fe20000000f00 */
[----:B------:R-:W-:-:S07]  /*2ce90*/  IMAD.MOV.U32 R2, RZ, RZ, R14 ;  /* 0x000000ffff027224 */ /* 0x000fce00078e000e */
[----:B------:R-:W-:Y:S05]  /*2cea0*/  WARPSYNC.COLLECTIVE R15, `(.L_x_2078) ;  /* 0x000000000f087348 */ /* 0x000fea0003c00000 */
[----:B------:R0:W1:Y:S02]  /*2ceb0*/  SHFL.IDX P6, R14, R13, R12, R11 ;  /* 0x0000000c0d0e7389 */ /* 0x00006400000c000b */
[----:B01----:R-:W-:Y:S01]  /*2cec0*/  ENDCOLLECTIVE ;  /* 0x000000000000791b */ /* 0x003fe20003800000 */
.L_x_2078:
        /* <DEDUP_REMOVED lines=12> */
.L_x_2079:
[----:B------:R-:W-:Y:S02]  /*2cf90*/  IMAD.MOV.U32 R13, RZ, RZ, R27 ;  /* 0x000000ffff0d7224 */ /* 0x000fe400078e001b */
[----:B------:R-:W-:Y:S02]  /*2cfa0*/  IMAD.MOV.U32 R12, RZ, RZ, 0x3 ;  /* 0x00000003ff0c7424 */ /* 0x000fe400078e00ff */
[----:B------:R-:W-:-:S07]  /*2cfb0*/  IMAD.MOV.U32 R2, RZ, RZ, R14 ;  /* 0x000000ffff027224 */ /* 0x000fce00078e000e */
[----:B------:R-:W-:Y:S05]  /*2cfc0*/  WARPSYNC.COLLECTIVE R15, `(.L_x_2080) ;  /* 0x000000000f087348 */ /* 0x000fea0003c00000 */
[----:B------:R0:W1:Y:S02]  /*2cfd0*/  SHFL.IDX P6, R14, R13, R12, R11 ;  /* 0x0000000c0d0e7389 */ /* 0x00006400000c000b */
[----:B01----:R-:W-:Y:S01]  /*2cfe0*/  ENDCOLLECTIVE ;  /* 0x000000000000791b */ /* 0x003fe20003800000 */
.L_x_2080:
        /* <DEDUP_REMOVED lines=12> */
.L_x_2081:
[----:B------:R-:W-:Y:S01]  /*2d0b0*/  IMAD.MOV.U32 R2, RZ, RZ, R14 ;  /* 0x000000ffff027224 */ /* 0x000fe200078e000e */
[----:B------:R-:W-:Y:S06]  /*2d0c0*/  BRA `(.L_x_2082) ;  /* 0xffffffa0003c7947 */ /* 0x000fec000383ffff */
.L_x_1896:
[----:B---3--:R3:W4:Y:S02]  /*2d0d0*/  SYNCS.PHASECHK.TRANS64.TRYWAIT P0, [R0+URZ+0x22840], R10 ;  /* 0x0228400a000075a7 */ /* 0x008724000800017f */
[----:B----4-:R-:W-:Y:S05]  /*2d0e0*/  @!P0 NANOSLEEP.SYNCS 0x989680 ;  /* 0x009896800000895d */ /* 0x010fea0003900000 */
[----:B------:R-:W4:Y:S02]  /*2d0f0*/  @!P0 SYNCS.PHASECHK.TRANS64 P0, [R0+URZ+0x22840], R10 ;  /* 0x0228400a000085a7 */ /* 0x000f24000800007f */
[----:B----4-:R-:W-:Y:S05]  /*2d100*/  @!P0 BRA `(.L_x_1896) ;  /* 0xfffffffc00f08947 */ /* 0x010fea000383ffff */
[----:B------:R-:W-:Y:S05]  /*2d110*/  BRA `(.L_x_2083) ;  /* 0xffffffa000907947 */ /* 0x000fea000383ffff */
.L_x_1897:
        /* <DEDUP_REMOVED lines=8> */
.L_x_2085:
[----:B------:R-:W-:Y:S05]  /*2d1a0*/  BSYNC B0 ;  /* 0x0000000000007941 */ /* 0x000fea0003800000 */
.L_x_2084:
        /* <DEDUP_REMOVED lines=9> */
.L_x_2086:
[----:B------:R-:W-:Y:S02]  /*2d240*/  IMAD.MOV.U32 R13, RZ, RZ, R8 ;  /* 0x000000ffff0d7224 */ /* 0x000fe400078e0008 */
[----:B------:R-:W-:Y:S02]  /*2d250*/  IMAD.MOV.U32 R12, RZ, RZ, 0x1 ;  /* 0x00000001ff0c7424 */ /* 0x000fe400078e00ff */
[----:B------:R-:W-:-:S07]  /*2d260*/  IMAD.MOV.U32 R2, RZ, RZ, R14 ;  /* 0x000000ffff027224 */ /* 0x000fce00078e000e */
[----:B------:R-:W-:Y:S05]  /*2d270*/  WARPSYNC.COLLECTIVE R15, `(.L_x_2087) ;  /* 0x000000000f087348 */ /* 0x000fea0003c00000 */
[----:B------:R0:W1:Y:S02]  /*2d280*/  SHFL.IDX P6, R14, R13, R12, R11 ;  /* 0x0000000c0d0e7389 */ /* 0x00006400000c000b */
[----:B01----:R-:W-:Y:S01]  /*2d290*/  ENDCOLLECTIVE ;  /* 0x000000000000791b */ /* 0x003fe20003800000 */
.L_x_2087:
        /* <DEDUP_REMOVED lines=9> */
[----:B0-----:R-:W-:-:S07]  /*2d330*/  MOV R3, R14 ;  /* 0x0000000e00037202 */ /* 0x001fce0000000f00 */
[----:B------:R-:W-:Y:S05]  /*2d340*/  WARPSYNC.COLLECTIVE R15, `(.L_x_2088) ;  /* 0x000000000f087348 */ /* 0x000fea0003c00000 */
[----:B------:R0:W1:Y:S02]  /*2d350*/  SHFL.IDX P6, R14, R13, R12, R11 ;  /* 0x0000000c0d0e7389 */ /* 0x00006400000c000b */
[----:B01----:R-:W-:Y:S01]  /*2d360*/  ENDCOLLECTIVE ;  /* 0x000000000000791b */ /* 0x003fe20003800000 */
.L_x_2088:
[----:B------:R-:W-:Y:S02]  /*2d370*/  IMAD.MOV.U32 R13, RZ, RZ, R8 ;  /* 0x000000ffff0d7224 */ /* 0x000fe400078e0008 */
[----:B------:R-:W-:Y:S02]  /*2d380*/  IMAD.MOV.U32 R12, RZ, RZ, 0x2 ;  /* 0x00000002ff0c7424 */ /* 0x000fe400078e00ff */
[----:B------:R-:W-:-:S07]  /*2d390*/  IMAD.MOV.U32 R2, RZ, RZ, R14 ;  /* 0x000000ffff027224 */ /* 0x000fce00078e000e */
[----:B------:R-:W-:Y:S05]  /*2d3a0*/  WARPSYNC.COLLECTIVE R15, `(.L_x_2089) ;  /* 0x000000000f087348 */ /* 0x000fea0003c00000 */
[----:B------:R0:W1:Y:S02]  /*2d3b0*/  SHFL.IDX P6, R14, R13, R12, R11 ;  /* 0x0000000c0d0e7389 */ /* 0x00006400000c000b */
[----:B01----:R-:W-:Y:S01]  /*2d3c0*/  ENDCOLLECTIVE ;  /* 0x000000000000791b */ /* 0x003fe20003800000 */
.L_x_2089:
        /* <DEDUP_REMOVED lines=13> */
.L_x_2090:
[----:B------:R-:W-:Y:S02]  /*2d4a0*/  IMAD.MOV.U32 R13, RZ, RZ, R8 ;  /* 0x000000ffff0d7224 */ /* 0x000fe400078e0008 */
[----:B------:R-:W-:Y:S02]  /*2d4b0*/  IMAD.MOV.U32 R12, RZ, RZ, 0x3 ;  /* 0x00000003ff0c7424 */ /* 0x000fe400078e00ff */
[----:B------:R-:W-:-:S07]  /*2d4c0*/  IMAD.MOV.U32 R2, RZ, RZ, R14 ;  /* 0x000000ffff027224 */ /* 0x000fce00078e000e */
[----:B------:R-:W-:Y:S05]  /*2d4d0*/  WARPSYNC.COLLECTIVE R15, `(.L_x_2091) ;  /* 0x000000000f087348 */ /* 0x000fea0003c00000 */
[----:B------:R0:W1:Y:S02]  /*2d4e0*/  SHFL.IDX P6, R14, R13, R12, R11 ;  /* 0x0000000c0d0e7389 */ /* 0x00006400000c000b */
[----:B01----:R-:W-:Y:S01]  /*2d4f0*/  ENDCOLLECTIVE ;  /* 0x000000000000791b */ /* 0x003fe20003800000 */
.L_x_2091:
        /* <DEDUP_REMOVED lines=9> */
[----:B------:R-:W-:-:S07]  /*2d590*/  MOV R9, R14 ;  /* 0x0000000e00097202 */ /* 0x000fce0000000f00 */
[----:B0-----:R-:W-:Y:S05]  /*2d5a0*/  WARPSYNC.COLLECTIVE R15, `(.L_x_2092) ;  /* 0x000000000f087348 */ /* 0x001fea0003c00000 */
[----:B------:R1:W2:Y:S02]  /*2d5b0*/  SHFL.IDX P6, R14, R13, R12, R11 ;  /* 0x0000000c0d0e7389 */ /* 0x0002a400000c000b */
[----:B012---:R-:W-:Y:S01]  /*2d5c0*/  ENDCOLLECTIVE ;  /* 0x000000000000791b */ /* 0x007fe20003800000 */
.L_x_2092:
[----:B------:R-:W-:Y:S01]  /*2d5d0*/  IMAD.MOV.U32 R2, RZ, RZ, R14 ;  /* 0x000000ffff027224 */ /* 0x000fe200078e000e */
[----:B------:R-:W-:Y:S06]  /*2d5e0*/  BRA `(.L_x_2093) ;  /* 0xffffffa000207947 */ /* 0x000fec000383ffff */
.L_x_1902:
[----:B0-----:R0:W2:Y:S02]  /*2d5f0*/  SYNCS.PHASECHK.TRANS64.TRYWAIT P1, [R0+URZ+0x22870], R2 ;  /* 0x02287002000075a7 */ /* 0x0010a4000802017f */
[----:B--2---:R-:W-:Y:S05]  /*2d600*/  @!P1 NANOSLEEP.SYNCS 0x989680 ;  /* 0x009896800000995d */ /* 0x004fea0003900000 */
[----:B------:R-:W2:Y:S02]  /*2d610*/  @!P1 SYNCS.PHASECHK.TRANS64 P1, [R0+URZ+0x22870], R2 ;  /* 0x02287002000095a7 */ /* 0x000ea4000802007f */
[----:B--2---:R-:W-:Y:S05]  /*2d620*/  @!P1 BRA `(.L_x_1902) ;  /* 0xfffffffc00f09947 */ /* 0x004fea000383ffff */
[----:B------:R-:W-:Y:S05]  /*2d630*/  BRA `(.L_x_2094) ;  /* 0xffffffa0008c7947 */ /* 0x000fea000383ffff */
.L_x_1904:
[----:B0-----:R0:W2:Y:S02]  /*2d640*/  SYNCS.PHASECHK.TRANS64.TRYWAIT P1, [R0+URZ+0x22860], R2 ;  /* 0x02286002000075a7 */ /* 0x0010a4000802017f */
[----:B--2---:R-:W-:Y:S05]  /*2d650*/  @!P1 NANOSLEEP.SYNCS 0x989680 ;  /* 0x009896800000995d */ /* 0x004fea0003900000 */
[----:B------:R-:W2:Y:S02]  /*2d660*/  @!P1 SYNCS.PHASECHK.TRANS64 P1, [R0+URZ+0x22860], R2 ;  /* 0x02286002000095a7 */ /* 0x000ea4000802007f */
[----:B--2---:R-:W-:Y:S05]  /*2d670*/  @!P1 BRA `(.L_x_1904) ;  /* 0xfffffffc00f09947 */ /* 0x004fea000383ffff */
[----:B------:R-:W-:Y:S05]  /*2d680*/  BRA `(.L_x_2095) ;  /* 0xffffffa0009c7947 */ /* 0x000fea000383ffff */
.L_x_1912:
[----:B-1----:R1:W2:Y:S02]  /*2d690*/  SYNCS.PHASECHK.TRANS64.TRYWAIT P1, [R17+URZ+0x22870], R0 ;  /* 0x02287000110075a7 */ /* 0x0022a4000802017f */
[----:B--2---:R-:W-:Y:S05]  /*2d6a0*/  @!P1 NANOSLEEP.SYNCS 0x989680 ;  /* 0x009896800000995d */ /* 0x004fea0003900000 */
[----:B------:R-:W2:Y:S02]  /*2d6b0*/  @!P1 SYNCS.PHASECHK.TRANS64 P1, [R17+URZ+0x22870], R0 ;  /* 0x02287000110095a7 */ /* 0x000ea4000802007f */
[----:B--2---:R-:W-:Y:S05]  /*2d6c0*/  @!P1 BRA `(.L_x_1912) ;  /* 0xfffffffc00f09947 */ /* 0x004fea000383ffff */
[----:B------:R-:W-:Y:S05]  /*2d6d0*/  BRA `(.L_x_2096) ;  /* 0xffffffa800347947 */ /* 0x000fea000383ffff */
.L_x_1914:
[----:B-1----:R1:W2:Y:S02]  /*2d6e0*/  SYNCS.PHASECHK.TRANS64.TRYWAIT P1, [R17+URZ+0x22860], R0 ;  /* 0x02286000110075a7 */ /* 0x0022a4000802017f */
[----:B--2---:R-:W-:Y:S05]  /*2d6f0*/  @!P1 NANOSLEEP.SYNCS 0x989680 ;  /* 0x009896800000995d */ /* 0x004fea0003900000 */
[----:B------:R-:W2:Y:S02]  /*2d700*/  @!P1 SYNCS.PHASECHK.TRANS64 P1, [R17+URZ+0x22860], R0 ;  /* 0x02286000110095a7 */ /* 0x000ea4000802007f */
[----:B--2---:R-:W-:Y:S05]  /*2d710*/  @!P1 BRA `(.L_x_1914) ;  /* 0xfffffffc00f09947 */ /* 0x004fea000383ffff */
[----:B------:R-:W-:Y:S05]  /*2d720*/  BRA `(.L_x_2097) ;  /* 0xffffffa800407947 */ /* 0x000fea000383ffff */
.L_x_1919:
[----:B------:R-:W-:Y:S01]  /*2d730*/  BSSY B0, `(.L_x_2098) ;  /* 0x0000008000007945 */ /* 0x000fe20003800000 */
[----:B-1----:R-:W-:Y:S02]  /*2d740*/  IMAD.MOV.U32 R13, RZ, RZ, R16 ;  /* 0x000000ffff0d7224 */ /* 0x002fe400078e0010 */
[----:B------:R-:W-:Y:S02]  /*2d750*/  IMAD.MOV.U32 R12, RZ, RZ, RZ ;  /* 0x000000ffff0c7224 */ /* 0x000fe400078e00ff */
[----:B------:R-:W-:Y:S02]  /*2d760*/  IMAD.MOV.U32 R11, RZ, RZ, 0x1f ;  /* 0x0000001fff0b7424 */ /* 0x000fe400078e00ff */
[----:B------:R-:W-:-:S07]  /*2d770*/  IMAD.MOV.U32 R15, RZ, RZ, -0x1 ;  /* 0xffffffffff0f7424 */ /* 0x000fce00078e00ff */
[----:B0-----:R-:W-:Y:S05]  /*2d780*/  WARPSYNC.COLLECTIVE R15, `(.L_x_2099) ;  /* 0x000000000f087348 */ /* 0x001fea0003c00000 */
[----:B------:R1:W2:Y:S02]  /*2d790*/  SHFL.IDX P6, R14, R13, R12, R11 ;  /* 0x0000000c0d0e7389 */ /* 0x0002a400000c000b */
[----:B012---:R-:W-:Y:S01]  /*2d7a0*/  ENDCOLLECTIVE ;  /* 0x000000000000791b */ /* 0x007fe20003800000 */
.L_x_2099:
[----:B------:R-:W-:Y:S05]  /*2d7b0*/  BSYNC B0 ;  /* 0x0000000000007941 */ /* 0x000fea0003800000 */
.L_x_2098:
[----:B------:R-:W-:Y:S02]  /*2d7c0*/  IMAD.MOV.U32 R13, RZ, RZ, R16 ;  /* 0x000000ffff0d7224 */ /* 0x000fe400078e0010 */
[----:B------:R-:W-:Y:S02]  /*2d7d0*/  IMAD.MOV.U32 R12, RZ, RZ, 0x1 ;  /* 0x00000001ff0c7424 */ /* 0x000fe400078e00ff */
[----:B------:R-:W-:Y:S02]  /*2d7e0*/  IMAD.MOV.U32 R11, RZ, RZ, 0x1f ;  /* 0x0000001fff0b7424 */ /* 0x000fe400078e00ff */
[----:B------:R-:W-:Y:S02]  /*2d7f0*/  IMAD.MOV.U32 R15, RZ, RZ, -0x1 ;  /* 0xffffffffff0f7424 */ /* 0x000fe400078e00ff */
[----:B------:R-:W-:Y:S02]  /*2d800*/  IMAD.IADD R5, R19, 0x1, R7 ;  /* 0x0000000113057824 */ /* 0x000fe400078e0207 */
[----:B------:R-:W-:-:S07]  /*2d810*/  IMAD.MOV.U32 R0, RZ, RZ, R14 ;  /* 0x000000ffff007224 */ /* 0x000fce00078e000e */
[----:B------:R-:W-:Y:S05]  /*2d820*/  WARPSYNC.COLLECTIVE R15, `(.L_x_2100) ;  /* 0x000000000f087348 */ /* 0x000fea0003c00000 */
[----:B------:R0:W1:Y:S02]  /*2d830*/  SHFL.IDX P6, R14, R13, R12, R11 ;  /* 0x0000000c0d0e7389 */ /* 0x00006400000c000b */
[----:B01----:R-:W-:Y:S01]  /*2d840*/  ENDCOLLECTIVE ;  /* 0x000000000000791b */ /* 0x003fe20003800000 */
.L_x_2100:
[----:B------:R-:W-:Y:S02]  /*2d850*/  ULDC UR4, c[0x0][0xc3c] ;  /* 0x00030f0000047ab9 */ /* 0x000fe40000000800 */
[----:B------:R-:W-:-:S13]  /*2d860*/  ISETP.GE.OR P1, PT, R5, UR4, !P0 ;  /* 0x0000000405007c0c */ /* 0x000fda000c726670 */
[----:B------:R-:W0:Y:S01]  /*2d870*/  @!P1 LDC.64 R2, c[0x0][0xc80] ;  /* 0x00032000ff029b82 */ /* 0x000e220000000a00 */
[----:B------:R-:W-:Y:S01]  /*2d880*/  IMAD.MOV.U32 R11, RZ, RZ, RZ ;  /* 0x000000ffff0b7224 */ /* 0x000fe200078e00ff */
[----:B------:R-:W-:Y:S01]  /*2d890*/  MOV R16, R14 ;  /* 0x0000000e00107202 */ /* 0x000fe20000000f00 */
[----:B0-----:R-:W-:-:S06]  /*2d8a0*/  @!P1 IMAD.WIDE R2, R5, 0x4, R2 ;  /* 0x0000000405029825 */ /* 0x001fcc00078e0202 */
[----:B------:R0:W2:Y:S01]  /*2d8b0*/  @!P1 LDG.E R3, desc[UR38][R2.64] ;  /* 0x0000002602039981 */ /* 0x0000a2000c1e1900 */
[C---:B------:R-:W-:Y:S02]  /*2d8c0*/  ISETP.GE.U32.AND P2, PT, R7.reuse, 0x2, PT ;  /* 0x000000020700780c */ /* 0x040fe40003f46070 */
[C---:B------:R-:W-:Y:S02]  /*2d8d0*/  ISETP.GE.U32.AND P3, PT, R7.reuse, 0x4, PT ;  /* 0x000000040700780c */ /* 0x040fe40003f66070 */
[C---:B------:R-:W-:Y:S02]  /*2d8e0*/  ISETP.GE.U32.AND P4, PT, R7.reuse, 0x8, PT ;  /* 0x000000080700780c */ /* 0x040fe40003f86070 */
[C---:B------:R-:W-:Y:S01]  /*2d8f0*/  ISETP.GE.U32.AND P5, PT, R7.reuse, 0x10, PT ;  /* 0x000000100700780c */ /* 0x040fe20003fa6070 */
[----:B0-----:R-:W-:Y:S02]  /*2d900*/  IMAD.MOV.U32 R2, RZ, RZ, RZ ;  /* 0x000000ffff027224 */ /* 0x001fe400078e00ff */
[----:B--2---:R-:W-:Y:S01]  /*2d910*/  @!P1 IMAD.MOV.U32 R2, RZ, RZ, R3 ;  /* 0x000000ffff029224 */ /* 0x004fe200078e0003 */
[----:B------:R-:W-:-:S03]  /*2d920*/  ISETP.NE.AND P1, PT, R7, RZ, PT ;  /* 0x000000ff0700720c */ /* 0x000fc60003f25270 */
[----:B------:R-:W-:-:S10]  /*2d930*/  IMAD.MOV.U32 R13, RZ, RZ, R2 ;  /* 0x000000ffff0d7224 */ /* 0x000fd400078e0002 */
[----:B------:R-:W-:Y:S05]  /*2d940*/  WARPSYNC.COLLECTIVE R15, `(.L_x_2101) ;  /* 0x000000000f087348 */ /* 0x000fea0003c00000 */
[----:B------:R0:W1:Y:S02]  /*2d950*/  SHFL.UP P6, R14, R13, R12, R11 ;  /* 0x0400000c0d0e7389 */ /* 0x00006400000c000b */
[----:B01----:R-:W-:Y:S01]  /*2d960*/  ENDCOLLECTIVE ;  /* 0x000000000000791b */ /* 0x003fe20003800000 */
.L_x_2101:
[----:B------:R-:W-:Y:S01]  /*2d970*/  IMAD.MOV.U32 R12, RZ, RZ, 0x2 ;  /* 0x00000002ff0c7424 */ /* 0x000fe200078e00ff */
[----:B------:R-:W-:-:S05]  /*2d980*/  SEL R5, R14, RZ, P1 ;  /* 0x000000ff0e057207 */ /* 0x000fca0000800000 */
[----:B------:R-:W-:-:S04]  /*2d990*/  IMAD.IADD R4, R2, 0x1, R5 ;  /* 0x0000000102047824 */ /* 0x000fc800078e0205 */
[----:B------:R-:W-:-:S07]  /*2d9a0*/  IMAD.MOV.U32 R13, RZ, RZ, R4 ;  /* 0x000000ffff0d7224 */ /* 0x000fce00078e0004 */
[----:B------:R-:W-:Y:S05]  /*2d9b0*/  WARPSYNC.COLLECTIVE R15, `(.L_x_2102) ;  /* 0x000000000f087348 */ /* 0x000fea0003c00000 */
[----:B------:R0:W1:Y:S02]  /*2d9c0*/  SHFL.UP P6, R14, R13, R12, R11 ;  /* 0x0400000c0d0e7389 */ /* 0x00006400000c000b */
[----:B01----:R-:W-:Y:S01]  /*2d9d0*/  ENDCOLLECTIVE ;  /* 0x000000000000791b */ /* 0x003fe20003800000 */
.L_x_2102:
[----:B------:R-:W-:Y:S01]  /*2d9e0*/  IMAD.MOV.U32 R12, RZ, RZ, 0x4 ;  /* 0x00000004ff0c7424 */ /* 0x000fe200078e00ff */
[----:B------:R-:W-:-:S05]  /*2d9f0*/  SEL R5, R14, RZ, P2 ;  /* 0x000000ff0e057207 */ /* 0x000fca0001000000 */
[----:B------:R-:W-:-:S04]  /*2da00*/  IMAD.IADD R5, R4, 0x1, R5 ;  /* 0x0000000104057824 */ /* 0x000fc800078e0205 */
[----:B------:R-:W-:-:S07]  /*2da10*/  IMAD.MOV.U32 R13, RZ, RZ, R5 ;  /* 0x000000ffff0d7224 */ /* 0x000fce00078e0005 */
[----:B------:R-:W-:Y:S05]  /*2da20*/  WARPSYNC.COLLECTIVE R15, `(.L_x_2103) ;  /* 0x000000000f087348 */ /* 0x000fea0003c00000 */
[----:B------:R0:W1:Y:S02]  /*2da30*/  SHFL.UP P6, R14, R13, R12, R11 ;  /* 0x0400000c0d0e7389 */ /* 0x00006400000c000b */
[----:B01----:R-:W-:Y:S01]  /*2da40*/  ENDCOLLECTIVE ;  /* 0x000000000000791b */ /* 0x003fe20003800000 */
.L_x_2103:
[----:B------:R-:W-:Y:S01]  /*2da50*/  IMAD.MOV.U32 R12, RZ, RZ, 0x8 ;  /* 0x00000008ff0c7424 */ /* 0x000fe200078e00ff */
[----:B------:R-:W-:-:S04]  /*2da60*/  SEL R6, R14, RZ, P3 ;  /* 0x000000ff0e067207 */ /* 0x000fc80001800000 */
[----:B------:R-:W-:-:S05]  /*2da70*/  IADD3 R6, R5, R6, RZ ;  /* 0x0000000605067210 */ /* 0x000fca0007ffe0ff */
[----:B------:R-:W-:-:S07]  /*2da80*/  IMAD.MOV.U32 R13, RZ, RZ, R6 ;  /* 0x000000ffff0d7224 */ /* 0x000fce00078e0006 */
[----:B------:R-:W-:Y:S05]  /*2da90*/  WARPSYNC.COLLECTIVE R15, `(.L_x_2104) ;  /* 0x000000000f087348 */ /* 0x000fea0003c00000 */
[----:B------:R0:W1:Y:S02]  /*2daa0*/  SHFL.UP P6, R14, R13, R12, R11 ;  /* 0x0400000c0d0e7389 */ /* 0x00006400000c000b */
[----:B01----:R-:W-:Y:S01]  /*2dab0*/  ENDCOLLECTIVE ;  /* 0x000000000000791b */ /* 0x003fe20003800000 */
.L_x_2104:
[----:B------:R-:W-:Y:S01]  /*2dac0*/  IMAD.MOV.U32 R12, RZ, RZ, 0x10 ;  /* 0x00000010ff0c7424 */ /* 0x000fe200078e00ff */
[----:B------:R-:W-:-:S05]  /*2dad0*/  SEL R3, R14, RZ, P4 ;  /* 0x000000ff0e037207 */ /* 0x000fca0002000000 */
[----:B------:R-:W-:-:S04]  /*2dae0*/  IMAD.IADD R4, R6, 0x1, R3 ;  /* 0x0000000106047824 */ /* 0x000fc800078e0203 */
[----:B------:R-:W-:-:S07]  /*2daf0*/  IMAD.MOV.U32 R13, RZ, RZ, R4 ;  /* 0x000000ffff0d7224 */ /* 0x000fce00078e0004 */
[----:B------:R-:W-:Y:S05]  /*2db00*/  WARPSYNC.COLLECTIVE R15, `(.L_x_2105) ;  /* 0x000000000f087348 */ /* 0x000fea0003c00000 */
[----:B------:R0:W1:Y:S02]  /*2db10*/  SHFL.UP P6, R14, R13, R12, R11 ;  /* 0x0400000c0d0e7389 */ /* 0x00006400000c000b */
[----:B01----:R-:W-:Y:S01]  /*2db20*/  ENDCOLLECTIVE ;  /* 0x000000000000791b */ /* 0x003fe20003800000 */
.L_x_2105:
[----:B------:R-:W-:Y:S02]  /*2db30*/  IMAD.MOV.U32 R12, RZ, RZ, 0x1f ;  /* 0x0000001fff0c7424 */ /* 0x000fe400078e00ff */
[----:B------:R-:W-:Y:S01]  /*2db40*/  IMAD.MOV.U32 R11, RZ, RZ, 0x1f ;  /* 0x0000001fff0b7424 */ /* 0x000fe200078e00ff */
[----:B------:R-:W-:-:S05]  /*2db50*/  SEL R3, R14, RZ, P5 ;  /* 0x000000ff0e037207 */ /* 0x000fca0002800000 */
[----:B------:R-:W-:-:S04]  /*2db60*/  IMAD.IADD R3, R4, 0x1, R3 ;  /* 0x0000000104037824 */ /* 0x000fc800078e0203 */
[----:B------:R-:W-:-:S07]  /*2db70*/  IMAD.MOV.U32 R13, RZ, RZ, R3 ;  /* 0x000000ffff0d7224 */ /* 0x000fce00078e0003 */
[----:B------:R-:W-:Y:S05]  /*2db80*/  WARPSYNC.COLLECTIVE R15, `(.L_x_2106) ;  /* 0x000000000f087348 */ /* 0x000fea0003c00000 */
[----:B------:R0:W1:Y:S02]  /*2db90*/  SHFL.IDX P6, R14, R13, R12, R11 ;  /* 0x0000000c0d0e7389 */ /* 0x00006400000c000b */
[----:B01----:R-:W-:Y:S01]  /*2dba0*/  ENDCOLLECTIVE ;  /* 0x000000000000791b */ /* 0x003fe20003800000 */
.L_x_2106:
[----:B------:R-:W-:Y:S05]  /*2dbb0*/  BRA `(.L_x_2107) ;  /* 0xffffffac00247947 */ /* 0x000fea000383ffff */
.L_x_1924:
[----:B------:R-:W-:Y:S01]  /*2dbc0*/  BSSY B0, `(.L_x_2108) ;  /* 0x0000008000007945 */ /* 0x000fe20003800000 */
[----:B-----5:R-:W-:Y:S01]  /*2dbd0*/  IMAD.MOV.U32 R13, RZ, RZ, R2 ;  /* 0x000000ffff0d7224 */ /* 0x020fe200078e0002 */
[----:B------:R-:W-:Y:S01]  /*2dbe0*/  MOV R11, RZ ;  /* 0x000000ff000b7202 */ /* 0x000fe20000000f00 */
[----:B------:R-:W-:Y:S02]  /*2dbf0*/  IMAD.MOV.U32 R12, RZ, RZ, 0x1 ;  /* 0x00000001ff0c7424 */ /* 0x000fe400078e00ff */
[----:B------:R-:W-:-:S07]  /*2dc00*/  IMAD.MOV.U32 R15, RZ, RZ, -0x1 ;  /* 0xffffffffff0f7424 */ /* 0x000fce00078e00ff */
[----:B01----:R-:W-:Y:S05]  /*2dc10*/  WARPSYNC.COLLECTIVE R15, `(.L_x_2109) ;  /* 0x000000000f087348 */ /* 0x003fea0003c00000 */
[----:B------:R2:W3:Y:S02]  /*2dc20*/  SHFL.UP P6, R14, R13, R12, R11 ;  /* 0x0400000c0d0e7389 */ /* 0x0004e400000c000b */
[----:B0123--:R-:W-:Y:S01]  /*2dc30*/  ENDCOLLECTIVE ;  /* 0x000000000000791b */ /* 0x00ffe20003800000 */
.L_x_2109:
[----:B------:R-:W-:Y:S05]  /*2dc40*/  BSYNC B0 ;  /* 0x0000000000007941 */ /* 0x000fea0003800000 */
.L_x_2108:
[----:B------:R-:W-:Y:S01]  /*2dc50*/  SEL R13, R14, RZ, P1 ;  /* 0x000000ff0e0d7207 */ /* 0x000fe20000800000 */
[----:B------:R-:W-:Y:S02]  /*2dc60*/  IMAD.MOV.U32 R12, RZ, RZ, 0x2 ;  /* 0x00000002ff0c7424 */ /* 0x000fe400078e00ff */
[----:B------:R-:W-:Y:S02]  /*2dc70*/  IMAD.MOV.U32 R11, RZ, RZ, RZ ;  /* 0x000000ffff0b7224 */ /* 0x000fe400078e00ff */
[----:B------:R-:W-:Y:S02]  /*2dc80*/  IMAD.IADD R13, R2, 0x1, R13 ;  /* 0x00000001020d7824 */ /* 0x000fe400078e020d */
[----:B------:R-:W-:-:S07]  /*2dc90*/  IMAD.MOV.U32 R15, RZ, RZ, -0x1 ;  /* 0xffffffffff0f7424 */ /* 0x000fce00078e00ff */
[----:B------:R-:W-:Y:S05]  /*2dca0*/  WARPSYNC.COLLECTIVE R15, `(.L_x_2110) ;  /* 0x000000000f087348 */ /* 0x000fea0003c00000 */
[----:B------:R0:W1:Y:S02]  /*2dcb0*/  SHFL.UP P6, R14, R13, R12, R11 ;  /* 0x0400000c0d0e7389 */ /* 0x00006400000c000b */
[----:B01----:R-:W-:Y:S01]  /*2dcc0*/  ENDCOLLECTIVE ;  /* 0x000000000000791b */ /* 0x003fe20003800000 */
.L_x_2110:
[----:B------:R-:W-:Y:S01]  /*2dcd0*/  IMAD.MOV.U32 R12, RZ, RZ, 0x4 ;  /* 0x00000004ff0c7424 */ /* 0x000fe200078e00ff */
[----:B------:R-:W-:-:S05]  /*2dce0*/  SEL R14, R14, RZ, P2 ;  /* 0x000000ff0e0e7207 */ /* 0x000fca0001000000 */
[----:B------:R-:W-:-:S04]  /*2dcf0*/  IMAD.IADD R3, R13, 0x1, R14 ;  /* 0x000000010d037824 */ /* 0x000fc800078e020e */
[----:B------:R-:W-:-:S07]  /*2dd00*/  IMAD.MOV.U32 R13, RZ, RZ, R3 ;  /* 0x000000ffff0d7224 */ /* 0x000fce00078e0003 */
[----:B------:R-:W-:Y:S05]  /*2dd10*/  WARPSYNC.COLLECTIVE R15, `(.L_x_2111) ;  /* 0x000000000f087348 */ /* 0x000fea0003c00000 */
[----:B------:R0:W1:Y:S02]  /*2dd20*/  SHFL.UP P6, R14, R13, R12, R11 ;  /* 0x0400000c0d0e7389 */ /* 0x00006400000c000b */
[----:B01----:R-:W-:Y:S01]  /*2dd30*/  ENDCOLLECTIVE ;  /* 0x000000000000791b */ /* 0x003fe20003800000 */
.L_x_2111:
[----:B------:R-:W-:Y:S01]  /*2dd40*/  IMAD.MOV.U32 R12, RZ, RZ, 0x8 ;  /* 0x00000008ff0c7424 */ /* 0x000fe200078e00ff */
[----:B------:R-:W-:-:S05]  /*2dd50*/  SEL R4, R14, RZ, P3 ;  /* 0x000000ff0e047207 */ /* 0x000fca0001800000 */
[----:B------:R-:W-:-:S04]  /*2dd60*/  IMAD.IADD R4, R3, 0x1, R4 ;  /* 0x0000000103047824 */ /* 0x000fc800078e0204 */
[----:B------:R-:W-:-:S07]  /*2dd70*/  IMAD.MOV.U32 R13, RZ, RZ, R4 ;  /* 0x000000ffff0d7224 */ /* 0x000fce00078e0004 */
[----:B------:R-:W-:Y:S05]  /*2dd80*/  WARPSYNC.COLLECTIVE R15, `(.L_x_2112) ;  /* 0x000000000f087348 */ /* 0x000fea0003c00000 */
[----:B------:R0:W1:Y:S02]  /*2dd90*/  SHFL.UP P6, R14, R13, R12, R11 ;  /* 0x0400000c0d0e7389 */ /* 0x00006400000c000b */
[----:B01----:R-:W-:Y:S01]  /*2dda0*/  ENDCOLLECTIVE ;  /* 0x000000000000791b */ /* 0x003fe20003800000 */
.L_x_2112:
[----:B------:R-:W-:Y:S01]  /*2ddb0*/  IMAD.MOV.U32 R12, RZ, RZ, 0x10 ;  /* 0x00000010ff0c7424 */ /* 0x000fe200078e00ff */
[----:B------:R-:W-:-:S04]  /*2ddc0*/  SEL R5, R14, RZ, P4 ;  /* 0x000000ff0e057207 */ /* 0x000fc80002000000 */
[----:B------:R-:W-:-:S05]  /*2ddd0*/  IADD3 R5, R4, R5, RZ ;  /* 0x0000000504057210 */ /* 0x000fca0007ffe0ff */
[----:B------:R-:W-:-:S07]  /*2dde0*/  IMAD.MOV.U32 R13, RZ, RZ, R5 ;  /* 0x000000ffff0d7224 */ /* 0x000fce00078e0005 */
[----:B------:R-:W-:Y:S05]  /*2ddf0*/  WARPSYNC.COLLECTIVE R15, `(.L_x_2113) ;  /* 0x000000000f087348 */ /* 0x000fea0003c00000 */
[----:B------:R0:W1:Y:S02]  /*2de00*/  SHFL.UP P6, R14, R13, R12, R11 ;  /* 0x0400000c0d0e7389 */ /* 0x00006400000c000b */
[----:B01----:R-:W-:Y:S01]  /*2de10*/  ENDCOLLECTIVE ;  /* 0x000000000000791b */ /* 0x003fe20003800000 */
.L_x_2113:
        /* <DEDUP_REMOVED lines=8> */
.L_x_2114:
[----:B------:R-:W-:Y:S05]  /*2dea0*/  BRA `(.L_x_2115) ;  /* 0xffffffac00047947 */ /* 0x000fea000383ffff */
.L_x_1926:
[----:B------:R-:W-:Y:S01]  /*2deb0*/  BSSY B0, `(.L_x_2116) ;  /* 0x0000006000007945 */ /* 0x000fe20003800000 */
[----:B------:R-:W-:Y:S01]  /*2dec0*/  PLOP3.LUT P6, PT, P6, PT, PT, 0x8, 0x0 ;  /* 0x000000000000781c */ /* 0x000fe200037ce170 */
[----:B------:R-:W-:-:S12]  /*2ded0*/  IMAD.MOV.U32 R15, RZ, RZ, -0x1 ;  /* 0xffffffffff0f7424 */ /* 0x000fd800078e00ff */
[----:B0-----:R-:W-:Y:S05]  /*2dee0*/  WARPSYNC.COLLECTIVE R15, `(.L_x_2117) ;  /* 0x000000000f087348 */ /* 0x001fea0003c00000 */
[----:B------:R-:W-:Y:S01]  /*2def0*/  VOTE.ANY R14, PT, P6 ;  /* 0x00000000000e7806 */ /* 0x000fe200030e0100 */
[----:B0-----:R-:W-:Y:S06]  /*2df00*/  ENDCOLLECTIVE ;  /* 0x000000000000791b */ /* 0x001fec0003800000 */
.L_x_2117:
[----:B------:R-:W-:Y:S05]  /*2df10*/  BSYNC B0 ;  /* 0x0000000000007941 */ /* 0x000fea0003800000 */
.L_x_2116:
[----:B------:R-:W-:Y:S01]  /*2df20*/  IMAD.MOV.U32 R5, RZ, RZ, R14 ;  /* 0x000000ffff057224 */ /* 0x000fe200078e000e */
[----:B------:R-:W-:Y:S01]  /*2df30*/  MOV R15, 0xffffffff ;  /* 0xffffffff000f7802 */ /* 0x000fe20000000f00 */
[----:B------:R-:W-:Y:S02]  /*2df40*/  IMAD.MOV.U32 R13, RZ, RZ, R2 ;  /* 0x000000ffff0d7224 */ /* 0x000fe400078e0002 */
[----:B------:R-:W0:Y:S01]  /*2df50*/  POPC R6, R5 ;  /* 0x0000000500067309 */ /* 0x000e220000000000 */
[----:B------:R-:W-:Y:S02]  /*2df60*/  IMAD.MOV.U32 R11, RZ, RZ, 0x1f ;  /* 0x0000001fff0b7424 */ /* 0x000fe400078e00ff */
[----:B0-----:R-:W-:-:S07]  /*2df70*/  IMAD.MOV.U32 R12, RZ, RZ, R6 ;  /* 0x000000ffff0c7224 */ /* 0x001fce00078e0006 */
[----:B------:R-:W-:Y:S05]  /*2df80*/  WARPSYNC.COLLECTIVE R15, `(.L_x_2118) ;  /* 0x000000000f087348 */ /* 0x000fea0003c00000 */
[----:B------:R0:W1:Y:S02]  /*2df90*/  SHFL.IDX P6, R14, R13, R12, R11 ;  /* 0x0000000c0d0e7389 */ /* 0x00006400000c000b */
[----:B01----:R-:W-:Y:S01]  /*2dfa0*/  ENDCOLLECTIVE ;  /* 0x000000000000791b */ /* 0x003fe20003800000 */
.L_x_2118:
[----:B------:R-:W-:Y:S01]  /*2dfb0*/  IMAD.MOV.U32 R17, RZ, RZ, R14 ;  /* 0x000000ffff117224 */ /* 0x000fe200078e000e */
[----:B------:R-:W-:Y:S06]  /*2dfc0*/  BRA `(.L_x_2119) ;  /* 0xffffffa800f47947 */ /* 0x000fec000383ffff */
.L_x_1928:
[----:B------:R-:W-:Y:S01]  /*2dfd0*/  BSSY B0, `(.L_x_2120) ;  /* 0x0000007000007945 */ /* 0x000fe20003800000 */
[----:B------:R-:W-:Y:S02]  /*2dfe0*/  IMAD.MOV.U32 R13, RZ, RZ, R3 ;  /* 0x000000ffff0d7224 */ /* 0x000fe400078e0003 */
[----:B------:R-:W-:Y:S02]  /*2dff0*/  IMAD.MOV.U32 R11, RZ, RZ, 0x1f ;  /* 0x0000001fff0b7424 */ /* 0x000fe400078e00ff */
[----:B------:R-:W-:-:S07]  /*2e000*/  IMAD.MOV.U32 R15, RZ, RZ, -0x1 ;  /* 0xffffffffff0f7424 */ /* 0x000fce00078e00ff */
[----:B012---:R-:W-:Y:S05]  /*2e010*/  WARPSYNC.COLLECTIVE R15, `(.L_x_2121) ;  /* 0x000000000f087348 */ /* 0x007fea0003c00000 */
[----:B------:R3:W4:Y:S02]  /*2e020*/  SHFL.IDX P6, R14, R13, R12, R11 ;  /* 0x0000000c0d0e7389 */ /* 0x00072400000c000b */
[----:B01234-:R-:W-:Y:S01]  /*2e030*/  ENDCOLLECTIVE ;  /* 0x000000000000791b */ /* 0x01ffe20003800000 */
.L_x_2121:
[----:B------:R-:W-:Y:S05]  /*2e040*/  BSYNC B0 ;  /* 0x0000000000007941 */ /* 0x000fea0003800000 */
.L_x_2120:
[----:B------:R-:W-:Y:S01]  /*2e050*/  IMAD.MOV.U32 R5, RZ, RZ, R14 ;  /* 0x000000ffff057224 */ /* 0x000fe200078e000e */
[----:B------:R-:W-:Y:S06]  /*2e060*/  BRA `(.L_x_1927) ;  /* 0xffffffa800e87947 */ /* 0x000fec000383ffff */
.L_x_1932:
[----:B0-----:R0:W1:Y:S02]  /*2e070*/  SYNCS.PHASECHK.TRANS64.TRYWAIT P0, [R7+URZ+0x22820], R0 ;  /* 0x02282000070075a7 */ /* 0x001064000800017f */
[----:B-1----:R-:W-:Y:S05]  /*2e080*/  @!P0 NANOSLEEP.SYNCS 0x989680 ;  /* 0x009896800000895d */ /* 0x002fea0003900000 */
[----:B------:R-:W1:Y:S02]  /*2e090*/  @!P0 SYNCS.PHASECHK.TRANS64 P0, [R7+URZ+0x22820], R0 ;  /* 0x02282000070085a7 */ /* 0x000e64000800007f */
[----:B-1----:R-:W-:Y:S05]  /*2e0a0*/  @!P0 BRA `(.L_x_1932) ;  /* 0xfffffffc00f08947 */ /* 0x002fea000383ffff */
[----:B------:R-:W-:Y:S05]  /*2e0b0*/  BRA `(.L_x_2122) ;  /* 0xffffffb000687947 */ /* 0x000fea000383ffff */
.L_x_1933:
        /* <DEDUP_REMOVED lines=11> */
.L_x_2124:
[----:B------:R-:W-:Y:S05]  /*2e170*/  BSYNC B0 ;  /* 0x0000000000007941 */ /* 0x000fea0003800000 */
.L_x_2123:
[----:B------:R-:W-:Y:S05]  /*2e180*/  BRA `(.L_x_2125) ;  /* 0xffffffb000507947 */ /* 0x000fea000383ffff */
.L_x_1934:
[----:B------:R-:W-:Y:S01]  /*2e190*/  BSSY B0, `(.L_x_2126) ;  /* 0x0000006000007945 */ /* 0x000fe20003800000 */
[----:B------:R-:W-:-:S07]  /*2e1a0*/  IMAD.MOV.U32 R15, RZ, RZ, -0x1 ;  /* 0xffffffffff0f7424 */ /* 0x000fce00078e00ff */
[----:B0-----:R-:W-:Y:S05]  /*2e1b0*/  WARPSYNC.COLLECTIVE R15, `(.L_x_2127) ;  /* 0x000000000f0c7348 */ /* 0x001fea0003c00000 */
[----:B------:R-:W-:Y:S02]  /*2e1c0*/  ELECT P6, UR62, PT ;  /* 0x00000000003e782f */ /* 0x000fe400038c0000 */
[----:B------:R-:W-:Y:S01]  /*2e1d0*/  MOV R14, UR62 ;  /* 0x0000003e000e7c02 */ /* 0x000fe20008000f00 */
[----:B0-----:R-:W-:Y:S10]  /*2e1e0*/  ENDCOLLECTIVE ;  /* 0x000000000000791b */ /* 0x001ff40003800000 */
.L_x_2127:
[----:B------:R-:W-:Y:S05]  /*2e1f0*/  BSYNC B0 ;  /* 0x0000000000007941 */ /* 0x000fea0003800000 */
.L_x_2126:
[----:B------:R-:W-:Y:S05]  /*2e200*/  BRA `(.L_x_2128) ;  /* 0xffffffb000447947 */ /* 0x000fea000383ffff */
.L_x_1936:
[----:B0-----:R0:W1:Y:S02]  /*2e210*/  SYNCS.PHASECHK.TRANS64.TRYWAIT P1, [R5+URZ+0x22840], R0 ;  /* 0x02284000050075a7 */ /* 0x001064000802017f */
[----:B-1----:R-:W-:Y:S05]  /*2e220*/  @!P1 NANOSLEEP.SYNCS 0x989680 ;  /* 0x009896800000995d */ /* 0x002fea0003900000 */
[----:B------:R-:W1:Y:S02]  /*2e230*/  @!P1 SYNCS.PHASECHK.TRANS64 P1, [R5+URZ+0x22840], R0 ;  /* 0x02284000050095a7 */ /* 0x000e64000802007f */
[----:B-1----:R-:W-:Y:S05]  /*2e240*/  @!P1 BRA `(.L_x_1936) ;  /* 0xfffffffc00f09947 */ /* 0x002fea000383ffff */
[----:B------:R-:W-:Y:S05]  /*2e250*/  BRA `(.L_x_2129) ;  /* 0xffffffb000647947 */ /* 0x000fea000383ffff */
.L_x_1938:
[----:B-1----:R1:W2:Y:S02]  /*2e260*/  SYNCS.PHASECHK.TRANS64.TRYWAIT P1, [R3+URZ+0x22840], R2 ;  /* 0x02284002030075a7 */ /* 0x0022a4000802017f */
[----:B--2---:R-:W-:Y:S05]  /*2e270*/  @!P1 NANOSLEEP.SYNCS 0x989680 ;  /* 0x009896800000995d */ /* 0x004fea0003900000 */
[----:B------:R-:W2:Y:S02]  /*2e280*/  @!P1 SYNCS.PHASECHK.TRANS64 P1, [R3+URZ+0x22840], R2 ;  /* 0x02284002030095a7 */ /* 0x000ea4000802007f */
[----:B--2---:R-:W-:Y:S05]  /*2e290*/  @!P1 BRA `(.L_x_1938) ;  /* 0xfffffffc00f09947 */ /* 0x004fea000383ffff */
[----:B------:R-:W-:Y:S05]  /*2e2a0*/  BRA `(.L_x_2130) ;  /* 0xffffffb000707947 */ /* 0x000fea000383ffff */
.L_x_1940:
[----:B--2---:R2:W3:Y:S02]  /*2e2b0*/  SYNCS.PHASECHK.TRANS64.TRYWAIT P1, [R5+URZ+0x22860], R0 ;  /* 0x02286000050075a7 */ /* 0x0044e4000802017f */
[----:B---3--:R-:W-:Y:S05]  /*2e2c0*/  @!P1 NANOSLEEP.SYNCS 0x989680 ;  /* 0x009896800000995d */ /* 0x008fea0003900000 */
[----:B------:R-:W3:Y:S02]  /*2e2d0*/  @!P1 SYNCS.PHASECHK.TRANS64 P1, [R5+URZ+0x22860], R0 ;  /* 0x02286000050095a7 */ /* 0x000ee4000802007f */
[----:B---3--:R-:W-:Y:S05]  /*2e2e0*/  @!P1 BRA `(.L_x_1940) ;  /* 0xfffffffc00f09947 */ /* 0x008fea000383ffff */
[----:B------:R-:W-:Y:S05]  /*2e2f0*/  BRA `(.L_x_2131) ;  /* 0xffffffb0006c7947 */ /* 0x000fea000383ffff */
.L_x_1942:
[----:B---3--:R3:W4:Y:S02]  /*2e300*/  SYNCS.PHASECHK.TRANS64.TRYWAIT P1, [R3+URZ+0x22860], R2 ;  /* 0x02286002030075a7 */ /* 0x008724000802017f */
[----:B----4-:R-:W-:Y:S05]  /*2e310*/  @!P1 NANOSLEEP.SYNCS 0x989680 ;  /* 0x009896800000995d */ /* 0x010fea0003900000 */
[----:B------:R-:W4:Y:S02]  /*2e320*/  @!P1 SYNCS.PHASECHK.TRANS64 P1, [R3+URZ+0x22860], R2 ;  /* 0x02286002030095a7 */ /* 0x000f24000802007f */
[----:B----4-:R-:W-:Y:S05]  /*2e330*/  @!P1 BRA `(.L_x_1942) ;  /* 0xfffffffc00f09947 */ /* 0x010fea000383ffff */
[----:B------:R-:W-:Y:S05]  /*2e340*/  BRA `(.L_x_2132) ;  /* 0xffffffb000687947 */ /* 0x000fea000383ffff */
.L_x_1944:
[----:B----4-:R4:W0:Y:S02]  /*2e350*/  SYNCS.PHASECHK.TRANS64.TRYWAIT P1, [R5+URZ+0x22880], R0 ;  /* 0x02288000050075a7 */ /* 0x010824000802017f */
[----:B0-----:R-:W-:Y:S05]  /*2e360*/  @!P1 NANOSLEEP.SYNCS 0x989680 ;  /* 0x009896800000995d */ /* 0x001fea0003900000 */
[----:B------:R-:W0:Y:S02]  /*2e370*/  @!P1 SYNCS.PHASECHK.TRANS64 P1, [R5+URZ+0x22880], R0 ;  /* 0x02288000050095a7 */ /* 0x000e24000802007f */
[----:B0-----:R-:W-:Y:S05]  /*2e380*/  @!P1 BRA `(.L_x_1944) ;  /* 0xfffffffc00f09947 */ /* 0x001fea000383ffff */
[----:B------:R-:W-:Y:S05]  /*2e390*/  BRA `(.L_x_2133) ;  /* 0xffffffb000647947 */ /* 0x000fea000383ffff */
.L_x_2134:
        /* <DEDUP_REMOVED lines=14> */
.L_x_3195:


//--------------------- .text._ZN7cutlass13device_kernelIN5flash11enable_sm90INS1_16FlashAttnFwdSm90INS1_25CollectiveMainloopFwdSm90ILi2EN4cute5tupleIJNS5_1CILi1EEES8_S8_EEENS6_IJNS7_ILi128EEENS7_ILi160EEENS7_ILi192EEEEEELi128ENS_12float_e4m3_tEfNS_4arch4Sm90ELb1ELb0ELb1ELb0ELb1ELb0ELb0ELb1ELb1ELb1ELb0ELb0EEENS1_21CollectiveEpilogueFwdINS6_IJSA_SA_SB_EEES9_NS_10bfloat16_tESG_Li256ELb0ELb1ELb0ELb1EEENS1_30DynamicPersistentTileSchedulerILi256ELi128ELb0ELb1ELb1EEEEEEEEEvNT_6ParamsE --------------------------
	.section	.text._ZN7cutlass13device_kernelIN5flash11enable_sm90INS1_16FlashAttnFwdSm90INS1_25CollectiveMainloopFwdSm90ILi2EN4cute5tupleIJNS5_1CILi1EEES8_S8_EEENS6_IJNS7_ILi128EEENS7_ILi160EEENS7_ILi192EEEEEELi128ENS_12float_e4m3_tEfNS_4arch4Sm90ELb1ELb0ELb1ELb0ELb1ELb0ELb0ELb1ELb1ELb1ELb0ELb0EEENS1_21CollectiveEpilogueFwdINS6_IJSA_SA_SB_EEES9_NS_10bfloat16_tESG_Li256ELb0ELb1ELb0ELb1EEENS1_30DynamicPersistentTileSchedulerILi256ELi128ELb0ELb1ELb1EEEEEEEEEvNT_6ParamsE,"ax",@progbits
	.align	128
.text._ZN7cutlass13device_kernelIN5flash11enable_sm90INS1_16FlashAttnFwdSm90INS1_25CollectiveMainloopFwdSm90ILi2EN4cute5tupleIJNS5_1CILi1EEES8_S8_EEENS6_IJNS7_ILi128EEENS7_ILi160EEENS7_ILi192EEEEEELi128ENS_12float_e4m3_tEfNS_4arch4Sm90ELb1ELb0ELb1ELb0ELb1ELb0ELb0ELb1ELb1ELb1ELb0ELb0EEENS1_21CollectiveEpilogueFwdINS6_IJSA_SA_SB_EEES9_NS_10bfloat16_tESG_Li256ELb0ELb1ELb0ELb1EEENS1_30DynamicPersistentTileSchedulerILi256ELi128ELb0ELb1ELb1EEEEEEEEEvNT_6ParamsE:
        .type           _ZN7cutlass13device_kernelIN5flash11enable_sm90INS1_16FlashAttnFwdSm90INS1_25CollectiveMainloopFwdSm90ILi2EN4cute5tupleIJNS5_1CILi1EEES8_S8_EEENS6_IJNS7_ILi128EEENS7_ILi160EEENS7_ILi192EEEEEELi128ENS_12float_e4m3_tEfNS_4arch4Sm90ELb1ELb0ELb1ELb0ELb1ELb0ELb0ELb1ELb1ELb1ELb0ELb0EEENS1_21CollectiveEpilogueFwdINS6_IJSA_SA_SB_EEES9_NS_10bfloat16_tESG_Li256ELb0ELb1ELb0ELb1EEENS1_30DynamicPersistentTileSchedulerILi256ELi128ELb0ELb1ELb1EEEEEEEEEvNT_6ParamsE,@function
        .size           _ZN7cutlass13device_kernelIN5flash11enable_sm90INS1_16FlashAttnFwdSm90INS1_25CollectiveMainloopFwdSm90ILi2EN4cute5tupleIJNS5_1CILi1EEES8_S8_EEENS6_IJNS7_ILi128EEENS7_ILi160EEENS7_ILi192EEEEEELi128ENS_12float_e4m3_tEfNS_4arch4Sm90ELb1ELb0ELb1ELb0ELb1ELb0ELb0ELb1ELb1ELb1ELb0ELb0EEENS1_21CollectiveEpilogueFwdINS6_IJSA_SA_SB_EEES9_NS_10bfloat16_tESG_Li256ELb0ELb1ELb0ELb1EEENS1_30DynamicPersistentTileSchedulerILi256ELi128ELb0ELb1ELb1EEEEEEEEEvNT_6ParamsE,(.L_x_3196 - _ZN7cutlass13device_kernelIN5flash11enable_sm90INS1_16FlashAttnFwdSm90INS1_25CollectiveMainloopFwdSm90ILi2EN4cute5tupleIJNS5_1CILi1EEES8_S8_EEENS6_IJNS7_ILi128EEENS7_ILi160EEENS7_ILi192EEEEEELi128ENS_12float_e4m3_tEfNS_4arch4Sm90ELb1ELb0ELb1ELb0ELb1ELb0ELb0ELb1ELb1ELb1ELb0ELb0EEENS1_21CollectiveEpilogueFwdINS6_IJSA_SA_SB_EEES9_NS_10bfloat16_tESG_Li256ELb0ELb1ELb0ELb1EEENS1_30DynamicPersistentTileSchedulerILi256ELi128ELb0ELb1ELb1EEEEEEEEEvNT_6ParamsE)
        .other          _ZN7cutlass13device_kernelIN5flash11enable_sm90INS1_16FlashAttnFwdSm90INS1_25CollectiveMainloopFwdSm90ILi2EN4cute5tupleIJNS5_1CILi1EEES8_S8_EEENS6_IJNS7_ILi128EEENS7_ILi160EEENS7_ILi192EEEEEELi128ENS_12float_e4m3_tEfNS_4arch4Sm90ELb1ELb0ELb1ELb0ELb1ELb0ELb0ELb1ELb1ELb1ELb0ELb0EEENS1_21CollectiveEpilogueFwdINS6_IJSA_SA_SB_EEES9_NS_10bfloat16_tESG_Li256ELb0ELb1ELb0ELb1EEENS1_30DynamicPersistentTileSchedulerILi256ELi128ELb0ELb1ELb1EEEEEEEEEvNT_6ParamsE,@"STO_CUDA_ENTRY STV_DEFAULT"
_ZN7cutlass13device_kernelIN5flash11enable_sm90INS1_16FlashAttnFwdSm90INS1_25CollectiveMainloopFwdSm90ILi2EN4cute5tupleIJNS5_1CILi1EEES8_S8_EEENS6_IJNS7_ILi128EEENS7_ILi160EEENS7_ILi192EEEEEELi128ENS_12float_e4m3_tEfNS_4arch4Sm90ELb1ELb0ELb1ELb0ELb1ELb0ELb0ELb1ELb1ELb1ELb0ELb0EEENS1_21CollectiveEpilogueFwdINS6_IJSA_SA_SB_EEES9_NS_10bfloat16_tESG_Li256ELb0ELb1ELb0ELb1EEENS1_30DynamicPersistentTileSchedulerILi256ELi128ELb0ELb1ELb1EEEEEEEEEvNT_6ParamsE:
        /* <DEDUP_REMOVED lines=45> */
.L_x_2135:
        /* <DEDUP_REMOVED lines=22> */
.L_x_2136:
        /* <DEDUP_REMOVED lines=18> */
.L_x_2137:
        /* <DEDUP_REMOVED lines=22> */
.L_x_2138:
        /* <DEDUP_REMOVED lines=24> */
.L_x_2139:
[----:B------:R-:W-:Y:S01]  /*0830*/  IMAD.U32 R2, RZ, RZ, UR10 ;  /* 0x0000000aff027e24 */ /* 0x000fe2000f8e00ff */
[----:B------:R-:W-:Y:S01]  /*0840*/  UISETP.NE.AND UP0, UPT, UR9, URZ, UPT ;  /* 0x0000003f0900728c */ /* 0x000fe2000bf05270 */
[----:B------:R-:W-:Y:S01]  /*0850*/  NOP ;  /* 0x0000000000007918 */ /* 0x000fe20000000000 */
[----:B------:R-:W-:Y:S01]  /*0860*/  UMOV UR36, 0x1 ;  /* 0x0000000100247882 */ /* 0x000fe20000000000 */
[----:B------:R-:W-:Y:S01]  /*0870*/  ULDC.64 UR50, c[0x0][0x208] ;  /* 0x0000820000327ab9 */ /* 0x000fe20000000a00 */
[----:B------:R0:W-:Y:S01]  /*0880*/  STL [R1+0x4], R2 ;  /* 0x0000040201007387 */ /* 0x0001e20000100800 */
[----:B------:R-:W-:Y:S01]  /*0890*/  USEL UR36, UR36, 0x2, !UP0 ;  /* 0x0000000224247887 */ /* 0x000fe2000c000000 */
[----:B01234-:R-:W-:Y:S01]  /*08a0*/  BAR.SYNC.DEFER_BLOCKING 0x0 ;  /* 0x0000000000007b1d */ /* 0x01ffe20000010000 */
[----:B------:R-:W-:-:S13]  /*08b0*/  PLOP3.LUT P0, PT, PT, PT, UP0, 0x80, 0x0 ;  /* 0x000000000000781c */ /* 0x000fda0003f0f008 */
[----:B------:R-:W-:Y:S05]  /*08c0*/  @!P0 BRA `(.L_x_2140) ;  /* 0x000000f400888947 */ /* 0x000fea0003800000 */
.L_x_2141:
        /* <DEDUP_REMOVED lines=16> */
[----:B------:R-:W-:Y:S01]  /*09d0*/  UMOV UR45, URZ ;  /* 0x0000003f002d7c82 */ /* 0x000fe20008000000 */
[----:B------:R-:W-:Y:S02]  /*09e0*/  UMOV UR44, URZ ;  /* 0x0000003f002c7c82 */ /* 0x000fe40008000000 */
[----:B------:R-:W-:Y:S01]  /*09f0*/  SHF.R.S32.HI R3, RZ, 0x1f, R194 ;  /* 0x0000001fff037819 */ /* 0x000fe200000114c2 */
[----:B------:R-:W-:-:S03]  /*0a00*/  UMOV UR43, URZ ;  /* 0x0000003f002b7c82 */ /* 0x000fc60008000000 */
        /* <DEDUP_REMOVED lines=47> */
.L_x_2198:
        /* <DEDUP_REMOVED lines=21> */
.L_x_2142:
[----:B------:R-:W-:Y:S01]  /*0e50*/  ULDC UR8, c[0x0][0xc54] ;  /* 0x0003150000087ab9 */ /* 0x000fe20000000800 */
[----:B------:R-:W-:Y:S01]  /*0e60*/  UMOV UR4, UR9 ;  /* 0x0000000900047c82 */ /* 0x000fe20008000000 */
[----:B------:R-:W-:-:S11]  /*0e70*/  UISETP.NE.AND UP0, UPT, UR8, 0x1, UPT ;  /* 0x000000010800788c */ /* 0x000fd6000bf05270 */
[----:B------:R-:W-:Y:S02]  /*0e80*/  @UP0 ULDC.64 UR10, c[0x0][0xc58] ;  /* 0x00031600000a0ab9 */ /* 0x000fe40000000a00 */
[----:B------:R-:W-:-:S04]  /*0e90*/  UIMAD.WIDE.U32 UR6, UR9, UR10, URZ ;  /* 0x0000000a090672a5 */ /* 0x000fc8000f8e003f */
[----:B------:R-:W-:-:S04]  /*0ea0*/  @UP0 USHF.R.U32.HI UR4, URZ, UR11, UR7 ;  /* 0x0000000b3f040299 */ /* 0x000fc80008011607 */
[----:B------:R-:W-:-:S12]  /*0eb0*/  UIMAD UR6, UR4, UR8, URZ ;  /* 0x00000008040672a4 */ /* 0x000fd8000f8e023f */
.L_x_2143:
[----:B------:R-:W-:Y:S01]  /*0ec0*/  ULOP3.LUT UR4, URZ, UR4, URZ, 0x33, !UPT ;  /* 0x000000043f047292 */ /* 0x000fe2000f8e333f */
[----:B------:R-:W-:Y:S01]  /*0ed0*/  PLOP3.LUT P0, PT, PT, PT, PT, 0x80, 0x0 ;  /* 0x000000000000781c */ /* 0x000fe20003f0f070 */
[----:B------:R-:W-:Y:S01]  /*0ee0*/  UIADD3 UR10, UR9, -UR6, URZ ;  /* 0x80000006090a7290 */ /* 0x000fe2000fffe03f */
[----:B------:R-:W-:Y:S01]  /*0ef0*/  IMAD.MOV.U32 R0, RZ, RZ, RZ ;  /* 0x000000ffff007224 */ /* 0x000fe200078e00ff */
[----:B------:R-:W-:Y:S01]  /*0f00*/  ULDC UR7, c[0x0][0x448] ;  /* 0x0001120000077ab9 */ /* 0x000fe20000000800 */
[----:B------:R-:W-:Y:S01]  /*0f10*/  ULDC UR6, c[0x0][0xc3c] ;  /* 0x00030f0000067ab9 */ /* 0x000fe20000000800 */
[----:B------:R-:W-:Y:S01]  /*0f20*/  UISETP.NE.AND UP2, UPT, UR7, 0x1, UPT ;  /* 0x000000010700788c */ /* 0x000fe2000bf45270 */
[----:B------:R-:W-:Y:S01]  /*0f30*/  IMAD.MOV.U32 R2, RZ, RZ, RZ ;  /* 0x000000ffff027224 */ /* 0x000fe200078e00ff */
[----:B------:R-:W-:Y:S01]  /*0f40*/  UIADD3 UR4, UR4, UR6, URZ ;  /* 0x0000000604047290 */ /* 0x000fe2000fffe03f */
[----:B------:R-:W-:Y:S01]  /*0f50*/  CS2R R86, SRZ ;  /* 0x0000000000567805 */ /* 0x000fe2000001ff00 */
[----:B------:R-:W-:Y:S01]  /*0f60*/  ULDC.64 UR12, c[0x0][0x418] ;  /* 0x00010600000c7ab9 */ /* 0x000fe20000000a00 */
[----:B------:R-:W-:Y:S01]  /*0f70*/  ULDC UR48, c[0x0][0x424] ;  /* 0x0001090000307ab9 */ /* 0x000fe20000000800 */
[----:B------:R-:W-:Y:S01]  /*0f80*/  UISETP.NE.U32.AND UP0, UPT, UR12, URZ, UPT ;  /* 0x0000003f0c00728c */ /* 0x000fe2000bf05070 */
[----:B------:R-:W-:Y:S01]  /*0f90*/  CS2R R4, SRZ ;  /* 0x0000000000047805 */ /* 0x000fe2000001ff00 */
[----:B------:R-:W-:Y:S01]  /*0fa0*/  USHF.L.U32 UR37, UR4, 0x7, URZ ;  /* 0x0000000704257899 */ /* 0x000fe2000800063f */
[----:B------:R-:W-:Y:S01]  /*0fb0*/  CS2R R84, SRZ ;  /* 0x0000000000547805 */ /* 0x000fe2000001ff00 */
[----:B------:R-:W-:Y:S01]  /*0fc0*/  UISETP.NE.AND.EX UP0, UPT, UR13, URZ, UPT, UP0 ;  /* 0x0000003f0d00728c */ /* 0x000fe2000bf05300 */
[----:B------:R-:W-:Y:S01]  /*0fd0*/  CS2R R6, SRZ ;  /* 0x0000000000067805 */ /* 0x000fe2000001ff00 */
[----:B------:R-:W-:Y:S01]  /*0fe0*/  UIADD3 UR4, UR37, 0x7f, URZ ;  /* 0x0000007f25047890 */ /* 0x000fe2000fffe03f */
[----:B------:R-:W-:Y:S01]  /*0ff0*/  CS2R R78, SRZ ;  /* 0x00000000004e7805 */ /* 0x000fe2000001ff00 */
[----:B------:R-:W-:Y:S01]  /*1000*/  ULDC UR8, c[0x0][0x288] ;  /* 0x0000a20000087ab9 */ /* 0x000fe20000000800 */
[----:B------:R-:W-:Y:S01]  /*1010*/  @UP2 ULDC UR6, c[0x0][0x44c] ;  /* 0x0001130000062ab9 */ /* 0x000fe20000000800 */
[----:B------:R-:W-:Y:S01]  /*1020*/  UIADD3 UR8, -UR8, 0xa0, URZ ;  /* 0x000000a008087890 */ /* 0x000fe2000fffe13f */
[----:B------:R-:W-:Y:S01]  /*1030*/  CS2R R8, SRZ ;  /* 0x0000000000087805 */ /* 0x000fe2000001ff00 */
[----:B------:R-:W-:Y:S01]  /*1040*/  UIMAD.WIDE.U32 UR6, UR4, UR6, URZ ;  /* 0x00000006040672a5 */ /* 0x000fe2000f8e003f */
[----:B------:R-:W-:Y:S01]  /*1050*/  CS2R R76, SRZ ;  /* 0x00000000004c7805 */ /* 0x000fe2000001ff00 */
[----:B------:R-:W-:Y:S01]  /*1060*/  USEL UR48, UR48, 0x1, UP0 ;  /* 0x0000000130307887 */ /* 0x000fe20008000000 */
[----:B------:R-:W-:Y:S01]  /*1070*/  CS2R R10, SRZ ;  /* 0x00000000000a7805 */ /* 0x000fe2000001ff00 */
[----:B------:R-:W-:Y:S01]  /*1080*/  ULDC UR9, c[0x0][0x2f0] ;  /* 0x0000bc0000097ab9 */ /* 0x000fe20000000800 */
[----:B------:R-:W-:Y:S01]  /*1090*/  @UP2 ULDC UR12, c[0x0][0x450] ;  /* 0x00011400000c2ab9 */ /* 0x000fe20000000800 */
[----:B------:R-:W-:Y:S01]  /*10a0*/  UIMAD UR8, UR48, UR9, UR8 ;  /* 0x00000009300872a4 */ /* 0x000fe2000f8e0208 */
[----:B------:R-:W-:Y:S01]  /*10b0*/  CS2R R70, SRZ ;  /* 0x0000000000467805 */ /* 0x000fe2000001ff00 */
[----:B------:R-:W-:Y:S01]  /*10c0*/  @UP2 USHF.R.U32.HI UR4, URZ, UR12, UR7 ;  /* 0x0000000c3f042299 */ /* 0x000fe20008011607 */
[----:B------:R-:W-:Y:S01]  /*10d0*/  CS2R R12, SRZ ;  /* 0x00000000000c7805 */ /* 0x000fe2000001ff00 */
[----:B------:R-:W-:Y:S01]  /*10e0*/  UIMAD UR6, UR48, UR9, 0x9f ;  /* 0x0000009f300674a4 */ /* 0x000fe2000f8e0209 */
[----:B------:R-:W-:Y:S01]  /*10f0*/  CS2R R68, SRZ ;  /* 0x0000000000447805 */ /* 0x000fe2000001ff00 */
[----:B------:R-:W-:Y:S01]  /*1100*/  UIADD3 UR8, UR8, UR4, URZ ;  /* 0x0000000408087290 */ /* 0x000fe2000fffe03f */
[----:B------:R-:W-:Y:S01]  /*1110*/  CS2R R14, SRZ ;  /* 0x00000000000e7805 */ /* 0x000fe2000001ff00 */
[----:B------:R-:W-:Y:S01]  /*1120*/  UIMAD.WIDE UR6, UR6, 0x66666667, URZ ;  /* 0x66666667060678a5 */ /* 0x000fe2000f8e023f */
[----:B------:R-:W-:Y:S01]  /*1130*/  CS2R R62, SRZ ;  /* 0x00000000003e7805 */ /* 0x000fe2000001ff00 */
[----:B------:R-:W-:Y:S01]  /*1140*/  UIMAD.WIDE UR8, UR8, 0x66666667, URZ ;  /* 0x66666667080878a5 */ /* 0x000fe2000f8e023f */
[----:B------:R-:W-:Y:S01]  /*1150*/  CS2R R20, SRZ ;  /* 0x0000000000147805 */ /* 0x000fe2000001ff00 */
[----:B------:R-:W-:Y:S01]  /*1160*/  ULDC UR11, c[0x0][0xc54] ;  /* 0x00031500000b7ab9 */ /* 0x000fe20000000800 */
[----:B------:R-:W-:Y:S01]  /*1170*/  USHF.R.U32.HI UR4, URZ, 0x1f, UR7 ;  /* 0x0000001f3f047899 */ /* 0x000fe20008011607 */
[----:B------:R-:W-:Y:S01]  /*1180*/  CS2R R60, SRZ ;  /* 0x00000000003c7805 */ /* 0x000fe2000001ff00 */
[----:B------:R-:W-:Y:S01]  /*1190*/  UIMAD UR11, UR5, UR11, UR10 ;  /* 0x0000000b050b72a4 */ /* 0x000fe2000f8e020a */
[----:B------:R-:W-:Y:S01]  /*11a0*/  CS2R R28, SRZ ;  /* 0x00000000001c7805 */ /* 0x000fe2000001ff00 */
[----:B------:R-:W-:Y:S01]  /*11b0*/  USHF.R.U32.HI UR5, URZ, 0x1f, UR9 ;  /* 0x0000001f3f057899 */ /* 0x000fe20008011609 */
[----:B------:R-:W-:Y:S01]  /*11c0*/  CS2R R54, SRZ ;  /* 0x0000000000367805 */ /* 0x000fe2000001ff00 */
[----:B------:R-:W-:Y:S01]  /*11d0*/  ULEA.HI.SX32 UR7, UR7, UR4, 0x1a ;  /* 0x0000000407077291 */ /* 0x000fe2000f8fd23f */
[----:B------:R-:W-:Y:S01]  /*11e0*/  CS2R R26, SRZ ;  /* 0x00000000001a7805 */ /* 0x000fe2000001ff00 */
[----:B------:R-:W-:Y:S01]  /*11f0*/  ULEA.HI.SX32 UR9, UR9, UR5, 0x1a ;  /* 0x0000000509097291 */ /* 0x000fe2000f8fd23f */
[----:B------:R-:W-:Y:S01]  /*1200*/  CS2R R52, SRZ ;  /* 0x0000000000347805 */ /* 0x000fe2000001ff00 */
[----:B------:R-:W-:Y:S01]  /*1210*/  ULDC UR38, c[0x0][0xc48] ;  /* 0x0003120000267ab9 */ /* 0x000fe20000000800 */
[----:B------:R-:W-:Y:S01]  /*1220*/  UMOV UR42, UR11 ;  /* 0x0000000b002a7c82 */ /* 0x000fe20008000000 */
[----:B------:R-:W-:Y:S01]  /*1230*/  UISETP.LT.AND UP0, UPT, UR7, UR9, UPT ;  /* 0x000000090700728c */ /* 0x000fe2000bf01270 */
[----:B------:R-:W-:Y:S01]  /*1240*/  CS2R R32, SRZ ;  /* 0x0000000000207805 */ /* 0x000fe2000001ff00 */
[----:B------:R-:W-:Y:S01]  /*1250*/  UISETP.NE.AND UP1, UPT, UR38, 0x1, UPT ;  /* 0x000000012600788c */ /* 0x000fe2000bf25270 */
[----:B------:R-:W-:Y:S01]  /*1260*/  CS2R R46, SRZ ;  /* 0x00000000002e7805 */ /* 0x000fe2000001ff00 */
[----:B------:R-:W-:Y:S01]  /*1270*/  USEL UR52, UR7, UR9, UP0 ;  /* 0x0000000907347287 */ /* 0x000fe20008000000 */
[----:B------:R-:W-:Y:S01]  /*1280*/  CS2R R30, SRZ ;  /* 0x00000000001e7805 */ /* 0x000fe2000001ff00 */
[----:B------:R-:W-:Y:S01]  /*1290*/  UP2UR UR49, UPR, URZ, 0x4 ;  /* 0x000000043f317883 */ /* 0x000fe20008000000 */
[----:B------:R-:W-:Y:S01]  /*12a0*/  CS2R R44, SRZ ;  /* 0x00000000002c7805 */ /* 0x000fe2000001ff00 */
[----:B------:R-:W-:Y:S01]  /*12b0*/  UISETP.GE.AND UP0, UPT, UR52, 0x1, UPT ;  /* 0x000000013400788c */ /* 0x000fe2000bf06270 */
[----:B------:R-:W-:-:S02]  /*12c0*/  CS2R R36, SRZ ;  /* 0x0000000000247805 */ /* 0x000fc4000001ff00 */
[----:B------:R-:W-:Y:S01]  /*12d0*/  CS2R R38, SRZ ;  /* 0x0000000000267805 */ /* 0x000fe2000001ff00 */
[----:B------:R-:W-:Y:S01]  /*12e0*/  IMAD.MOV.U32 R34, RZ, RZ, RZ ;  /* 0x000000ffff227224 */ /* 0x000fe200078e00ff */
[----:B------:R-:W-:Y:S01]  /*12f0*/  CS2R R88, SRZ ;  /* 0x0000000000587805 */ /* 0x000fe2000001ff00 */
[----:B------:R-:W-:Y:S01]  /*1300*/  @UP1 ULDC UR10, c[0x0][0xc4c] ;  /* 0x00031300000a1ab9 */ /* 0x000fe20000000800 */
[----:B------:R-:W-:Y:S01]  /*1310*/  PLOP3.LUT P1, PT, PT, PT, UP0, 0x80, 0x0 ;  /* 0x000000000000781c */ /* 0x000fe20003f2f008 */
[----:B------:R-:W-:Y:S01]  /*1320*/  UIMAD.WIDE.U32 UR4, UR11, UR10, URZ ;  /* 0x0000000a0b0472a5 */ /* 0x000fe2000f8e003f */
[----:B------:R-:W-:Y:S01]  /*1330*/  CS2R R40, SRZ ;  /* 0x0000000000287805 */ /* 0x000fe2000001ff00 */
[----:B------:R-:W-:Y:S01]  /*1340*/  @UP1 ULDC UR6, c[0x0][0xc50] ;  /* 0x0003140000061ab9 */ /* 0x000fe20000000800 */
[----:B------:R-:W-:Y:S01]  /*1350*/  CS2R R90, SRZ ;  /* 0x00000000005a7805 */ /* 0x000fe2000001ff00 */
[----:B------:R-:W-:Y:S01]  /*1360*/  @UP1 USHF.R.U32.HI UR42, URZ, UR6, UR5 ;  /* 0x000000063f2a1299 */ /* 0x000fe20008011605 */
[----:B------:R-:W-:-:S02]  /*1370*/  CS2R R48, SRZ ;  /* 0x0000000000307805 */ /* 0x000fc4000001ff00 */
[----:B------:R-:W-:Y:S01]  /*1380*/  CS2R R92, SRZ ;  /* 0x00000000005c7805 */ /* 0x000fe2000001ff00 */
[----:B------:R-:W-:Y:S01]  /*1390*/  IMAD.MOV.U32 R57, RZ, RZ, RZ ;  /* 0x000000ffff397224 */ /* 0x000fe200078e00ff */
[----:B------:R-:W-:Y:S01]  /*13a0*/  UIADD3 UR4, -UR42, URZ, URZ ;  /* 0x0000003f2a047290 */ /* 0x000fe2000fffe13f */
[----:B------:R-:W-:-:S03]  /*13b0*/  CS2R R94, SRZ ;  /* 0x00000000005e7805 */ /* 0x000fc6000001ff00 */
[----:B------:R-:W-:Y:S01]  /*13c0*/  UIMAD UR38, UR38, UR4, UR11 ;  /* 0x00000004262672a4 */ /* 0x000fe2000f8e020b */
[----:B------:R-:W-:Y:S11]  /*13d0*/  @!P1 BRA `(.L_x_2144) ;  /* 0x000000c400e49947 */ /* 0x000ff60003800000 */
        /* <DEDUP_REMOVED lines=18> */
[----:B------:R-:W-:Y:S01]  /*1500*/  MOV R4, UR4 ;  /* 0x0000000400047c02 */ /* 0x000fe20008000f00 */
        /* <DEDUP_REMOVED lines=12> */
.L_x_2145:
        /* <DEDUP_REMOVED lines=11> */
[----:B------:R-:W-:Y:S01]  /*1680*/  @UP1 USHF.R.S32.HI UR12, URZ, 0x1f, UR42 ;  /* 0x0000001f3f0c1899 */ /* 0x000fe2000801142a */
[----:B------:R-:W-:Y:S01]  /*1690*/  @UP0 ULDC.64 UR16, c[0x0][0x9a8] ;  /* 0x00026a0000100ab9 */ /* 0x000fe20000000a00 */
[----:B------:R-:W-:Y:S01]  /*16a0*/  @UP1 ULDC.64 UR14, c[0x0][0x9b8] ;  /* 0x00026e00000e1ab9 */ /* 0x000fe20000000a00 */
[----:B------:R-:W-:Y:S02]  /*16b0*/  @UP0 UIMAD UR10, UR10, UR16, URZ ;  /* 0x000000100a0a02a4 */ /* 0x000fe4000f8e023f */
[----:B------:R-:W-:Y:S02]  /*16c0*/  @UP1 UIMAD UR12, UR12, UR14, URZ ;  /* 0x0000000e0c0c12a4 */ /* 0x000fe4000f8e023f */
[----:B------:R-:W-:Y:S02]  /*16d0*/  @UP0 UIMAD.WIDE.U32 UR8, UR42, UR16, URZ ;  /* 0x000000102a0802a5 */ /* 0x000fe4000f8e003f */
[----:B------:R-:W-:-:S02]  /*16e0*/  @UP0 UIMAD UR17, UR42, UR17, UR10 ;  /* 0x000000112a1102a4 */ /* 0x000fc4000f8e020a */
[----:B------:R-:W-:Y:S02]  /*16f0*/  @UP0 USHF.R.S32.HI UR16, URZ, 0x1f, UR38 ;  /* 0x0000001f3f100899 */ /* 0x000fe40008011426 */
[----:B------:R-:W-:Y:S02]  /*1700*/  @UP1 UIMAD.WIDE.U32 UR10, UR42, UR14, URZ ;  /* 0x0000000e2a0a12a5 */ /* 0x000fe4000f8e003f */
[----:B------:R-:W-:Y:S02]  /*1710*/  @UP1 UIMAD UR18, UR42, UR15, UR12 ;  /* 0x0000000f2a1212a4 */ /* 0x000fe4000f8e020c */
[----:B------:R-:W-:Y:S01]  /*1720*/  @UP1 USHF.R.S32.HI UR19, URZ, 0x1f, UR38 ;  /* 0x0000001f3f131899 */ /* 0x000fe20008011426 */
[----:B------:R-:W-:Y:S01]  /*1730*/  @UP0 ULDC.64 UR14, c[0x0][0x9b0] ;  /* 0x00026c00000e0ab9 */ /* 0x000fe20000000a00 */
[----:B------:R-:W-:Y:S01]  /*1740*/  @UP1 ULDC.64 UR12, c[0x0][0x9c0] ;  /* 0x00027000000c1ab9 */ /* 0x000fe20000000a00 */
[----:B------:R-:W-:Y:S02]  /*1750*/  @UP0 UIMAD UR16, UR16, UR14, URZ ;  /* 0x0000000e101002a4 */ /* 0x000fe4000f8e023f */
[----:B------:R-:W-:-:S02]  /*1760*/  @UP0 UIADD3 UR9, UR9, UR17, URZ ;  /* 0x0000001109090290 */ /* 0x000fc4000fffe03f */
[----:B------:R-:W-:Y:S02]  /*1770*/  @UP1 UIMAD UR17, UR19, UR12, URZ ;  /* 0x0000000c131112a4 */ /* 0x000fe4000f8e023f */
[----:B------:R-:W-:Y:S02]  /*1780*/  @UP1 UIADD3 UR11, UR11, UR18, URZ ;  /* 0x000000120b0b1290 */ /* 0x000fe4000fffe03f */
[----:B------:R-:W-:Y:S02]  /*1790*/  @UP0 UIMAD UR16, UR38, UR15, UR16 ;  /* 0x0000000f261002a4 */ /* 0x000fe4000f8e0210 */
[----:B------:R-:W-:Y:S02]  /*17a0*/  @UP0 UIMAD.WIDE.U32 UR14, UR38, UR14, UR8 ;  /* 0x0000000e260e02a5 */ /* 0x000fe4000f8e0008 */
[----:B------:R-:W-:Y:S02]  /*17b0*/  @UP1 UIMAD UR8, UR38, UR13, UR17 ;  /* 0x0000000d260812a4 */ /* 0x000fe4000f8e0211 */
[----:B------:R-:W-:-:S02]  /*17c0*/  @UP1 UIMAD.WIDE.U32 UR12, UR38, UR12, UR10 ;  /* 0x0000000c260c12a5 */ /* 0x000fc4000f8e000a */
[----:B------:R-:W-:Y:S02]  /*17d0*/  @UP0 UIADD3 UR9, UR15, UR16, URZ ;  /* 0x000000100f090290 */ /* 0x000fe4000fffe03f */
[----:B------:R-:W-:Y:S02]  /*17e0*/  @UP0 ULEA UR6, UP2, UR14, UR6, 0x2 ;  /* 0x000000060e060291 */ /* 0x000fe4000f84103f */
[----:B------:R-:W-:Y:S02]  /*17f0*/  @UP1 UIADD3 UR8, UR13, UR8, URZ ;  /* 0x000000080d081290 */ /* 0x000fe4000fffe03f */
[----:B------:R-:W-:Y:S02]  /*1800*/  @UP1 ULEA UR4, UP3, UR12, UR4, 0x2 ;  /* 0x000000040c041291 */ /* 0x000fe4000f86103f */
[----:B------:R-:W-:Y:S01]  /*1810*/  @UP0 ULEA.HI.X UR7, UR14, UR7, UR9, 0x2, UP2 ;  /* 0x000000070e070291 */ /* 0x000fe200090f1409 */
[----:B------:R-:W-:Y:S01]  /*1820*/  IMAD.U32 R2, RZ, RZ, UR6 ;  /* 0x00000006ff027e24 */ /* 0x000fe2000f8e00ff */
[----:B------:R-:W-:-:S02]  /*1830*/  @UP1 ULEA.HI.X UR5, UR12, UR5, UR8, 0x2, UP3 ;  /* 0x000000050c051291 */ /* 0x000fc400098f1408 */
[----:B------:R-:W-:Y:S02]  /*1840*/  IMAD.U32 R4, RZ, RZ, UR4 ;  /* 0x00000004ff047e24 */ /* 0x000fe4000f8e00ff */
        /* <DEDUP_REMOVED lines=16> */
.L_x_2284:
[----:B------:R-:W-:Y:S05]  /*1950*/  @!P0 BRA `(.L_x_2147) ;  /* 0x0000000000048947 */ /* 0x000fea0003800000 */
[----:B------:R-:W-:Y:S01]  /*1960*/  BPT.TRAP 0x1 ;  /* 0x000000040000795c */ /* 0x000fe20000300000 */
.L_x_2147:
[----:B------:R-:W-:Y:S02]  /*1970*/  IMAD.U32 R2, RZ, RZ, UR43 ;  /* 0x0000002bff027e24 */ /* 0x000fe4000f8e00ff */
[----:B0-----:R-:W-:-:S03]  /*1980*/  IMAD.U32 R3, RZ, RZ, UR44 ;  /* 0x0000002cff037e24 */ /* 0x001fc6000f8e00ff */
[----:B------:R-:W-:Y:S02]  /*1990*/  LEA R2, R2, UR41, 0x3 ;  /* 0x0000002902027c11 */ /* 0x000fe4000f8e18ff */
[----:B------:R-:W-:-:S04]  /*19a0*/  SHF.L.U32 R3, R3, 0x1f, RZ ;  /* 0x0000001f03037819 */ /* 0x000fc800000006ff */
[----:B------:R0:W1:Y:S01]  /*19b0*/  SYNCS.PHASECHK.TRANS64.TRYWAIT P1, [R2+URZ+0x29830], R3 ;  /* 0x02983003020075a7 */ /* 0x000062000802017f */
[----:B------:R-:W-:Y:S05]  /*19c0*/  @!P0 BRA `(.L_x_2148) ;  /* 0x0000000000048947 */ /* 0x000fea0003800000 */
[----:B------:R-:W-:Y:S01]  /*19d0*/  BPT.TRAP 0x1 ;  /* 0x000000040000795c */ /* 0x000fe20000300000 */
.L_x_2148:
[----:B-1----:R-:W-:Y:S05]  /*19e0*/  @P1 BRA `(.L_x_2149) ;  /* 0x0000000000081947 */ /* 0x002fea0003800000 */
[----:B------:R-:W1:Y:S02]  /*19f0*/  SYNCS.PHASECHK.TRANS64.TRYWAIT P1, [R2+URZ+0x29830], R3 ;  /* 0x02983003020075a7 */ /* 0x000e64000802017f */
[----:B-1----:R-:W-:Y:S05]  /*1a00*/  @!P1 BRA `(.L_x_2150) ;  /* 0x0000013800789947 */ /* 0x002fea0003800000 */
.L_x_2149:
        /* <DEDUP_REMOVED lines=204> */
.L_x_2151:
[----:B------:R-:W-:Y:S01]  /*26d0*/  UISETP.NE.AND UP0, UPT, UR49, URZ, UPT ;  /* 0x0000003f3100728c */ /* 0x000fe2000bf05270 */
[C---:B------:R-:W-:Y:S01]  /*26e0*/  FMUL.FTZ R75, R0.reuse, R75 ;  /* 0x0000004b004b7220 */ /* 0x040fe20000410000 */
[C---:B------:R-:W-:Y:S01]  /*26f0*/  FMUL.FTZ R7, R0.reuse, R58 ;  /* 0x0000003a00077220 */ /* 0x040fe20000410000 */
[C---:B------:R-:W-:Y:S01]  /*2700*/  FMUL.FTZ R6, R0.reuse, R93 ;  /* 0x0000005d00067220 */ /* 0x040fe20000410000 */
[C---:B------:R-:W-:Y:S01]  /*2710*/  FMUL.FTZ R74, R0.reuse, R74 ;  /* 0x0000004a004a7220 */ /* 0x040fe20000410000 */
[----:B------:R2:W-:Y:S01]  /*2720*/  MUFU.TANH R115, R75 ;  /* 0x0000004b00737308 */ /* 0x0005e20000002400 */
[----:B------:R-:W-:Y:S01]  /*2730*/  PLOP3.LUT P1, PT, PT, PT, UP0, 0x80, 0x0 ;  /* 0x000000000000781c */ /* 0x000fe20003f2f008 */
[C---:B------:R-:W-:Y:S01]  /*2740*/  FMUL.FTZ R66, R0.reuse, R66 ;  /* 0x0000004200427220 */ /* 0x040fe20000410000 */
[----:B------:R-:W-:Y:S01]  /*2750*/  PLOP3.LUT P2, PT, PT, PT, UP0, 0x80, 0x0 ;  /* 0x000000000000781c */ /* 0x000fe20003f4f008 */
[----:B------:R-:W-:Y:S01]  /*2760*/  ULDC UR11, c[0x0][0x2f0] ;  /* 0x0000bc00000b7ab9 */ /* 0x000fe20000000800 */
[C---:B------:R-:W-:Y:S01]  /*2770*/  FMUL.FTZ R63, R0.reuse, R63 ;  /* 0x0000003f003f7220 */ /* 0x040fe20000410000 */
[----:B------:R-:W-:Y:S01]  /*2780*/  @UP0 ULDC UR6, c[0x0][0x44c] ;  /* 0x0001130000060ab9 */ /* 0x000fe20000000800 */
[C---:B------:R-:W-:Y:S01]  /*2790*/  FMUL.FTZ R90, R0.reuse, R90 ;  /* 0x0000005a005a7220 */ /* 0x040fe20000410000 */
[----:B------:R3:W-:Y:S01]  /*27a0*/  MUFU.TANH R93, R7 ;  /* 0x00000007005d7308 */ /* 0x0007e20000002400 */
[C---:B--2---:R-:W-:Y:S01]  /*27b0*/  FMUL.FTZ R75, R0.reuse, R59 ;  /* 0x0000003b004b7220 */ /* 0x044fe20000410000 */
[----:B------:R-:W-:Y:S01]  /*27c0*/  FMUL.FTZ R59, R0, R64 ;  /* 0x00000040003b7220 */ /* 0x000fe20000410000 */
[----:B------:R-:W-:-:S02]  /*27d0*/  VIADD R64, R18, UR37 ;  /* 0x0000002512407c36 */ /* 0x000fc40008000000 */
[C---:B------:R-:W-:Y:S01]  /*27e0*/  FMUL.FTZ R91, R0.reuse, R91 ;  /* 0x0000005b005b7220 */ /* 0x040fe20000410000 */
[C---:B------:R-:W-:Y:S01]  /*27f0*/  FMUL.FTZ R15, R0.reuse, R77 ;  /* 0x0000004d000f7220 */ /* 0x040fe20000410000 */
[C---:B------:R-:W-:Y:S01]  /*2800*/  FMUL.FTZ R62, R0.reuse, R62 ;  /* 0x0000003e003e7220 */ /* 0x040fe20000410000 */
[----:B------:R-:W-:Y:S01]  /*2810*/  FMUL.FTZ R4, R0, R89 ;  /* 0x0000005900047220 */ /* 0x000fe20000410000 */
[----:B------:R2:W-:Y:S01]  /*2820*/  MUFU.TANH R111, R74 ;  /* 0x0000004a006f7308 */ /* 0x0005e20000002400 */
[----:B---3--:R-:W-:Y:S01]  /*2830*/  @P1 IMAD.HI.U32 R7, R64, UR6, RZ ;  /* 0x0000000640071c27 */ /* 0x008fe2000f8e00ff */
[----:B------:R-:W-:-:S03]  /*2840*/  @UP0 ULDC UR6, c[0x0][0x450] ;  /* 0x0001140000060ab9 */ /* 0x000fc60000000800 */
[C---:B------:R-:W-:Y:S01]  /*2850*/  FMUL.FTZ R94, R0.reuse, R94 ;  /* 0x0000005e005e7220 */ /* 0x040fe20000410000 */
[C---:B------:R-:W-:Y:S01]  /*2860*/  FMUL.FTZ R95, R0.reuse, R95 ;  /* 0x0000005f005f7220 */ /* 0x040fe20000410000 */
[----:B------:R-:W-:Y:S01]  /*2870*/  ULDC UR14, c[0x0][0x288] ;  /* 0x0000a200000e7ab9 */ /* 0x000fe20000000800 */
[----:B------:R-:W-:Y:S01]  /*2880*/  @P2 SHF.R.U32.HI R64, RZ, UR6, R7 ;  /* 0x00000006ff402c19 */ /* 0x000fe20008011607 */
[----:B------:R-:W-:Y:S01]  /*2890*/  UIMAD UR6, UR52, -0xa0, URZ ;  /* 0xffffff60340678a4 */ /* 0x000fe2000f8e023f */
[----:B------:R3:W-:Y:S01]  /*28a0*/  MUFU.TANH R77, R63 ;  /* 0x0000003f004d7308 */ /* 0x0007e20000002400 */
[C---:B--2---:R-:W-:Y:S01]  /*28b0*/  FMUL.FTZ R74, R0.reuse, R56 ;  /* 0x00000038004a7220 */ /* 0x044fe20000410000 */
[C---:B------:R-:W-:Y:S01]  /*28c0*/  FMUL.FTZ R56, R0.reuse, R57 ;  /* 0x0000003900387220 */ /* 0x040fe20000410000 */
[----:B------:R-:W2:Y:S01]  /*28d0*/  SHFL.IDX PT, R7, R64, 0x1, 0x1c1f ;  /* 0x003c1f0040077f89 */ /* 0x000ea200000e0000 */
[----:B------:R-:W-:Y:S01]  /*28e0*/  UIADD3 UR7, UR6, 0xa1, URZ ;  /* 0x000000a106077890 */ /* 0x000fe2000fffe03f */
[C---:B------:R-:W-:Y:S01]  /*28f0*/  FMUL.FTZ R57, R0.reuse, R60 ;  /* 0x0000003c00397220 */ /* 0x040fe20000410000 */
[----:B------:R-:W-:Y:S01]  /*2900*/  FMUL.FTZ R60, R0, R65 ;  /* 0x00000041003c7220 */ /* 0x000fe20000410000 */
[----:B------:R-:W-:Y:S01]  /*2910*/  UIMAD UR6, UR48, UR11, UR6 ;  /* 0x0000000b300672a4 */ /* 0x000fe2000f8e0206 */
[----:B------:R4:W-:Y:S01]  /*2920*/  MUFU.TANH R65, R66 ;  /* 0x0000004200417308 */ /* 0x0009e20000002400 */
[----:B---3--:R-:W-:-:S02]  /*2930*/  IMAD.U32 R63, RZ, RZ, UR11 ;  /* 0x0000000bff3f7e24 */ /* 0x008fc4000f8e00ff */
[C---:B------:R-:W-:Y:S01]  /*2940*/  FMUL.FTZ R98, R0.reuse, R98 ;  /* 0x0000006200627220 */ /* 0x040fe20000410000 */
[----:B------:R-:W-:Y:S01]  /*2950*/  UIADD3 UR6, UR6, 0xa0, URZ ;  /* 0x000000a006067890 */ /* 0x000fe2000fffe03f */
[C---:B------:R-:W-:Y:S01]  /*2960*/  FMUL.FTZ R14, R0.reuse, R76 ;  /* 0x0000004c000e7220 */ /* 0x040fe20000410000 */
[C---:B------:R-:W-:Y:S01]  /*2970*/  FMUL.FTZ R99, R0.reuse, R99 ;  /* 0x0000006300637220 */ /* 0x040fe20000410000 */
[C---:B------:R-:W-:Y:S01]  /*2980*/  FMUL.FTZ R102, R0.reuse, R102 ;  /* 0x0000006600667220 */ /* 0x040fe20000410000 */
[C---:B------:R-:W-:Y:S01]  /*2990*/  FMUL.FTZ R70, R0.reuse, R70 ;  /* 0x0000004600467220 */ /* 0x040fe20000410000 */
[----:B------:R3:W-:Y:S01]  /*29a0*/  MUFU.TANH R89, R62 ;  /* 0x0000003e00597308 */ /* 0x0007e20000002400 */
[----:B----4-:R-:W-:Y:S02]  /*29b0*/  IMAD.U32 R66, RZ, RZ, UR7 ;  /* 0x00000007ff427e24 */ /* 0x010fe4000f8e00ff */
[C---:B------:R-:W-:Y:S01]  /*29c0*/  FMUL.FTZ R103, R0.reuse, R103 ;  /* 0x0000006700677220 */ /* 0x040fe20000410000 */
[C---:B------:R-:W-:Y:S01]  /*29d0*/  FMUL.FTZ R58, R0.reuse, R61 ;  /* 0x0000003d003a7220 */ /* 0x040fe20000410000 */
[----:B------:R-:W-:Y:S01]  /*29e0*/  FMUL.FTZ R61, R0, R69 ;  /* 0x00000045003d7220 */ /* 0x000fe20000410000 */
[----:B------:R-:W-:-:S02]  /*29f0*/  IMAD R66, R17, -0x2, R66 ;  /* 0xfffffffe11427824 */ /* 0x000fc400078e0242 */
[C---:B------:R-:W-:Y:S01]  /*2a00*/  FMUL.FTZ R78, R0.reuse, R78 ;  /* 0x0000004e004e7220 */ /* 0x040fe20000410000 */
[C---:B------:R-:W-:Y:S01]  /*2a10*/  FMUL.FTZ R79, R0.reuse, R79 ;  /* 0x0000004f004f7220 */ /* 0x040fe20000410000 */
[----:B------:R-:W4:Y:S01]  /*2a20*/  MUFU.TANH R90, R90 ;  /* 0x0000005a005a7308 */ /* 0x000f220000002400 */
[C---:B---3--:R-:W-:Y:S01]  /*2a30*/  FMUL.FTZ R62, R0.reuse, R68 ;  /* 0x00000044003e7220 */ /* 0x048fe20000410000 */
[----:B------:R-:W-:Y:S02]  /*2a40*/  IMAD.U32 R68, RZ, RZ, UR6 ;  /* 0x00000006ff447e24 */ /* 0x000fe4000f8e00ff */
[C---:B------:R-:W-:Y:S01]  /*2a50*/  FMUL.FTZ R82, R0.reuse, R82 ;  /* 0x0000005200527220 */ /* 0x040fe20000410000 */
[----:B------:R-:W-:Y:S02]  /*2a60*/  IMAD R66, R63, UR48, R66 ;  /* 0x000000303f427c24 */ /* 0x000fe4000f8e0242 */
[----:B------:R-:W-:Y:S01]  /*2a70*/  FMUL.FTZ R83, R0, R83 ;  /* 0x0000005300537220 */ /* 0x000fe20000410000 */
[----:B------:R-:W-:-:S02]  /*2a80*/  IMAD R68, R17, -0x2, R68 ;  /* 0xfffffffe11447824 */ /* 0x000fc400078e0244 */
[C---:B------:R-:W-:Y:S01]  /*2a90*/  FMUL.FTZ R86, R0.reuse, R86 ;  /* 0x0000005600567220 */ /* 0x040fe20000410000 */
[----:B------:R-:W3:Y:S01]  /*2aa0*/  MUFU.TANH R91, R91 ;  /* 0x0000005b005b7308 */ /* 0x000ee20000002400 */
[----:B--2---:R-:W-:Y:S01]  /*2ab0*/  IADD3 R7, R7, -UR14, R66 ;  /* 0x8000000e07077c10 */ /* 0x004fe2000fffe042 */
[C---:B------:R-:W-:Y:S01]  /*2ac0*/  FMUL.FTZ R87, R0.reuse, R87 ;  /* 0x0000005700577220 */ /* 0x040fe20000410000 */
[C---:B------:R-:W-:Y:S01]  /*2ad0*/  FMUL.FTZ R10, R0.reuse, R101 ;  /* 0x00000065000a7220 */ /* 0x040fe20000410000 */
[----:B------:R-:W-:Y:S01]  /*2ae0*/  FMUL.FTZ R9, R0, R97 ;  /* 0x0000006100097220 */ /* 0x000fe20000410000 */
[----:B------:R-:W-:Y:S01]  /*2af0*/  VIMNMX R76, R68, R7, PT ;  /* 0x00000007444c7248 */ /* 0x000fe20003fe0100 */
[C---:B------:R-:W-:Y:S01]  /*2b00*/  FMUL.FTZ R67, R0.reuse, R67 ;  /* 0x0000004300437220 */ /* 0x040fe20000410000 */
[----:B------:R-:W-:Y:S01]  /*2b10*/  FMUL.FTZ R20, R0, R80 ;  /* 0x0000005000147220 */ /* 0x000fe20000410000 */
[----:B------:R-:W2:Y:S01]  /*2b20*/  MUFU.TANH R94, R94 ;  /* 0x0000005e005e7308 */ /* 0x000ea20000002400 */
[----:B------:R-:W-:Y:S01]  /*2b30*/  ISETP.GT.AND P1, PT, R76, RZ, PT ;  /* 0x000000ff4c00720c */ /* 0x000fe20003f24270 */
[----:B------:R-:W-:Y:S01]  /*2b40*/  FMUL.FTZ R71, R0, R71 ;  /* 0x0000004700477220 */ /* 0x000fe20000410000 */
[----:B------:R-:W-:Y:S01]  /*2b50*/  ISETP.GT.AND P2, PT, R76, 0x1, PT ;  /* 0x000000014c00780c */ /* 0x000fe20003f44270 */
[----:B------:R-:W-:Y:S01]  /*2b60*/  FMUL.FTZ R42, R0, R42 ;  /* 0x0000002a002a7220 */ /* 0x000fe20000410000 */
[----:B------:R-:W-:Y:S01]  /*2b70*/  ISETP.GT.AND P3, PT, R76, 0x8, PT ;  /* 0x000000084c00780c */ /* 0x000fe20003f64270 */
[----:B------:R-:W-:Y:S01]  /*2b80*/  FMUL.FTZ R63, R0, R40 ;  /* 0x00000028003f7220 */ /* 0x000fe20000410000 */
[----:B----4-:R-:W-:Y:S01]  /*2b90*/  FSEL R125, R90, -INF , P1 ;  /* 0xff8000005a7d7808 */ /* 0x010fe20000800000 */
[----:B------:R-:W4:Y:S01]  /*2ba0*/  MUFU.TANH R95, R95 ;  /* 0x0000005f005f7308 */ /* 0x000f220000002400 */
[----:B---3--:R-:W-:Y:S01]  /*2bb0*/  FSEL R123, R91, -INF , P2 ;  /* 0xff8000005b7b7808 */ /* 0x008fe20001000000 */
[----:B------:R-:W-:Y:S01]  /*2bc0*/  FMUL.FTZ R40, R0, R41 ;  /* 0x0000002900287220 */ /* 0x000fe20000410000 */
[----:B------:R-:W-:Y:S01]  /*2bd0*/  ISETP.GT.AND P1, PT, R76, 0x9, PT ;  /* 0x000000094c00780c */ /* 0x000fe20003f24270 */
[----:B------:R-:W-:Y:S01]  /*2be0*/  FMUL.FTZ R43, R0, R43 ;  /* 0x0000002b002b7220 */ /* 0x000fe20000410000 */
[----:B------:R-:W-:Y:S01]  /*2bf0*/  ISETP.GT.AND P2, PT, R76, 0x10, PT ;  /* 0x000000104c00780c */ /* 0x000fe20003f44270 */
[C---:B------:R-:W-:Y:S01]  /*2c00*/  FMUL.FTZ R46, R0.reuse, R46 ;  /* 0x0000002e002e7220 */ /* 0x040fe20000410000 */
[----:B------:R-:W-:Y:S01]  /*2c10*/  FMUL.FTZ R21, R0, R81 ;  /* 0x0000005100157220 */ /* 0x000fe20000410000 */
[----:B------:R-:W3:Y:S01]  /*2c20*/  MUFU.TANH R98, R98 ;  /* 0x0000006200627308 */ /* 0x000ee20000002400 */
[----:B--2---:R-:W-:Y:S01]  /*2c30*/  FSEL R121, R94, -INF , P3 ;  /* 0xff8000005e797808 */ /* 0x004fe20001800000 */
[C---:B------:R-:W-:Y:S01]  /*2c40*/  FMUL.FTZ R51, R0.reuse, R51 ;  /* 0x0000003300337220 */ /* 0x040fe20000410000 */
[C---:B------:R-:W-:Y:S01]  /*2c50*/  FMUL.FTZ R7, R0.reuse, R55 ;  /* 0x0000003700077220 */ /* 0x040fe20000410000 */
[C---:B------:R-:W-:Y:S01]  /*2c60*/  FMUL.FTZ R47, R0.reuse, R47 ;  /* 0x0000002f002f7220 */ /* 0x040fe20000410000 */
[C---:B------:R-:W-:Y:S01]  /*2c70*/  FMUL.FTZ R50, R0.reuse, R50 ;  /* 0x0000003200327220 */ /* 0x040fe20000410000 */
[C---:B------:R-:W-:Y:S01]  /*2c80*/  FMUL.FTZ R54, R0.reuse, R54 ;  /* 0x0000003600367220 */ /* 0x040fe20000410000 */
[C---:B------:R-:W-:Y:S01]  /*2c90*/  FMUL.FTZ R26, R0.reuse, R26 ;  /* 0x0000001a001a7220 */ /* 0x040fe20000410000 */
[----:B------:R-:W2:Y:S01]  /*2ca0*/  MUFU.TANH R99, R99 ;  /* 0x0000006300637308 */ /* 0x000ea20000002400 */
[----:B----4-:R-:W-:Y:S01]  /*2cb0*/  FSEL R117, R95, -INF , P1 ;  /* 0xff8000005f757808 */ /* 0x010fe20000800000 */
[----:B------:R-:W-:Y:S01]  /*2cc0*/  FMUL.FTZ R27, R0, R27 ;  /* 0x0000001b001b7220 */ /* 0x000fe20000410000 */
[----:B------:R-:W-:Y:S01]  /*2cd0*/  ISETP.GT.AND P1, PT, R76, 0x11, PT ;  /* 0x000000114c00780c */ /* 0x000fe20003f24270 */
[C---:B------:R-:W-:Y:S01]  /*2ce0*/  FMUL.FTZ R30, R0.reuse, R30 ;  /* 0x0000001e001e7220 */ /* 0x040fe20000410000 */
[C---:B------:R-:W-:Y:S01]  /*2cf0*/  FMUL.FTZ R34, R0.reuse, R34 ;  /* 0x0000002200227220 */ /* 0x040fe20000410000 */
[C---:B------:R-:W-:Y:S01]  /*2d00*/  FMUL.FTZ R35, R0.reuse, R35 ;  /* 0x0000002300237220 */ /* 0x040fe20000410000 */
[----:B------:R-:W-:Y:S01]  /*2d10*/  FMUL.FTZ R38, R0, R38 ;  /* 0x0000002600267220 */ /* 0x000fe20000410000 */
[----:B------:R-:W4:Y:S01]  /*2d20*/  MUFU.TANH R102, R102 ;  /* 0x0000006600667308 */ /* 0x000f220000002400 */
[----:B---3--:R-:W-:Y:S01]  /*2d30*/  FSEL R113, R98, -INF , P2 ;  /* 0xff80000062717808 */ /* 0x008fe20001000000 */
[----:B------:R-:W-:Y:S01]  /*2d40*/  FMUL.FTZ R12, R0, R72 ;  /* 0x00000048000c7220 */ /* 0x000fe20000410000 */
[----:B------:R-:W-:Y:S01]  /*2d50*/  ISETP.GT.AND P2, PT, R76, 0x18, PT ;  /* 0x000000184c00780c */ /* 0x000fe20003f44270 */
[C---:B------:R-:W-:Y:S01]  /*2d60*/  FMUL.FTZ R72, R0.reuse, R85 ;  /* 0x0000005500487220 */ /* 0x040fe20000410000 */
[----:B------:R-:W-:Y:S01]  /*2d70*/  SHFL.IDX PT, R64, R64, RZ, 0x1c1f ;  /* 0x001c1fff40407589 */ /* 0x000fe200000e0000 */
[C---:B01----:R-:W-:Y:S01]  /*2d80*/  FMUL.FTZ R3, R0.reuse, R88 ;  /* 0x0000005800037220 */ /* 0x043fe20000410000 */
[----:B------:R-:W-:Y:S01]  /*2d90*/  FMUL.FTZ R5, R0, R92 ;  /* 0x0000005c00057220 */ /* 0x000fe20000410000 */
[----:B------:R0:W-:Y:S01]  /*2da0*/  MUFU.TANH R69, R70 ;  /* 0x0000004600457308 */ /* 0x0001e20000002400 */
[----:B--2---:R-:W-:Y:S01]  /*2db0*/  FSEL R109, R99, -INF , P1 ;  /* 0xff800000636d7808 */ /* 0x004fe20000800000 */
[----:B------:R-:W-:Y:S01]  /*2dc0*/  ULDC UR6, c[0x0][0x988] ;  /* 0x0002620000067ab9 */ /* 0x000fe20000000800 */
[----:B------:R-:W-:Y:S01]  /*2dd0*/  ISETP.GT.AND P1, PT, R76, 0x19, PT ;  /* 0x000000194c00780c */ /* 0x000fe20003f24270 */
[----:B------:R-:W-:Y:S01]  /*2de0*/  FMUL.FTZ R24, R0, R24 ;  /* 0x0000001800187220 */ /* 0x000fe20000410000 */
[----:B------:R-:W-:-:S02]  /*2df0*/  IMAD.U32 R88, RZ, RZ, UR6 ;  /* 0x00000006ff587e24 */ /* 0x000fc4000f8e00ff */
[C---:B------:R-:W-:Y:S01]  /*2e00*/  FMUL.FTZ R8, R0.reuse, R96 ;  /* 0x0000006000087220 */ /* 0x040fe20000410000 */
[C---:B------:R-:W-:Y:S01]  /*2e10*/  FMUL.FTZ R49, R0.reuse, R49 ;  /* 0x0000003100317220 */ /* 0x040fe20000410000 */
[----:B------:R-:W1:Y:S01]  /*2e20*/  MUFU.TANH R103, R103 ;  /* 0x0000006700677308 */ /* 0x000e620000002400 */
[----:B0-----:R-:W-:Y:S01]  /*2e30*/  FMNMX.FTZ R70, R125, R123, !PT ;  /* 0x0000007b7d467209 */ /* 0x001fe20007810000 */
[----:B------:R-:W-:Y:S01]  /*2e40*/  FMUL.FTZ R11, R0, R100 ;  /* 0x00000064000b7220 */ /* 0x000fe20000410000 */
[----:B----4-:R-:W-:Y:S01]  /*2e50*/  FSEL R105, R102, -INF , P2 ;  /* 0xff80000066697808 */ /* 0x010fe20001000000 */
[C---:B------:R-:W-:Y:S01]  /*2e60*/  FMUL.FTZ R131, R0.reuse, R37 ;  /* 0x0000002500837220 */ /* 0x040fe20000410000 */
[----:B------:R-:W-:Y:S01]  /*2e70*/  FMNMX.FTZ R70, R121, R70, !PT ;  /* 0x0000004679467209 */ /* 0x000fe20007810000 */
[----:B------:R-:W-:Y:S01]  /*2e80*/  FMUL.FTZ R53, R0, R53 ;  /* 0x0000003500357220 */ /* 0x000fe20000410000 */
[----:B------:R-:W-:Y:S01]  /*2e90*/  ISETP.GT.AND P2, PT, R76, 0x20, PT ;  /* 0x000000204c00780c */ /* 0x000fe20003f44270 */
[----:B------:R-:W0:Y:S01]  /*2ea0*/  MUFU.TANH R78, R78 ;  /* 0x0000004e004e7308 */ /* 0x000e220000002400 */
[----:B------:R-:W-:Y:S01]  /*2eb0*/  FMNMX.FTZ R70, R117, R70, !PT ;  /* 0x0000004675467209 */ /* 0x000fe20007810000 */
[C---:B------:R-:W-:Y:S01]  /*2ec0*/  FMUL.FTZ R13, R0.reuse, R73 ;  /* 0x00000049000d7220 */ /* 0x040fe20000410000 */
[----:B------:R-:W-:Y:S01]  /*2ed0*/  FSEL R111, R111, -INF , P2 ;  /* 0xff8000006f6f7808 */ /* 0x000fe20001000000 */
[C---:B------:R-:W-:Y:S01]  /*2ee0*/  FMUL.FTZ R129, R0.reuse, R36 ;  /* 0x0000002400817220 */ /* 0x040fe20000410000 */
[----:B------:R-:W-:Y:S01]  /*2ef0*/  FMNMX.FTZ R70, R113, R70, !PT ;  /* 0x0000004671467209 */ /* 0x000fe20007810000 */
[----:B------:R-:W-:Y:S01]  /*2f00*/  FMUL.FTZ R73, R0, R84 ;  /* 0x0000005400497220 */ /* 0x000fe20000410000 */
[----:B------:R-:W-:Y:S01]  /*2f10*/  ISETP.GT.AND P2, PT, R76, 0x28, PT ;  /* 0x000000284c00780c */ /* 0x000fe20003f44270 */
[----:B------:R-:W2:Y:S01]  /*2f20*/  MUFU.TANH R79, R79 ;  /* 0x0000004f004f7308 */ /* 0x000ea20000002400 */
[----:B------:R-:W-:Y:S01]  /*2f30*/  FMNMX.FTZ R70, R109, R70, !PT ;  /* 0x000000466d467209 */ /* 0x000fe20007810000 */
[C---:B------:R-:W-:Y:S01]  /*2f40*/  FMUL.FTZ R29, R0.reuse, R29 ;  /* 0x0000001d001d7220 */ /* 0x040fe20000410000 */
[----:B-1----:R-:W-:Y:S01]  /*2f50*/  FSEL R107, R103, -INF , P1 ;  /* 0xff800000676b7808 */ /* 0x002fe20000800000 */
[C---:B------:R-:W-:Y:S01]  /*2f60*/  FMUL.FTZ R28, R0.reuse, R28 ;  /* 0x0000001c001c7220 */ /* 0x040fe20000410000 */
[----:B------:R-:W-:Y:S01]  /*2f70*/  FMNMX.FTZ R70, R105, R70, !PT ;  /* 0x0000004669467209 */ /* 0x000fe20007810000 */
[----:B------:R-:W-:Y:S01]  /*2f80*/  FMUL.FTZ R48, R0, R48 ;  /* 0x0000003000307220 */ /* 0x000fe20000410000 */
[----:B------:R-:W-:Y:S01]  /*2f90*/  ISETP.GT.AND P1, PT, R76, 0x21, PT ;  /* 0x000000214c00780c */ /* 0x000fe20003f24270 */
[----:B------:R-:W1:Y:S01]  /*2fa0*/  MUFU.TANH R82, R82 ;  /* 0x0000005200527308 */ /* 0x000e620000002400 */
[----:B------:R-:W-:Y:S01]  /*2fb0*/  FMNMX.FTZ R70, R107, R70, !PT ;  /* 0x000000466b467209 */ /* 0x000fe20007810000 */
[C---:B------:R-:W-:Y:S01]  /*2fc0*/  FMUL.FTZ R52, R0.reuse, R52 ;  /* 0x0000003400347220 */ /* 0x040fe20000410000 */
[----:B------:R-:W-:Y:S01]  /*2fd0*/  FSEL R115, R115, -INF , P1 ;  /* 0xff80000073737808 */ /* 0x000fe20000800000 */
[----:B------:R-:W-:Y:S01]  /*2fe0*/  FMUL.FTZ R25, R0, R25 ;  /* 0x0000001900197220 */ /* 0x000fe20000410000 */
[----:B------:R-:W-:Y:S01]  /*2ff0*/  FMNMX.FTZ R70, R111, R70, !PT ;  /* 0x000000466f467209 */ /* 0x000fe20007810000 */
[----:B------:R-:W-:Y:S01]  /*3000*/  @UP0 ULDC UR6, c[0x0][0x44c] ;  /* 0x0001130000060ab9 */ /* 0x000fe20000000800 */
[----:B------:R-:W-:Y:S01]  /*3010*/  ISETP.GT.AND P1, PT, R76, 0x29, PT ;  /* 0x000000294c00780c */ /* 0x000fe20003f24270 */
[----:B------:R-:W3:Y:S01]  /*3020*/  MUFU.TANH R83, R83 ;  /* 0x0000005300537308 */ /* 0x000ee20000002400 */
[----:B0-----:R-:W-:Y:S01]  /*3030*/  FSEL R119, R78, -INF , P2 ;  /* 0xff8000004e777808 */ /* 0x001fe20001000000 */
[----:B------:R-:W-:Y:S01]  /*3040*/  UIMAD.WIDE.U32 UR6, UR37, UR6, URZ ;  /* 0x00000006250672a5 */ /* 0x000fe2000f8e003f */
[----:B------:R-:W-:Y:S01]  /*3050*/  FMNMX.FTZ R70, R115, R70, !PT ;  /* 0x0000004673467209 */ /* 0x000fe20007810000 */
[----:B------:R-:W-:Y:S01]  /*3060*/  @UP0 ULDC UR18, c[0x0][0x450] ;  /* 0x0001140000120ab9 */ /* 0x000fe20000000800 */
[C---:B------:R-:W-:Y:S01]  /*3070*/  ISETP.GT.AND P2, PT, R76.reuse, 0x30, PT ;  /* 0x000000304c00780c */ /* 0x040fe20003f44270 */
[----:B------:R-:W-:Y:S01]  /*3080*/  UMOV UR10, UR37 ;  /* 0x00000025000a7c82 */ /* 0x000fe20008000000 */
[----:B--2---:R-:W-:Y:S01]  /*3090*/  FSEL R103, R79, -INF , P1 ;  /* 0xff8000004f677808 */ /* 0x004fe20000800000 */
[----:B------:R-:W0:Y:S01]  /*30a0*/  MUFU.TANH R86, R86 ;  /* 0x0000005600567308 */ /* 0x000e220000002400 */
[----:B------:R-:W-:Y:S01]  /*30b0*/  FMNMX.FTZ R70, R119, R70, !PT ;  /* 0x0000004677467209 */ /* 0x000fe20007810000 */
[----:B------:R-:W-:Y:S01]  /*30c0*/  UIMAD UR11, UR48, UR11, -UR14 ;  /* 0x0000000b300b72a4 */ /* 0x000fe2000f8e0a0e */
[----:B------:R-:W-:Y:S01]  /*30d0*/  ISETP.GT.AND P1, PT, R76, 0x31, PT ;  /* 0x000000314c00780c */ /* 0x000fe20003f24270 */
[----:B------:R-:W-:Y:S01]  /*30e0*/  @UP0 USHF.R.U32.HI UR10, URZ, UR18, UR7 ;  /* 0x000000123f0a0299 */ /* 0x000fe20008011607 */
[----:B-1----:R-:W-:Y:S01]  /*30f0*/  FSEL R101, R82, -INF , P2 ;  /* 0xff80000052657808 */ /* 0x002fe20001000000 */
[----:B------:R-:W-:Y:S01]  /*3100*/  UIADD3 UR55, UR52, -0x2, URZ ;  /* 0xfffffffe34377890 */ /* 0x000fe2000fffe03f */
[----:B------:R-:W-:Y:S01]  /*3110*/  FMNMX.FTZ R70, R103, R70, !PT ;  /* 0x0000004667467209 */ /* 0x000fe20007810000 */
[----:B------:R-:W1:Y:S01]  /*3120*/  MUFU.TANH R87, R87 ;  /* 0x0000005700577308 */ /* 0x000e620000002400 */
[----:B------:R-:W-:Y:S01]  /*3130*/  ISETP.GT.AND P2, PT, R76, 0x38, PT ;  /* 0x000000384c00780c */ /* 0x000fe20003f44270 */
[----:B------:R-:W-:Y:S01]  /*3140*/  UIADD3 UR6, UR11, UR10, URZ ;  /* 0x0000000a0b067290 */ /* 0x000fe2000fffe03f */
[----:B---3--:R-:W-:-:S02]  /*3150*/  FSEL R99, R83, -INF , P1 ;  /* 0xff80000053637808 */ /* 0x008fc40000800000 */
[----:B------:R-:W-:Y:S01]  /*3160*/  FMNMX.FTZ R70, R101, R70, !PT ;  /* 0x0000004665467209 */ /* 0x000fe20007810000 */
[----:B------:R-:W-:Y:S01]  /*3170*/  UIMAD.WIDE UR6, UR6, 0x66666667, URZ ;  /* 0x66666667060678a5 */ /* 0x000fe2000f8e023f */
[----:B------:R-:W-:Y:S01]  /*3180*/  ISETP.GT.AND P1, PT, R76, 0x39, PT ;  /* 0x000000394c00780c */ /* 0x000fe20003f24270 */
[----:B------:R-:W2:Y:S01]  /*3190*/  MUFU.TANH R75, R75 ;  /* 0x0000004b004b7308 */ /* 0x000ea20000002400 */
[----:B0-----:R-:W-:Y:S01]  /*31a0*/  FSEL R97, R86, -INF , P2 ;  /* 0xff80000056617808 */ /* 0x001fe20001000000 */
[----:B------:R-:W-:Y:S01]  /*31b0*/  USHF.R.U32.HI UR6, URZ, 0x1f, UR7 ;  /* 0x0000001f3f067899 */ /* 0x000fe20008011607 */
[----:B------:R-:W-:Y:S02]  /*31c0*/  FMNMX.FTZ R70, R99, R70, !PT ;  /* 0x0000004663467209 */ /* 0x000fe40007810000 */
[C---:B------:R-:W-:Y:S01]  /*31d0*/  ISETP.GT.AND P2, PT, R76.reuse, 0x40, PT ;  /* 0x000000404c00780c */ /* 0x040fe20003f44270 */
[----:B------:R-:W-:Y:S01]  /*31e0*/  ULEA.HI.SX32 UR7, UR7, UR6, 0x1a ;  /* 0x0000000607077291 */ /* 0x000fe2000f8fd23f */
[----:B------:R-:W-:Y:S01]  /*31f0*/  FMNMX.FTZ R70, R97, R70, !PT ;  /* 0x0000004661467209 */ /* 0x000fe20007810000 */
[----:B------:R0:W3:Y:S01]  /*3200*/  MUFU.TANH R80, R67 ;  /* 0x0000004300507308 */ /* 0x0000e20000002400 */
[----:B-1----:R-:W-:Y:S01]  /*3210*/  FSEL R95, R87, -INF , P1 ;  /* 0xff800000575f7808 */ /* 0x002fe20000800000 */
[----:B------:R-:W-:Y:S01]  /*3220*/  UISETP.LT.AND UP0, UPT, URZ, UR7, UPT ;  /* 0x000000073f00728c */ /* 0x000fe2000bf01270 */
[----:B------:R-:W-:-:S02]  /*3230*/  ISETP.GT.AND P1, PT, R76, 0x41, PT ;  /* 0x000000414c00780c */ /* 0x000fc40003f24270 */
[----:B------:R-:W-:Y:S01]  /*3240*/  FSEL R93, R93, -INF , P2 ;  /* 0xff8000005d5d7808 */ /* 0x000fe20001000000 */
[----:B------:R-:W-:Y:S01]  /*3250*/  USEL UR53, URZ, UR7, !UP0 ;  /* 0x000000073f357287 */ /* 0x000fe2000c000000 */
[----:B------:R-:W-:Y:S01]  /*3260*/  FMNMX.FTZ R70, R95, R70, !PT ;  /* 0x000000465f467209 */ /* 0x000fe20007810000 */
[----:B------:R-:W1:Y:S01]  /*3270*/  MUFU.TANH R71, R71 ;  /* 0x0000004700477308 */ /* 0x000e620000002400 */
[C---:B------:R-:W-:Y:S01]  /*3280*/  ISETP.GT.AND P2, PT, R76.reuse, 0x48, PT ;  /* 0x000000484c00780c */ /* 0x040fe20003f44270 */
[----:B------:R-:W-:Y:S01]  /*3290*/  UISETP.GE.AND UP0, UPT, UR55, UR53, UPT ;  /* 0x000000353700728c */ /* 0x000fe2000bf06270 */
[----:B--2---:R-:W-:Y:S02]  /*32a0*/  FSEL R91, R75, -INF , P1 ;  /* 0xff8000004b5b7808 */ /* 0x004fe40000800000 */
[----:B------:R-:W-:Y:S02]  /*32b0*/  FMNMX.FTZ R70, R93, R70, !PT ;  /* 0x000000465d467209 */ /* 0x000fe40007810000 */
[----:B------:R-:W-:Y:S01]  /*32c0*/  ISETP.GT.AND P1, PT, R76, 0x49, PT ;  /* 0x000000494c00780c */ /* 0x000fe20003f24270 */
[----:B------:R-:W2:Y:S01]  /*32d0*/  MUFU.TANH R41, R42 ;  /* 0x0000002a00297308 */ /* 0x000ea20000002400 */
[----:B------:R-:W-:-:S02]  /*32e0*/  FSEL R89, R89, -INF , P2 ;  /* 0xff80000059597808 */ /* 0x000fc40001000000 */
[----:B------:R-:W-:Y:S02]  /*32f0*/  FMNMX.FTZ R70, R91, R70, !PT ;  /* 0x000000465b467209 */ /* 0x000fe40007810000 */
[C---:B------:R-:W-:Y:S02]  /*3300*/  ISETP.GT.AND P2, PT, R76.reuse, 0x50, PT ;  /* 0x000000504c00780c */ /* 0x040fe40003f44270 */
[----:B------:R-:W-:Y:S01]  /*3310*/  FSEL R75, R77, -INF , P1 ;  /* 0xff8000004d4b7808 */ /* 0x000fe20000800000 */
[----:B------:R1:W4:Y:S01]  /*3320*/  MUFU.TANH R81, R43 ;  /* 0x0000002b00517308 */ /* 0x0003220000002400 */
[----:B------:R-:W-:Y:S02]  /*3330*/  FMNMX.FTZ R70, R89, R70, !PT ;  /* 0x0000004659467209 */ /* 0x000fe40007810000 */
[----:B------:R-:W-:Y:S02]  /*3340*/  ISETP.GT.AND P1, PT, R76, 0x51, PT ;  /* 0x000000514c00780c */ /* 0x000fe40003f24270 */
[----:B0-----:R-:W-:-:S02]  /*3350*/  FSEL R67, R65, -INF , P2 ;  /* 0xff80000041437808 */ /* 0x001fc40001000000 */
[----:B------:R-:W-:Y:S01]  /*3360*/  FMNMX.FTZ R70, R75, R70, !PT ;  /* 0x000000464b467209 */ /* 0x000fe20007810000 */
[----:B------:R-:W-:Y:S01]  /*3370*/  MUFU.TANH R46, R46 ;  /* 0x0000002e002e7308 */ /* 0x000fe20000002400 */
[----:B------:R-:W-:Y:S02]  /*3380*/  ISETP.GT.AND P2, PT, R76, 0x58, PT ;  /* 0x000000584c00780c */ /* 0x000fe40003f44270 */
[----:B---3--:R-:W-:Y:S02]  /*3390*/  FSEL R55, R80, -INF , P1 ;  /* 0xff80000050377808 */ /* 0x008fe40000800000 */
[----:B------:R-:W-:Y:S02]  /*33a0*/  FMNMX.FTZ R70, R67, R70, !PT ;  /* 0x0000004643467209 */ /* 0x000fe40007810000 */
[----:B------:R-:W-:Y:S01]  /*33b0*/  ISETP.GT.AND P1, PT, R76, 0x59, PT ;  /* 0x000000594c00780c */ /* 0x000fe20003f24270 */
[----:B------:R0:W-:Y:S01]  /*33c0*/  MUFU.TANH R78, R51 ;  /* 0x00000033004e7308 */ /* 0x0001e20000002400 */
[----:B------:R-:W-:-:S02]  /*33d0*/  FMNMX.FTZ R70, R55, R70, !PT ;  /* 0x0000004637467209 */ /* 0x000fc40007810000 */
[----:B-1----:R-:W-:Y:S02]  /*33e0*/  FSEL R43, R71, -INF , P1 ;  /* 0xff800000472b7808 */ /* 0x002fe40000800000 */
[----:B------:R-:W-:Y:S02]  /*33f0*/  ISETP.GT.AND P1, PT, R76, 0x61, PT ;  /* 0x000000614c00780c */ /* 0x000fe40003f24270 */
[----:B------:R-:W-:Y:S01]  /*3400*/  R2UR UR15, R2 ;  /* 0x00000000020f72ca */ /* 0x000fe200000e0000 */
[----:B------:R4:W1:Y:S01]  /*3410*/  MUFU.TANH R42, R47 ;  /* 0x0000002f002a7308 */ /* 0x0008620000002400 */
[----:B0-----:R-:W-:Y:S02]  /*3420*/  FSEL R51, R69, -INF , P2 ;  /* 0xff80000045337808 */ /* 0x001fe40001000000 */
[----:B------:R-:W-:Y:S02]  /*3430*/  ISETP.GT.AND P2, PT, R76, 0x60, PT ;  /* 0x000000604c00780c */ /* 0x000fe40003f44270 */
[----:B------:R-:W-:-:S02]  /*3440*/  FMNMX.FTZ R70, R51, R70, !PT ;  /* 0x0000004633467209 */ /* 0x000fc40007810000 */
[----:B--2---:R-:W-:Y:S01]  /*3450*/  FSEL R41, R41, -INF , P2 ;  /* 0xff80000029297808 */ /* 0x004fe20001000000 */
[----:B------:R-:W0:Y:S01]  /*3460*/  MUFU.TANH R50, R50 ;  /* 0x0000003200327308 */ /* 0x000e220000002400 */
[----:B------:R-:W-:Y:S02]  /*3470*/  FMNMX.FTZ R70, R43, R70, !PT ;  /* 0x000000462b467209 */ /* 0x000fe40007810000 */
[C---:B------:R-:W-:Y:S01]  /*3480*/  ISETP.GT.AND P2, PT, R76.reuse, 0x68, PT ;  /* 0x000000684c00780c */ /* 0x040fe20003f44270 */
[----:B------:R-:W-:Y:S01]  /*3490*/  UIADD3 UR6, UR15, 0x29840, URZ ;  /* 0x000298400f067890 */ /* 0x000fe2000fffe03f */
[----:B----4-:R-:W-:Y:S02]  /*34a0*/  FSEL R47, R81, -INF , P1 ;  /* 0xff800000512f7808 */ /* 0x010fe40000800000 */
[----:B------:R-:W-:Y:S01]  /*34b0*/  FMNMX.FTZ R70, R41, R70, !PT ;  /* 0x0000004629467209 */ /* 0x000fe20007810000 */
[----:B------:R2:W-:Y:S01]  /*34c0*/  MUFU.TANH R79, R7 ;  /* 0x00000007004f7308 */ /* 0x0005e20000002400 */
[----:B------:R-:W-:Y:S01]  /*34d0*/  ISETP.GT.AND P1, PT, R76, 0x69, PT ;  /* 0x000000694c00780c */ /* 0x000fe20003f24270 */
[----:B------:R-:W-:Y:S01]  /*34e0*/  UPRMT UR6, UR39, 0x654, UR6 ;  /* 0x0000065427067896 */ /* 0x000fe20008000006 */
[----:B------:R-:W-:-:S02]  /*34f0*/  FMNMX.FTZ R70, R47, R70, !PT ;  /* 0x000000462f467209 */ /* 0x000fc40007810000 */
[----:B-1----:R-:W-:Y:S02]  /*3500*/  FSEL R65, R42, -INF , P1 ;  /* 0xff8000002a417808 */ /* 0x002fe40000800000 */
[----:B------:R-:W-:Y:S01]  /*3510*/  ISETP.GT.AND P1, PT, R76, 0x71, PT ;  /* 0x000000714c00780c */ /* 0x000fe20003f24270 */
[----:B------:R-:W1:Y:S01]  /*3520*/  MUFU.TANH R54, R54 ;  /* 0x0000003600367308 */ /* 0x000e620000002400 */
[----:B--2---:R-:W-:Y:S01]  /*3530*/  FMUL.FTZ R7, R0, R31 ;  /* 0x0000001f00077220 */ /* 0x004fe20000410000 */
[----:B------:R-:W-:Y:S01]  /*3540*/  FSEL R31, R46, -INF , P2 ;  /* 0xff8000002e1f7808 */ /* 0x000fe20001000000 */
[----:B------:R-:W-:Y:S01]  /*3550*/  SYNCS.ARRIVE.TRANS64.RED.A1T0 RZ, [UR6], RZ ;  /* 0x000000ffffff79a7 */ /* 0x000fe20008100406 */
[----:B------:R-:W-:Y:S02]  /*3560*/  ISETP.GT.AND P2, PT, R76, 0x70, PT ;  /* 0x000000704c00780c */ /* 0x000fe40003f44270 */
[----:B------:R-:W-:Y:S02]  /*3570*/  FMNMX.FTZ R70, R31, R70, !PT ;  /* 0x000000461f467209 */ /* 0x000fe40007810000 */
[----:B------:R-:W2:Y:S01]  /*3580*/  MUFU.TANH R26, R26 ;  /* 0x0000001a001a7308 */ /* 0x000ea20000002400 */
[----:B0-----:R-:W-:-:S02]  /*3590*/  FSEL R69, R50, -INF , P2 ;  /* 0xff80000032457808 */ /* 0x001fc40001000000 */
[----:B------:R-:W-:Y:S02]  /*35a0*/  FMNMX.FTZ R70, R65, R70, !PT ;  /* 0x0000004641467209 */ /* 0x000fe40007810000 */
[----:B------:R-:W-:Y:S02]  /*35b0*/  ISETP.GT.AND P2, PT, R76, 0x78, PT ;  /* 0x000000784c00780c */ /* 0x000fe40003f44270 */
[----:B------:R-:W-:Y:S01]  /*35c0*/  FSEL R71, R78, -INF , P1 ;  /* 0xff8000004e477808 */ /* 0x000fe20000800000 */
[----:B------:R-:W0:Y:S01]  /*35d0*/  MUFU.TANH R27, R27 ;  /* 0x0000001b001b7308 */ /* 0x000e220000002400 */
[----:B------:R-:W-:Y:S02]  /*35e0*/  FMNMX.FTZ R70, R69, R70, !PT ;  /* 0x0000004645467209 */ /* 0x000fe40007810000 */
[----:B------:R-:W-:Y:S02]  /*35f0*/  ISETP.GT.AND P1, PT, R76, 0x79, PT ;  /* 0x000000794c00780c */ /* 0x000fe40003f24270 */
[----:B-1----:R-:W-:-:S02]  /*3600*/  FSEL R77, R54, -INF , P2 ;  /* 0xff800000364d7808 */ /* 0x002fc40001000000 */
[----:B------:R-:W-:Y:S01]  /*3610*/  FMNMX.FTZ R70, R71, R70, !PT ;  /* 0x0000004647467209 */ /* 0x000fe20007810000 */
[----:B------:R-:W1:Y:S01]  /*3620*/  MUFU.TANH R30, R30 ;  /* 0x0000001e001e7308 */ /* 0x000e620000002400 */
[C---:B------:R-:W-:Y:S02]  /*3630*/  ISETP.GT.AND P2, PT, R76.reuse, 0x80, PT ;  /* 0x000000804c00780c */ /* 0x040fe40003f44270 */
[----:B------:R-:W-:Y:S02]  /*3640*/  FSEL R79, R79, -INF , P1 ;  /* 0xff8000004f4f7808 */ /* 0x000fe40000800000 */
[----:B------:R-:W-:Y:S02]  /*3650*/  FMNMX.FTZ R70, R77, R70, !PT ;  /* 0x000000464d467209 */ /* 0x000fe40007810000 */
[----:B------:R-:W-:Y:S01]  /*3660*/  ISETP.GT.AND P1, PT, R76, 0x81, PT ;  /* 0x000000814c00780c */ /* 0x000fe20003f24270 */
[----:B------:R3:W4:Y:S01]  /*3670*/  MUFU.TANH R81, R7 ;  /* 0x0000000700517308 */ /* 0x0007220000002400 */
[----:B--2---:R-:W-:-:S02]  /*3680*/  FSEL R87, R26, -INF , P2 ;  /* 0xff8000001a577808 */ /* 0x004fc40001000000 */
[----:B------:R-:W-:Y:S02]  /*3690*/  FMNMX.FTZ R70, R79, R70, !PT ;  /* 0x000000464f467209 */ /* 0x000fe40007810000 */
[----:B------:R-:W-:Y:S02]  /*36a0*/  ISETP.GT.AND P2, PT, R76, 0x88, PT ;  /* 0x000000884c00780c */ /* 0x000fe40003f44270 */
[----:B0-----:R-:W-:Y:S01]  /*36b0*/  FSEL R85, R27, -INF , P1 ;  /* 0xff8000001b557808 */ /* 0x001fe20000800000 */
[----:B------:R0:W2:Y:S01]  /*36c0*/  MUFU.TANH R42, R34 ;  /* 0x00000022002a7308 */ /* 0x0000a20000002400 */
[----:B------:R-:W-:Y:S01]  /*36d0*/  FMNMX.FTZ R70, R87, R70, !PT ;  /* 0x0000004657467209 */ /* 0x000fe20007810000 */
[----:B---3--:R-:W-:Y:S01]  /*36e0*/  FMUL.FTZ R7, R0, R39 ;  /* 0x0000002700077220 */ /* 0x008fe20000410000 */
[----:B------:R-:W-:Y:S02]  /*36f0*/  ISETP.GT.AND P1, PT, R76, 0x89, PT ;  /* 0x000000894c00780c */ /* 0x000fe40003f24270 */
[----:B-1----:R-:W-:-:S02]  /*3700*/  FSEL R83, R30, -INF , P2 ;  /* 0xff8000001e537808 */ /* 0x002fc40001000000 */
[----:B------:R-:W-:Y:S01]  /*3710*/  FMNMX.FTZ R70, R85, R70, !PT ;  /* 0x0000004655467209 */ /* 0x000fe20007810000 */
[----:B------:R2:W1:Y:S01]  /*3720*/  MUFU.TANH R46, R35 ;  /* 0x00000023002e7308 */ /* 0x0004620000002400 */
[----:B------:R-:W-:Y:S01]  /*3730*/  ISETP.GT.AND P2, PT, R76, 0x90, PT ;  /* 0x000000904c00780c */ /* 0x000fe20003f44270 */
[----:B0-----:R-:W-:Y:S01]  /*3740*/  FMUL.FTZ R34, R0, R44 ;  /* 0x0000002c00227220 */ /* 0x001fe20000410000 */
[----:B----4-:R-:W-:Y:S02]  /*3750*/  FSEL R81, R81, -INF , P1 ;  /* 0xff80000051517808 */ /* 0x010fe40000800000 */
[----:B------:R-:W-:Y:S02]  /*3760*/  FMNMX.FTZ R70, R83, R70, !PT ;  /* 0x0000004653467209 */ /* 0x000fe40007810000 */
[----:B------:R-:W-:Y:S01]  /*3770*/  ISETP.GT.AND P1, PT, R76, 0x91, PT ;  /* 0x000000914c00780c */ /* 0x000fe20003f24270 */
[----:B------:R-:W0:Y:S01]  /*3780*/  MUFU.TANH R38, R38 ;  /* 0x0000002600267308 */ /* 0x000e220000002400 */
[----:B--2---:R-:W-:-:S02]  /*3790*/  FSEL R35, R42, -INF , P2 ;  /* 0xff8000002a237808 */ /* 0x004fc40001000000 */
[----:B------:R-:W-:Y:S02]  /*37a0*/  FMNMX.FTZ R70, R81, R70, !PT ;  /* 0x0000004651467209 */ /* 0x000fe40007810000 */
[----:B------:R-:W-:Y:S02]  /*37b0*/  ISETP.GT.AND P2, PT, R76, 0x98, PT ;  /* 0x000000984c00780c */ /* 0x000fe40003f44270 */
[----:B------:R-:W-:Y:S01]  /*37c0*/  FMNMX.FTZ R70, R35, R70, !PT ;  /* 0x0000004623467209 */ /* 0x000fe20007810000 */
[----:B------:R2:W3:Y:S01]  /*37d0*/  MUFU.TANH R27, R7 ;  /* 0x00000007001b7308 */ /* 0x0004e20000002400 */
[----:B-1----:R-:W-:Y:S02]  /*37e0*/  FSEL R39, R46, -INF , P1 ;  /* 0xff8000002e277808 */ /* 0x002fe40000800000 */
[----:B------:R-:W-:Y:S02]  /*37f0*/  ISETP.GT.AND P1, PT, R76, 0x99, PT ;  /* 0x000000994c00780c */ /* 0x000fe40003f24270 */
[----:B------:R-:W-:-:S03]  /*3800*/  FMNMX.FTZ R70, R39, R70, !PT ;  /* 0x0000004627467209 */ /* 0x000fc60007810000 */
[----:B------:R-:W-:Y:S01]  /*3810*/  MUFU.TANH R3, R3 ;  /* 0x0000000300037308 */ /* 0x000fe20000002400 */
[----:B--2---:R-:W-:Y:S01]  /*3820*/  FMUL.FTZ R7, R0, R45 ;  /* 0x0000002d00077220 */ /* 0x004fe20000410000 */
[----:B0-----:R-:W-:Y:S01]  /*3830*/  FSEL R45, R38, -INF , P2 ;  /* 0xff800000262d7808 */ /* 0x001fe20001000000 */
[----:B------:R-:W-:-:S03]  /*3840*/  FMUL.FTZ R38, R0, R32 ;  /* 0x0000002000267220 */ /* 0x000fc60000410000 */
[----:B------:R-:W-:Y:S02]  /*3850*/  FMNMX.FTZ R70, R45, R70, !PT ;  /* 0x000000462d467209 */ /* 0x000fe40007810000 */
[----:B------:R0:W-:Y:S01]  /*3860*/  MUFU.TANH R42, R7 ;  /* 0x00000007002a7308 */ /* 0x0001e20000002400 */
[----:B---3--:R-:W-:-:S04]  /*3870*/  FSEL R27, R27, -INF , P1 ;  /* 0xff8000001b1b7808 */ /* 0x008fc80000800000 */
[----:B------:R-:W-:-:S03]  /*3880*/  FMNMX.FTZ R70, R27, R70, !PT ;  /* 0x000000461b467209 */ /* 0x000fc60007810000 */
[----:B------:R-:W1:Y:S02]  /*3890*/  MUFU.TANH R4, R4 ;  /* 0x0000000400047308 */ /* 0x000e640000002400 */
[----:B------:R-:W2:Y:S06]  /*38a0*/  SHFL.BFLY PT, R127, R70, 0x2, 0x1f ;  /* 0x0c401f00467f7f89 */ /* 0x000eac00000e0000 */
[----:B------:R-:W3:Y:S08]  /*38b0*/  MUFU.TANH R5, R5 ;  /* 0x0000000500057308 */ /* 0x000ef00000002400 */
[----:B------:R4:W-:Y:S08]  /*38c0*/  MUFU.TANH R50, R24 ;  /* 0x0000001800327308 */ /* 0x0009f00000002400 */
[----:B------:R-:W5:Y:S01]  /*38d0*/  MUFU.TANH R6, R6 ;  /* 0x0000000600067308 */ /* 0x000f620000002400 */
[----:B--2---:R-:W-:Y:S01]  /*38e0*/  FMNMX.FTZ R26, R70, R127, !PT ;  /* 0x0000007f461a7209 */ /* 0x004fe20007810000 */
[----:B------:R-:W-:Y:S01]  /*38f0*/  FMUL.FTZ R127, R0, R33 ;  /* 0x00000021007f7220 */ /* 0x000fe20000410000 */
[----:B------:R-:W-:-:S03]  /*3900*/  IADD3 R33, R66, -UR14, RZ ;  /* 0x8000000e42217c10 */ /* 0x000fc6000fffe0ff */
[----:B0-----:R-:W0:Y:S01]  /*3910*/  SHFL.BFLY PT, R7, R26, 0x1, 0x1f ;  /* 0x0c201f001a077f89 */ /* 0x001e2200000e0000 */
[----:B------:R-:W-:Y:S01]  /*3920*/  VIADDMNMX R68, R64, R33, R68, PT ;  /* 0x0000002140447246 */ /* 0x000fe20003800144 */
[----:B------:R-:W-:Y:S03]  /*3930*/  MUFU.TANH R8, R8 ;  /* 0x0000000800087308 */ /* 0x000fe60000002400 */
[C---:B------:R-:W-:Y:S02]  /*3940*/  ISETP.GT.AND P2, PT, R68.reuse, 0x1, PT ;  /* 0x000000014400780c */ /* 0x040fe40003f44270 */
[----:B------:R-:W-:Y:S02]  /*3950*/  ISETP.GT.AND P3, PT, R68, 0x8, PT ;  /* 0x000000084400780c */ /* 0x000fe40003f64270 */
[----:B-1----:R-:W-:Y:S01]  /*3960*/  FSEL R32, R4, -INF , P2 ;  /* 0xff80000004207808 */ /* 0x002fe20001000000 */
[----:B------:R-:W1:Y:S01]  /*3970*/  MUFU.TANH R9, R9 ;  /* 0x0000000900097308 */ /* 0x000e620000002400 */
[----:B---3--:R-:W-:-:S02]  /*3980*/  FSEL R37, R5, -INF , P3 ;  /* 0xff80000005257808 */ /* 0x008fc40001800000 */
[----:B------:R-:W-:-:S05]  /*3990*/  ISETP.GT.AND P2, PT, R68, 0x10, PT ;  /* 0x000000104400780c */ /* 0x000fca0003f44270 */
[----:B------:R2:W-:Y:S01]  /*39a0*/  MUFU.TANH R44, R49 ;  /* 0x00000031002c7308 */ /* 0x0005e20000002400 */
[----:B0-----:R-:W-:-:S07]  /*39b0*/  FMNMX.FTZ R7, R26, R7, !PT ;  /* 0x000000071a077209 */ /* 0x001fce0007810000 */
[----:B------:R-:W0:Y:S01]  /*39c0*/  MUFU.TANH R11, R11 ;  /* 0x0000000b000b7308 */ /* 0x000e220000002400 */
[C---:B------:R-:W-:Y:S01]  /*39d0*/  FSETP.NEU.FTZ.AND P1, PT, R7.reuse, -INF , PT ;  /* 0xff8000000700780b */ /* 0x040fe20003f3d000 */
[----:B----4-:R-:W-:-:S05]  /*39e0*/  FFMA.FTZ R24, R7, R88, -8 ;  /* 0xc100000007187423 */ /* 0x010fca0000010058 */
[----:B------:R-:W-:Y:S01]  /*39f0*/  FSEL R24, R24, RZ, P1 ;  /* 0x000000ff18187208 */ /* 0x000fe20000800000 */
[----:B------:R-:W3:Y:S01]  /*3a00*/  MUFU.TANH R10, R10 ;  /* 0x0000000a000a7308 */ /* 0x000ee20000002400 */
[----:B------:R-:W-:-:S03]  /*3a10*/  ISETP.GT.AND P1, PT, R68, RZ, PT ;  /* 0x000000ff4400720c */ /* 0x000fc60003f24270 */
[-CC-:B------:R-:W-:Y:S01]  /*3a20*/  FFMA.FTZ R36, R105, R88.reuse, -R24.reuse ;  /* 0x0000005869247223 */ /* 0x180fe20000010818 */
[----:B--2---:R-:W-:Y:S01]  /*3a30*/  FSEL R49, R3, -INF , P1 ;  /* 0xff80000003317808 */ /* 0x004fe20000800000 */
[--C-:B------:R-:W-:Y:S01]  /*3a40*/  FFMA.FTZ R5, R107, R88, -R24.reuse ;  /* 0x000000586b057223 */ /* 0x100fe20000010818 */
[----:B------:R-:W-:Y:S01]  /*3a50*/  ISETP.GT.AND P1, PT, R68, 0x9, PT ;  /* 0x000000094400780c */ /* 0x000fe20003f24270 */
[----:B------:R-:W2:Y:S01]  /*3a60*/  MUFU.TANH R12, R12 ;  /* 0x0000000c000c7308 */ /* 0x000ea20000002400 */
[----:B------:R-:W-:Y:S01]  /*3a70*/  FMNMX.FTZ R4, R49, R32, !PT ;  /* 0x0000002031047209 */ /* 0x000fe20007810000 */
[-CC-:B------:R-:W-:Y:S01]  /*3a80*/  FFMA.FTZ R3, R109, R88.reuse, -R24.reuse ;  /* 0x000000586d037223 */ /* 0x180fe20000010818 */
[----:B-----5:R-:W-:Y:S01]  /*3a90*/  FSEL R33, R6, -INF , P1 ;  /* 0xff80000006217808 */ /* 0x020fe20000800000 */
[--C-:B------:R-:W-:Y:S01]  /*3aa0*/  FFMA.FTZ R30, R113, R88, -R24.reuse ;  /* 0x00000058711e7223 */ /* 0x100fe20000010818 */
[----:B------:R-:W-:Y:S01]  /*3ab0*/  FMNMX.FTZ R6, R37, R4, !PT ;  /* 0x0000000425067209 */ /* 0x000fe20007810000 */
[--C-:B------:R-:W-:Y:S01]  /*3ac0*/  FFMA.FTZ R26, R123, R88, -R24.reuse ;  /* 0x000000587b1a7223 */ /* 0x100fe20000010818 */
[C---:B------:R-:W-:Y:S01]  /*3ad0*/  ISETP.GT.AND P1, PT, R68.reuse, 0x11, PT ;  /* 0x000000114400780c */ /* 0x040fe20003f24270 */
[----:B------:R4:W-:Y:S01]  /*3ae0*/  MUFU.TANH R46, R53 ;  /* 0x00000035002e7308 */ /* 0x0009e20000002400 */
[----:B------:R-:W-:Y:S01]  /*3af0*/  FMNMX.FTZ R6, R33, R6, !PT ;  /* 0x0000000621067209 */ /* 0x000fe20007810000 */
[-CC-:B------:R-:W-:Y:S01]  /*3b00*/  FFMA.FTZ R93, R93, R88.reuse, -R24.reuse ;  /* 0x000000585d5d7223 */ /* 0x180fe20000010818 */
[----:B-1----:R-:W-:Y:S01]  /*3b10*/  FSEL R105, R9, -INF , P1 ;  /* 0xff80000009697808 */ /* 0x002fe20000800000 */
[-CC-:B------:R-:W-:Y:S01]  /*3b20*/  FFMA.FTZ R9, R115, R88.reuse, -R24.reuse ;  /* 0x0000005873097223 */ /* 0x180fe20000010818 */
[----:B------:R-:W-:Y:S01]  /*3b30*/  ISETP.GT.AND P1, PT, R68, 0x19, PT ;  /* 0x000000194400780c */ /* 0x000fe20003f24270 */
[-CC-:B------:R-:W-:Y:S01]  /*3b40*/  FFMA.FTZ R97, R97, R88.reuse, -R24.reuse ;  /* 0x0000005861617223 */ /* 0x180fe20000010818 */
[----:B------:R-:W-:-:S01]  /*3b50*/  FFMA.FTZ R89, R89, R88, -R24 ;  /* 0x0000005859597223 */ /* 0x000fc20000010818 */
[----:B------:R-:W1:Y:S01]  /*3b60*/  MUFU.TANH R13, R13 ;  /* 0x0000000d000d7308 */ /* 0x000e620000002400 */
[----:B----4-:R-:W-:Y:S01]  /*3b70*/  FSEL R53, R8, -INF , P2 ;  /* 0xff80000008357808 */ /* 0x010fe20001000000 */
[-CC-:B------:R-:W-:Y:S01]  /*3b80*/  FFMA.FTZ R77, R77, R88.reuse, -R24.reuse ;  /* 0x000000584d4d7223 */ /* 0x180fe20000010818 */
[C---:B------:R-:W-:Y:S01]  /*3b90*/  ISETP.GT.AND P2, PT, R68.reuse, 0x18, PT ;  /* 0x000000184400780c */ /* 0x040fe20003f44270 */
[--C-:B------:R-:W-:Y:S01]  /*3ba0*/  FFMA.FTZ R55, R55, R88, -R24.reuse ;  /* 0x0000005837377223 */ /* 0x100fe20000010818 */
[----:B------:R-:W-:Y:S01]  /*3bb0*/  FMNMX.FTZ R6, R53, R6, !PT ;  /* 0x0000000635067209 */ /* 0x000fe20007810000 */
[--C-:B------:R-:W-:Y:S01]  /*3bc0*/  FFMA.FTZ R43, R43, R88, -R24.reuse ;  /* 0x000000582b2b7223 */ /* 0x100fe20000010818 */
[----:B0-----:R-:W-:Y:S01]  /*3bd0*/  FSEL R107, R11, -INF , P2 ;  /* 0xff8000000b6b7808 */ /* 0x001fe20001000000 */
[----:B------:R-:W0:Y:S01]  /*3be0*/  MUFU.TANH R14, R14 ;  /* 0x0000000e000e7308 */ /* 0x000e220000002400 */
[----:B------:R-:W-:Y:S01]  /*3bf0*/  FMNMX.FTZ R6, R105, R6, !PT ;  /* 0x0000000669067209 */ /* 0x000fe20007810000 */
[-CC-:B------:R-:W-:Y:S01]  /*3c00*/  FFMA.FTZ R11, R103, R88.reuse, -R24.reuse ;  /* 0x00000058670b7223 */ /* 0x180fe20000010818 */
[----:B------:R-:W-:Y:S01]  /*3c10*/  ISETP.GT.AND P2, PT, R68, 0x20, PT ;  /* 0x000000204400780c */ /* 0x000fe20003f44270 */
[-CC-:B------:R-:W-:Y:S01]  /*3c20*/  FFMA.FTZ R31, R31, R88.reuse, -R24.reuse ;  /* 0x000000581f1f7223 */ /* 0x180fe20000010818 */
[----:B---3--:R-:W-:Y:S01]  /*3c30*/  FSEL R109, R10, -INF , P1 ;  /* 0xff8000000a6d7808 */ /* 0x008fe20000800000 */
[--C-:B------:R-:W-:Y:S01]  /*3c40*/  FFMA.FTZ R10, R111, R88, -R24.reuse ;  /* 0x000000586f0a7223 */ /* 0x100fe20000010818 */
[----:B------:R-:W-:Y:S01]  /*3c50*/  FMNMX.FTZ R8, R107, R6, !PT ;  /* 0x000000066b087209 */ /* 0x000fe20007810000 */
[----:B------:R-:W-:Y:S01]  /*3c60*/  MUFU.TANH R15, R15 ;  /* 0x0000000f000f7308 */ /* 0x000fe20000002400 */
[----:B------:R-:W-:Y:S01]  /*3c70*/  ISETP.GT.AND P1, PT, R68, 0x21, PT ;  /* 0x000000214400780c */ /* 0x000fe20003f24270 */
[-CC-:B------:R-:W-:Y:S01]  /*3c80*/  FFMA.FTZ R35, R35, R88.reuse, -R24.reuse ;  /* 0x0000005823237223 */ /* 0x180fe20000010818 */
[----:B--2---:R-:W-:Y:S01]  /*3c90*/  FSEL R111, R12, -INF , P2 ;  /* 0xff8000000c6f7808 */ /* 0x004fe20001000000 */
[--C-:B------:R-:W-:Y:S01]  /*3ca0*/  FFMA.FTZ R12, R119, R88, -R24.reuse ;  /* 0x00000058770c7223 */ /* 0x100fe20000010818 */
[----:B------:R-:W-:Y:S01]  /*3cb0*/  FMNMX.FTZ R8, R109, R8, !PT ;  /* 0x000000086d087209 */ /* 0x000fe20007810000 */
[-CC-:B------:R-:W-:Y:S01]  /*3cc0*/  FFMA.FTZ R27, R27, R88.reuse, -R24.reuse ;  /* 0x000000581b1b7223 */ /* 0x180fe20000010818 */
[----:B------:R-:W-:Y:S01]  /*3cd0*/  ISETP.GT.AND P2, PT, R68, 0x28, PT ;  /* 0x000000284400780c */ /* 0x000fe20003f44270 */
[----:B------:R-:W2:Y:S01]  /*3ce0*/  MUFU.TANH R20, R20 ;  /* 0x0000001400147308 */ /* 0x000ea20000002400 */
[----:B-1----:R-:W-:Y:S01]  /*3cf0*/  FSEL R113, R13, -INF , P1 ;  /* 0xff8000000d717808 */ /* 0x002fe20000800000 */
[----:B------:R-:W-:Y:S01]  /*3d00*/  FFMA.FTZ R13, R99, R88, -R24 ;  /* 0x00000058630d7223 */ /* 0x000fe20000010818 */
[----:B------:R-:W-:-:S02]  /*3d10*/  FMNMX.FTZ R8, R111, R8, !PT ;  /* 0x000000086f087209 */ /* 0x000fc40007810000 */
[----:B------:R-:W-:Y:S02]  /*3d20*/  ISETP.GT.AND P1, PT, R68, 0x29, PT ;  /* 0x000000294400780c */ /* 0x000fe40003f24270 */
[----:B0-----:R-:W-:Y:S01]  /*3d30*/  FSEL R115, R14, -INF , P2 ;  /* 0xff8000000e737808 */ /* 0x001fe20001000000 */
[----:B------:R-:W-:Y:S01]  /*3d40*/  MUFU.TANH R21, R21 ;  /* 0x0000001500157308 */ /* 0x000fe20000002400 */
[----:B------:R-:W-:Y:S01]  /*3d50*/  FMNMX.FTZ R8, R113, R8, !PT ;  /* 0x0000000871087209 */ /* 0x000fe20007810000 */
[----:B------:R-:W-:Y:S01]  /*3d60*/  FFMA.FTZ R14, R101, R88, -R24 ;  /* 0x00000058650e7223 */ /* 0x000fe20000010818 */
[----:B------:R-:W-:-:S05]  /*3d70*/  ISETP.GT.AND P2, PT, R68, 0x30, PT ;  /* 0x000000304400780c */ /* 0x000fca0003f44270 */
[----:B------:R-:W0:Y:S01]  /*3d80*/  MUFU.TANH R73, R73 ;  /* 0x0000004900497308 */ /* 0x000e220000002400 */
[----:B--2---:R-:W-:Y:S02]  /*3d90*/  FSEL R119, R20, -INF , P2 ;  /* 0xff80000014777808 */ /* 0x004fe40001000000 */
[----:B------:R-:W-:-:S05]  /*3da0*/  ISETP.GT.AND P2, PT, R68, 0x38, PT ;  /* 0x000000384400780c */ /* 0x000fca0003f44270 */
[----:B------:R1:W-:Y:S08]  /*3db0*/  MUFU.TANH R76, R29 ;  /* 0x0000001d004c7308 */ /* 0x0003f00000002400 */
[----:B------:R-:W2:Y:S01]  /*3dc0*/  MUFU.TANH R72, R72 ;  /* 0x0000004800487308 */ /* 0x000ea20000002400 */
[----:B-1----:R-:W-:-:S01]  /*3dd0*/  FFMA.FTZ R29, R117, R88, -R24 ;  /* 0x00000058751d7223 */ /* 0x002fc20000010818 */
[----:B------:R-:W-:Y:S01]  /*3de0*/  FSEL R117, R15, -INF , P1 ;  /* 0xff8000000f757808 */ /* 0x000fe20000800000 */
[----:B------:R-:W-:-:S01]  /*3df0*/  FFMA.FTZ R15, R95, R88, -R24 ;  /* 0x000000585f0f7223 */ /* 0x000fc20000010818 */
[----:B------:R-:W-:-:S02]  /*3e00*/  ISETP.GT.AND P1, PT, R68, 0x31, PT ;  /* 0x000000314400780c */ /* 0x000fc40003f24270 */
[----:B0-----:R-:W-:Y:S02]  /*3e10*/  FSEL R73, R73, -INF , P2 ;  /* 0xff80000049497808 */ /* 0x001fe40001000000 */
[----:B------:R0:W-:Y:S01]  /*3e20*/  MUFU.EX2 R6, R10 ;  /* 0x0000000a00067308 */ /* 0x0001e20000000800 */
[----:B------:R-:W-:-:S07]  /*3e30*/  ISETP.GT.AND P2, PT, R68, 0x40, PT ;  /* 0x000000404400780c */ /* 0x000fce0003f44270 */
[----:B------:R-:W1:Y:S01]  /*3e40*/  MUFU.TANH R74, R74 ;  /* 0x0000004a004a7308 */ /* 0x000e620000002400 */
[----:B0-----:R-:W-:-:S04]  /*3e50*/  FMNMX.FTZ R10, R115, R8, !PT ;  /* 0x00000008730a7209 */ /* 0x001fc80007810000 */
[----:B------:R-:W-:-:S03]  /*3e60*/  FMNMX.FTZ R10, R117, R10, !PT ;  /* 0x0000000a750a7209 */ /* 0x000fc60007810000 */
[----:B------:R0:W-:Y:S01]  /*3e70*/  MUFU.TANH R70, R28 ;  /* 0x0000001c00467308 */ /* 0x0001e20000002400 */
[----:B------:R-:W-:-:S07]  /*3e80*/  FMNMX.FTZ R10, R119, R10, !PT ;  /* 0x0000000a770a7209 */ /* 0x000fce0007810000 */
[----:B------:R-:W3:Y:S01]  /*3e90*/  MUFU.TANH R56, R56 ;  /* 0x0000003800387308 */ /* 0x000ee20000002400 */
[----:B0-----:R-:W-:-:S01]  /*3ea0*/  FFMA.FTZ R28, R121, R88, -R24 ;  /* 0x00000058791c7223 */ /* 0x001fc20000010818 */
[----:B------:R-:W-:Y:S01]  /*3eb0*/  FSEL R121, R21, -INF , P1 ;  /* 0xff80000015797808 */ /* 0x000fe20000800000 */
[----:B------:R-:W-:-:S01]  /*3ec0*/  FFMA.FTZ R21, R91, R88, -R24 ;  /* 0x000000585b157223 */ /* 0x000fc20000010818 */
[----:B------:R-:W-:Y:S02]  /*3ed0*/  ISETP.GT.AND P1, PT, R68, 0x39, PT ;  /* 0x000000394400780c */ /* 0x000fe40003f24270 */
[----:B------:R-:W-:Y:S02]  /*3ee0*/  FMNMX.FTZ R10, R121, R10, !PT ;  /* 0x0000000a790a7209 */ /* 0x000fe40007810000 */
[----:B------:R-:W0:Y:S01]  /*3ef0*/  MUFU.TANH R57, R57 ;  /* 0x0000003900397308 */ /* 0x000e220000002400 */
[----:B--2---:R-:W-:Y:S02]  /*3f00*/  FSEL R103, R72, -INF , P1 ;  /* 0xff80000048677808 */ /* 0x004fe40000800000 */
[----:B------:R-:W-:-:S02]  /*3f10*/  ISETP.GT.AND P1, PT, R68, 0x41, PT ;  /* 0x000000414400780c */ /* 0x000fc40003f24270 */
[----:B-1----:R-:W-:Y:S02]  /*3f20*/  FSEL R101, R74, -INF , P2 ;  /* 0xff8000004a657808 */ /* 0x002fe40001000000 */
[----:B------:R-:W-:Y:S01]  /*3f30*/  ISETP.GT.AND P2, PT, R68, 0x48, PT ;  /* 0x000000484400780c */ /* 0x000fe20003f44270 */
[----:B------:R-:W1:Y:S01]  /*3f40*/  MUFU.TANH R58, R58 ;  /* 0x0000003a003a7308 */ /* 0x000e620000002400 */
[----:B---3--:R-:W-:Y:S02]  /*3f50*/  FSEL R123, R56, -INF , P1 ;  /* 0xff800000387b7808 */ /* 0x008fe40000800000 */
[----:B------:R-:W-:-:S05]  /*3f60*/  ISETP.GT.AND P1, PT, R68, 0x49, PT ;  /* 0x000000494400780c */ /* 0x000fca0003f24270 */
[----:B------:R2:W-:Y:S01]  /*3f70*/  MUFU.EX2 R8, R12 ;  /* 0x0000000c00087308 */ /* 0x0005e20000000800 */
[----:B0-----:R-:W-:Y:S01]  /*3f80*/  FSEL R99, R57, -INF , P2 ;  /* 0xff80000039637808 */ /* 0x001fe20001000000 */
[----:B------:R-:W-:Y:S01]  /*3f90*/  FFMA.FTZ R57, R75, R88, -R24 ;  /* 0x000000584b397223 */ /* 0x000fe20000010818 */
[----:B------:R-:W-:-:S05]  /*3fa0*/  ISETP.GT.AND P2, PT, R68, 0x50, PT ;  /* 0x000000504400780c */ /* 0x000fca0003f44270 */
[----:B------:R-:W0:Y:S01]  /*3fb0*/  MUFU.TANH R59, R59 ;  /* 0x0000003b003b7308 */ /* 0x000e220000002400 */
[----:B--2---:R-:W-:Y:S02]  /*3fc0*/  FMNMX.FTZ R12, R73, R10, !PT ;  /* 0x0000000a490c7209 */ /* 0x004fe40007810000 */
[----:B-1----:R-:W-:Y:S02]  /*3fd0*/  FSEL R133, R58, -INF , P1 ;  /* 0xff8000003a857808 */ /* 0x002fe40000800000 */
[----:B------:R-:W-:Y:S02]  /*3fe0*/  FMNMX.FTZ R12, R103, R12, !PT ;  /* 0x0000000c670c7209 */ /* 0x000fe40007810000 */
[----:B------:R-:W-:Y:S01]  /*3ff0*/  ISETP.GT.AND P1, PT, R68, 0x51, PT ;  /* 0x000000514400780c */ /* 0x000fe20003f24270 */
[----:B------:R-:W1:Y:S01]  /*4000*/  MUFU.TANH R60, R60 ;  /* 0x0000003c003c7308 */ /* 0x000e620000002400 */
[----:B------:R-:W-:-:S04]  /*4010*/  FMNMX.FTZ R12, R101, R12, !PT ;  /* 0x0000000c650c7209 */ /* 0x000fc80007810000 */
[----:B------:R-:W-:-:S03]  /*4020*/  FMNMX.FTZ R12, R123, R12, !PT ;  /* 0x0000000c7b0c7209 */ /* 0x000fc60007810000 */
[----:B------:R-:W2:Y:S01]  /*4030*/  MUFU.TANH R62, R62 ;  /* 0x0000003e003e7308 */ /* 0x000ea20000002400 */
[----:B0-----:R-:W-:Y:S02]  /*4040*/  FSEL R135, R59, -INF , P2 ;  /* 0xff8000003b877808 */ /* 0x001fe40001000000 */
[----:B------:R-:W-:-:S05]  /*4050*/  ISETP.GT.AND P2, PT, R68, 0x58, PT ;  /* 0x000000584400780c */ /* 0x000fca0003f44270 */
[----:B------:R-:W0:Y:S01]  /*4060*/  MUFU.TANH R61, R61 ;  /* 0x0000003d003d7308 */ /* 0x000e220000002400 */
[----:B-1----:R-:W-:Y:S02]  /*4070*/  FSEL R137, R60, -INF , P1 ;  /* 0xff8000003c897808 */ /* 0x002fe40000800000 */
[----:B------:R-:W-:-:S05]  /*4080*/  ISETP.GT.AND P1, PT, R68, 0x59, PT ;  /* 0x000000594400780c */ /* 0x000fca0003f24270 */
[----:B------:R1:W-:Y:S01]  /*4090*/  MUFU.EX2 R10, R14 ;  /* 0x0000000e000a7308 */ /* 0x0003e20000000800 */
[----:B--2---:R-:W-:Y:S02]  /*40a0*/  FSEL R141, R62, -INF , P2 ;  /* 0xff8000003e8d7808 */ /* 0x004fe40001000000 */
[----:B------:R-:W-:-:S05]  /*40b0*/  ISETP.GT.AND P2, PT, R68, 0x60, PT ;  /* 0x000000604400780c */ /* 0x000fca0003f44270 */
[----:B------:R-:W2:Y:S01]  /*40c0*/  MUFU.TANH R63, R63 ;  /* 0x0000003f003f7308 */ /* 0x000ea20000002400 */
[----:B-1----:R-:W-:Y:S02]  /*40d0*/  FMNMX.FTZ R14, R99, R12, !PT ;  /* 0x0000000c630e7209 */ /* 0x002fe40007810000 */
[----:B0-----:R-:W-:Y:S02]  /*40e0*/  FSEL R143, R61, -INF , P1 ;  /* 0xff8000003d8f7808 */ /* 0x001fe40000800000 */
[----:B------:R-:W-:Y:S02]  /*40f0*/  FMNMX.FTZ R14, R133, R14, !PT ;  /* 0x0000000e850e7209 */ /* 0x000fe40007810000 */
[----:B------:R-:W-:Y:S01]  /*4100*/  ISETP.GT.AND P1, PT, R68, 0x61, PT ;  /* 0x000000614400780c */ /* 0x000fe20003f24270 */
[----:B------:R-:W0:Y:S01]  /*4110*/  MUFU.TANH R40, R40 ;  /* 0x0000002800287308 */ /* 0x000e220000002400 */
[----:B------:R-:W-:-:S04]  /*4120*/  FMNMX.FTZ R14, R135, R14, !PT ;  /* 0x0000000e870e7209 */ /* 0x000fc80007810000 */
[----:B------:R-:W-:-:S03]  /*4130*/  FMNMX.FTZ R14, R137, R14, !PT ;  /* 0x0000000e890e7209 */ /* 0x000fc60007810000 */
[----:B------:R-:W1:Y:S01]  /*4140*/  MUFU.TANH R34, R34 ;  /* 0x0000002200227308 */ /* 0x000e620000002400 */
[----:B------:R-:W-:Y:S02]  /*4150*/  FMNMX.FTZ R20, R141, R14, !PT ;  /* 0x0000000e8d147209 */ /* 0x000fe40007810000 */
[----:B--2---:R-:W-:Y:S02]  /*4160*/  FSEL R145, R63, -INF , P2 ;  /* 0xff8000003f917808 */ /* 0x004fe40001000000 */
[----:B------:R-:W-:Y:S02]  /*4170*/  FMNMX.FTZ R20, R143, R20, !PT ;  /* 0x000000148f147209 */ /* 0x000fe40007810000 */
[----:B------:R-:W-:Y:S01]  /*4180*/  ISETP.GT.AND P2, PT, R68, 0x68, PT ;  /* 0x000000684400780c */ /* 0x000fe20003f44270 */
[----:B------:R-:W2:Y:S01]  /*4190*/  MUFU.TANH R48, R48 ;  /* 0x0000003000307308 */ /* 0x000ea20000002400 */
[----:B0-----:R-:W-:Y:S01]  /*41a0*/  FSEL R139, R40, -INF , P1 ;  /* 0xff800000288b7808 */ /* 0x001fe20000800000 */
[----:B------:R-:W-:Y:S01]  /*41b0*/  FFMA.FTZ R40, R67, R88, -R24 ;  /* 0x0000005843287223 */ /* 0x000fe20000010818 */
[----:B------:R-:W-:-:S02]  /*41c0*/  FMNMX.FTZ R20, R145, R20, !PT ;  /* 0x0000001491147209 */ /* 0x000fc40007810000 */
[----:B------:R-:W-:Y:S02]  /*41d0*/  ISETP.GT.AND P1, PT, R68, 0x69, PT ;  /* 0x000000694400780c */ /* 0x000fe40003f24270 */
[----:B------:R-:W-:Y:S01]  /*41e0*/  FMNMX.FTZ R20, R139, R20, !PT ;  /* 0x000000148b147209 */ /* 0x000fe20007810000 */
[----:B------:R-:W0:Y:S01]  /*41f0*/  MUFU.TANH R52, R52 ;  /* 0x0000003400347308 */ /* 0x000e220000002400 */
[----:B-1----:R-:W-:Y:S02]  /*4200*/  FSEL R63, R34, -INF , P2 ;  /* 0xff800000223f7808 */ /* 0x002fe40001000000 */
[----:B------:R-:W-:Y:S02]  /*4210*/  ISETP.GT.AND P2, PT, R68, 0x70, PT ;  /* 0x000000704400780c */ /* 0x000fe40003f44270 */
[----:B------:R-:W-:Y:S01]  /*4220*/  FSEL R59, R42, -INF , P1 ;  /* 0xff8000002a3b7808 */ /* 0x000fe20000800000 */
[----:B------:R-:W-:Y:S01]  /*4230*/  FFMA.FTZ R42, R51, R88, -R24 ;  /* 0x00000058332a7223 */ /* 0x000fe20000010818 */
[----:B------:R-:W-:Y:S01]  /*4240*/  FMNMX.FTZ R34, R63, R20, !PT ;  /* 0x000000143f227209 */ /* 0x000fe20007810000 */
[----:B------:R1:W3:Y:S01]  /*4250*/  MUFU.TANH R54, R25 ;  /* 0x0000001900367308 */ /* 0x0002e20000002400 */
[----:B------:R-:W-:-:S02]  /*4260*/  ISETP.GT.AND P1, PT, R68, 0x71, PT ;  /* 0x000000714400780c */ /* 0x000fc40003f24270 */
[----:B--2---:R-:W-:Y:S01]  /*4270*/  FSEL R61, R48, -INF , P2 ;  /* 0xff800000303d7808 */ /* 0x004fe20001000000 */
[----:B------:R-:W-:-:S01]  /*4280*/  FFMA.FTZ R48, R83, R88, -R24 ;  /* 0x0000005853307223 */ /* 0x000fc20000010818 */
[----:B------:R-:W-:Y:S02]  /*4290*/  FMNMX.FTZ R34, R59, R34, !PT ;  /* 0x000000223b227209 */ /* 0x000fe40007810000 */
[----:B------:R-:W-:Y:S02]  /*42a0*/  CS2R R82, SRZ ;  /* 0x0000000000527805 */ /* 0x000fe4000001ff00 */
[----:B------:R-:W-:Y:S01]  /*42b0*/  ISETP.GT.AND P2, PT, R68, 0x78, PT ;  /* 0x000000784400780c */ /* 0x000fe20003f44270 */
[----:B------:R2:W-:Y:S01]  /*42c0*/  MUFU.EX2 R4, R36 ;  /* 0x0000002400047308 */ /* 0x0005e20000000800 */
[----:B------:R-:W-:Y:S01]  /*42d0*/  FSEL R91, R44, -INF , P1 ;  /* 0xff8000002c5b7808 */ /* 0x000fe20000800000 */
[----:B-1----:R-:W-:Y:S01]  /*42e0*/  FFMA.FTZ R25, R125, R88, -R24 ;  /* 0x000000587d197223 */ /* 0x002fe20000010818 */
[----:B------:R-:W-:-:S02]  /*42f0*/  FMNMX.FTZ R34, R61, R34, !PT ;  /* 0x000000223d227209 */ /* 0x000fc40007810000 */
[----:B------:R-:W-:Y:S02]  /*4300*/  ISETP.GT.AND P1, PT, R68, 0x79, PT ;  /* 0x000000794400780c */ /* 0x000fe40003f24270 */
[----:B0-----:R-:W-:Y:S01]  /*4310*/  FSEL R75, R52, -INF , P2 ;  /* 0xff800000344b7808 */ /* 0x001fe20001000000 */
[----:B------:R0:W-:Y:S01]  /*4320*/  MUFU.EX2 R14, R93 ;  /* 0x0000005d000e7308 */ /* 0x0001e20000000800 */
[----:B------:R-:W-:Y:S02]  /*4330*/  FMNMX.FTZ R34, R91, R34, !PT ;  /* 0x000000225b227209 */ /* 0x000fe40007810000 */
[----:B------:R-:W-:Y:S02]  /*4340*/  ISETP.GT.AND P2, PT, R68, 0x80, PT ;  /* 0x000000804400780c */ /* 0x000fe40003f44270 */
[----:B--2---:R-:W-:Y:S02]  /*4350*/  FMNMX.FTZ R36, R75, R34, !PT ;  /* 0x000000224b247209 */ /* 0x004fe40007810000 */
[----:B------:R-:W-:Y:S01]  /*4360*/  FSEL R95, R50, -INF , P2 ;  /* 0xff800000325f7808 */ /* 0x000fe20001000000 */
[----:B------:R-:W-:Y:S01]  /*4370*/  MUFU.TANH R38, R38 ;  /* 0x0000002600267308 */ /* 0x000fe20000002400 */
[----:B0-----:R-:W-:Y:S01]  /*4380*/  FSEL R93, R46, -INF , P1 ;  /* 0xff8000002e5d7808 */ /* 0x001fe20000800000 */
[----:B------:R-:W-:Y:S01]  /*4390*/  FFMA.FTZ R46, R87, R88, -R24 ;  /* 0x00000058572e7223 */ /* 0x000fe20000010818 */
[----:B------:R-:W-:-:S02]  /*43a0*/  ISETP.GT.AND P1, PT, R68, 0x81, PT ;  /* 0x000000814400780c */ /* 0x000fc40003f24270 */
[----:B------:R-:W-:Y:S02]  /*43b0*/  CS2R R86, SRZ ;  /* 0x0000000000567805 */ /* 0x000fe4000001ff00 */
[----:B------:R-:W-:Y:S02]  /*43c0*/  FMNMX.FTZ R36, R93, R36, !PT ;  /* 0x000000245d247209 */ /* 0x000fe40007810000 */
[----:B------:R-:W-:Y:S01]  /*43d0*/  ISETP.GT.AND P2, PT, R68, 0x88, PT ;  /* 0x000000884400780c */ /* 0x000fe20003f44270 */
[----:B------:R-:W0:Y:S01]  /*43e0*/  MUFU.TANH R127, R127 ;  /* 0x0000007f007f7308 */ /* 0x000e220000002400 */
[----:B---3--:R-:W-:Y:S02]  /*43f0*/  FSEL R67, R54, -INF , P1 ;  /* 0xff80000036437808 */ /* 0x008fe40000800000 */
[----:B------:R-:W-:Y:S02]  /*4400*/  FMNMX.FTZ R36, R95, R36, !PT ;  /* 0x000000245f247209 */ /* 0x000fe40007810000 */
[----:B------:R-:W-:-:S02]  /*4410*/  ISETP.GT.AND P1, PT, R68, 0x89, PT ;  /* 0x000000894400780c */ /* 0x000fc40003f24270 */
[----:B------:R-:W-:Y:S01]  /*4420*/  FMNMX.FTZ R36, R67, R36, !PT ;  /* 0x0000002443247209 */ /* 0x000fe20007810000 */
[----:B------:R-:W1:Y:S01]  /*4430*/  MUFU.TANH R129, R129 ;  /* 0x0000008100817308 */ /* 0x000e620000002400 */
[----:B------:R-:W-:Y:S02]  /*4440*/  FSEL R125, R76, -INF , P1 ;  /* 0xff8000004c7d7808 */ /* 0x000fe40000800000 */
[----:B------:R-:W-:-:S05]  /*4450*/  ISETP.GT.AND P1, PT, R68, 0x91, PT ;  /* 0x000000914400780c */ /* 0x000fca0003f24270 */
[----:B------:R2:W-:Y:S01]  /*4460*/  MUFU.EX2 R12, R97 ;  /* 0x00000061000c7308 */ /* 0x0005e20000000800 */
[----:B0-----:R-:W-:Y:S02]  /*4470*/  FSEL R127, R127, -INF , P1 ;  /* 0xff8000007f7f7808 */ /* 0x001fe40000800000 */
[----:B------:R-:W-:-:S05]  /*4480*/  ISETP.GT.AND P1, PT, R68, 0x99, PT ;  /* 0x000000994400780c */ /* 0x000fca0003f24270 */
[----:B------:R-:W0:Y:S01]  /*4490*/  MUFU.TANH R131, R131 ;  /* 0x0000008300837308 */ /* 0x000e220000002400 */
[----:B--2---:R-:W-:Y:S02]  /*44a0*/  FSEL R97, R70, -INF , P2 ;  /* 0xff80000046617808 */ /* 0x004fe40001000000 */
[----:B------:R-:W-:-:S04]  /*44b0*/  ISETP.GT.AND P2, PT, R68, 0x90, PT ;  /* 0x000000904400780c */ /* 0x000fc80003f44270 */
[----:B------:R-:W-:Y:S01]  /*44c0*/  FSEL R51, R38, -INF , P2 ;  /* 0xff80000026337808 */ /* 0x000fe20001000000 */
[----:B------:R2:W-:Y:S01]  /*44d0*/  MUFU.EX2 R34, R40 ;  /* 0x0000002800227308 */ /* 0x0005e20000000800 */
[----:B------:R-:W-:Y:S01]  /*44e0*/  ISETP.GT.AND P2, PT, R68, 0x98, PT ;  /* 0x000000984400780c */ /* 0x000fe20003f44270 */
[-CC-:B------:R-:W-:Y:S01]  /*44f0*/  FFMA.FTZ R38, R41, R88.reuse, -R24.reuse ;  /* 0x0000005829267223 */ /* 0x180fe20000010818 */
[----:B------:R-:W-:-:S01]  /*4500*/  FFMA.FTZ R41, R47, R88, -R24 ;  /* 0x000000582f297223 */ /* 0x000fc20000010818 */
[-CC-:B------:R-:W-:Y:S01]  /*4510*/  FFMA.FTZ R47, R71, R88.reuse, -R24.reuse ;  /* 0x00000058472f7223 */ /* 0x180fe20000010818 */
[----:B-1----:R-:W-:Y:S01]  /*4520*/  FSEL R129, R129, -INF , P2 ;  /* 0xff80000081817808 */ /* 0x002fe20001000000 */
[----:B------:R-:W-:Y:S02]  /*4530*/  FFMA.FTZ R71, R81, R88, -R24 ;  /* 0x0000005851477223 */ /* 0x000fe40000010818 */
[----:B------:R1:W-:Y:S01]  /*4540*/  MUFU.EX2 R20, R89 ;  /* 0x0000005900147308 */ /* 0x0003e20000000800 */
[----:B--2---:R-:W-:-:S02]  /*4550*/  FMNMX.FTZ R40, R97, R36, !PT ;  /* 0x0000002461287209 */ /* 0x004fc40007810000 */
[----:B0-----:R-:W-:Y:S02]  /*4560*/  FSEL R131, R131, -INF , P1 ;  /* 0xff80000083837808 */ /* 0x001fe40000800000 */
[----:B------:R-:W-:-:S03]  /*4570*/  FMNMX.FTZ R40, R125, R40, !PT ;  /* 0x000000287d287209 */ /* 0x000fc60007810000 */
[----:B------:R-:W-:Y:S01]  /*4580*/  MUFU.EX2 R25, R25 ;  /* 0x0000001900197308 */ /* 0x000fe20000000800 */
[----:B------:R-:W-:-:S04]  /*4590*/  FMNMX.FTZ R40, R51, R40, !PT ;  /* 0x0000002833287209 */ /* 0x000fc80007810000 */
[----:B------:R-:W-:-:S03]  /*45a0*/  FMNMX.FTZ R40, R127, R40, !PT ;  /* 0x000000287f287209 */ /* 0x000fc60007810000 */
[----:B------:R-:W0:Y:S01]  /*45b0*/  MUFU.EX2 R26, R26 ;  /* 0x0000001a001a7308 */ /* 0x000e220000000800 */
[----:B------:R-:W-:-:S04]  /*45c0*/  FMNMX.FTZ R40, R129, R40, !PT ;  /* 0x0000002881287209 */ /* 0x000fc80007810000 */
[----:B------:R-:W-:Y:S01]  /*45d0*/  FMNMX.FTZ R44, R131, R40, !PT ;  /* 0x00000028832c7209 */ /* 0x000fe20007810000 */
[----:B------:R-:W-:-:S01]  /*45e0*/  FFMA.FTZ R40, R69, R88, -R24 ;  /* 0x0000005845287223 */ /* 0x000fc20000010818 */
[----:B------:R-:W-:Y:S01]  /*45f0*/  FFMA.FTZ R69, R85, R88, -R24 ;  /* 0x0000005855457223 */ /* 0x000fe20000010818 */
[----:B------:R-:W2:Y:S01]  /*4600*/  MUFU.EX2 R28, R28 ;  /* 0x0000001c001c7308 */ /* 0x000ea20000000800 */
[----:B------:R-:W-:Y:S01]  /*4610*/  CS2R R84, SRZ ;  /* 0x0000000000547805 */ /* 0x000fe2000001ff00 */
[----:B-1----:R-:W1:Y:S06]  /*4620*/  SHFL.BFLY PT, R89, R44, 0x2, 0x1f ;  /* 0x0c401f002c597f89 */ /* 0x002e6c00000e0000 */
[----:B------:R-:W-:Y:S08]  /*4630*/  MUFU.EX2 R29, R29 ;  /* 0x0000001d001d7308 */ /* 0x000ff00000000800 */
[----:B------:R-:W-:Y:S08]  /*4640*/  MUFU.EX2 R30, R30 ;  /* 0x0000001e001e7308 */ /* 0x000ff00000000800 */
[----:B------:R3:W-:Y:S01]  /*4650*/  MUFU.EX2 R36, R42 ;  /* 0x0000002a00247308 */ /* 0x0007e20000000800 */
[----:B-1----:R-:W-:-:S05]  /*4660*/  FMNMX.FTZ R50, R44, R89, !PT ;  /* 0x000000592c327209 */ /* 0x002fca0007810000 */
[----:B------:R-:W1:Y:S02]  /*4670*/  SHFL.BFLY PT, R89, R50, 0x1, 0x1f ;  /* 0x0c201f0032597f89 */ /* 0x000e6400000e0000 */
[----:B------:R-:W-:Y:S01]  /*4680*/  MUFU.EX2 R44, R77 ;  /* 0x0000004d002c7308 */ /* 0x000fe20000000800 */
[----:B---3--:R-:W-:-:S01]  /*4690*/  FFMA.FTZ R42, R65, R88, -R24 ;  /* 0x00000058412a7223 */ /* 0x008fc20000010818 */
[----:B------:R-:W-:Y:S01]  /*46a0*/  FFMA.FTZ R65, R79, R88, -R24 ;  /* 0x000000584f417223 */ /* 0x000fe20000010818 */
[----:B0-----:R-:W-:-:S04]  /*46b0*/  FADD.FTZ R79, R25, R26 ;  /* 0x0000001a194f7221 */ /* 0x001fc80000010000 */
[----:B--2---:R-:W-:Y:S01]  /*46c0*/  FADD.FTZ R78, R28, R79 ;  /* 0x0000004f1c4e7221 */ /* 0x004fe20000010000 */
[----:B------:R-:W-:Y:S08]  /*46d0*/  MUFU.EX2 R3, R3 ;  /* 0x0000000300037308 */ /* 0x000ff00000000800 */
[----:B------:R-:W-:Y:S01]  /*46e0*/  MUFU.EX2 R5, R5 ;  /* 0x0000000500057308 */ /* 0x000fe20000000800 */
[----:B-1----:R-:W-:Y:S01]  /*46f0*/  FMNMX.FTZ R89, R50, R89, !PT ;  /* 0x0000005932597209 */ /* 0x002fe20007810000 */
[-CC-:B------:R-:W-:Y:S01]  /*4700*/  FFMA.FTZ R50, R39, R88.reuse, -R24.reuse ;  /* 0x0000005827327223 */ /* 0x180fe20000010818 */
[----:B------:R-:W-:-:S05]  /*4710*/  FFMA.FTZ R39, R45, R88, -R24 ;  /* 0x000000582d277223 */ /* 0x000fca0000010818 */
        /* <DEDUP_REMOVED lines=37> */
[----:B0-----:R-:W-:-:S01]  /*4970*/  FADD.FTZ R53, R45, R32 ;  /* 0x000000202d357221 */ /* 0x001fc20000010000 */
[-CC-:B-1----:R-:W-:Y:S01]  /*4980*/  FFMA.FTZ R37, R119, R88.reuse, -R54.reuse ;  /* 0x0000005877257223 */ /* 0x182fe20000010836 */
        /* <DEDUP_REMOVED lines=19> */
[----:B------:R-:W-:Y:S01]  /*4ac0*/  FADD.FTZ R24, R4, R79 ;  /* 0x0000004f04187221 */ /* 0x000fe20000010000 */
[----:B------:R-:W-:-:S01]  /*4ad0*/  FFMA.FTZ R54, R131, R88, -R54 ;  /* 0x0000005883367223 */ /* 0x000fc20000010836 */
        /* <DEDUP_REMOVED lines=8> */
[----:B------:R-:W-:Y:S01]  /*4b60*/  FADD.FTZ R78, R8, R79 ;  /* 0x0000004f084e7221 */ /* 0x000fe20000010000 */
[----:B------:R-:W-:Y:S01]  /*4b70*/  F2FP.SATFINITE.E4M3.F32.PACK_AB_MERGE_C R79, R5, R4, RZ ;  /* 0x00000004054f723e */ /* 0x000fe200048070ff */
[----:B------:R-:W1:Y:S01]  /*4b80*/  MUFU.EX2 R111, R111 ;  /* 0x0000006f006f7308 */ /* 0x000e620000000800 */
[----:B--2---:R-:W-:-:S02]  /*4b90*/  FADD.FTZ R53, R107, R2 ;  /* 0x000000026b357221 */ /* 0x004fc40000010000 */
[----:B------:R-:W-:-:S05]  /*4ba0*/  F2FP.SATFINITE.E4M3.F32.PACK_AB_MERGE_C R187, R3, R30, R79 ;  /* 0x0000001e03bb723e */ /* 0x000fca000480704f */
[----:B------:R-:W2:Y:S01]  /*4bb0*/  MUFU.EX2 R60, R113 ;  /* 0x00000071003c7308 */ /* 0x000ea20000000800 */
[----:B0-----:R-:W-:-:S01]  /*4bc0*/  FADD.FTZ R24, R58, R53 ;  /* 0x000000353a187221 */ /* 0x001fc20000010000 */
[----:B------:R-:W-:-:S04]  /*4bd0*/  F2FP.SATFINITE.E4M3.F32.PACK_AB_MERGE_C R58, R58, R107, RZ ;  /* 0x0000006b3a3a723e */ /* 0x000fc800048070ff */
[----:B------:R-:W-:Y:S02]  /*4be0*/  F2FP.SATFINITE.E4M3.F32.PACK_AB_MERGE_C R186, R52, R33, R58 ;  /* 0x0000002134ba723e */ /* 0x000fe4000480703a */
[----:B------:R-:W-:Y:S01]  /*4bf0*/  CS2R R32, SRZ ;  /* 0x0000000000207805 */ /* 0x000fe2000001ff00 */
[----:B------:R-:W0:Y:S01]  /*4c00*/  MUFU.EX2 R115, R115 ;  /* 0x0000007300737308 */ /* 0x000e220000000800 */
[----:B-1----:R-:W-:-:S07]  /*4c10*/  FADD.FTZ R53, R111, R24 ;  /* 0x000000186f357221 */ /* 0x002fce0000010000 */
[----:B------:R-:W1:Y:S01]  /*4c20*/  MUFU.EX2 R62, R117 ;  /* 0x00000075003e7308 */ /* 0x000e620000000800 */
[----:B--2---:R-:W-:-:S07]  /*4c30*/  FADD.FTZ R24, R60, R53 ;  /* 0x000000353c187221 */ /* 0x004fce0000010000 */
[----:B------:R-:W2:Y:S01]  /*4c40*/  MUFU.EX2 R37, R37 ;  /* 0x0000002500257308 */ /* 0x000ea20000000800 */
[----:B0-----:R-:W-:-:S07]  /*4c50*/  FADD.FTZ R53, R115, R24 ;  /* 0x0000001873357221 */ /* 0x001fce0000010000 */
[----:B------:R-:W0:Y:S08]  /*4c60*/  MUFU.EX2 R13, R13 ;  /* 0x0000000d000d7308 */ /* 0x000e300000000800 */
[----:B------:R-:W3:Y:S08]  /*4c70*/  MUFU.EX2 R64, R121 ;  /* 0x0000007900407308 */ /* 0x000ef00000000800 */
[----:B------:R-:W4:Y:S08]  /*4c80*/  MUFU.EX2 R73, R73 ;  /* 0x0000004900497308 */ /* 0x000f300000000800 */
[----:B------:R-:W5:Y:S08]  /*4c90*/  MUFU.EX2 R15, R15 ;  /* 0x0000000f000f7308 */ /* 0x000f700000000800 */
[----:B------:R1:W-:Y:S08]  /*4ca0*/  MUFU.EX2 R2, R59 ;  /* 0x0000003b00027308 */ /* 0x0003f00000000800 */
[----:B------:R-:W5:Y:S01]  /*4cb0*/  MUFU.EX2 R66, R103 ;  /* 0x0000006700427308 */ /* 0x000f620000000800 */
[----:B-1----:R-:W-:-:S01]  /*4cc0*/  FADD.FTZ R59, R11, R78 ;  /* 0x0000004e0b3b7221 */ /* 0x002fc20000010000 */
[C---:B------:R-:W-:Y:S01]  /*4cd0*/  FADD.FTZ R78, R62.reuse, R53 ;  /* 0x000000353e4e7221 */ /* 0x040fe20000010000 */
[----:B------:R-:W-:-:S02]  /*4ce0*/  F2FP.SATFINITE.E4M3.F32.PACK_AB_MERGE_C R62, R62, R115, RZ ;  /* 0x000000733e3e723e */ /* 0x000fc400048070ff */
[----:B------:R-:W-:Y:S01]  /*4cf0*/  FADD.FTZ R80, R10, R59 ;  /* 0x0000003b0a507221 */ /* 0x000fe20000010000 */
[----:B--2---:R-:W-:-:S01]  /*4d00*/  FADD.FTZ R53, R37, R78 ;  /* 0x0000004e25357221 */ /* 0x004fc20000010000 */
[----:B------:R-:W-:Y:S01]  /*4d10*/  F2FP.SATFINITE.E4M3.F32.PACK_AB_MERGE_C R180, R60, R111, R62 ;  /* 0x0000006f3cb4723e */ /* 0x000fe2000480703e */
[----:B------:R-:W1:Y:S01]  /*4d20*/  MUFU.EX2 R101, R101 ;  /* 0x0000006500657308 */ /* 0x000e620000000800 */
[----:B0-----:R-:W-:-:S01]  /*4d30*/  FADD.FTZ R59, R13, R80 ;  /* 0x000000500d3b7221 */ /* 0x001fc20000010000 */
[----:B---3--:R-:W-:-:S03]  /*4d40*/  FADD.FTZ R78, R64, R53 ;  /* 0x00000035404e7221 */ /* 0x008fc60000010000 */
[----:B------:R-:W-:Y:S01]  /*4d50*/  FADD.FTZ R80, R12, R59 ;  /* 0x0000003b0c507221 */ /* 0x000fe20000010000 */
[----:B----4-:R-:W-:-:S01]  /*4d60*/  FADD.FTZ R53, R73, R78 ;  /* 0x0000004e49357221 */ /* 0x010fc20000010000 */
[----:B------:R-:W-:Y:S01]  /*4d70*/  F2FP.SATFINITE.E4M3.F32.PACK_AB_MERGE_C R59, R29, R28, RZ ;  /* 0x0000001c1d3b723e */ /* 0x000fe200048070ff */
[----:B------:R-:W0:Y:S01]  /*4d80*/  MUFU.EX2 R21, R21 ;  /* 0x0000001500157308 */ /* 0x000e220000000800 */
[----:B-----5:R-:W-:-:S01]  /*4d90*/  FADD.FTZ R29, R15, R80 ;  /* 0x000000500f1d7221 */ /* 0x020fc20000010000 */
[----:B------:R-:W-:Y:S01]  /*4da0*/  FADD.FTZ R28, R66, R53 ;  /* 0x00000035421c7221 */ /* 0x000fe20000010000 */
[----:B------:R-:W-:Y:S02]  /*4db0*/  F2FP.SATFINITE.E4M3.F32.PACK_AB_MERGE_C R15, R15, R12, RZ ;  /* 0x0000000c0f0f723e */ /* 0x000fe400048070ff */
[----:B------:R-:W-:Y:S01]  /*4dc0*/  CS2R R80, SRZ ;  /* 0x0000000000507805 */ /* 0x000fe2000001ff00 */
[----:B------:R-:W-:-:S01]  /*4dd0*/  FADD.FTZ R78, R14, R29 ;  /* 0x0000001d0e4e7221 */ /* 0x000fc20000010000 */
[----:B------:R-:W-:-:S02]  /*4de0*/  F2FP.SATFINITE.E4M3.F32.PACK_AB_MERGE_C R185, R26, R25, R59 ;  /* 0x000000191ab9723e */ /* 0x000fc4000480703b */
[----:B------:R-:W-:Y:S01]  /*4df0*/  CS2R R58, SRZ ;  /* 0x00000000003a7805 */ /* 0x000fe2000001ff00 */
[----:B------:R-:W2:Y:S01]  /*4e00*/  MUFU.EX2 R68, R123 ;  /* 0x0000007b00447308 */ /* 0x000ea20000000800 */
[----:B-1----:R-:W-:-:S01]  /*4e10*/  FADD.FTZ R5, R101, R28 ;  /* 0x0000001c65057221 */ /* 0x002fc20000010000 */
[----:B------:R-:W-:Y:S02]  /*4e20*/  F2FP.SATFINITE.E4M3.F32.PACK_AB_MERGE_C R183, R13, R10, R15 ;  /* 0x0000000a0db7723e */ /* 0x000fe4000480700f */
[----:B------:R-:W-:Y:S02]  /*4e30*/  CS2R R52, SRZ ;  /* 0x0000000000347805 */ /* 0x000fe4000001ff00 */
[----:B------:R-:W-:Y:S02]  /*4e40*/  F2FP.SATFINITE.E4M3.F32.PACK_AB_MERGE_C R66, R66, R73, RZ ;  /* 0x000000494242723e */ /* 0x000fe400048070ff */
[----:B------:R-:W1:Y:S01]  /*4e50*/  MUFU.EX2 R99, R99 ;  /* 0x0000006300637308 */ /* 0x000e620000000800 */
[----:B0-----:R-:W-:-:S01]  /*4e60*/  FADD.FTZ R29, R21, R78 ;  /* 0x0000004e151d7221 */ /* 0x001fc20000010000 */
[----:B------:R-:W-:-:S02]  /*4e70*/  F2FP.SATFINITE.E4M3.F32.PACK_AB_MERGE_C R182, R64, R37, R66 ;  /* 0x0000002540b6723e */ /* 0x000fc40004807042 */
[----:B------:R-:W-:Y:S01]  /*4e80*/  CS2R R78, SRZ ;  /* 0x00000000004e7805 */ /* 0x000fe2000001ff00 */
[----:B------:R-:W-:Y:S01]  /*4e90*/  FADD.FTZ R56, R20, R29 ;  /* 0x0000001d14387221 */ /* 0x000fe20000010000 */
[----:B------:R-:W-:Y:S02]  /*4ea0*/  F2FP.SATFINITE.E4M3.F32.PACK_AB_MERGE_C R29, R11, R8, RZ ;  /* 0x000000080b1d723e */ /* 0x000fe400048070ff */
[----:B------:R-:W0:Y:S01]  /*4eb0*/  MUFU.EX2 R57, R57 ;  /* 0x0000003900397308 */ /* 0x000e220000000800 */
[----:B--2---:R-:W-:-:S01]  /*4ec0*/  FADD.FTZ R28, R68, R5 ;  /* 0x00000005441c7221 */ /* 0x004fc20000010000 */
[----:B------:R-:W-:-:S06]  /*4ed0*/  F2FP.SATFINITE.E4M3.F32.PACK_AB_MERGE_C R181, R9, R6, R29 ;  /* 0x0000000609b5723e */ /* 0x000fcc000480701d */
[----:B------:R-:W2:Y:S01]  /*4ee0*/  MUFU.EX2 R70, R133 ;  /* 0x0000008500467308 */ /* 0x000ea20000000800 */
[----:B-1----:R-:W-:-:S07]  /*4ef0*/  FADD.FTZ R5, R99, R28 ;  /* 0x0000001c63057221 */ /* 0x002fce0000010000 */
[----:B------:R-:W1:Y:S01]  /*4f00*/  MUFU.EX2 R49, R49 ;  /* 0x0000003100317308 */ /* 0x000e620000000800 */
[----:B0-----:R-:W-:-:S01]  /*4f10*/  FADD.FTZ R11, R57, R56 ;  /* 0x00000038390b7221 */ /* 0x001fc20000010000 */
[----:B------:R-:W-:-:S03]  /*4f20*/  F2FP.SATFINITE.E4M3.F32.PACK_AB_MERGE_C R57, R57, R20, RZ ;  /* 0x000000143939723e */ /* 0x000fc600048070ff */
[----:B------:R-:W-:Y:S01]  /*4f30*/  FADD.FTZ R28, R34, R11 ;  /* 0x0000000b221c7221 */ /* 0x000fe20000010000 */
[----:B------:R-:W-:Y:S02]  /*4f40*/  F2FP.SATFINITE.E4M3.F32.PACK_AB_MERGE_C R177, R21, R14, R57 ;  /* 0x0000000e15b1723e */ /* 0x000fe40004807039 */
[----:B------:R-:W-:Y:S01]  /*4f50*/  CS2R R56, SRZ ;  /* 0x0000000000387805 */ /* 0x000fe2000001ff00 */
[----:B------:R-:W0:Y:S01]  /*4f60*/  MUFU.EX2 R55, R55 ;  /* 0x0000003700377308 */ /* 0x000e220000000800 */
[----:B--2---:R-:W-:-:S01]  /*4f70*/  FADD.FTZ R12, R70, R5 ;  /* 0x00000005460c7221 */ /* 0x004fc20000010000 */
[----:B------:R-:W-:-:S04]  /*4f80*/  F2FP.SATFINITE.E4M3.F32.PACK_AB_MERGE_C R70, R70, R99, RZ ;  /* 0x000000634646723e */ /* 0x000fc800048070ff */
[----:B------:R-:W-:Y:S02]  /*4f90*/  F2FP.SATFINITE.E4M3.F32.PACK_AB_MERGE_C R176, R68, R101, R70 ;  /* 0x0000006544b0723e */ /* 0x000fe40004807046 */
[----:B------:R-:W2:Y:S01]  /*4fa0*/  MUFU.EX2 R72, R137 ;  /* 0x0000008900487308 */ /* 0x000ea20000000800 */
[----:B-1----:R-:W-:-:S07]  /*4fb0*/  FADD.FTZ R5, R49, R12 ;  /* 0x0000000c31057221 */ /* 0x002fce0000010000 */
[----:B------:R-:W1:Y:S01]  /*4fc0*/  MUFU.EX2 R141, R141 ;  /* 0x0000008d008d7308 */ /* 0x000e620000000800 */
[----:B0-----:R-:W-:-:S01]  /*4fd0*/  FADD.FTZ R11, R55, R28 ;  /* 0x0000001c370b7221 */ /* 0x001fc20000010000 */
[----:B------:R-:W-:-:S03]  /*4fe0*/  CS2R R28, SRZ ;  /* 0x00000000001c7805 */ /* 0x000fc6000001ff00 */
[----:B------:R-:W-:-:S03]  /*4ff0*/  FADD.FTZ R20, R36, R11 ;  /* 0x0000000b24147221 */ /* 0x000fc60000010000 */
[----:B------:R-:W0:Y:S01]  /*5000*/  MUFU.EX2 R43, R43 ;  /* 0x0000002b002b7308 */ /* 0x000e220000000800 */
[----:B--2---:R-:W-:-:S07]  /*5010*/  FADD.FTZ R12, R72, R5 ;  /* 0x00000005480c7221 */ /* 0x004fce0000010000 */
[----:B------:R-:W2:Y:S01]  /*5020*/  MUFU.EX2 R74, R143 ;  /* 0x0000008f004a7308 */ /* 0x000ea20000000800 */
[----:B-1----:R-:W-:-:S07]  /*5030*/  FADD.FTZ R3, R141, R12 ;  /* 0x0000000c8d037221 */ /* 0x002fce0000010000 */
[----:B------:R-:W1:Y:S01]  /*5040*/  MUFU.EX2 R38, R38 ;  /* 0x0000002600267308 */ /* 0x000e620000000800 */
[C---:B0-----:R-:W-:Y:S01]  /*5050*/  F2FP.SATFINITE.E4M3.F32.PACK_AB_MERGE_C R36, R43.reuse, R36, RZ ;  /* 0x000000242b24723e */ /* 0x041fe200048070ff */
[----:B------:R-:W-:-:S03]  /*5060*/  FADD.FTZ R43, R43, R20 ;  /* 0x000000142b2b7221 */ /* 0x000fc60000010000 */
[----:B------:R-:W-:Y:S02]  /*5070*/  F2FP.SATFINITE.E4M3.F32.PACK_AB_MERGE_C R179, R55, R34, R36 ;  /* 0x0000002237b3723e */ /* 0x000fe40004807024 */
[----:B------:R-:W-:Y:S01]  /*5080*/  CS2R R36, SRZ ;  /* 0x0000000000247805 */ /* 0x000fe2000001ff00 */
[----:B------:R-:W0:Y:S01]  /*5090*/  MUFU.EX2 R145, R145 ;  /* 0x0000009100917308 */ /* 0x000e220000000800 */
[C---:B--2---:R-:W-:Y:S01]  /*50a0*/  F2FP.SATFINITE.E4M3.F32.PACK_AB_MERGE_C R141, R74.reuse, R141, RZ ;  /* 0x0000008d4a8d723e */ /* 0x044fe200048070ff */
[----:B------:R-:W-:-:S03]  /*50b0*/  FADD.FTZ R74, R74, R3 ;  /* 0x000000034a4a7221 */ /* 0x000fc60000010000 */
[----:B------:R-:W-:Y:S02]  /*50c0*/  F2FP.SATFINITE.E4M3.F32.PACK_AB_MERGE_C R178, R72, R49, R141 ;  /* 0x0000003148b2723e */ /* 0x000fe4000480708d */
[----:B------:R-:W-:Y:S01]  /*50d0*/  CS2R R72, SRZ ;  /* 0x0000000000487805 */ /* 0x000fe2000001ff00 */
        /* <DEDUP_REMOVED lines=14> */
[----:B------:R-:W-:Y:S02]  /*51c0*/  F2FP.SATFINITE.E4M3.F32.PACK_AB_MERGE_C R172, R76, R145, R63 ;  /* 0x000000914cac723e */ /* 0x000fe4000480703f */
[----:B------:R-:W-:Y:S01]  /*51d0*/  CS2R R76, SRZ ;  /* 0x00000000004c7805 */ /* 0x000fe2000001ff00 */
[----:B------:R-:W2:Y:S01]  /*51e0*/  MUFU.EX2 R61, R61 ;  /* 0x0000003d003d7308 */ /* 0x000ea20000000800 */
[----:B-1----:R-:W-:-:S01]  /*51f0*/  FADD.FTZ R5, R42, R5 ;  /* 0x000000052a057221 */ /* 0x002fc20000010000 */
[----:B------:R-:W-:Y:S02]  /*5200*/  F2FP.SATFINITE.E4M3.F32.PACK_AB_MERGE_C R31, R42, R31, RZ ;  /* 0x0000001f2a1f723e */ /* 0x000fe400048070ff */
[----:B------:R-:W-:Y:S02]  /*5210*/  CS2R R62, SRZ ;  /* 0x00000000003e7805 */ /* 0x000fe4000001ff00 */
[----:B------:R-:W-:-:S02]  /*5220*/  CS2R R42, SRZ ;  /* 0x00000000002a7805 */ /* 0x000fc4000001ff00 */
[----:B------:R-:W-:Y:S02]  /*5230*/  F2FP.SATFINITE.E4M3.F32.PACK_AB_MERGE_C R173, R41, R38, R31 ;  /* 0x0000002629ad723e */ /* 0x000fe4000480701f */
[----:B------:R-:W-:Y:S01]  /*5240*/  CS2R R30, SRZ ;  /* 0x00000000001e7805 */ /* 0x000fe2000001ff00 */
[----:B------:R-:W1:Y:S01]  /*5250*/  MUFU.EX2 R47, R47 ;  /* 0x0000002f002f7308 */ /* 0x000e620000000800 */
[----:B0-----:R-:W-:-:S07]  /*5260*/  FADD.FTZ R20, R40, R5 ;  /* 0x0000000528147221 */ /* 0x001fce0000010000 */
[----:B------:R-:W0:Y:S01]  /*5270*/  MUFU.EX2 R24, R91 ;  /* 0x0000005b00187308 */ /* 0x000e220000000800 */
[----:B--2---:R-:W-:-:S07]  /*5280*/  FADD.FTZ R3, R61, R6 ;  /* 0x000000063d037221 */ /* 0x004fce0000010000 */
[----:B------:R-:W2:Y:S01]  /*5290*/  MUFU.EX2 R75, R75 ;  /* 0x0000004b004b7308 */ /* 0x000ea20000000800 */
[----:B-1----:R-:W-:-:S04]  /*52a0*/  FADD.FTZ R5, R47, R20 ;  /* 0x000000142f057221 */ /* 0x002fc80000010000 */
[----:B------:R-:W-:-:S03]  /*52b0*/  FADD.FTZ R10, R44, R5 ;  /* 0x000000052c0a7221 */ /* 0x000fc60000010000 */
[----:B------:R-:W1:Y:S01]  /*52c0*/  MUFU.EX2 R65, R65 ;  /* 0x0000004100417308 */ /* 0x000e620000000800 */
[----:B0-----:R-:W-:-:S07]  /*52d0*/  FADD.FTZ R6, R24, R3 ;  /* 0x0000000318067221 */ /* 0x001fce0000010000 */
[----:B------:R-:W0:Y:S01]  /*52e0*/  MUFU.EX2 R4, R93 ;  /* 0x0000005d00047308 */ /* 0x000e220000000800 */
[----:B--2---:R-:W-:-:S07]  /*52f0*/  FADD.FTZ R3, R75, R6 ;  /* 0x000000064b037221 */ /* 0x004fce0000010000 */
[----:B------:R-:W2:Y:S01]  /*5300*/  MUFU.EX2 R46, R46 ;  /* 0x0000002e002e7308 */ /* 0x000ea20000000800 */
[C---:B-1----:R-:W-:Y:S01]  /*5310*/  F2FP.SATFINITE.E4M3.F32.PACK_AB_MERGE_C R44, R65.reuse, R44, RZ ;  /* 0x0000002c412c723e */ /* 0x042fe200048070ff */
[----:B------:R-:W-:-:S03]  /*5320*/  FADD.FTZ R65, R65, R10 ;  /* 0x0000000a41417221 */ /* 0x000fc60000010000 */
[----:B------:R-:W-:Y:S02]  /*5330*/  F2FP.SATFINITE.E4M3.F32.PACK_AB_MERGE_C R175, R47, R40, R44 ;  /* 0x000000282faf723e */ /* 0x000fe4000480702c */
[----:B------:R-:W-:Y:S02]  /*5340*/  CS2R R44, SRZ ;  /* 0x00000000002c7805 */ /* 0x000fe4000001ff00 */
[----:B------:R-:W-:Y:S01]  /*5350*/  CS2R R40, SRZ ;  /* 0x0000000000287805 */ /* 0x000fe2000001ff00 */
[----:B------:R-:W1:Y:S01]  /*5360*/  MUFU.EX2 R95, R95 ;  /* 0x0000005f005f7308 */ /* 0x000e620000000800 */
[C---:B0-----:R-:W-:Y:S01]  /*5370*/  F2FP.SATFINITE.E4M3.F32.PACK_AB_MERGE_C R75, R4.reuse, R75, RZ ;  /* 0x0000004b044b723e */ /* 0x041fe200048070ff */
[----:B------:R-:W-:-:S03]  /*5380*/  FADD.FTZ R4, R4, R3 ;  /* 0x0000000304047221 */ /* 0x000fc60000010000 */
[----:B------:R-:W-:Y:S02]  /*5390*/  F2FP.SATFINITE.E4M3.F32.PACK_AB_MERGE_C R174, R24, R61, R75 ;  /* 0x0000003d18ae723e */ /* 0x000fe4000480704b */
[----:B------:R-:W-:Y:S02]  /*53a0*/  CS2R R74, SRZ ;  /* 0x00000000004a7805 */ /* 0x000fe4000001ff00 */
[----:B------:R-:W-:Y:S01]  /*53b0*/  CS2R R60, SRZ ;  /* 0x00000000003c7805 */ /* 0x000fe2000001ff00 */
[----:B------:R-:W0:Y:S01]  /*53c0*/  MUFU.EX2 R69, R69 ;  /* 0x0000004500457308 */ /* 0x000e220000000800 */
[----:B--2---:R-:W-:-:S01]  /*53d0*/  FADD.FTZ R6, R46, R65 ;  /* 0x000000412e067221 */ /* 0x004fc20000010000 */
[----:B------:R-:W-:Y:S02]  /*53e0*/  CS2R R64, SRZ ;  /* 0x0000000000407805 */ /* 0x000fe4000001ff00 */
[----:B------:R-:W-:-:S04]  /*53f0*/  CS2R R24, SRZ ;  /* 0x0000000000187805 */ /* 0x000fc8000001ff00 */
[----:B------:R2:W3:Y:S01]  /*5400*/  MUFU.EX2 R8, R67 ;  /* 0x0000004300087308 */ /* 0x0004e20000000800 */
[----:B-1----:R-:W-:-:S07]  /*5410*/  FADD.FTZ R3, R95, R4 ;  /* 0x000000045f037221 */ /* 0x002fce0000010000 */
[----:B------:R-:W1:Y:S01]  /*5420*/  MUFU.EX2 R48, R48 ;  /* 0x0000003000307308 */ /* 0x000e620000000800 */
[----:B0-----:R-:W-:-:S01]  /*5430*/  FADD.FTZ R5, R69, R6 ;  /* 0x0000000645057221 */ /* 0x001fc20000010000 */
[----:B--2---:R-:W-:-:S06]  /*5440*/  CS2R R66, SRZ ;  /* 0x0000000000427805 */ /* 0x004fcc000001ff00 */
[----:B------:R-:W0:Y:S01]  /*5450*/  MUFU.EX2 R97, R97 ;  /* 0x0000006100617308 */ /* 0x000e220000000800 */
[----:B---3--:R-:W-:-:S07]  /*5460*/  FADD.FTZ R6, R8, R3 ;  /* 0x0000000308067221 */ /* 0x008fce0000010000 */
[----:B------:R-:W2:Y:S01]  /*5470*/  MUFU.EX2 R12, R125 ;  /* 0x0000007d000c7308 */ /* 0x000ea20000000800 */
[----:B-1----:R-:W-:-:S07]  /*5480*/  FADD.FTZ R10, R48, R5 ;  /* 0x00000005300a7221 */ /* 0x002fce0000010000 */
[----:B------:R-:W1:Y:S01]  /*5490*/  MUFU.EX2 R71, R71 ;  /* 0x0000004700477308 */ /* 0x000e620000000800 */
[----:B0-----:R-:W-:-:S07]  /*54a0*/  FADD.FTZ R3, R97, R6 ;  /* 0x0000000661037221 */ /* 0x001fce0000010000 */
[----:B------:R-:W0:Y:S01]  /*54b0*/  MUFU.EX2 R35, R35 ;  /* 0x0000002300237308 */ /* 0x000e220000000800 */
[C---:B--2---:R-:W-:Y:S01]  /*54c0*/  F2FP.SATFINITE.E4M3.F32.PACK_AB_MERGE_C R97, R12.reuse, R97, RZ ;  /* 0x000000610c61723e */ /* 0x044fe200048070ff */
[----:B------:R-:W-:-:S03]  /*54d0*/  FADD.FTZ R12, R12, R3 ;  /* 0x000000030c0c7221 */ /* 0x000fc60000010000 */
[----:B------:R-:W-:-:S03]  /*54e0*/  F2FP.SATFINITE.E4M3.F32.PACK_AB_MERGE_C R168, R8, R95, R97 ;  /* 0x0000005f08a8723e */ /* 0x000fc60004807061 */
[----:B------:R-:W2:Y:S01]  /*54f0*/  MUFU.EX2 R51, R51 ;  /* 0x0000003300337308 */ /* 0x000ea20000000800 */
[----:B-1----:R-:W-:-:S01]  /*5500*/  FADD.FTZ R10, R71, R10 ;  /* 0x0000000a470a7221 */ /* 0x002fc20000010000 */
[----:B------:R-:W-:Y:S02]  /*5510*/  F2FP.SATFINITE.E4M3.F32.PACK_AB_MERGE_C R48, R71, R48, RZ ;  /* 0x000000304730723e */ /* 0x000fe400048070ff */
[----:B------:R-:W-:Y:S02]  /*5520*/  CS2R R70, SRZ ;  /* 0x0000000000467805 */ /* 0x000fe4000001ff00 */
[----:B------:R-:W-:Y:S02]  /*5530*/  F2FP.SATFINITE.E4M3.F32.PACK_AB_MERGE_C R169, R69, R46, R48 ;  /* 0x0000002e45a9723e */ /* 0x000fe40004807030 */
[----:B------:R-:W-:Y:S01]  /*5540*/  CS2R R68, SRZ ;  /* 0x0000000000447805 */ /* 0x000fe2000001ff00 */
[----:B------:R-:W1:Y:S01]  /*5550*/  MUFU.EX2 R50, R50 ;  /* 0x0000003200327308 */ /* 0x000e620000000800 */
[----:B0-----:R-:W-:-:S01]  /*5560*/  FADD.FTZ R5, R35, R10 ;  /* 0x0000000a23057221 */ /* 0x001fc20000010000 */
[----:B------:R-:W-:-:S02]  /*5570*/  CS2R R48, SRZ ;  /* 0x0000000000307805 */ /* 0x000fc4000001ff00 */
[----:B------:R-:W-:-:S04]  /*5580*/  CS2R R46, SRZ ;  /* 0x00000000002e7805 */ /* 0x000fc8000001ff00 */
[----:B------:R-:W0:Y:S01]  /*5590*/  MUFU.EX2 R2, R127 ;  /* 0x0000007f00027308 */ /* 0x000e220000000800 */
[----:B--2---:R-:W-:-:S07]  /*55a0*/  FADD.FTZ R3, R51, R12 ;  /* 0x0000000c33037221 */ /* 0x004fce0000010000 */
[----:B------:R-:W-:Y:S01]  /*55b0*/  MUFU.EX2 R39, R39 ;  /* 0x0000002700277308 */ /* 0x000fe20000000800 */
[----:B-1----:R-:W-:-:S07]  /*55c0*/  FADD.FTZ R8, R50, R5 ;  /* 0x0000000532087221 */ /* 0x002fce0000010000 */
[----:B------:R-:W1:Y:S01]  /*55d0*/  MUFU.EX2 R129, R129 ;  /* 0x0000008100817308 */ /* 0x000e620000000800 */
[----:B0-----:R-:W-:-:S07]  /*55e0*/  FADD.FTZ R6, R2, R3 ;  /* 0x0000000302067221 */ /* 0x001fce0000010000 */
[----:B------:R-:W0:Y:S08]  /*55f0*/  MUFU.EX2 R54, R54 ;  /* 0x0000003600367308 */ /* 0x000e300000000800 */
[----:B------:R2:W3:Y:S01]  /*5600*/  MUFU.EX2 R4, R27 ;  /* 0x0000001b00047308 */ /* 0x0004e20000000800 */
[----:B-1----:R-:W-:-:S01]  /*5610*/  FADD.FTZ R3, R129, R6 ;  /* 0x0000000681037221 */ /* 0x002fc20000010000 */
[----:B0-----:R-:W-:-:S03]  /*5620*/  F2FP.SATFINITE.E4M3.F32.PACK_AB_MERGE_C R5, R54, R129, RZ ;  /* 0x000000813605723e */ /* 0x001fc600048070ff */
[----:B------:R-:W-:Y:S01]  /*5630*/  FADD.FTZ R3, R54, R3 ;  /* 0x0000000336037221 */ /* 0x000fe20000010000 */
[----:B------:R-:W-:Y:S02]  /*5640*/  CS2R R54, SRZ ;  /* 0x0000000000367805 */ /* 0x000fe4000001ff00 */
[----:B--2---:R-:W-:Y:S02]  /*5650*/  CS2R R26, SRZ ;  /* 0x00000000001a7805 */ /* 0x004fe4000001ff00 */
[----:B------:R-:W-:Y:S02]  /*5660*/  F2FP.SATFINITE.E4M3.F32.PACK_AB_MERGE_C R170, R2, R51, R5 ;  /* 0x0000003302aa723e */ /* 0x000fe40004807005 */
[----:B---3--:R-:W-:Y:S01]  /*5670*/  F2FP.SATFINITE.E4M3.F32.PACK_AB_MERGE_C R9, R4, R39, RZ ;  /* 0x000000270409723e */ /* 0x008fe200048070ff */
[----:B------:R-:W-:-:S03]  /*5680*/  FADD.FTZ R39, R39, R8 ;  /* 0x0000000827277221 */ /* 0x000fc60000010000 */
[----:B------:R-:W-:Y:S01]  /*5690*/  F2FP.SATFINITE.E4M3.F32.PACK_AB_MERGE_C R171, R50, R35, R9 ;  /* 0x0000002332ab723e */ /* 0x000fe20004807009 */
[----:B------:R-:W-:-:S01]  /*56a0*/  FADD.FTZ R2, R4, R39 ;  /* 0x0000002704027221 */ /* 0x000fc20000010000 */
[----:B------:R-:W-:Y:S02]  /*56b0*/  CS2R R50, SRZ ;  /* 0x0000000000327805 */ /* 0x000fe4000001ff00 */
[----:B------:R-:W-:Y:S02]  /*56c0*/  CS2R R38, SRZ ;  /* 0x0000000000267805 */ /* 0x000fe4000001ff00 */
[----:B------:R-:W-:Y:S01]  /*56d0*/  CS2R R34, SRZ ;  /* 0x0000000000227805 */ /* 0x000fe2000001ff00 */
[----:B------:R-:W-:Y:S06]  /*56e0*/  @!P1 BRA `(.L_x_2152) ;  /* 0x0000004000a09947 */ /* 0x000fec0003800000 */
[----:B------:R-:W-:Y:S01]  /*56f0*/  IMAD.MOV.U32 R5, RZ, RZ, R7 ;  /* 0x000000ffff057224 */ /* 0x000fe200078e0007 */
[----:B------:R-:W-:Y:S01]  /*5700*/  UMOV UR56, UR44 ;  /* 0x0000002c00387c82 */ /* 0x000fe20008000000 */
[----:B------:R-:W-:Y:S01]  /*5710*/  IMAD.MOV.U32 R4, RZ, RZ, R89 ;  /* 0x000000ffff047224 */ /* 0x000fe200078e0059 */
[----:B------:R-:W-:Y:S01]  /*5720*/  UMOV UR54, UR43 ;  /* 0x0000002b00367c82 */ /* 0x000fe20008000000 */
[----:B------:R-:W-:Y:S01]  /*5730*/  IMAD.MOV.U32 R87, RZ, RZ, RZ ;  /* 0x000000ffff577224 */ /* 0x000fe200078e00ff */
[----:B------:R-:W-:-:S06]  /*5740*/  ULDC UR52, c[0x0][0x288] ;  /* 0x0000a20000347ab9 */ /* 0x000fcc0000000800 */
.L_x_2163:
[----:B------:R-:W-:Y:S01]  /*5750*/  ISETP.NE.AND P2, PT, RZ, UR40, PT ;  /* 0x00000028ff007c0c */ /* 0x000fe2000bf45270 */
[----:B------:R-:W-:-:S04]  /*5760*/  UISETP.NE.AND UP0, UPT, UR54, 0x1, UPT ;  /* 0x000000013600788c */ /* 0x000fc8000bf05270 */
[----:B------:R-:W-:-:S04]  /*5770*/  USEL UR44, URZ, 0x1, UP0 ;  /* 0x000000013f2c7887 */ /* 0x000fc80008000000 */
[----:B------:R-:W-:-:S04]  /*5780*/  ULOP3.LUT UR44, UR56, UR44, URZ, 0x3c, !UPT ;  /* 0x0000002c382c7292 */ /* 0x000fc8000f8e3c3f */
[----:B------:R-:W-:Y:S08]  /*5790*/  @P2 BRA `(.L_x_2153) ;  /* 0x0000000000382947 */ /* 0x000ff00003800000 */
[----:B------:R-:W-:Y:S05]  /*57a0*/  @!P0 BRA `(.L_x_2154) ;  /* 0x0000000000048947 */ /* 0x000fea0003800000 */
[----:B------:R-:W-:Y:S01]  /*57b0*/  BPT.TRAP 0x1 ;  /* 0x000000040000795c */ /* 0x000fe20000300000 */
.L_x_2154:
        /* <DEDUP_REMOVED lines=9> */
.L_x_2155:
[----:B-1----:R-:W-:Y:S05]  /*5850*/  @P1 BRA `(.L_x_2153) ;  /* 0x0000000000081947 */ /* 0x002fea0003800000 */
[----:B------:R-:W1:Y:S02]  /*5860*/  SYNCS.PHASECHK.TRANS64.TRYWAIT P1, [UR6+0x29830], R6 ;  /* 0x02983006ff0075a7 */ /* 0x000e640008020146 */
[----:B-1----:R-:W-:Y:S05]  /*5870*/  @!P1 BRA `(.L_x_2156) ;  /* 0x000000f800f09947 */ /* 0x002fea0003800000 */
.L_x_2153:
[----:B-1----:R-:W1:Y:S01]  /*5880*/  S2R R7, SR_TID.X ;  /* 0x0000000000077919 */ /* 0x002e620000002100 */
[----:B------:R-:W-:Y:S01]  /*5890*/  UIADD3 UR43, UR54, 0x1, URZ ;  /* 0x00000001362b7890 */ /* 0x000fe2000fffe03f */
[----:B------:R-:W-:Y:S01]  /*58a0*/  UMOV UR27, 0x80000020 ;  /* 0x80000020001b7882 */ /* 0x000fe20000000000 */
[----:B------:R-:W-:Y:S02]  /*58b0*/  UMOV UR28, UR24 ;  /* 0x00000018001c7c82 */ /* 0x000fe40008000000 */
[----:B------:R-:W-:Y:S01]  /*58c0*/  UISETP.NE.AND UP0, UPT, UR43, 0x2, UPT ;  /* 0x000000022b00788c */ /* 0x000fe2000bf05270 */
[----:B------:R-:W-:Y:S01]  /*58d0*/  UMOV UR29, UR25 ;  /* 0x00000019001d7c82 */ /* 0x000fe20008000000 */
[----:B------:R-:W-:Y:S02]  /*58e0*/  UMOV UR31, 0x80000020 ;  /* 0x80000020001f7882 */ /* 0x000fe40000000000 */
[----:B------:R-:W-:Y:S01]  /*58f0*/  USEL UR43, UR43, URZ, UP0 ;  /* 0x0000003f2b2b7287 */ /* 0x000fe20008000000 */
[----:B------:R-:W-:Y:S01]  /*5900*/  UMOV UR32, UR24 ;  /* 0x0000001800207c82 */ /* 0x000fe20008000000 */
[----:B------:R-:W-:-:S02]  /*5910*/  UMOV UR33, UR25 ;  /* 0x0000001900217c82 */ /* 0x000fc40008000000 */
[----:B------:R-:W-:Y:S01]  /*5920*/  UIMAD UR57, UR43, 0x780, UR47 ;  /* 0x000007802b3978a4 */ /* 0x000fe2000f8e022f */
[----:B------:R-:W-:Y:S01]  /*5930*/  UMOV UR35, 0x80000020 ;  /* 0x8000002000237882 */ /* 0x000fe20000000000 */
[----:B------:R-:W-:Y:S02]  /*5940*/  UMOV UR7, 0x80000020 ;  /* 0x8000002000077882 */ /* 0x000fe40000000000 */
[----:B------:R-:W-:Y:S02]  /*5950*/  UIADD3 UR30, UR57, 0x80, URZ ;  /* 0x00000080391e7890 */ /* 0x000fe4000fffe03f */
[----:B------:R-:W-:Y:S02]  /*5960*/  UIADD3 UR34, UR57, 0x100, URZ ;  /* 0x0000010039227890 */ /* 0x000fe4000fffe03f */
[----:B------:R-:W-:Y:S01]  /*5970*/  UMOV UR26, UR57 ;  /* 0x00000039001a7c82 */ /* 0x000fe20008000000 */
[----:B------:R-:W-:Y:S02]  /*5980*/  UIADD3 UR6, UR57, 0x200, URZ ;  /* 0x0000020039067890 */ /* 0x000fe4000fffe03f */
[----:B------:R-:W-:Y:S01]  /*5990*/  UIADD3 UR10, UR57, 0x202, URZ ;  /* 0x00000202390a7890 */ /* 0x000fe2000fffe03f */
[----:B------:R-:W-:Y:S01]  /*59a0*/  UMOV UR11, 0x80000020 ;  /* 0x80000020000b7882 */ /* 0x000fe20000000000 */
[----:B------:R-:W-:Y:S01]  /*59b0*/  UIADD3 UR14, UR57, 0x282, URZ ;  /* 0x00000282390e7890 */ /* 0x000fe2000fffe03f */
[----:B------:R-:W-:Y:S01]  /*59c0*/  UMOV UR15, 0x80000020 ;  /* 0x80000020000f7882 */ /* 0x000fe20000000000 */
[----:B------:R-:W-:Y:S01]  /*59d0*/  UIADD3 UR18, UR57, 0x500, URZ ;  /* 0x0000050039127890 */ /* 0x000fe2000fffe03f */
[----:B-1----:R-:W-:Y:S01]  /*59e0*/  SHF.R.U32.HI R7, RZ, 0x7, R7 ;  /* 0x00000007ff077819 */ /* 0x002fe20000011607 */
[----:B------:R-:W-:Y:S01]  /*59f0*/  UMOV UR19, 0x80000020 ;  /* 0x8000002000137882 */ /* 0x000fe20000000000 */
[----:B------:R-:W-:Y:S01]  /*5a00*/  UIADD3 UR22, UR57, 0x502, URZ ;  /* 0x0000050239167890 */ /* 0x000fe2000fffe03f */
[----:B------:R-:W-:-:S02]  /*5a10*/  UMOV UR23, 0x80000020 ;  /* 0x8000002000177882 */ /* 0x000fc40000000000 */
[----:B0-----:R-:W-:-:S05]  /*5a20*/  VIADD R6, R7, 0x8 ;  /* 0x0000000807067836 */ /* 0x001fca0000000000 */
[----:B------:R0:W-:Y:S06]  /*5a30*/  BAR.SYNC.DEFER_BLOCKING R6, 0x100 ;  /* 0x000400060000751d */ /* 0x0001ec0000010000 */
[----:B------:R-:W-:-:S06]  /*5a40*/  WARPGROUP.ARRIVE ;  /* 0x00000000000079c5 */ /* 0x000fcc0000000000 */
[----:B------:R-:W-:Y:S01]  /*5a50*/  QGMMA.64x32x32.F32.E4M3.E4M3 R152, gdesc[UR24], RZ, !UPT, gsb0 ;  /* 0x00600000189879f3 */ /* 0x000fe2000c0008ff */
[----:B------:R-:W-:Y:S01]  /*5a60*/  UIADD3 UR26, UR57, 0x180, URZ ;  /* 0x00000180391a7890 */ /* 0x000fe2000fffe03f */
        /* <DEDUP_REMOVED lines=160> */
.L_x_2158:
[----:B------:R-:W-:Y:S01]  /*6470*/  ULEA UR6, UR54, UR41, 0x3 ;  /* 0x0000002936067291 */ /* 0x000fe2000f8e183f */
[----:B------:R-:W-:-:S05]  /*6480*/  IMAD.U32 R6, RZ, RZ, UR56 ;  /* 0x00000038ff067e24 */ /* 0x000fca000f8e00ff */
[----:B------:R-:W-:-:S04]  /*6490*/  SHF.L.U32 R6, R6, 0x1f, RZ ;  /* 0x0000001f06067819 */ /* 0x000fc800000006ff */
[----:B------:R0:W1:Y:S01]  /*64a0*/  SYNCS.PHASECHK.TRANS64.TRYWAIT P1, [UR6+0x29850], R6 ;  /* 0x02985006ff0075a7 */ /* 0x0000620008020146 */
[----:B------:R-:W-:Y:S05]  /*64b0*/  @!P0 BRA `(.L_x_2159) ;  /* 0x0000000000048947 */ /* 0x000fea0003800000 */
[----:B------:R-:W-:Y:S01]  /*64c0*/  BPT.TRAP 0x1 ;  /* 0x000000040000795c */ /* 0x000fe20000300000 */
.L_x_2159:
[----:B-1----:R-:W-:Y:S05]  /*64d0*/  @P1 BRA `(.L_x_2157) ;  /* 0x0000000000081947 */ /* 0x002fea0003800000 */
[----:B------:R-:W1:Y:S02]  /*64e0*/  SYNCS.PHASECHK.TRANS64.TRYWAIT P1, [UR6+0x29850], R6 ;  /* 0x02985006ff0075a7 */ /* 0x000e640008020146 */
[----:B-1----:R-:W-:Y:S05]  /*64f0*/  @!P1 BRA `(.L_x_2160) ;  /* 0x000000ec00e89947 */ /* 0x002fea0003800000 */
.L_x_2157:
[----:B------:R-:W-:Y:S01]  /*6500*/  UIADD3 UR6, UR41, 0x400, URZ ;  /* 0x0000040029067890 */ /* 0x000fe2000fffe03f */
[----:B------:R-:W-:Y:S01]  /*6510*/  WARPGROUP.ARRIVE ;  /* 0x00000000000079c5 */ /* 0x000fe20000000000 */
[----:B------:R-:W-:-:S05]  /*6520*/  UMOV UR7, 0xc0000010 ;  /* 0xc000001000077882 */ /* 0x000fca0000000000 */
[----:B-1----:R-:W1:Y:S01]  /*6530*/  S2R R7, SR_TID.X ;  /* 0x0000000000077919 */ /* 0x002e620000002100 */
        /* <DEDUP_REMOVED lines=32> */
.L_x_2161:
[----:B------:R-:W-:Y:S01]  /*6740*/  UISETP.NE.AND UP0, UPT, UR49, URZ, UPT ;  /* 0x0000003f3100728c */ /* 0x000fe2000bf05270 */
[C---:B------:R-:W-:Y:S01]  /*6750*/  FMUL.FTZ R20, R0.reuse, R142 ;  /* 0x0000008e00147220 */ /* 0x040fe20000410000 */
[----:B------:R-:W-:Y:S01]  /*6760*/  FMUL.FTZ R142, R0, R128 ;  /* 0x00000080008e7220 */ /* 0x000fe20000410000 */
[----:B------:R-:W-:Y:S02]  /*6770*/  VIADD R128, R18, UR37 ;  /* 0x0000002512807c36 */ /* 0x000fe40008000000 */
[C---:B------:R-:W-:Y:S01]  /*6780*/  FMUL.FTZ R185, R0.reuse, R137 ;  /* 0x0000008900b97220 */ /* 0x040fe20000410000 */
[C---:B------:R-:W-:Y:S01]  /*6790*/  FMUL.FTZ R137, R0.reuse, R147 ;  /* 0x0000009300897220 */ /* 0x040fe20000410000 */
[----:B------:R-:W-:Y:S01]  /*67a0*/  PLOP3.LUT P1, PT, PT, PT, UP0, 0x80, 0x0 ;  /* 0x000000000000781c */ /* 0x000fe20003f2f008 */
[C---:B------:R-:W-:Y:S01]  /*67b0*/  FMUL.FTZ R147, R0.reuse, R125 ;  /* 0x0000007d00937220 */ /* 0x040fe20000410000 */
[----:B------:R-:W-:Y:S01]  /*67c0*/  PLOP3.LUT P2, PT, PT, PT, UP0, 0x80, 0x0 ;  /* 0x000000000000781c */ /* 0x000fe20003f4f008 */
[C---:B------:R-:W-:Y:S01]  /*67d0*/  FMUL.FTZ R195, R0.reuse, R140 ;  /* 0x0000008c00c37220 */ /* 0x040fe20000410000 */
[C---:B------:R-:W-:Y:S01]  /*67e0*/  FMUL.FTZ R140, R0.reuse, R121 ;  /* 0x00000079008c7220 */ /* 0x040fe20000410000 */
[----:B------:R-:W-:Y:S01]  /*67f0*/  @UP0 ULDC UR6, c[0x0][0x44c] ;  /* 0x0001130000060ab9 */ /* 0x000fe20000000800 */
[C---:B------:R-:W-:Y:S01]  /*6800*/  FMUL.FTZ R121, R0.reuse, R122 ;  /* 0x0000007a00797220 */ /* 0x040fe20000410000 */
[C---:B------:R-:W-:Y:S01]  /*6810*/  FMUL.FTZ R122, R0.reuse, R127 ;  /* 0x0000007f007a7220 */ /* 0x040fe20000410000 */
[C---:B------:R-:W-:Y:S01]  /*6820*/  FMUL.FTZ R21, R0.reuse, R143 ;  /* 0x0000008f00157220 */ /* 0x040fe20000410000 */
[----:B------:R-:W1:Y:S01]  /*6830*/  LDC R127, c[0x0][0x2f0] ;  /* 0x0000bc00ff7f7b82 */ /* 0x000e620000000800 */
[C---:B------:R-:W-:Y:S01]  /*6840*/  FMUL.FTZ R171, R0.reuse, R141 ;  /* 0x0000008d00ab7220 */ /* 0x040fe20000410000 */
[C---:B------:R-:W-:Y:S01]  /*6850*/  FMUL.FTZ R168, R0.reuse, R152 ;  /* 0x0000009800a87220 */ /* 0x040fe20000410000 */
[----:B------:R-:W-:Y:S01]  /*6860*/  FMUL.FTZ R141, R0, R124 ;  /* 0x0000007c008d7220 */ /* 0x000fe20000410000 */
[----:B------:R-:W-:Y:S01]  /*6870*/  @P1 IMAD.HI.U32 R125, R128, UR6, RZ ;  /* 0x00000006807d1c27 */ /* 0x000fe2000f8e00ff */
[----:B------:R-:W-:-:S03]  /*6880*/  @UP0 ULDC UR6, c[0x0][0x450] ;  /* 0x0001140000060ab9 */ /* 0x000fc60000000800 */
[C---:B------:R-:W-:Y:S01]  /*6890*/  FMUL.FTZ R124, R0.reuse, R130 ;  /* 0x00000082007c7220 */ /* 0x040fe20000410000 */
[C---:B------:R-:W-:Y:S01]  /*68a0*/  FMUL.FTZ R152, R0.reuse, R153 ;  /* 0x0000009900987220 */ /* 0x040fe20000410000 */
[----:B------:R-:W2:Y:S01]  /*68b0*/  MUFU.TANH R168, R168 ;  /* 0x000000a800a87308 */ /* 0x000ea20000002400 */
[----:B------:R-:W-:Y:S01]  /*68c0*/  @P2 SHF.R.U32.HI R128, RZ, UR6, R125 ;  /* 0x00000006ff802c19 */ /* 0x000fe2000801167d */
[----:B------:R-:W-:Y:S01]  /*68d0*/  UMOV UR6, 0x1 ;  /* 0x0000000100067882 */ /* 0x000fe20000000000 */
[C---:B------:R-:W-:Y:S01]  /*68e0*/  FMUL.FTZ R153, R0.reuse, R156 ;  /* 0x0000009c00997220 */ /* 0x040fe20000410000 */
[----:B------:R-:W-:Y:S01]  /*68f0*/  UIMAD UR6, UR55, -0xa0, UR6 ;  /* 0xffffff60370678a4 */ /* 0x000fe2000f8e0206 */
[C---:B0-----:R-:W-:Y:S01]  /*6900*/  FMUL.FTZ R6, R0.reuse, R154 ;  /* 0x0000009a00067220 */ /* 0x041fe20000410000 */
[----:B------:R-:W0:Y:S01]  /*6910*/  SHFL.IDX PT, R143, R128, RZ, 0x1c1f ;  /* 0x001c1fff808f7589 */ /* 0x000e2200000e0000 */
[C---:B------:R-:W-:Y:S01]  /*6920*/  FMUL.FTZ R154, R0.reuse, R157 ;  /* 0x0000009d009a7220 */ /* 0x040fe20000410000 */
[----:B------:R-:W3:Y:S01]  /*6930*/  MUFU.TANH R152, R152 ;  /* 0x0000009800987308 */ /* 0x000ee20000002400 */
[----:B------:R-:W-:Y:S01]  /*6940*/  FMUL.FTZ R125, R0, R131 ;  /* 0x00000083007d7220 */ /* 0x000fe20000410000 */
[----:B------:R-:W-:-:S02]  /*6950*/  IMAD.U32 R130, RZ, RZ, UR6 ;  /* 0x00000006ff827e24 */ /* 0x000fc4000f8e00ff */
[C---:B------:R-:W-:Y:S01]  /*6960*/  FMUL.FTZ R131, R0.reuse, R132 ;  /* 0x0000008400837220 */ /* 0x040fe20000410000 */
[C---:B------:R-:W-:Y:S01]  /*6970*/  FMUL.FTZ R7, R0.reuse, R155 ;  /* 0x0000009b00077220 */ /* 0x040fe20000410000 */
[C---:B------:R-:W-:Y:S01]  /*6980*/  FMUL.FTZ R155, R0.reuse, R160 ;  /* 0x000000a0009b7220 */ /* 0x040fe20000410000 */
[----:B------:R-:W-:Y:S02]  /*6990*/  IMAD R130, R17, -0x2, R130 ;  /* 0xfffffffe11827824 */ /* 0x000fe400078e0282 */
[C---:B------:R-:W-:Y:S01]  /*69a0*/  FMUL.FTZ R156, R0.reuse, R161 ;  /* 0x000000a1009c7220 */ /* 0x040fe20000410000 */
[----:B------:R-:W4:Y:S01]  /*69b0*/  MUFU.TANH R153, R153 ;  /* 0x0000009900997308 */ /* 0x000f220000002400 */
[C---:B------:R-:W-:Y:S01]  /*69c0*/  FMUL.FTZ R161, R0.reuse, R120 ;  /* 0x0000007800a17220 */ /* 0x040fe20000410000 */
[----:B-1----:R-:W-:Y:S02]  /*69d0*/  IMAD R130, R127, UR48, R130 ;  /* 0x000000307f827c24 */ /* 0x002fe4000f8e0282 */
        /* <DEDUP_REMOVED lines=11> */
[----:B0-----:R-:W-:Y:S01]  /*6a90*/  IADD3 R132, R143, -UR52, R130 ;  /* 0x800000348f847c10 */ /* 0x001fe2000fffe082 */
[C---:B------:R-:W-:Y:S01]  /*6aa0*/  FMUL.FTZ R13, R0.reuse, R167 ;  /* 0x000000a7000d7220 */ /* 0x040fe20000410000 */
[----:B------:R-:W0:Y:S01]  /*6ab0*/  MUFU.TANH R155, R155 ;  /* 0x0000009b009b7308 */ /* 0x000e220000002400 */
[----:B------:R-:W-:Y:S01]  /*6ac0*/  FMUL.FTZ R167, R0, R145 ;  /* 0x0000009100a77220 */ /* 0x000fe20000410000 */
[----:B------:R-:W-:Y:S01]  /*6ad0*/  ISETP.GT.AND P1, PT, R132, RZ, PT ;  /* 0x000000ff8400720c */ /* 0x000fe20003f24270 */
[----:B------:R-:W-:Y:S01]  /*6ae0*/  FMUL.FTZ R165, R0, R148 ;  /* 0x0000009400a57220 */ /* 0x000fe20000410000 */
[----:B------:R-:W-:Y:S01]  /*6af0*/  ISETP.GT.AND P2, PT, R132, 0x1, PT ;  /* 0x000000018400780c */ /* 0x000fe20003f44270 */
[----:B------:R-:W-:Y:S01]  /*6b00*/  FMUL.FTZ R11, R0, R163 ;  /* 0x000000a3000b7220 */ /* 0x000fe20000410000 */
[----:B--2---:R-:W-:Y:S01]  /*6b10*/  FSEL R173, R168, -INF , P1 ;  /* 0xff800000a8ad7808 */ /* 0x004fe20000800000 */
[----:B------:R-:W-:Y:S01]  /*6b20*/  FMUL.FTZ R163, R0, R149 ;  /* 0x0000009500a37220 */ /* 0x000fe20000410000 */
[----:B------:R-:W2:Y:S01]  /*6b30*/  MUFU.TANH R156, R156 ;  /* 0x0000009c009c7308 */ /* 0x000ea20000002400 */
[----:B------:R-:W-:Y:S01]  /*6b40*/  ISETP.GT.AND P1, PT, R132, 0x8, PT ;  /* 0x000000088400780c */ /* 0x000fe20003f24270 */
[----:B------:R-:W-:Y:S01]  /*6b50*/  FMUL.FTZ R129, R0, R129 ;  /* 0x0000008100817220 */ /* 0x000fe20000410000 */
[----:B---3--:R-:W-:Y:S01]  /*6b60*/  FSEL R175, R152, -INF , P2 ;  /* 0xff80000098af7808 */ /* 0x008fe20001000000 */
[C---:B------:R-:W-:Y:S01]  /*6b70*/  FMUL.FTZ R133, R0.reuse, R133 ;  /* 0x0000008500857220 */ /* 0x040fe20000410000 */
[----:B------:R-:W-:Y:S01]  /*6b80*/  FMNMX.FTZ R104, R173, R4, !PT ;  /* 0x00000004ad687209 */ /* 0x000fe20007810000 */
[----:B------:R-:W-:Y:S01]  /*6b90*/  FMUL.FTZ R143, R0, R105 ;  /* 0x00000069008f7220 */ /* 0x000fe20000410000 */
[----:B------:R-:W-:Y:S01]  /*6ba0*/  ISETP.GT.AND P2, PT, R132, 0x9, PT ;  /* 0x000000098400780c */ /* 0x000fe20003f44270 */
[----:B------:R-:W3:Y:S01]  /*6bb0*/  MUFU.TANH R158, R158 ;  /* 0x0000009e009e7308 */ /* 0x000ee20000002400 */
[----:B----4-:R-:W-:Y:S01]  /*6bc0*/  FSEL R177, R153, -INF , P1 ;  /* 0xff80000099b17808 */ /* 0x010fe20000800000 */
[C---:B------:R-:W-:Y:S01]  /*6bd0*/  FMUL.FTZ R127, R0.reuse, R135 ;  /* 0x00000087007f7220 */ /* 0x040fe20000410000 */
[----:B------:R-:W-:Y:S01]  /*6be0*/  FMNMX.FTZ R104, R175, R104, !PT ;  /* 0x00000068af687209 */ /* 0x000fe20007810000 */
[----:B------:R-:W-:Y:S01]  /*6bf0*/  FMUL.FTZ R108, R0, R108 ;  /* 0x0000006c006c7220 */ /* 0x000fe20000410000 */
[----:B------:R-:W-:Y:S01]  /*6c00*/  ISETP.GT.AND P1, PT, R132, 0x10, PT ;  /* 0x000000108400780c */ /* 0x000fe20003f24270 */
[----:B------:R-:W-:Y:S01]  /*6c10*/  FMUL.FTZ R109, R0, R109 ;  /* 0x0000006d006d7220 */ /* 0x000fe20000410000 */
[----:B-1----:R-:W-:Y:S01]  /*6c20*/  FSEL R179, R154, -INF , P2 ;  /* 0xff8000009ab37808 */ /* 0x002fe20001000000 */
[----:B------:R-:W1:Y:S01]  /*6c30*/  MUFU.TANH R157, R157 ;  /* 0x0000009d009d7308 */ /* 0x000e620000002400 */
[----:B------:R-:W-:Y:S01]  /*6c40*/  FMNMX.FTZ R144, R177, R104, !PT ;  /* 0x00000068b1907209 */ /* 0x000fe20007810000 */
[----:B------:R-:W-:Y:S01]  /*6c50*/  FMUL.FTZ R104, R0, R106 ;  /* 0x0000006a00687220 */ /* 0x000fe20000410000 */
[----:B------:R-:W-:Y:S01]  /*6c60*/  ISETP.GT.AND P2, PT, R132, 0x11, PT ;  /* 0x000000118400780c */ /* 0x000fe20003f44270 */
[C---:B------:R-:W-:Y:S01]  /*6c70*/  FMUL.FTZ R106, R0.reuse, R107 ;  /* 0x0000006b006a7220 */ /* 0x040fe20000410000 */
[----:B0-----:R-:W-:Y:S01]  /*6c80*/  FSEL R187, R155, -INF , P1 ;  /* 0xff8000009bbb7808 */ /* 0x001fe20000800000 */
[----:B------:R-:W-:Y:S01]  /*6c90*/  FMUL.FTZ R112, R0, R112 ;  /* 0x0000007000707220 */ /* 0x000fe20000410000 */
[----:B------:R-:W-:Y:S01]  /*6ca0*/  FMNMX.FTZ R144, R179, R144, !PT ;  /* 0x00000090b3907209 */ /* 0x000fe20007810000 */
[----:B------:R-:W0:Y:S01]  /*6cb0*/  MUFU.TANH R159, R159 ;  /* 0x0000009f009f7308 */ /* 0x000e220000002400 */
[----:B------:R-:W-:Y:S01]  /*6cc0*/  ISETP.GT.AND P1, PT, R132, 0x18, PT ;  /* 0x000000188400780c */ /* 0x000fe20003f24270 */
[----:B------:R-:W-:Y:S01]  /*6cd0*/  FMUL.FTZ R113, R0, R113 ;  /* 0x0000007100717220 */ /* 0x000fe20000410000 */
[----:B--2---:R-:W-:Y:S01]  /*6ce0*/  FSEL R197, R156, -INF , P2 ;  /* 0xff8000009cc57808 */ /* 0x004fe20001000000 */
[C---:B------:R-:W-:Y:S01]  /*6cf0*/  FMUL.FTZ R136, R0.reuse, R146 ;  /* 0x0000009200887220 */ /* 0x040fe20000410000 */
[----:B------:R-:W-:Y:S01]  /*6d00*/  FMNMX.FTZ R144, R187, R144, !PT ;  /* 0x00000090bb907209 */ /* 0x000fe20007810000 */
[----:B------:R-:W-:Y:S01]  /*6d10*/  FMUL.FTZ R117, R0, R117 ;  /* 0x0000007500757220 */ /* 0x000fe20000410000 */
[----:B------:R-:W-:Y:S01]  /*6d20*/  ISETP.GT.AND P2, PT, R132, 0x19, PT ;  /* 0x000000198400780c */ /* 0x000fe20003f44270 */
[----:B------:R-:W2:Y:S01]  /*6d30*/  MUFU.TANH R185, R185 ;  /* 0x000000b900b97308 */ /* 0x000ea20000002400 */
[----:B---3--:R-:W-:Y:S01]  /*6d40*/  FSEL R199, R158, -INF , P1 ;  /* 0xff8000009ec77808 */ /* 0x008fe20000800000 */
[C---:B------:R-:W-:Y:S01]  /*6d50*/  FMUL.FTZ R116, R0.reuse, R116 ;  /* 0x0000007400747220 */ /* 0x040fe20000410000 */
[----:B------:R-:W-:Y:S01]  /*6d60*/  FMNMX.FTZ R144, R197, R144, !PT ;  /* 0x00000090c5907209 */ /* 0x000fe20007810000 */
[----:B------:R-:W-:Y:S01]  /*6d70*/  FMUL.FTZ R88, R0, R88 ;  /* 0x0000005800587220 */ /* 0x000fe20000410000 */
[----:B------:R-:W-:Y:S01]  /*6d80*/  ISETP.GT.AND P1, PT, R132, 0x20, PT ;  /* 0x000000208400780c */ /* 0x000fe20003f24270 */
[C---:B------:R-:W-:Y:S01]  /*6d90*/  FMUL.FTZ R89, R0.reuse, R89 ;  /* 0x0000005900597220 */ /* 0x040fe20000410000 */
        /* <DEDUP_REMOVED lines=11> */
[C---:B------:R-:W-:Y:S01]  /*6e50*/  FMUL.FTZ R15, R0.reuse, R139 ;  /* 0x0000008b000f7220 */ /* 0x040fe20000410000 */
[----:B--2---:R-:W-:Y:S01]  /*6e60*/  FSEL R185, R185, -INF , P2 ;  /* 0xff800000b9b97808 */ /* 0x004fe20001000000 */
[C---:B------:R-:W-:Y:S01]  /*6e70*/  FMUL.FTZ R139, R0.reuse, R151 ;  /* 0x00000097008b7220 */ /* 0x040fe20000410000 */
[----:B------:R-:W-:Y:S01]  /*6e80*/  FMNMX.FTZ R144, R183, R144, !PT ;  /* 0x00000090b7907209 */ /* 0x000fe20007810000 */
[----:B------:R-:W-:Y:S01]  /*6e90*/  FMUL.FTZ R207, R0, R111 ;  /* 0x0000006f00cf7220 */ /* 0x000fe20000410000 */
[----:B------:R-:W-:Y:S01]  /*6ea0*/  ISETP.GT.AND P2, PT, R132, 0x29, PT ;  /* 0x000000298400780c */ /* 0x000fe20003f44270 */
[----:B------:R-:W2:Y:S01]  /*6eb0*/  MUFU.TANH R169, R169 ;  /* 0x000000a900a97308 */ /* 0x000ea20000002400 */
[----:B-1----:R-:W-:Y:S01]  /*6ec0*/  FSEL R195, R195, -INF , P1 ;  /* 0xff800000c3c37808 */ /* 0x002fe20000800000 */
[C---:B------:R-:W-:Y:S01]  /*6ed0*/  FMUL.FTZ R10, R0.reuse, R162 ;  /* 0x000000a2000a7220 */ /* 0x040fe20000410000 */
[----:B------:R-:W-:Y:S01]  /*6ee0*/  FMNMX.FTZ R144, R185, R144, !PT ;  /* 0x00000090b9907209 */ /* 0x000fe20007810000 */
[----:B------:R-:W-:Y:S01]  /*6ef0*/  FMUL.FTZ R12, R0, R166 ;  /* 0x000000a6000c7220 */ /* 0x000fe20000410000 */
[----:B------:R-:W-:Y:S01]  /*6f00*/  ISETP.GT.AND P1, PT, R132, 0x30, PT ;  /* 0x000000308400780c */ /* 0x000fe20003f24270 */
[C---:B------:R-:W-:Y:S01]  /*6f10*/  FMUL.FTZ R205, R0.reuse, R110 ;  /* 0x0000006e00cd7220 */ /* 0x040fe20000410000 */
[----:B------:R-:W-:Y:S01]  /*6f20*/  FMNMX.FTZ R144, R195, R144, !PT ;  /* 0x00000090c3907209 */ /* 0x000fe20007810000 */
[----:B------:R-:W1:Y:S01]  /*6f30*/  MUFU.TANH R167, R167 ;  /* 0x000000a700a77308 */ /* 0x000e620000002400 */
[----:B0-----:R-:W-:Y:S01]  /*6f40*/  FSEL R171, R171, -INF , P2 ;  /* 0xff800000abab7808 */ /* 0x001fe20001000000 */
[----:B------:R-:W-:Y:S01]  /*6f50*/  FMUL.FTZ R14, R0, R138 ;  /* 0x0000008a000e7220 */ /* 0x000fe20000410000 */
[----:B------:R-:W-:Y:S01]  /*6f60*/  ISETP.GT.AND P2, PT, R132, 0x31, PT ;  /* 0x000000318400780c */ /* 0x000fe20003f44270 */
[C---:B------:R-:W-:Y:S01]  /*6f70*/  FMUL.FTZ R138, R0.reuse, R150 ;  /* 0x00000096008a7220 */ /* 0x040fe20000410000 */
[----:B------:R-:W-:Y:S01]  /*6f80*/  FMNMX.FTZ R144, R171, R144, !PT ;  /* 0x00000090ab907209 */ /* 0x000fe20007810000 */
[C---:B------:R-:W-:Y:S01]  /*6f90*/  FMUL.FTZ R209, R0.reuse, R114 ;  /* 0x0000007200d17220 */ /* 0x040fe20000410000 */
[C---:B------:R-:W-:Y:S01]  /*6fa0*/  FMUL.FTZ R90, R0.reuse, R90 ;  /* 0x0000005a005a7220 */ /* 0x040fe20000410000 */
[----:B------:R-:W0:Y:S01]  /*6fb0*/  MUFU.TANH R165, R165 ;  /* 0x000000a500a57308 */ /* 0x000e220000002400 */
[----:B--2---:R-:W-:Y:S01]  /*6fc0*/  FSEL R169, R169, -INF , P1 ;  /* 0xff800000a9a97808 */ /* 0x004fe20000800000 */
[----:B------:R-:W-:Y:S01]  /*6fd0*/  FMUL.FTZ R91, R0, R91 ;  /* 0x0000005b005b7220 */ /* 0x000fe20000410000 */
[----:B------:R-:W-:Y:S01]  /*6fe0*/  ISETP.GT.AND P1, PT, R132, 0x38, PT ;  /* 0x000000388400780c */ /* 0x000fe20003f24270 */
[C---:B------:R-:W-:Y:S01]  /*6ff0*/  FMUL.FTZ R94, R0.reuse, R94 ;  /* 0x0000005e005e7220 */ /* 0x040fe20000410000 */
[----:B------:R-:W-:Y:S01]  /*7000*/  FMNMX.FTZ R144, R169, R144, !PT ;  /* 0x00000090a9907209 */ /* 0x000fe20007810000 */
[C---:B------:R-:W-:Y:S01]  /*7010*/  FMUL.FTZ R95, R0.reuse, R95 ;  /* 0x0000005f005f7220 */ /* 0x040fe20000410000 */
[C---:B------:R-:W-:Y:S01]  /*7020*/  FMUL.FTZ R98, R0.reuse, R98 ;  /* 0x0000006200627220 */ /* 0x040fe20000410000 */
[----:B------:R-:W2:Y:S01]  /*7030*/  MUFU.TANH R163, R163 ;  /* 0x000000a300a37308 */ /* 0x000ea20000002400 */
[----:B-1----:R-:W-:Y:S01]  /*7040*/  FSEL R167, R167, -INF , P2 ;  /* 0xff800000a7a77808 */ /* 0x002fe20001000000 */
[----:B------:R-:W-:Y:S01]  /*7050*/  FMUL.FTZ R99, R0, R99 ;  /* 0x0000006300637220 */ /* 0x000fe20000410000 */
[----:B------:R-:W-:Y:S01]  /*7060*/  ISETP.GT.AND P2, PT, R132, 0x39, PT ;  /* 0x000000398400780c */ /* 0x000fe20003f44270 */
[----:B------:R-:W-:Y:S01]  /*7070*/  FMUL.FTZ R103, R0, R103 ;  /* 0x0000006700677220 */ /* 0x000fe20000410000 */
[----:B------:R-:W-:Y:S01]  /*7080*/  FMNMX.FTZ R144, R167, R144, !PT ;  /* 0x00000090a7907209 */ /* 0x000fe20007810000 */
[----:B------:R-:W-:-:S02]  /*7090*/  ULEA UR6, UR43, UR41, 0x3 ;  /* 0x000000292b067291 */ /* 0x000fc4000f8e183f */
[----:B------:R-:W1:Y:S01]  /*70a0*/  MUFU.TANH R161, R161 ;  /* 0x000000a100a17308 */ /* 0x000e620000002400 */
[----:B0-----:R-:W-:Y:S01]  /*70b0*/  FSEL R165, R165, -INF , P1 ;  /* 0xff800000a5a57808 */ /* 0x001fe20000800000 */
[----:B------:R-:W-:Y:S01]  /*70c0*/  UIADD3 UR6, UR6, 0x29840, URZ ;  /* 0x0002984006067890 */ /* 0x000fe2000fffe03f */
[C---:B------:R-:W-:Y:S02]  /*70d0*/  ISETP.GT.AND P1, PT, R132.reuse, 0x40, PT ;  /* 0x000000408400780c */ /* 0x040fe40003f24270 */
[----:B------:R-:W-:Y:S01]  /*70e0*/  FMNMX.FTZ R144, R165, R144, !PT ;  /* 0x00000090a5907209 */ /* 0x000fe20007810000 */
[----:B------:R-:W-:Y:S02]  /*70f0*/  UPRMT UR6, UR39, 0x654, UR6 ;  /* 0x0000065427067896 */ /* 0x000fe40008000006 */
[----:B------:R-:W0:Y:S01]  /*7100*/  MUFU.TANH R140, R140 ;  /* 0x0000008c008c7308 */ /* 0x000e220000002400 */
[----:B--2---:R-:W-:Y:S02]  /*7110*/  FSEL R163, R163, -INF , P2 ;  /* 0xff800000a3a37808 */ /* 0x004fe40001000000 */
[----:B------:R-:W-:-:S02]  /*7120*/  ISETP.GT.AND P2, PT, R132, 0x41, PT ;  /* 0x000000418400780c */ /* 0x000fc40003f44270 */
[----:B------:R-:W-:Y:S02]  /*7130*/  FMNMX.FTZ R144, R163, R144, !PT ;  /* 0x00000090a3907209 */ /* 0x000fe40007810000 */
[----:B------:R-:W-:Y:S01]  /*7140*/  SYNCS.ARRIVE.TRANS64.RED.A1T0 RZ, [UR6], RZ ;  /* 0x000000ffffff79a7 */ /* 0x000fe20008100406 */
[----:B------:R-:W2:Y:S01]  /*7150*/  MUFU.TANH R141, R141 ;  /* 0x0000008d008d7308 */ /* 0x000ea20000002400 */
[----:B-1----:R-:W-:Y:S02]  /*7160*/  FSEL R161, R161, -INF , P1 ;  /* 0xff800000a1a17808 */ /* 0x002fe40000800000 */
[----:B------:R-:W-:Y:S02]  /*7170*/  ISETP.GT.AND P1, PT, R132, 0x48, PT ;  /* 0x000000488400780c */ /* 0x000fe40003f24270 */
[----:B------:R-:W-:-:S03]  /*7180*/  FMNMX.FTZ R144, R161, R144, !PT ;  /* 0x00000090a1907209 */ /* 0x000fc60007810000 */
[----:B------:R-:W1:Y:S01]  /*7190*/  MUFU.TANH R147, R147 ;  /* 0x0000009300937308 */ /* 0x000e620000002400 */
[----:B0-----:R-:W-:Y:S02]  /*71a0*/  FSEL R159, R140, -INF , P2 ;  /* 0xff8000008c9f7808 */ /* 0x001fe40001000000 */
[----:B------:R-:W-:Y:S02]  /*71b0*/  ISETP.GT.AND P2, PT, R132, 0x49, PT ;  /* 0x000000498400780c */ /* 0x000fe40003f44270 */
[----:B------:R-:W-:-:S03]  /*71c0*/  FMNMX.FTZ R144, R159, R144, !PT ;  /* 0x000000909f907209 */ /* 0x000fc60007810000 */
[----:B------:R-:W0:Y:S01]  /*71d0*/  MUFU.TANH R142, R142 ;  /* 0x0000008e008e7308 */ /* 0x000e220000002400 */
[----:B--2---:R-:W-:Y:S02]  /*71e0*/  FSEL R157, R141, -INF , P1 ;  /* 0xff8000008d9d7808 */ /* 0x004fe40000800000 */
[----:B------:R-:W-:Y:S02]  /*71f0*/  ISETP.GT.AND P1, PT, R132, 0x50, PT ;  /* 0x000000508400780c */ /* 0x000fe40003f24270 */
[----:B------:R-:W-:-:S03]  /*7200*/  FMNMX.FTZ R144, R157, R144, !PT ;  /* 0x000000909d907209 */ /* 0x000fc60007810000 */
[----:B------:R-:W2:Y:S01]  /*7210*/  MUFU.TANH R129, R129 ;  /* 0x0000008100817308 */ /* 0x000ea20000002400 */
[----:B-1----:R-:W-:Y:S02]  /*7220*/  FSEL R147, R147, -INF , P2 ;  /* 0xff80000093937808 */ /* 0x002fe40001000000 */
[----:B------:R-:W-:Y:S02]  /*7230*/  ISETP.GT.AND P2, PT, R132, 0x51, PT ;  /* 0x000000518400780c */ /* 0x000fe40003f44270 */
[----:B------:R-:W-:-:S03]  /*7240*/  FMNMX.FTZ R144, R147, R144, !PT ;  /* 0x0000009093907209 */ /* 0x000fc60007810000 */
[----:B------:R-:W-:Y:S01]  /*7250*/  MUFU.TANH R131, R131 ;  /* 0x0000008300837308 */ /* 0x000fe20000002400 */
[----:B0-----:R-:W-:Y:S02]  /*7260*/  FSEL R135, R142, -INF , P1 ;  /* 0xff8000008e877808 */ /* 0x001fe40000800000 */
[----:B------:R-:W-:Y:S02]  /*7270*/  ISETP.GT.AND P1, PT, R132, 0x58, PT ;  /* 0x000000588400780c */ /* 0x000fe40003f24270 */
[----:B------:R-:W-:-:S03]  /*7280*/  FMNMX.FTZ R144, R135, R144, !PT ;  /* 0x0000009087907209 */ /* 0x000fc60007810000 */
[----:B------:R-:W0:Y:S01]  /*7290*/  MUFU.TANH R133, R133 ;  /* 0x0000008500857308 */ /* 0x000e220000002400 */
[----:B--2---:R-:W-:Y:S02]  /*72a0*/  FSEL R107, R129, -INF , P2 ;  /* 0xff800000816b7808 */ /* 0x004fe40001000000 */
[----:B------:R-:W-:Y:S02]  /*72b0*/  ISETP.GT.AND P2, PT, R132, 0x59, PT ;  /* 0x000000598400780c */ /* 0x000fe40003f44270 */
[----:B------:R-:W-:-:S03]  /*72c0*/  FMNMX.FTZ R144, R107, R144, !PT ;  /* 0x000000906b907209 */ /* 0x000fc60007810000 */
[----:B------:R-:W1:Y:S08]  /*72d0*/  MUFU.TANH R134, R134 ;  /* 0x0000008600867308 */ /* 0x000e700000002400 */
[----:B------:R-:W2:Y:S01]  /*72e0*/  MUFU.TANH R143, R143 ;  /* 0x0000008f008f7308 */ /* 0x000ea20000002400 */
[----:B0-----:R-:W-:Y:S02]  /*72f0*/  FSEL R105, R133, -INF , P2 ;  /* 0xff80000085697808 */ /* 0x001fe40001000000 */
[----:B------:R-:W-:-:S05]  /*7300*/  ISETP.GT.AND P2, PT, R132, 0x61, PT ;  /* 0x000000618400780c */ /* 0x000fca0003f44270 */
[----:B------:R-:W-:Y:S08]  /*7310*/  MUFU.TANH R108, R108 ;  /* 0x0000006c006c7308 */ /* 0x000ff00000002400 */
[----:B------:R0:W3:Y:S08]  /*7320*/  MUFU.TANH R145, R109 ;  /* 0x0000006d00917308 */ /* 0x0000f00000002400 */
[----:B------:R-:W4:Y:S01]  /*7330*/  MUFU.TANH R112, R112 ;  /* 0x0000007000707308 */ /* 0x000f220000002400 */
[----:B0-----:R-:W-:-:S02]  /*7340*/  FSEL R109, R131, -INF , P1 ;  /* 0xff800000836d7808 */ /* 0x001fc40000800000 */
[----:B------:R-:W-:Y:S02]  /*7350*/  ISETP.GT.AND P1, PT, R132, 0x60, PT ;  /* 0x000000608400780c */ /* 0x000fe40003f24270 */
[----:B------:R-:W-:-:S03]  /*7360*/  FMNMX.FTZ R144, R109, R144, !PT ;  /* 0x000000906d907209 */ /* 0x000fc60007810000 */
[----:B------:R1:W0:Y:S01]  /*7370*/  MUFU.TANH R146, R113 ;  /* 0x0000007100927308 */ /* 0x0002220000002400 */
[----:B------:R-:W-:-:S07]  /*7380*/  FMNMX.FTZ R144, R105, R144, !PT ;  /* 0x0000009069907209 */ /* 0x000fce0007810000 */
[----:B------:R2:W5:Y:S01]  /*7390*/  MUFU.TANH R141, R117 ;  /* 0x00000075008d7308 */ /* 0x0005620000002400 */
[----:B-1----:R-:W-:Y:S02]  /*73a0*/  FSEL R113, R134, -INF , P1 ;  /* 0xff80000086717808 */ /* 0x002fe40000800000 */
[----:B------:R-:W-:Y:S02]  /*73b0*/  ISETP.GT.AND P1, PT, R132, 0x68, PT ;  /* 0x000000688400780c */ /* 0x000fe40003f24270 */
[----:B------:R-:W-:-:S03]  /*73c0*/  FMNMX.FTZ R144, R113, R144, !PT ;  /* 0x0000009071907209 */ /* 0x000fc60007810000 */
[----:B------:R1:W-:Y:S01]  /*73d0*/  MUFU.TANH R140, R88 ;  /* 0x00000058008c7308 */ /* 0x0003e20000002400 */
[----:B--2---:R-:W-:Y:S02]  /*73e0*/  FSEL R117, R143, -INF , P2 ;  /* 0xff8000008f757808 */ /* 0x004fe40001000000 */
[----:B------:R-:W-:Y:S02]  /*73f0*/  ISETP.GT.AND P2, PT, R132, 0x69, PT ;  /* 0x000000698400780c */ /* 0x000fe40003f44270 */
[----:B------:R-:W-:Y:S02]  /*7400*/  FMNMX.FTZ R144, R117, R144, !PT ;  /* 0x0000009075907209 */ /* 0x000fe40007810000 */
[----:B---3--:R-:W-:Y:S01]  /*7410*/  FSEL R129, R145, -INF , P2 ;  /* 0xff80000091817808 */ /* 0x008fe20001000000 */
[----:B------:R-:W2:Y:S01]  /*7420*/  MUFU.TANH R116, R116 ;  /* 0x0000007400747308 */ /* 0x000ea20000002400 */
[----:B-1----:R-:W-:Y:S01]  /*7430*/  FMUL.FTZ R88, R0, R93 ;  /* 0x0000005d00587220 */ /* 0x002fe20000410000 */
[----:B------:R-:W-:-:S02]  /*7440*/  FSEL R93, R108, -INF , P1 ;  /* 0xff8000006c5d7808 */ /* 0x000fc40000800000 */
[C---:B------:R-:W-:Y:S02]  /*7450*/  ISETP.GT.AND P1, PT, R132.reuse, 0x70, PT ;  /* 0x000000708400780c */ /* 0x040fe40003f24270 */
[----:B------:R-:W-:Y:S02]  /*7460*/  FMNMX.FTZ R144, R93, R144, !PT ;  /* 0x000000905d907209 */ /* 0x000fe40007810000 */
[----:B------:R-:W-:Y:S01]  /*7470*/  ISETP.GT.AND P2, PT, R132, 0x71, PT ;  /* 0x000000718400780c */ /* 0x000fe20003f44270 */
[----:B------:R-:W1:Y:S01]  /*7480*/  MUFU.TANH R89, R89 ;  /* 0x0000005900597308 */ /* 0x000e620000002400 */
[----:B----4-:R-:W-:Y:S02]  /*7490*/  FSEL R131, R112, -INF , P1 ;  /* 0xff80000070837808 */ /* 0x010fe40000800000 */
[----:B------:R-:W-:Y:S02]  /*74a0*/  FMNMX.FTZ R144, R129, R144, !PT ;  /* 0x0000009081907209 */ /* 0x000fe40007810000 */
[----:B------:R-:W-:-:S02]  /*74b0*/  ISETP.GT.AND P1, PT, R132, 0x78, PT ;  /* 0x000000788400780c */ /* 0x000fc40003f24270 */
[----:B0-----:R-:W-:Y:S01]  /*74c0*/  FSEL R133, R146, -INF , P2 ;  /* 0xff80000092857808 */ /* 0x001fe20001000000 */
[----:B------:R0:W-:Y:S01]  /*74d0*/  MUFU.TANH R149, R88 ;  /* 0x0000005800957308 */ /* 0x0001e20000002400 */
[----:B------:R-:W-:Y:S02]  /*74e0*/  FMNMX.FTZ R144, R131, R144, !PT ;  /* 0x0000009083907209 */ /* 0x000fe40007810000 */
[----:B------:R-:W-:Y:S02]  /*74f0*/  ISETP.GT.AND P2, PT, R132, 0x79, PT ;  /* 0x000000798400780c */ /* 0x000fe40003f44270 */
[----:B------:R-:W-:Y:S02]  /*7500*/  FMNMX.FTZ R144, R133, R144, !PT ;  /* 0x0000009085907209 */ /* 0x000fe40007810000 */
[----:B-----5:R-:W-:Y:S01]  /*7510*/  FSEL R141, R141, -INF , P2 ;  /* 0xff8000008d8d7808 */ /* 0x020fe20001000000 */
[----:B------:R-:W3:Y:S01]  /*7520*/  MUFU.TANH R92, R92 ;  /* 0x0000005c005c7308 */ /* 0x000ee20000002400 */
[----:B0-----:R-:W-:Y:S01]  /*7530*/  FMUL.FTZ R88, R0, R97 ;  /* 0x0000006100587220 */ /* 0x001fe20000410000 */
[----:B--2---:R-:W-:Y:S01]  /*7540*/  FSEL R97, R116, -INF , P1 ;  /* 0xff80000074617808 */ /* 0x004fe20000800000 */
[----:B------:R-:W-:Y:S01]  /*7550*/  FMUL.FTZ R116, R0, R115 ;  /* 0x0000007300747220 */ /* 0x000fe20000410000 */
[----:B------:R-:W-:-:S02]  /*7560*/  ISETP.GT.AND P1, PT, R132, 0x80, PT ;  /* 0x000000808400780c */ /* 0x000fc40003f24270 */
[----:B------:R-:W-:Y:S02]  /*7570*/  FMNMX.FTZ R144, R97, R144, !PT ;  /* 0x0000009061907209 */ /* 0x000fe40007810000 */
[----:B------:R-:W0:Y:S01]  /*7580*/  MUFU.TANH R96, R96 ;  /* 0x0000006000607308 */ /* 0x000e220000002400 */
[----:B------:R-:W-:Y:S02]  /*7590*/  ISETP.GT.AND P2, PT, R132, 0x81, PT ;  /* 0x000000818400780c */ /* 0x000fe40003f44270 */
[----:B------:R-:W-:Y:S02]  /*75a0*/  FSEL R143, R140, -INF , P1 ;  /* 0xff8000008c8f7808 */ /* 0x000fe40000800000 */
[----:B------:R-:W-:Y:S02]  /*75b0*/  FMNMX.FTZ R144, R141, R144, !PT ;  /* 0x000000908d907209 */ /* 0x000fe40007810000 */
[----:B------:R-:W-:Y:S01]  /*75c0*/  ISETP.GT.AND P1, PT, R132, 0x88, PT ;  /* 0x000000888400780c */ /* 0x000fe20003f24270 */
[----:B------:R2:W4:Y:S01]  /*75d0*/  MUFU.TANH R153, R88 ;  /* 0x0000005800997308 */ /* 0x0005220000002400 */
[----:B-1----:R-:W-:-:S02]  /*75e0*/  FSEL R145, R89, -INF , P2 ;  /* 0xff80000059917808 */ /* 0x002fc40001000000 */
[----:B------:R-:W-:Y:S02]  /*75f0*/  FMNMX.FTZ R144, R143, R144, !PT ;  /* 0x000000908f907209 */ /* 0x000fe40007810000 */
[----:B------:R-:W-:Y:S02]  /*7600*/  ISETP.GT.AND P2, PT, R132, 0x89, PT ;  /* 0x000000898400780c */ /* 0x000fe40003f44270 */
[----:B------:R-:W-:Y:S01]  /*7610*/  FMNMX.FTZ R144, R145, R144, !PT ;  /* 0x0000009091907209 */ /* 0x000fe20007810000 */
[----:B------:R-:W1:Y:S01]  /*7620*/  MUFU.TANH R100, R100 ;  /* 0x0000006400647308 */ /* 0x000e620000002400 */
[----:B--2---:R-:W-:Y:S01]  /*7630*/  FMUL.FTZ R88, R0, R101 ;  /* 0x0000006500587220 */ /* 0x004fe20000410000 */
[----:B---3--:R-:W-:Y:S01]  /*7640*/  FSEL R101, R92, -INF , P1 ;  /* 0xff8000005c657808 */ /* 0x008fe20000800000 */
[----:B------:R-:W-:Y:S01]  /*7650*/  FMUL.FTZ R92, R0, R119 ;  /* 0x00000077005c7220 */ /* 0x000fe20000410000 */
[----:B------:R-:W-:Y:S02]  /*7660*/  ISETP.GT.AND P1, PT, R132, 0x90, PT ;  /* 0x000000908400780c */ /* 0x000fe40003f24270 */
[----:B------:R-:W-:-:S02]  /*7670*/  FSEL R149, R149, -INF , P2 ;  /* 0xff80000095957808 */ /* 0x000fc40001000000 */
[----:B------:R-:W2:Y:S01]  /*7680*/  MUFU.TANH R88, R88 ;  /* 0x0000005800587308 */ /* 0x000ea20000002400 */
[----:B------:R-:W-:Y:S02]  /*7690*/  FMNMX.FTZ R144, R101, R144, !PT ;  /* 0x0000009065907209 */ /* 0x000fe40007810000 */
[----:B------:R-:W-:Y:S02]  /*76a0*/  ISETP.GT.AND P2, PT, R132, 0x91, PT ;  /* 0x000000918400780c */ /* 0x000fe40003f44270 */
[----:B0-----:R-:W-:Y:S01]  /*76b0*/  FSEL R151, R96, -INF , P1 ;  /* 0xff80000060977808 */ /* 0x001fe20000800000 */
[----:B------:R-:W-:Y:S01]  /*76c0*/  FMUL.FTZ R96, R0, R118 ;  /* 0x0000007600607220 */ /* 0x000fe20000410000 */
[----:B------:R-:W-:Y:S01]  /*76d0*/  FMNMX.FTZ R144, R149, R144, !PT ;  /* 0x0000009095907209 */ /* 0x000fe20007810000 */
[----:B------:R-:W0:Y:S01]  /*76e0*/  MUFU.TANH R6, R6 ;  /* 0x0000000600067308 */ /* 0x000e220000002400 */
[----:B------:R-:W-:Y:S02]  /*76f0*/  ISETP.GT.AND P1, PT, R132, 0x98, PT ;  /* 0x000000988400780c */ /* 0x000fe40003f24270 */
[----:B----4-:R-:W-:-:S02]  /*7700*/  FSEL R153, R153, -INF , P2 ;  /* 0xff80000099997808 */ /* 0x010fc40001000000 */
[----:B------:R-:W-:Y:S02]  /*7710*/  FMNMX.FTZ R144, R151, R144, !PT ;  /* 0x0000009097907209 */ /* 0x000fe40007810000 */
[----:B------:R-:W-:Y:S01]  /*7720*/  ISETP.GT.AND P2, PT, R132, 0x99, PT ;  /* 0x000000998400780c */ /* 0x000fe20003f44270 */
[----:B------:R-:W3:Y:S01]  /*7730*/  MUFU.TANH R7, R7 ;  /* 0x0000000700077308 */ /* 0x000ee20000002400 */
[----:B-1----:R-:W-:Y:S02]  /*7740*/  FSEL R111, R100, -INF , P1 ;  /* 0xff800000646f7808 */ /* 0x002fe40000800000 */
[----:B------:R-:W-:Y:S02]  /*7750*/  FMNMX.FTZ R144, R153, R144, !PT ;  /* 0x0000009099907209 */ /* 0x000fe40007810000 */
[----:B--2---:R-:W-:Y:S02]  /*7760*/  FSEL R155, R88, -INF , P2 ;  /* 0xff800000589b7808 */ /* 0x004fe40001000000 */
[----:B------:R-:W-:Y:S01]  /*7770*/  FMNMX.FTZ R144, R111, R144, !PT ;  /* 0x000000906f907209 */ /* 0x000fe20007810000 */
[----:B------:R-:W1:Y:S01]  /*7780*/  LDC R88, c[0x0][0x988] ;  /* 0x00026200ff587b82 */ /* 0x000e620000000800 */
[----:B------:R-:W2:Y:S02]  /*7790*/  MUFU.TANH R8, R8 ;  /* 0x0000000800087308 */ /* 0x000ea40000002400 */
[----:B------:R-:W-:-:S05]  /*77a0*/  FMNMX.FTZ R144, R155, R144, !PT ;  /* 0x000000909b907209 */ /* 0x000fca0007810000 */
[----:B------:R-:W4:Y:S01]  /*77b0*/  SHFL.BFLY PT, R89, R144, 0x2, 0x1f ;  /* 0x0c401f0090597f89 */ /* 0x000f2200000e0000 */
[----:B------:R-:W5:Y:S08]  /*77c0*/  MUFU.TANH R9, R9 ;  /* 0x0000000900097308 */ /* 0x000f700000002400 */
[----:B------:R-:W5:Y:S08]  /*77d0*/  MUFU.TANH R10, R10 ;  /* 0x0000000a000a7308 */ /* 0x000f700000002400 */
[----:B------:R-:W5:Y:S01]  /*77e0*/  MUFU.TANH R11, R11 ;  /* 0x0000000b000b7308 */ /* 0x000f620000002400 */
[----:B----4-:R-:W-:-:S07]  /*77f0*/  FMNMX.FTZ R100, R144, R89, !PT ;  /* 0x0000005990647209 */ /* 0x010fce0007810000 */
[----:B------:R-:W4:Y:S01]  /*7800*/  MUFU.TANH R12, R12 ;  /* 0x0000000c000c7308 */ /* 0x000f220000002400 */
[----:B------:R-:W0:Y:S07]  /*7810*/  SHFL.BFLY PT, R89, R100, 0x1, 0x1f ;  /* 0x0c201f0064597f89 */ /* 0x000e2e00000e0000 */
[----:B------:R-:W4:Y:S08]  /*7820*/  MUFU.TANH R13, R13 ;  /* 0x0000000d000d7308 */ /* 0x000f300000002400 */
[----:B------:R-:W4:Y:S08]  /*7830*/  MUFU.TANH R14, R14 ;  /* 0x0000000e000e7308 */ /* 0x000f300000002400 */
[----:B------:R-:W4:Y:S01]  /*7840*/  MUFU.TANH R15, R15 ;  /* 0x0000000f000f7308 */ /* 0x000f220000002400 */
[----:B0-----:R-:W-:Y:S01]  /*7850*/  FMNMX.FTZ R89, R100, R89, !PT ;  /* 0x0000005964597209 */ /* 0x001fe20007810000 */
[----:B------:R-:W-:-:S03]  /*7860*/  FMUL.FTZ R100, R0, R102 ;  /* 0x0000006600647220 */ /* 0x000fc60000410000 */
[C---:B------:R-:W-:Y:S01]  /*7870*/  FSETP.NEU.FTZ.AND P1, PT, R89.reuse, -INF , PT ;  /* 0xff8000005900780b */ /* 0x040fe20003f3d000 */
[----:B-1----:R-:W-:-:S02]  /*7880*/  FFMA.FTZ R102, R89, R88, -8 ;  /* 0xc100000059667423 */ /* 0x002fc40000010058 */
[----:B------:R-:W0:Y:S03]  /*7890*/  MUFU.TANH R20, R20 ;  /* 0x0000001400147308 */ /* 0x000e260000002400 */
[----:B------:R-:W-:-:S05]  /*78a0*/  FSEL R102, R102, RZ, P1 ;  /* 0x000000ff66667208 */ /* 0x000fca0000800000 */
[----:B------:R-:W1:Y:S01]  /*78b0*/  MUFU.TANH R21, R21 ;  /* 0x0000001500157308 */ /* 0x000e620000002400 */
[----:B------:R-:W-:-:S01]  /*78c0*/  FFMA.FTZ R108, R173, R88, -R102 ;  /* 0x00000058ad6c7223 */ /* 0x000fc20000010866 */
[-CC-:B------:R-:W-:Y:S01]  /*78d0*/  FFMA.FTZ R115, R175, R88.reuse, -R102.reuse ;  /* 0x00000058af737223 */ /* 0x180fe20000010866 */
[----:B------:R-:W3:Y:S01]  /*78e0*/  SHFL.IDX PT, R173, R128, 0x1, 0x1c1f ;  /* 0x003c1f0080ad7f89 */ /* 0x000ee200000e0000 */
[----:B------:R-:W-:-:S01]  /*78f0*/  FFMA.FTZ R110, R177, R88, -R102 ;  /* 0x00000058b16e7223 */ /* 0x000fc20000010866 */
[-CC-:B------:R-:W-:Y:S01]  /*7900*/  FFMA.FTZ R119, R179, R88.reuse, -R102.reuse ;  /* 0x00000058b3777223 */ /* 0x180fe20000010866 */
[----:B------:R-:W-:-:S01]  /*7910*/  FFMA.FTZ R112, R187, R88, -R102 ;  /* 0x00000058bb707223 */ /* 0x000fc20000010866 */
[-CC-:B------:R-:W-:Y:S01]  /*7920*/  FFMA.FTZ R197, R197, R88.reuse, -R102.reuse ;  /* 0x00000058c5c57223 */ /* 0x180fe20000010866 */
[----:B------:R-:W1:Y:S01]  /*7930*/  MUFU.TANH R136, R136 ;  /* 0x0000008800887308 */ /* 0x000e620000002400 */
[----:B------:R-:W-:-:S01]  /*7940*/  FFMA.FTZ R114, R199, R88, -R102 ;  /* 0x00000058c7727223 */ /* 0x000fc20000010866 */
[-CC-:B------:R-:W-:Y:S01]  /*7950*/  FFMA.FTZ R163, R163, R88.reuse, -R102.reuse ;  /* 0x00000058a3a37223 */ /* 0x180fe20000010866 */
[----:B------:R-:W-:-:S01]  /*7960*/  FFMA.FTZ R147, R147, R88, -R102 ;  /* 0x0000005893937223 */ /* 0x000fc20000010866 */
[-CC-:B------:R-:W-:Y:S01]  /*7970*/  FFMA.FTZ R107, R107, R88.reuse, -R102.reuse ;  /* 0x000000586b6b7223 */ /* 0x180fe20000010866 */
[----:B------:R-:W-:-:S01]  /*7980*/  FFMA.FTZ R93, R93, R88, -R102 ;  /* 0x000000585d5d7223 */ /* 0x000fc20000010866 */
[-CC-:B------:R-:W-:Y:S01]  /*7990*/  FFMA.FTZ R97, R97, R88.reuse, -R102.reuse ;  /* 0x0000005861617223 */ /* 0x180fe20000010866 */
[----:B------:R-:W-:-:S01]  /*79a0*/  FFMA.FTZ R101, R101, R88, -R102 ;  /* 0x0000005865657223 */ /* 0x000fc20000010866 */
[----:B------:R-:W1:Y:S01]  /*79b0*/  MUFU.TANH R137, R137 ;  /* 0x0000008900897308 */ /* 0x000e620000002400 */
[----:B------:R-:W-:-:S07]  /*79c0*/  FFMA.FTZ R111, R111, R88, -R102 ;  /* 0x000000586f6f7223 */ /* 0x000fce0000010866 */
[----:B------:R-:W1:Y:S01]  /*79d0*/  MUFU.TANH R138, R138 ;  /* 0x0000008a008a7308 */ /* 0x000e620000002400 */
[----:B---3--:R-:W-:-:S04]  /*79e0*/  IADD3 R130, R173, -UR52, R130 ;  /* 0x80000034ad827c10 */ /* 0x008fc8000fffe082 */
[----:B------:R-:W-:-:S03]  /*79f0*/  ISETP.GT.AND P2, PT, R130, RZ, PT ;  /* 0x000000ff8200720c */ /* 0x000fc60003f44270 */
[----:B------:R-:W3:Y:S01]  /*7a00*/  MUFU.TANH R139, R139 ;  /* 0x0000008b008b7308 */ /* 0x000ee20000002400 */
[----:B------:R-:W-:Y:S02]  /*7a10*/  ISETP.GT.AND P3, PT, R130, 0x1, PT ;  /* 0x000000018200780c */ /* 0x000fe40003f64270 */
[----:B------:R-:W-:Y:S02]  /*7a20*/  FSEL R6, R6, -INF , P2 ;  /* 0xff80000006067808 */ /* 0x000fe40001000000 */
[----:B------:R-:W-:Y:S02]  /*7a30*/  ISETP.GT.AND P2, PT, R130, 0x8, PT ;  /* 0x000000088200780c */ /* 0x000fe40003f44270 */
[----:B------:R-:W-:Y:S01]  /*7a40*/  FSEL R175, R7, -INF , P3 ;  /* 0xff80000007af7808 */ /* 0x000fe20001800000 */
[----:B------:R-:W-:-:S01]  /*7a50*/  FFMA.FTZ R7, R181, R88, -R102 ;  /* 0x00000058b5077223 */ /* 0x000fc20000010866 */
[----:B------:R-:W-:Y:S01]  /*7a60*/  FMNMX.FTZ R118, R6, R5, !PT ;  /* 0x0000000506767209 */ /* 0x000fe20007810000 */
[----:B------:R-:W3:Y:S01]  /*7a70*/  MUFU.TANH R121, R121 ;  /* 0x0000007900797308 */ /* 0x000ee20000002400 */
[----:B------:R-:W-:-:S02]  /*7a80*/  ISETP.GT.AND P3, PT, R130, 0x9, PT ;  /* 0x000000098200780c */ /* 0x000fc40003f64270 */
[----:B--2---:R-:W-:Y:S01]  /*7a90*/  FSEL R177, R8, -INF , P2 ;  /* 0xff80000008b17808 */ /* 0x004fe20001000000 */
[----:B------:R-:W-:-:S01]  /*7aa0*/  FFMA.FTZ R8, R183, R88, -R102 ;  /* 0x00000058b7087223 */ /* 0x000fc20000010866 */
[----:B------:R-:W-:Y:S02]  /*7ab0*/  FMNMX.FTZ R118, R175, R118, !PT ;  /* 0x00000076af767209 */ /* 0x000fe40007810000 */
[C---:B------:R-:W-:Y:S01]  /*7ac0*/  ISETP.GT.AND P2, PT, R130.reuse, 0x10, PT ;  /* 0x000000108200780c */ /* 0x040fe20003f44270 */
[----:B------:R-:W-:Y:S01]  /*7ad0*/  MUFU.EX2 R173, R197 ;  /* 0x000000c500ad7308 */ /* 0x000fe20000000800 */
[----:B-----5:R-:W-:Y:S02]  /*7ae0*/  FSEL R179, R9, -INF , P3 ;  /* 0xff80000009b37808 */ /* 0x020fe40001800000 */
[----:B------:R-:W-:Y:S02]  /*7af0*/  FMNMX.FTZ R118, R177, R118, !PT ;  /* 0x00000076b1767209 */ /* 0x000fe40007810000 */
[----:B------:R-:W-:-:S02]  /*7b00*/  ISETP.GT.AND P3, PT, R130, 0x11, PT ;  /* 0x000000118200780c */ /* 0x000fc40003f64270 */
[----:B------:R-:W-:Y:S01]  /*7b10*/  FSEL R181, R10, -INF , P2 ;  /* 0xff8000000ab57808 */ /* 0x000fe20001000000 */
[----:B------:R2:W-:Y:S01]  /*7b20*/  MUFU.EX2 R9, R7 ;  /* 0x0000000700097308 */ /* 0x0005e20000000800 */
[----:B------:R-:W-:Y:S01]  /*7b30*/  FMNMX.FTZ R118, R179, R118, !PT ;  /* 0x00000076b3767209 */ /* 0x000fe20007810000 */
[--C-:B------:R-:W-:Y:S01]  /*7b40*/  FFMA.FTZ R10, R195, R88, -R102.reuse ;  /* 0x00000058c30a7223 */ /* 0x100fe20000010866 */
[C---:B------:R-:W-:Y:S02]  /*7b50*/  ISETP.GT.AND P2, PT, R130.reuse, 0x18, PT ;  /* 0x000000188200780c */ /* 0x040fe40003f44270 */
[----:B------:R-:W-:Y:S02]  /*7b60*/  FSEL R11, R11, -INF , P3 ;  /* 0xff8000000b0b7808 */ /* 0x000fe40001800000 */
[----:B------:R-:W-:Y:S01]  /*7b70*/  FMNMX.FTZ R118, R181, R118, !PT ;  /* 0x00000076b5767209 */ /* 0x000fe20007810000 */
[----:B------:R-:W5:Y:S01]  /*7b80*/  MUFU.TANH R120, R120 ;  /* 0x0000007800787308 */ /* 0x000f620000002400 */
[----:B------:R-:W-:Y:S01]  /*7b90*/  ISETP.GT.AND P3, PT, R130, 0x19, PT ;  /* 0x000000198200780c */ /* 0x000fe20003f64270 */
[-CC-:B--2---:R-:W-:Y:S01]  /*7ba0*/  FFMA.FTZ R7, R185, R88.reuse, -R102.reuse ;  /* 0x00000058b9077223 */ /* 0x184fe20000010866 */
[----:B----4-:R-:W-:Y:S01]  /*7bb0*/  FSEL R183, R12, -INF , P2 ;  /* 0xff8000000cb77808 */ /* 0x010fe20001000000 */
[----:B------:R-:W-:Y:S01]  /*7bc0*/  FFMA.FTZ R12, R169, R88, -R102 ;  /* 0x00000058a90c7223 */ /* 0x000fe20000010866 */
[----:B------:R-:W-:-:S02]  /*7bd0*/  FMNMX.FTZ R118, R11, R118, !PT ;  /* 0x000000760b767209 */ /* 0x000fc40007810000 */
[C---:B------:R-:W-:Y:S01]  /*7be0*/  ISETP.GT.AND P2, PT, R130.reuse, 0x20, PT ;  /* 0x000000208200780c */ /* 0x040fe20003f44270 */
[----:B------:R-:W2:Y:S01]  /*7bf0*/  MUFU.TANH R123, R123 ;  /* 0x0000007b007b7308 */ /* 0x000ea20000002400 */
[----:B------:R-:W-:Y:S02]  /*7c00*/  FSEL R185, R13, -INF , P3 ;  /* 0xff8000000db97808 */ /* 0x000fe40001800000 */
[----:B------:R-:W-:Y:S02]  /*7c10*/  FMNMX.FTZ R118, R183, R118, !PT ;  /* 0x00000076b7767209 */ /* 0x000fe40007810000 */
[----:B------:R-:W-:Y:S02]  /*7c20*/  ISETP.GT.AND P3, PT, R130, 0x21, PT ;  /* 0x000000218200780c */ /* 0x000fe40003f64270 */
[----:B------:R-:W-:Y:S01]  /*7c30*/  FSEL R187, R14, -INF , P2 ;  /* 0xff8000000ebb7808 */ /* 0x000fe20001000000 */
[----:B------:R4:W-:Y:S01]  /*7c40*/  MUFU.EX2 R13, R7 ;  /* 0x00000007000d7308 */ /* 0x0009e20000000800 */
[----:B------:R-:W-:Y:S01]  /*7c50*/  FMNMX.FTZ R118, R185, R118, !PT ;  /* 0x00000076b9767209 */ /* 0x000fe20007810000 */
[----:B------:R-:W-:Y:S01]  /*7c60*/  FFMA.FTZ R14, R165, R88, -R102 ;  /* 0x00000058a50e7223 */ /* 0x000fe20000010866 */
[----:B------:R-:W-:-:S02]  /*7c70*/  ISETP.GT.AND P2, PT, R130, 0x28, PT ;  /* 0x000000288200780c */ /* 0x000fc40003f44270 */
[----:B------:R-:W-:Y:S02]  /*7c80*/  FSEL R15, R15, -INF , P3 ;  /* 0xff8000000f0f7808 */ /* 0x000fe40001800000 */
[----:B------:R-:W-:Y:S01]  /*7c90*/  FMNMX.FTZ R118, R187, R118, !PT ;  /* 0x00000076bb767209 */ /* 0x000fe20007810000 */
[----:B------:R-:W2:Y:S01]  /*7ca0*/  MUFU.TANH R122, R122 ;  /* 0x0000007a007a7308 */ /* 0x000ea20000002400 */
[----:B------:R-:W-:Y:S01]  /*7cb0*/  ISETP.GT.AND P3, PT, R130, 0x29, PT ;  /* 0x000000298200780c */ /* 0x000fe20003f64270 */
[-CC-:B----4-:R-:W-:Y:S01]  /*7cc0*/  FFMA.FTZ R7, R171, R88.reuse, -R102.reuse ;  /* 0x00000058ab077223 */ /* 0x190fe20000010866 */
[----:B0-----:R-:W-:Y:S01]  /*7cd0*/  FSEL R195, R20, -INF , P2 ;  /* 0xff80000014c37808 */ /* 0x001fe20001000000 */
[----:B------:R-:W-:Y:S01]  /*7ce0*/  FFMA.FTZ R20, R161, R88, -R102 ;  /* 0x00000058a1147223 */ /* 0x000fe20000010866 */
[----:B------:R-:W-:Y:S02]  /*7cf0*/  FMNMX.FTZ R118, R15, R118, !PT ;  /* 0x000000760f767209 */ /* 0x000fe40007810000 */
[----:B------:R-:W-:Y:S01]  /*7d00*/  ISETP.GT.AND P2, PT, R130, 0x30, PT ;  /* 0x000000308200780c */ /* 0x000fe20003f44270 */
[----:B------:R-:W0:Y:S01]  /*7d10*/  MUFU.TANH R124, R124 ;  /* 0x0000007c007c7308 */ /* 0x000e220000002400 */
[----:B-1----:R-:W-:-:S02]  /*7d20*/  FSEL R171, R21, -INF , P3 ;  /* 0xff80000015ab7808 */ /* 0x002fc40001800000 */
[----:B------:R-:W-:Y:S02]  /*7d30*/  FMNMX.FTZ R118, R195, R118, !PT ;  /* 0x00000076c3767209 */ /* 0x000fe40007810000 */
[----:B------:R-:W-:Y:S02]  /*7d40*/  ISETP.GT.AND P3, PT, R130, 0x31, PT ;  /* 0x000000318200780c */ /* 0x000fe40003f64270 */
[----:B------:R-:W-:Y:S01]  /*7d50*/  FSEL R197, R136, -INF , P2 ;  /* 0xff80000088c57808 */ /* 0x000fe20001000000 */
[----:B------:R1:W-:Y:S01]  /*7d60*/  MUFU.EX2 R21, R7 ;  /* 0x0000000700157308 */ /* 0x0003e20000000800 */
[----:B------:R-:W-:Y:S02]  /*7d70*/  FMNMX.FTZ R118, R171, R118, !PT ;  /* 0x00000076ab767209 */ /* 0x000fe40007810000 */
[----:B------:R-:W-:Y:S02]  /*7d80*/  ISETP.GT.AND P2, PT, R130, 0x38, PT ;  /* 0x000000388200780c */ /* 0x000fe40003f44270 */
[----:B------:R-:W-:-:S02]  /*7d90*/  FSEL R137, R137, -INF , P3 ;  /* 0xff80000089897808 */ /* 0x000fc40001800000 */
[----:B------:R-:W-:Y:S01]  /*7da0*/  FMNMX.FTZ R118, R197, R118, !PT ;  /* 0x00000076c5767209 */ /* 0x000fe20007810000 */
[----:B------:R-:W4:Y:S01]  /*7db0*/  MUFU.TANH R125, R125 ;  /* 0x0000007d007d7308 */ /* 0x000f220000002400 */
[----:B------:R-:W-:Y:S01]  /*7dc0*/  ISETP.GT.AND P3, PT, R130, 0x39, PT ;  /* 0x000000398200780c */ /* 0x000fe20003f64270 */
[----:B-1----:R-:W-:Y:S01]  /*7dd0*/  FFMA.FTZ R7, R167, R88, -R102 ;  /* 0x00000058a7077223 */ /* 0x002fe20000010866 */
[----:B------:R-:W-:Y:S02]  /*7de0*/  FSEL R169, R138, -INF , P2 ;  /* 0xff8000008aa97808 */ /* 0x000fe40001000000 */
[----:B------:R-:W-:Y:S02]  /*7df0*/  FMNMX.FTZ R118, R137, R118, !PT ;  /* 0x0000007689767209 */ /* 0x000fe40007810000 */
[----:B------:R-:W-:Y:S01]  /*7e00*/  ISETP.GT.AND P2, PT, R130, 0x40, PT ;  /* 0x000000408200780c */ /* 0x000fe20003f44270 */
[----:B------:R-:W1:Y:S01]  /*7e10*/  MUFU.TANH R126, R126 ;  /* 0x0000007e007e7308 */ /* 0x000e620000002400 */
[----:B---3--:R-:W-:-:S02]  /*7e20*/  FSEL R167, R139, -INF , P3 ;  /* 0xff8000008ba77808 */ /* 0x008fc40001800000 */
[----:B------:R-:W-:Y:S02]  /*7e30*/  FMNMX.FTZ R118, R169, R118, !PT ;  /* 0x00000076a9767209 */ /* 0x000fe40007810000 */
[C---:B------:R-:W-:Y:S02]  /*7e40*/  ISETP.GT.AND P3, PT, R130.reuse, 0x41, PT ;  /* 0x000000418200780c */ /* 0x040fe40003f64270 */
[----:B------:R-:W-:Y:S01]  /*7e50*/  FSEL R121, R121, -INF , P2 ;  /* 0xff80000079797808 */ /* 0x000fe20001000000 */
[----:B------:R-:W3:Y:S01]  /*7e60*/  MUFU.TANH R127, R127 ;  /* 0x0000007f007f7308 */ /* 0x000ee20000002400 */
[----:B------:R-:W-:Y:S02]  /*7e70*/  FMNMX.FTZ R118, R167, R118, !PT ;  /* 0x00000076a7767209 */ /* 0x000fe40007810000 */
[----:B------:R-:W-:Y:S02]  /*7e80*/  ISETP.GT.AND P2, PT, R130, 0x48, PT ;  /* 0x000000488200780c */ /* 0x000fe40003f44270 */
[----:B-----5:R-:W-:-:S02]  /*7e90*/  FSEL R165, R120, -INF , P3 ;  /* 0xff80000078a57808 */ /* 0x020fc40001800000 */
[----:B------:R-:W-:Y:S01]  /*7ea0*/  FMNMX.FTZ R118, R121, R118, !PT ;  /* 0x0000007679767209 */ /* 0x000fe20007810000 */
[----:B------:R-:W5:Y:S01]  /*7eb0*/  MUFU.TANH R104, R104 ;  /* 0x0000006800687308 */ /* 0x000f620000002400 */
[C---:B------:R-:W-:Y:S02]  /*7ec0*/  ISETP.GT.AND P3, PT, R130.reuse, 0x49, PT ;  /* 0x000000498200780c */ /* 0x040fe40003f64270 */
[----:B--2---:R-:W-:Y:S02]  /*7ed0*/  FSEL R123, R123, -INF , P2 ;  /* 0xff8000007b7b7808 */ /* 0x004fe40001000000 */
[----:B------:R-:W-:Y:S02]  /*7ee0*/  FMNMX.FTZ R118, R165, R118, !PT ;  /* 0x00000076a5767209 */ /* 0x000fe40007810000 */
[----:B------:R-:W-:Y:S01]  /*7ef0*/  ISETP.GT.AND P2, PT, R130, 0x50, PT ;  /* 0x000000508200780c */ /* 0x000fe20003f44270 */
[----:B------:R-:W2:Y:S01]  /*7f00*/  MUFU.TANH R106, R106 ;  /* 0x0000006a006a7308 */ /* 0x000ea20000002400 */
[----:B------:R-:W-:-:S02]  /*7f10*/  FSEL R199, R122, -INF , P3 ;  /* 0xff8000007ac77808 */ /* 0x000fc40001800000 */
[----:B------:R-:W-:Y:S02]  /*7f20*/  FMNMX.FTZ R118, R123, R118, !PT ;  /* 0x000000767b767209 */ /* 0x000fe40007810000 */
[----:B------:R-:W-:Y:S02]  /*7f30*/  ISETP.GT.AND P3, PT, R130, 0x51, PT ;  /* 0x000000518200780c */ /* 0x000fe40003f64270 */
[----:B0-----:R-:W-:Y:S01]  /*7f40*/  FSEL R201, R124, -INF , P2 ;  /* 0xff8000007cc97808 */ /* 0x001fe20001000000 */
[----:B------:R-:W0:Y:S01]  /*7f50*/  MUFU.TANH R205, R205 ;  /* 0x000000cd00cd7308 */ /* 0x000e220000002400 */
[----:B------:R-:W-:Y:S02]  /*7f60*/  FMNMX.FTZ R118, R199, R118, !PT ;  /* 0x00000076c7767209 */ /* 0x000fe40007810000 */
[----:B------:R-:W-:Y:S02]  /*7f70*/  ISETP.GT.AND P2, PT, R130, 0x58, PT ;  /* 0x000000588200780c */ /* 0x000fe40003f44270 */
[----:B----4-:R-:W-:-:S02]  /*7f80*/  FSEL R125, R125, -INF , P3 ;  /* 0xff8000007d7d7808 */ /* 0x010fc40001800000 */
[----:B------:R-:W-:Y:S01]  /*7f90*/  FMNMX.FTZ R118, R201, R118, !PT ;  /* 0x00000076c9767209 */ /* 0x000fe20007810000 */
[----:B------:R4:W-:Y:S01]  /*7fa0*/  MUFU.EX2 R139, R7 ;  /* 0x00000007008b7308 */ /* 0x0009e20000000800 */
[----:B------:R-:W-:Y:S02]  /*7fb0*/  ISETP.GT.AND P3, PT, R130, 0x59, PT ;  /* 0x000000598200780c */ /* 0x000fe40003f64270 */
[----:B-1----:R-:W-:Y:S02]  /*7fc0*/  FSEL R161, R126, -INF , P2 ;  /* 0xff8000007ea17808 */ /* 0x002fe40001000000 */
[----:B------:R-:W-:Y:S02]  /*7fd0*/  FMNMX.FTZ R118, R125, R118, !PT ;  /* 0x000000767d767209 */ /* 0x000fe40007810000 */
[----:B------:R-:W-:Y:S01]  /*7fe0*/  ISETP.GT.AND P2, PT, R130, 0x60, PT ;  /* 0x000000608200780c */ /* 0x000fe20003f44270 */
[----:B------:R-:W1:Y:S01]  /*7ff0*/  MUFU.TANH R207, R207 ;  /* 0x000000cf00cf7308 */ /* 0x000e620000002400 */
[----:B----4-:R-:W-:-:S01]  /*8000*/  FFMA.FTZ R7, R159, R88, -R102 ;  /* 0x000000589f077223 */ /* 0x010fc20000010866 */
[----:B---3--:R-:W-:-:S02]  /*8010*/  FSEL R159, R127, -INF , P3 ;  /* 0xff8000007f9f7808 */ /* 0x008fc40001800000 */
[----:B------:R-:W-:Y:S02]  /*8020*/  FMNMX.FTZ R118, R161, R118, !PT ;  /* 0x00000076a1767209 */ /* 0x000fe40007810000 */
[----:B------:R-:W-:Y:S02]  /*8030*/  ISETP.GT.AND P3, PT, R130, 0x61, PT ;  /* 0x000000618200780c */ /* 0x000fe40003f64270 */
[----:B------:R-:W3:Y:S01]  /*8040*/  MUFU.TANH R209, R209 ;  /* 0x000000d100d17308 */ /* 0x000ee20000002400 */
[----:B-----5:R-:W-:Y:S01]  /*8050*/  FSEL R203, R104, -INF , P2 ;  /* 0xff80000068cb7808 */ /* 0x020fe20001000000 */
[--C-:B------:R-:W-:Y:S01]  /*8060*/  FFMA.FTZ R104, R157, R88, -R102.reuse ;  /* 0x000000589d687223 */ /* 0x100fe20000010866 */
[----:B------:R-:W-:Y:S02]  /*8070*/  FMNMX.FTZ R118, R159, R118, !PT ;  /* 0x000000769f767209 */ /* 0x000fe40007810000 */
[----:B------:R-:W-:Y:S02]  /*8080*/  ISETP.GT.AND P2, PT, R130, 0x68, PT ;  /* 0x000000688200780c */ /* 0x000fe40003f44270 */
[----:B--2---:R-:W-:Y:S01]  /*8090*/  FSEL R157, R106, -INF , P3 ;  /* 0xff8000006a9d7808 */ /* 0x004fe20001800000 */
[----:B------:R-:W2:Y:S01]  /*80a0*/  MUFU.TANH R116, R116 ;  /* 0x0000007400747308 */ /* 0x000ea20000002400 */
[----:B------:R-:W-:Y:S01]  /*80b0*/  FMNMX.FTZ R118, R203, R118, !PT ;  /* 0x00000076cb767209 */ /* 0x000fe20007810000 */
[----:B------:R-:W-:Y:S01]  /*80c0*/  FFMA.FTZ R106, R135, R88, -R102 ;  /* 0x00000058876a7223 */ /* 0x000fe20000010866 */
[----:B------:R-:W-:-:S02]  /*80d0*/  ISETP.GT.AND P3, PT, R130, 0x69, PT ;  /* 0x000000698200780c */ /* 0x000fc40003f64270 */
[----:B0-----:R-:W-:Y:S02]  /*80e0*/  FSEL R205, R205, -INF , P2 ;  /* 0xff800000cdcd7808 */ /* 0x001fe40001000000 */
[----:B------:R-:W-:Y:S01]  /*80f0*/  FMNMX.FTZ R118, R157, R118, !PT ;  /* 0x000000769d767209 */ /* 0x000fe20007810000 */
[----:B------:R-:W0:Y:S01]  /*8100*/  MUFU.TANH R96, R96 ;  /* 0x0000006000607308 */ /* 0x000e220000002400 */
[C---:B------:R-:W-:Y:S02]  /*8110*/  ISETP.GT.AND P2, PT, R130.reuse, 0x70, PT ;  /* 0x000000708200780c */ /* 0x040fe40003f44270 */
[----:B-1----:R-:W-:Y:S02]  /*8120*/  FSEL R207, R207, -INF , P3 ;  /* 0xff800000cfcf7808 */ /* 0x002fe40001800000 */
[----:B------:R-:W-:Y:S02]  /*8130*/  FMNMX.FTZ R118, R205, R118, !PT ;  /* 0x00000076cd767209 */ /* 0x000fe40007810000 */
[----:B------:R-:W-:Y:S01]  /*8140*/  ISETP.GT.AND P3, PT, R130, 0x71, PT ;  /* 0x000000718200780c */ /* 0x000fe20003f64270 */
[----:B------:R-:W1:Y:S01]  /*8150*/  MUFU.TANH R92, R92 ;  /* 0x0000005c005c7308 */ /* 0x000e620000002400 */
[----:B---3--:R-:W-:-:S02]  /*8160*/  FSEL R209, R209, -INF , P2 ;  /* 0xff800000d1d17808 */ /* 0x008fc40001000000 */
[----:B------:R-:W-:Y:S02]  /*8170*/  FMNMX.FTZ R118, R207, R118, !PT ;  /* 0x00000076cf767209 */ /* 0x000fe40007810000 */
[----:B------:R-:W-:Y:S02]  /*8180*/  ISETP.GT.AND P2, PT, R130, 0x78, PT ;  /* 0x000000788200780c */ /* 0x000fe40003f44270 */
[----:B--2---:R-:W-:Y:S01]  /*8190*/  FSEL R135, R116, -INF , P3 ;  /* 0xff80000074877808 */ /* 0x004fe20001800000 */
[----:B------:R-:W2:Y:S01]  /*81a0*/  MUFU.TANH R90, R90 ;  /* 0x0000005a005a7308 */ /* 0x000ea20000002400 */
[----:B------:R-:W-:Y:S01]  /*81b0*/  FMNMX.FTZ R118, R209, R118, !PT ;  /* 0x00000076d1767209 */ /* 0x000fe20007810000 */
[-CC-:B------:R-:W-:Y:S01]  /*81c0*/  FFMA.FTZ R116, R149, R88.reuse, -R102.reuse ;  /* 0x0000005895747223 */ /* 0x180fe20000010866 */
[----:B------:R-:W-:Y:S02]  /*81d0*/  ISETP.GT.AND P3, PT, R130, 0x79, PT ;  /* 0x000000798200780c */ /* 0x000fe40003f64270 */
[----:B0-----:R-:W-:Y:S01]  /*81e0*/  FSEL R211, R96, -INF , P2 ;  /* 0xff80000060d37808 */ /* 0x001fe20001000000 */
[----:B------:R-:W-:-:S01]  /*81f0*/  FFMA.FTZ R96, R131, R88, -R102 ;  /* 0x0000005883607223 */ /* 0x000fc20000010866 */
[----:B------:R-:W-:Y:S01]  /*8200*/  FMNMX.FTZ R118, R135, R118, !PT ;  /* 0x0000007687767209 */ /* 0x000fe20007810000 */
[----:B------:R-:W0:Y:S01]  /*8210*/  MUFU.TANH R91, R91 ;  /* 0x0000005b005b7308 */ /* 0x000e220000002400 */
[----:B------:R-:W-:Y:S01]  /*8220*/  ISETP.GT.AND P2, PT, R130, 0x80, PT ;  /* 0x000000808200780c */ /* 0x000fe20003f44270 */
[-CC-:B------:R-:W-:Y:S01]  /*8230*/  FFMA.FTZ R131, R145, R88.reuse, -R102.reuse ;  /* 0x0000005891837223 */ /* 0x180fe20000010866 */
[----:B-1----:R-:W-:Y:S01]  /*8240*/  FSEL R213, R92, -INF , P3 ;  /* 0xff8000005cd57808 */ /* 0x002fe20001800000 */
[----:B------:R-:W-:Y:S01]  /*8250*/  FFMA.FTZ R92, R113, R88, -R102 ;  /* 0x00000058715c7223 */ /* 0x000fe20000010866 */
[----:B------:R-:W-:-:S02]  /*8260*/  FMNMX.FTZ R118, R211, R118, !PT ;  /* 0x00000076d3767209 */ /* 0x000fc40007810000 */
[----:B------:R-:W-:Y:S01]  /*8270*/  ISETP.GT.AND P3, PT, R130, 0x81, PT ;  /* 0x000000818200780c */ /* 0x000fe20003f64270 */
[----:B------:R-:W1:Y:S01]  /*8280*/  MUFU.TANH R94, R94 ;  /* 0x0000005e005e7308 */ /* 0x000e620000002400 */
[----:B--2---:R-:W-:Y:S01]  /*8290*/  FSEL R215, R90, -INF , P2 ;  /* 0xff8000005ad77808 */ /* 0x004fe20001000000 */
[----:B------:R-:W-:Y:S01]  /*82a0*/  FFMA.FTZ R90, R109, R88, -R102 ;  /* 0x000000586d5a7223 */ /* 0x000fe20000010866 */
[----:B------:R-:W-:Y:S02]  /*82b0*/  FMNMX.FTZ R118, R213, R118, !PT ;  /* 0x00000076d5767209 */ /* 0x000fe40007810000 */
[----:B------:R-:W-:Y:S02]  /*82c0*/  ISETP.GT.AND P2, PT, R130, 0x88, PT ;  /* 0x000000888200780c */ /* 0x000fe40003f44270 */
[----:B------:R-:W-:Y:S01]  /*82d0*/  FMNMX.FTZ R118, R215, R118, !PT ;  /* 0x00000076d7767209 */ /* 0x000fe20007810000 */
[----:B------:R-:W-:Y:S01]  /*82e0*/  MUFU.TANH R95, R95 ;  /* 0x0000005f005f7308 */ /* 0x000fe20000002400 */
[----:B0-----:R-:W-:-:S02]  /*82f0*/  FSEL R91, R91, -INF , P3 ;  /* 0xff8000005b5b7808 */ /* 0x001fc40001800000 */
[----:B------:R-:W-:Y:S02]  /*8300*/  ISETP.GT.AND P3, PT, R130, 0x89, PT ;  /* 0x000000898200780c */ /* 0x000fe40003f64270 */
[----:B------:R-:W-:-:S03]  /*8310*/  FMNMX.FTZ R118, R91, R118, !PT ;  /* 0x000000765b767209 */ /* 0x000fc60007810000 */
[----:B------:R-:W0:Y:S01]  /*8320*/  MUFU.TANH R98, R98 ;  /* 0x0000006200627308 */ /* 0x000e220000002400 */
[----:B-1----:R-:W-:Y:S01]  /*8330*/  FSEL R109, R94, -INF , P2 ;  /* 0xff8000005e6d7808 */ /* 0x002fe20001000000 */
[-CC-:B------:R-:W-:Y:S01]  /*8340*/  FFMA.FTZ R94, R129, R88.reuse, -R102.reuse ;  /* 0x00000058815e7223 */ /* 0x180fe20000010866 */
[----:B------:R-:W-:Y:S01]  /*8350*/  ISETP.GT.AND P2, PT, R130, 0x90, PT ;  /* 0x000000908200780c */ /* 0x000fe20003f44270 */
[--C-:B------:R-:W-:Y:S01]  /*8360*/  FFMA.FTZ R129, R133, R88, -R102.reuse ;  /* 0x0000005885817223 */ /* 0x100fe20000010866 */
[----:B------:R-:W-:Y:S01]  /*8370*/  FMNMX.FTZ R118, R109, R118, !PT ;  /* 0x000000766d767209 */ /* 0x000fe20007810000 */
[----:B------:R-:W-:Y:S01]  /*8380*/  FFMA.FTZ R133, R153, R88, -R102 ;  /* 0x0000005899857223 */ /* 0x000fe20000010866 */
[----:B------:R-:W-:Y:S01]  /*8390*/  FSEL R153, R89, RZ, P1 ;  /* 0x000000ff59997208 */ /* 0x000fe20000800000 */
[----:B------:R-:W1:Y:S04]  /*83a0*/  MUFU.TANH R99, R99 ;  /* 0x0000006300637308 */ /* 0x000e680000002400 */
[----:B------:R-:W-:-:S04]  /*83b0*/  FADD.FTZ R153, -R153, R4 ;  /* 0x0000000499997221 */ /* 0x000fc80000010100 */
[----:B------:R-:W2:Y:S01]  /*83c0*/  MUFU.TANH R100, R100 ;  /* 0x0000006400647308 */ /* 0x000ea20000002400 */
[----:B0-----:R-:W-:Y:S01]  /*83d0*/  FSEL R217, R98, -INF , P2 ;  /* 0xff80000062d97808 */ /* 0x001fe20001000000 */
[-C--:B------:R-:W-:Y:S01]  /*83e0*/  FFMA.FTZ R98, R117, R88.reuse, -R102 ;  /* 0x0000005875627223 */ /* 0x080fe20000010866 */
[----:B------:R-:W-:Y:S01]  /*83f0*/  ISETP.GT.AND P2, PT, R130, 0x98, PT ;  /* 0x000000988200780c */ /* 0x000fe20003f44270 */
[----:B------:R-:W-:-:S04]  /*8400*/  FMUL.FTZ R153, R153, R88 ;  /* 0x0000005899997220 */ /* 0x000fc80000410000 */
[----:B------:R0:W-:Y:S08]  /*8410*/  MUFU.EX2 R127, R7 ;  /* 0x00000007007f7308 */ /* 0x0001f00000000800 */
[----:B------:R-:W3:Y:S01]  /*8420*/  MUFU.TANH R103, R103 ;  /* 0x0000006700677308 */ /* 0x000ee20000002400 */
[----:B0-----:R-:W-:-:S01]  /*8430*/  FFMA.FTZ R7, R105, R88, -R102 ;  /* 0x0000005869077223 */ /* 0x001fc20000010866 */
[----:B------:R-:W-:-:S02]  /*8440*/  FSEL R105, R95, -INF , P3 ;  /* 0xff8000005f697808 */ /* 0x000fc40001800000 */
[C---:B------:R-:W-:Y:S02]  /*8450*/  ISETP.GT.AND P3, PT, R130.reuse, 0x91, PT ;  /* 0x000000918200780c */ /* 0x040fe40003f64270 */
[----:B------:R-:W-:Y:S02]  /*8460*/  FMNMX.FTZ R118, R105, R118, !PT ;  /* 0x0000007669767209 */ /* 0x000fe40007810000 */
[----:B-1----:R-:W-:Y:S01]  /*8470*/  FSEL R99, R99, -INF , P3 ;  /* 0xff80000063637808 */ /* 0x002fe20001800000 */
[----:B------:R0:W-:Y:S01]  /*8480*/  MUFU.EX2 R95, R7 ;  /* 0x00000007005f7308 */ /* 0x0001e20000000800 */
[----:B------:R-:W-:Y:S02]  /*8490*/  FMNMX.FTZ R118, R217, R118, !PT ;  /* 0x00000076d9767209 */ /* 0x000fe40007810000 */
[----:B------:R-:W-:Y:S02]  /*84a0*/  ISETP.GT.AND P3, PT, R130, 0x99, PT ;  /* 0x000000998200780c */ /* 0x000fe40003f64270 */
[----:B--2---:R-:W-:Y:S01]  /*84b0*/  FSEL R113, R100, -INF , P2 ;  /* 0xff80000064717808 */ /* 0x004fe20001000000 */
[----:B------:R-:W-:Y:S01]  /*84c0*/  FFMA.FTZ R100, R143, R88, -R102 ;  /* 0x000000588f647223 */ /* 0x000fe20000010866 */
[----:B------:R-:W-:Y:S01]  /*84d0*/  FMNMX.FTZ R118, R99, R118, !PT ;  /* 0x0000007663767209 */ /* 0x000fe20007810000 */
[----:B------:R-:W-:Y:S01]  /*84e0*/  MUFU.EX2 R108, R108 ;  /* 0x0000006c006c7308 */ /* 0x000fe20000000800 */
[----:B---3--:R-:W-:-:S02]  /*84f0*/  FSEL R117, R103, -INF , P3 ;  /* 0xff80000067757808 */ /* 0x008fc40001800000 */
[----:B------:R-:W-:-:S04]  /*8500*/  FMNMX.FTZ R118, R113, R118, !PT ;  /* 0x0000007671767209 */ /* 0x000fc80007810000 */
[----:B------:R-:W-:Y:S01]  /*8510*/  FMNMX.FTZ R118, R117, R118, !PT ;  /* 0x0000007675767209 */ /* 0x000fe20007810000 */
[----:B------:R1:W-:Y:S04]  /*8520*/  MUFU.EX2 R103, R98 ;  /* 0x0000006200677308 */ /* 0x0003e80000000800 */
[----:B0-----:R-:W0:Y:S04]  /*8530*/  SHFL.BFLY PT, R7, R118, 0x2, 0x1f ;  /* 0x0c401f0076077f89 */ /* 0x001e2800000e0000 */
[----:B------:R-:W-:Y:S01]  /*8540*/  MUFU.EX2 R115, R115 ;  /* 0x0000007300737308 */ /* 0x000fe20000000800 */
[----:B-1----:R-:W-:-:S07]  /*8550*/  FFMA.FTZ R98, R141, R88, -R102 ;  /* 0x000000588d627223 */ /* 0x002fce0000010866 */
        /* <DEDUP_REMOVED lines=10> */
[----:B------:R-:W-:-:S03]  /*8600*/  FFMA.FTZ R120, R155, R88, -R102 ;  /* 0x000000589b787223 */ /* 0x000fc60000010866 */
[C---:B------:R-:W-:Y:S01]  /*8610*/  FSETP.NEU.FTZ.AND P2, PT, R7.reuse, -INF , PT ;  /* 0xff8000000700780b */ /* 0x040fe20003f5d000 */
[----:B------:R-:W-:-:S02]  /*8620*/  FFMA.FTZ R122, R7, R88, -8 ;  /* 0xc1000000077a7423 */ /* 0x000fc40000010058 */
[----:B------:R-:W-:Y:S01]  /*8630*/  MUFU.EX2 R12, R12 ;  /* 0x0000000c000c7308 */ /* 0x000fe20000000800 */
[----:B------:R-:W-:Y:S02]  /*8640*/  FSEL R138, R7, RZ, P2 ;  /* 0x000000ff078a7208 */ /* 0x000fe40001000000 */
[----:B------:R-:W-:-:S05]  /*8650*/  FSEL R102, R122, RZ, P2 ;  /* 0x000000ff7a667208 */ /* 0x000fca0001000000 */
[----:B------:R-:W-:Y:S01]  /*8660*/  FFMA.FTZ R4, R123, R88, -R102 ;  /* 0x000000587b047223 */ /* 0x000fe20000010866 */
[----:B------:R-:W-:-:S01]  /*8670*/  FADD.FTZ R123, -R138, R5 ;  /* 0x000000058a7b7221 */ /* 0x000fc20000010100 */
[-CC-:B------:R-:W-:Y:S01]  /*8680*/  FFMA.FTZ R141, R6, R88.reuse, -R102.reuse ;  /* 0x00000058068d7223 */ /* 0x180fe20000010866 */
[----:B------:R-:W-:-:S01]  /*8690*/  FFMA.FTZ R6, R175, R88, -R102 ;  /* 0x00000058af067223 */ /* 0x000fc20000010866 */
[----:B------:R0:W1:Y:S01]  /*86a0*/  MUFU.EX2 R5, R153 ;  /* 0x0000009900057308 */ /* 0x0000620000000800 */
[-C--:B------:R-:W-:Y:S01]  /*86b0*/  FMUL.FTZ R138, R123, R88.reuse ;  /* 0x000000587b8a7220 */ /* 0x080fe20000410000 */
        /* <DEDUP_REMOVED lines=10> */
[-CC-:B0-----:R-:W-:Y:S01]  /*8760*/  FFMA.FTZ R153, R159, R88.reuse, -R102.reuse ;  /* 0x000000589f997223 */ /* 0x181fe20000010866 */
[----:B------:R-:W-:-:S01]  /*8770*/  FFMA.FTZ R149, R171, R88, -R102 ;  /* 0x00000058ab957223 */ /* 0x000fc20000010866 */
[-CC-:B------:R-:W-:Y:S01]  /*8780*/  FFMA.FTZ R132, R197, R88.reuse, -R102.reuse ;  /* 0x00000058c5847223 */ /* 0x180fe20000010866 */
[----:B------:R-:W-:-:S01]  /*8790*/  FFMA.FTZ R137, R137, R88, -R102 ;  /* 0x0000005889897223 */ /* 0x000fc20000010866 */
[----:B------:R-:W0:Y:S01]  /*87a0*/  MUFU.EX2 R138, R138 ;  /* 0x0000008a008a7308 */ /* 0x000e220000000800 */
[----:B-1----:R-:W-:-:S01]  /*87b0*/  FFMA.FTZ R144, R5, R3, R108 ;  /* 0x0000000305907223 */ /* 0x002fc2000001006c */
        /* <DEDUP_REMOVED lines=28> */
[----:B------:R-:W-:Y:S02]  /*8980*/  FADD.FTZ R2, R114, R3 ;  /* 0x0000000372027221 */ /* 0x000fe40000010000 */
[----:B------:R-:W0:Y:S01]  /*8990*/  MUFU.EX2 R126, R126 ;  /* 0x0000007e007e7308 */ /* 0x000e220000000800 */
[----:B-1----:R-:W-:-:S01]  /*89a0*/  FADD.FTZ R146, R124, R155 ;  /* 0x0000009b7c927221 */ /* 0x002fc20000010000 */
[----:B------:R-:W-:Y:S01]  /*89b0*/  FFMA.FTZ R155, R157, R88, -R102 ;  /* 0x000000589d9b7223 */ /* 0x000fe20000010866 */
[----:B------:R-:W-:-:S04]  /*89c0*/  FADD.FTZ R3, R9, R2 ;  /* 0x0000000209037221 */ /* 0x000fc80000010000 */
[----:B------:R-:W-:Y:S01]  /*89d0*/  FADD.FTZ R2, R8, R3 ;  /* 0x0000000308027221 */ /* 0x000fe20000010000 */
[----:B------:R-:W1:Y:S01]  /*89e0*/  MUFU.EX2 R145, R145 ;  /* 0x0000009100917308 */ /* 0x000e620000000800 */
[----:B--2---:R-:W-:-:S02]  /*89f0*/  FADD.FTZ R159, R11, R146 ;  /* 0x000000920b9f7221 */ /* 0x004fc40000010000 */
[----:B------:R-:W-:-:S04]  /*8a00*/  FADD.FTZ R3, R13, R2 ;  /* 0x000000020d037221 */ /* 0x000fc80000010000 */
[----:B------:R-:W-:Y:S01]  /*8a10*/  FADD.FTZ R2, R10, R3 ;  /* 0x000000030a027221 */ /* 0x000fe20000010000 */
[----:B------:R-:W2:Y:S01]  /*8a20*/  MUFU.EX2 R128, R128 ;  /* 0x0000008000807308 */ /* 0x000ea20000000800 */
[----:B0-----:R-:W-:-:S02]  /*8a30*/  FADD.FTZ R146, R126, R159 ;  /* 0x0000009f7e927221 */ /* 0x001fc40000010000 */
[----:B------:R-:W-:-:S04]  /*8a40*/  FADD.FTZ R3, R21, R2 ;  /* 0x0000000215037221 */ /* 0x000fc80000010000 */
[----:B------:R-:W-:Y:S01]  /*8a50*/  FADD.FTZ R2, R12, R3 ;  /* 0x000000030c027221 */ /* 0x000fe20000010000 */
[----:B------:R-:W0:Y:S01]  /*8a60*/  MUFU.EX2 R15, R15 ;  /* 0x0000000f000f7308 */ /* 0x000e220000000800 */
[----:B-1----:R-:W-:-:S01]  /*8a70*/  FADD.FTZ R157, R145, R146 ;  /* 0x00000092919d7221 */ /* 0x002fc20000010000 */
[----:B------:R-:W-:Y:S01]  /*8a80*/  FFMA.FTZ R146, R205, R88, -R102 ;  /* 0x00000058cd927223 */ /* 0x000fe20000010866 */
[----:B------:R-:W-:-:S05]  /*8a90*/  FADD.FTZ R3, R139, R2 ;  /* 0x000000028b037221 */ /* 0x000fca0000010000 */
[----:B------:R-:W1:Y:S01]  /*8aa0*/  MUFU.EX2 R130, R130 ;  /* 0x0000008200827308 */ /* 0x000e620000000800 */
[----:B--2---:R-:W-:-:S01]  /*8ab0*/  FADD.FTZ R148, R128, R157 ;  /* 0x0000009d80947221 */ /* 0x004fc20000010000 */
[----:B------:R-:W-:-:S06]  /*8ac0*/  FFMA.FTZ R157, R207, R88, -R102 ;  /* 0x00000058cf9d7223 */ /* 0x000fcc0000010866 */
[----:B------:R-:W2:Y:S01]  /*8ad0*/  MUFU.EX2 R149, R149 ;  /* 0x0000009500957308 */ /* 0x000ea20000000800 */
[----:B0-----:R-:W-:-:S07]  /*8ae0*/  FADD.FTZ R159, R15, R148 ;  /* 0x000000940f9f7221 */ /* 0x001fce0000010000 */
[----:B------:R-:W0:Y:S01]  /*8af0*/  MUFU.EX2 R132, R132 ;  /* 0x0000008400847308 */ /* 0x000e220000000800 */
[----:B-1----:R-:W-:-:S07]  /*8b00*/  FADD.FTZ R148, R130, R159 ;  /* 0x0000009f82947221 */ /* 0x002fce0000010000 */
        /* <DEDUP_REMOVED lines=15> */
[----:B--2---:R-:W-:-:S01]  /*8c00*/  FADD.FTZ R2, R151, R150 ;  /* 0x0000009697027221 */ /* 0x004fc20000010000 */
[----:B------:R-:W-:-:S06]  /*8c10*/  FFMA.FTZ R150, R211, R88, -R102 ;  /* 0x00000058d3967223 */ /* 0x000fcc0000010866 */
[----:B------:R-:W2:Y:S01]  /*8c20*/  MUFU.EX2 R136, R136 ;  /* 0x0000008800887308 */ /* 0x000ea20000000800 */
[----:B0-----:R-:W-:-:S04]  /*8c30*/  FADD.FTZ R152, R20, R3 ;  /* 0x0000000314987221 */ /* 0x001fc80000010000 */
[----:B------:R-:W-:-:S03]  /*8c40*/  FADD.FTZ R161, R127, R152 ;  /* 0x000000987fa17221 */ /* 0x000fc60000010000 */
        /* <DEDUP_REMOVED lines=22> */
[----:B--2---:R-:W-:-:S04]  /*8db0*/  FADD.FTZ R2, R90, R3 ;  /* 0x000000035a027221 */ /* 0x004fc80000010000 */
[----:B------:R-:W-:-:S03]  /*8dc0*/  FADD.FTZ R3, R95, R2 ;  /* 0x000000025f037221 */ /* 0x000fc60000010000 */
[----:B------:R-:W2:Y:S01]  /*8dd0*/  MUFU.EX2 R92, R92 ;  /* 0x0000005c005c7308 */ /* 0x000ea20000000800 */
[----:B0-----:R-:W-:-:S07]  /*8de0*/  FADD.FTZ R154, R142, R161 ;  /* 0x000000a18e9a7221 */ /* 0x001fce0000010000 */
[----:B------:R-:W0:Y:S01]  /*8df0*/  MUFU.EX2 R144, R144 ;  /* 0x0000009000907308 */ /* 0x000e220000000800 */
[----:B-1----:R-:W-:-:S07]  /*8e00*/  FADD.FTZ R161, R153, R154 ;  /* 0x0000009a99a17221 */ /* 0x002fce0000010000 */
[----:B------:R-:W1:Y:S01]  /*8e10*/  MUFU.EX2 R155, R155 ;  /* 0x0000009b009b7308 */ /* 0x000e620000000800 */
[----:B--2---:R-:W-:-:S04]  /*8e20*/  FADD.FTZ R2, R92, R3 ;  /* 0x000000035c027221 */ /* 0x004fc80000010000 */
[----:B------:R-:W-:Y:S01]  /*8e30*/  FADD.FTZ R156, R103, R2 ;  /* 0x00000002679c7221 */ /* 0x000fe20000010000 */
[----:B------:R-:W-:-:S02]  /*8e40*/  FFMA.FTZ R2, R105, R88, -R102 ;  /* 0x0000005869027223 */ /* 0x000fc40000010866 */
        /* <DEDUP_REMOVED lines=11> */
[----:B------:R-:W-:-:S05]  /*8f00*/  FFMA.FTZ R102, R117, R88, -R102 ;  /* 0x0000005875667223 */ /* 0x000fca0000010866 */
        /* <DEDUP_REMOVED lines=8> */
[----:B------:R-:W-:Y:S01]  /*8f90*/  MUFU.EX2 R150, R150 ;  /* 0x0000009600967308 */ /* 0x000fe20000000800 */
[----:B0-----:R-:W-:-:S07]  /*8fa0*/  FADD.FTZ R3, R135, R156 ;  /* 0x0000009c87037221 */ /* 0x001fce0000010000 */
[----:B------:R-:W0:Y:S08]  /*8fb0*/  MUFU.EX2 R98, R98 ;  /* 0x0000006200627308 */ /* 0x000e300000000800 */
[----:B------:R-:W2:Y:S08]  /*8fc0*/  MUFU.EX2 R159, R159 ;  /* 0x0000009f009f7308 */ /* 0x000eb00000000800 */
[----:B------:R-:W3:Y:S08]  /*8fd0*/  MUFU.EX2 R100, R100 ;  /* 0x0000006400647308 */ /* 0x000ef00000000800 */
[----:B------:R-:W4:Y:S08]  /*8fe0*/  MUFU.EX2 R152, R152 ;  /* 0x0000009800987308 */ /* 0x000f300000000800 */
[----:B------:R-:W5:Y:S08]  /*8ff0*/  MUFU.EX2 R131, R131 ;  /* 0x0000008300837308 */ /* 0x000f700000000800 */
[----:B------:R-:W5:Y:S08]  /*9000*/  MUFU.EX2 R91, R91 ;  /* 0x0000005b005b7308 */ /* 0x000f700000000800 */
[----:B------:R-:W5:Y:S08]  /*9010*/  MUFU.EX2 R101, R101 ;  /* 0x0000006500657308 */ /* 0x000f700000000800 */
[----:B------:R1:W5:Y:S08]  /*9020*/  MUFU.EX2 R165, R109 ;  /* 0x0000006d00a57308 */ /* 0x0003700000000800 */
[----:B------:R2:W-:Y:S01]  /*9030*/  MUFU.EX2 R158, R2 ;  /* 0x00000002009e7308 */ /* 0x0005e20000000800 */
[----:B-1----:R-:W-:-:S04]  /*9040*/  FADD.FTZ R109, R97, R154 ;  /* 0x0000009a616d7221 */ /* 0x002fc80000010000 */
[----:B0-----:R-:W-:-:S03]  /*9050*/  FADD.FTZ R109, R98, R109 ;  /* 0x0000006d626d7221 */ /* 0x001fc60000010000 */
[----:B------:R-:W0:Y:S01]  /*9060*/  MUFU.EX2 R116, R116 ;  /* 0x0000007400747308 */ /* 0x000e220000000800 */
[----:B--2---:R-:W-:-:S04]  /*9070*/  FADD.FTZ R2, R150, R3 ;  /* 0x0000000396027221 */ /* 0x004fc80000010000 */
[----:B------:R-:W-:Y:S01]  /*9080*/  FADD.FTZ R3, R159, R2 ;  /* 0x000000029f037221 */ /* 0x000fe20000010000 */
[----:B---3--:R-:W-:-:S02]  /*9090*/  FADD.FTZ R2, R100, R109 ;  /* 0x0000006d64027221 */ /* 0x008fc40000010000 */
[----:B------:R-:W1:Y:S01]  /*90a0*/  MUFU.EX2 R118, R118 ;  /* 0x0000007600767308 */ /* 0x000e620000000800 */
[----:B----4-:R-:W-:-:S01]  /*90b0*/  FADD.FTZ R154, R152, R3 ;  /* 0x00000003989a7221 */ /* 0x010fc20000010000 */
[----:B-----5:R-:W-:-:S03]  /*90c0*/  FADD.FTZ R2, R131, R2 ;  /* 0x0000000283027221 */ /* 0x020fc60000010000 */
[----:B------:R-:W-:Y:S01]  /*90d0*/  FADD.FTZ R154, R91, R154 ;  /* 0x0000009a5b9a7221 */ /* 0x000fe20000010000 */
[----:B------:R-:W-:-:S02]  /*90e0*/  FADD.FTZ R3, R101, R2 ;  /* 0x0000000265037221 */ /* 0x000fc40000010000 */
[----:B------:R-:W2:Y:S01]  /*90f0*/  MUFU.EX2 R105, R105 ;  /* 0x0000006900697308 */ /* 0x000ea20000000800 */
[----:B------:R-:W-:-:S01]  /*9100*/  FADD.FTZ R154, R165, R154 ;  /* 0x0000009aa59a7221 */ /* 0x000fc20000010000 */
[----:B0-----:R-:W-:-:S03]  /*9110*/  FADD.FTZ R3, R116, R3 ;  /* 0x0000000374037221 */ /* 0x001fc60000010000 */
        /* <DEDUP_REMOVED lines=13> */
[----:B-1----:R-:W-:-:S03]  /*91f0*/  FADD.FTZ R3, R120, R3 ;  /* 0x0000000378037221 */ /* 0x002fc60000010000 */
[----:B--2---:R-:W-:Y:S01]  /*9200*/  FADD.FTZ R2, R102, R154 ;  /* 0x0000009a66027221 */ /* 0x004fe20000010000 */
[----:B------:R-:W-:Y:S06]  /*9210*/  @!P0 BRA `(.L_x_2162) ;  /* 0x0000000000048947 */ /* 0x000fec0003800000 */
[----:B------:R-:W-:Y:S01]  /*9220*/  BPT.TRAP 0x1 ;  /* 0x000000040000795c */ /* 0x000fe20000300000 */
.L_x_2162:
[----:B------:R-:W-:Y:S01]  /*9230*/  UISETP.GT.AND UP0, UPT, UR55, UR53, UPT ;  /* 0x000000353700728c */ /* 0x000fe2000bf04270 */
[----:B------:R-:W-:Y:S01]  /*9240*/  F2FP.SATFINITE.E4M3.F32.PACK_AB_MERGE_C R9, R9, R114, RZ ;  /* 0x000000720909723e */ /* 0x000fe200048070ff */
[----:B------:R-:W-:Y:S01]  /*9250*/  ULEA UR6, UR54, UR41, 0x3 ;  /* 0x0000002936067291 */ /* 0x000fe2000f8e183f */
[----:B------:R-:W-:Y:S01]  /*9260*/  F2FP.SATFINITE.E4M3.F32.PACK_AB_MERGE_C R10, R21, R10, RZ ;  /* 0x0000000a150a723e */ /* 0x000fe200048070ff */
[----:B------:R-:W-:Y:S01]  /*9270*/  UIADD3 UR55, UR55, -0x1, URZ ;  /* 0xffffffff37377890 */ /* 0x000fe2000fffe03f */
[----:B------:R-:W-:Y:S01]  /*9280*/  F2FP.SATFINITE.E4M3.F32.PACK_AB_MERGE_C R4, R123, R4, RZ ;  /* 0x000000047b04723e */ /* 0x000fe200048070ff */
[----:B------:R-:W-:Y:S01]  /*9290*/  UIADD3 UR6, UR6, 0x29860, URZ ;  /* 0x0002986006067890 */ /* 0x000fe2000fffe03f */
[----:B------:R-:W-:Y:S01]  /*92a0*/  PLOP3.LUT P1, PT, PT, PT, UP0, 0x80, 0x0 ;  /* 0x000000000000781c */ /* 0x000fe20003f2f008 */
[----:B------:R-:W-:Y:S01]  /*92b0*/  UMOV UR56, UR44 ;  /* 0x0000002c00387c82 */ /* 0x000fe20008000000 */
[----:B------:R-:W-:Y:S01]  /*92c0*/  F2FP.SATFINITE.E4M3.F32.PACK_AB_MERGE_C R93, R94, R93, RZ ;  /* 0x0000005d5e5d723e */ /* 0x000fe200048070ff */
[----:B------:R-:W-:Y:S01]  /*92d0*/  UPRMT UR6, UR39, 0x654, UR6 ;  /* 0x0000065427067896 */ /* 0x000fe20008000006 */
[----:B------:R-:W-:Y:S01]  /*92e0*/  F2FP.SATFINITE.E4M3.F32.PACK_AB_MERGE_C R110, R119, R110, RZ ;  /* 0x0000006e776e723e */ /* 0x000fe200048070ff */
[----:B------:R-:W-:Y:S01]  /*92f0*/  UMOV UR54, UR43 ;  /* 0x0000002b00367c82 */ /* 0x000fe20008000000 */
[----:B------:R-:W-:Y:S01]  /*9300*/  F2FP.SATFINITE.E4M3.F32.PACK_AB_MERGE_C R122, R143, R122, RZ ;  /* 0x0000007a8f7a723e */ /* 0x000fe200048070ff */
[-C--:B------:R-:W-:Y:S01]  /*9310*/  FMUL.FTZ R24, R24, R5.reuse ;  /* 0x0000000518187220 */ /* 0x080fe20000410000 */
[----:B------:R-:W-:Y:S01]  /*9320*/  F2FP.SATFINITE.E4M3.F32.PACK_AB_MERGE_C R126, R145, R126, RZ ;  /* 0x0000007e917e723e */ /* 0x000fe200048070ff */
[-C--:B------:R-:W-:Y:S01]  /*9330*/  FMUL.FTZ R25, R25, R5.reuse ;  /* 0x0000000519197220 */ /* 0x080fe20000410000 */
[----:B------:R-:W-:Y:S01]  /*9340*/  F2FP.SATFINITE.E4M3.F32.PACK_AB_MERGE_C R130, R149, R130, RZ ;  /* 0x000000829582723e */ /* 0x000fe200048070ff */
[-C--:B------:R-:W-:Y:S01]  /*9350*/  FMUL.FTZ R28, R28, R5.reuse ;  /* 0x000000051c1c7220 */ /* 0x080fe20000410000 */
[----:B------:R-:W-:Y:S01]  /*9360*/  F2FP.SATFINITE.E4M3.F32.PACK_AB_MERGE_C R14, R163, R14, RZ ;  /* 0x0000000ea30e723e */ /* 0x000fe200048070ff */
[----:B------:R-:W-:Y:S01]  /*9370*/  SYNCS.ARRIVE.TRANS64.RED.A1T0 RZ, [UR6], RZ ;  /* 0x000000ffffff79a7 */ /* 0x000fe20008100406 */
        /* <DEDUP_REMOVED lines=92> */
[----:B------:R-:W-:-:S02]  /*9940*/  IMAD.MOV.U32 R5, RZ, RZ, R7 ;  /* 0x000000ffff057224 */ /* 0x000fc400078e0007 */
[----:B------:R-:W-:Y:S01]  /*9950*/  IMAD.MOV.U32 R4, RZ, RZ, R89 ;  /* 0x000000ffff047224 */ /* 0x000fe200078e0059 */
[----:B------:R-:W-:Y:S06]  /*9960*/  @P1 BRA `(.L_x_2163) ;  /* 0xffffffbc00781947 */ /* 0x000fec000383ffff */
.L_x_2152:
[----:B------:R-:W-:-:S13]  /*9970*/  ISETP.LE.AND P1, PT, RZ, UR55, PT ;  /* 0x00000037ff007c0c */ /* 0x000fda000bf23270 */
[----:B------:R-:W-:Y:S05]  /*9980*/  @!P1 BRA `(.L_x_2164) ;  /* 0x0000003400c09947 */ /* 0x000fea0003800000 */
[----:B------:R-:W-:Y:S01]  /*9990*/  IMAD.MOV.U32 R5, RZ, RZ, R7 ;  /* 0x000000ffff057224 */ /* 0x000fe200078e0007 */
[----:B------:R-:W-:Y:S01]  /*99a0*/  UMOV UR49, UR44 ;  /* 0x0000002c00317c82 */ /* 0x000fe20008000000 */
[----:B------:R-:W-:Y:S01]  /*99b0*/  IMAD.MOV.U32 R4, RZ, RZ, R89 ;  /* 0x000000ffff047224 */ /* 0x000fe200078e0059 */
[----:B------:R-:W-:-:S06]  /*99c0*/  UMOV UR48, UR43 ;  /* 0x0000002b00307c82 */ /* 0x000fcc0008000000 */
.L_x_2175:
[----:B------:R-:W-:Y:S01]  /*99d0*/  ISETP.NE.AND P2, PT, RZ, UR40, PT ;  /* 0x00000028ff007c0c */ /* 0x000fe2000bf45270 */
[----:B------:R-:W-:-:S04]  /*99e0*/  UISETP.NE.AND UP0, UPT, UR48, 0x1, UPT ;  /* 0x000000013000788c */ /* 0x000fc8000bf05270 */
[----:B------:R-:W-:-:S04]  /*99f0*/  USEL UR44, URZ, 0x1, UP0 ;  /* 0x000000013f2c7887 */ /* 0x000fc80008000000 */
[----:B------:R-:W-:-:S04]  /*9a00*/  ULOP3.LUT UR44, UR49, UR44, URZ, 0x3c, !UPT ;  /* 0x0000002c312c7292 */ /* 0x000fc8000f8e3c3f */
[----:B------:R-:W-:Y:S08]  /*9a10*/  @P2 BRA `(.L_x_2165) ;  /* 0x0000000000382947 */ /* 0x000ff00003800000 */
[----:B------:R-:W-:Y:S05]  /*9a20*/  @!P0 BRA `(.L_x_2166) ;  /* 0x0000000000048947 */ /* 0x000fea0003800000 */
[----:B------:R-:W-:Y:S01]  /*9a30*/  BPT.TRAP 0x1 ;  /* 0x000000040000795c */ /* 0x000fe20000300000 */
.L_x_2166:
        /* <DEDUP_REMOVED lines=9> */
.L_x_2167:
[----:B-1----:R-:W-:Y:S05]  /*9ad0*/  @P1 BRA `(.L_x_2165) ;  /* 0x0000000000081947 */ /* 0x002fea0003800000 */
[----:B------:R-:W1:Y:S02]  /*9ae0*/  SYNCS.PHASECHK.TRANS64.TRYWAIT P1, [UR6+0x29830], R6 ;  /* 0x02983006ff0075a7 */ /* 0x000e640008020146 */
[----:B-1----:R-:W-:Y:S05]  /*9af0*/  @!P1 BRA `(.L_x_2168) ;  /* 0x000000b800809947 */ /* 0x002fea0003800000 */
.L_x_2165:
        /* <DEDUP_REMOVED lines=191> */
.L_x_2170:
[----:B------:R-:W-:Y:S01]  /*a6f0*/  ULEA UR6, UR48, UR41, 0x3 ;  /* 0x0000002930067291 */ /* 0x000fe2000f8e183f */
[----:B------:R-:W-:-:S05]  /*a700*/  IMAD.U32 R6, RZ, RZ, UR49 ;  /* 0x00000031ff067e24 */ /* 0x000fca000f8e00ff */
[----:B------:R-:W-:-:S04]  /*a710*/  SHF.L.U32 R6, R6, 0x1f, RZ ;  /* 0x0000001f06067819 */ /* 0x000fc800000006ff */
[----:B------:R0:W1:Y:S01]  /*a720*/  SYNCS.PHASECHK.TRANS64.TRYWAIT P1, [UR6+0x29850], R6 ;  /* 0x02985006ff0075a7 */ /* 0x0000620008020146 */
[----:B------:R-:W-:Y:S05]  /*a730*/  @!P0 BRA `(.L_x_2171) ;  /* 0x0000000000048947 */ /* 0x000fea0003800000 */
[----:B------:R-:W-:Y:S01]  /*a740*/  BPT.TRAP 0x1 ;  /* 0x000000040000795c */ /* 0x000fe20000300000 */
.L_x_2171:
[----:B-1----:R-:W-:Y:S05]  /*a750*/  @P1 BRA `(.L_x_2169) ;  /* 0x0000000000081947 */ /* 0x002fea0003800000 */
[----:B------:R-:W1:Y:S02]  /*a760*/  SYNCS.PHASECHK.TRANS64.TRYWAIT P1, [UR6+0x29850], R6 ;  /* 0x02985006ff0075a7 */ /* 0x000e640008020146 */
[----:B-1----:R-:W-:Y:S05]  /*a770*/  @!P1 BRA `(.L_x_2172) ;  /* 0x000000ac00789947 */ /* 0x002fea0003800000 */
.L_x_2169:
        /* <DEDUP_REMOVED lines=36> */
.L_x_2173:
        /* <DEDUP_REMOVED lines=104> */
[----:B------:R-:W1:Y:S01]  /*b040*/  LDC R88, c[0x0][0x988] ;  /* 0x00026200ff587b82 */ /* 0x000e620000000800 */
[----:B------:R-:W-:-:S04]  /*b050*/  ULEA UR6, UR43, UR41, 0x3 ;  /* 0x000000292b067291 */ /* 0x000fc8000f8e183f */
[----:B------:R-:W-:Y:S01]  /*b060*/  UIADD3 UR6, UR6, 0x29840, URZ ;  /* 0x0002984006067890 */ /* 0x000fe2000fffe03f */
[----:B------:R-:W3:Y:S01]  /*b070*/  MUFU.TANH R165, R165 ;  /* 0x000000a500a57308 */ /* 0x000ee20000002400 */
[----:B--2---:R-:W-:Y:S02]  /*b080*/  FMNMX.FTZ R10, R21, R10, !PT ;  /* 0x0000000a150a7209 */ /* 0x004fe40007810000 */
[----:B------:R-:W-:-:S05]  /*b090*/  UPRMT UR6, UR39, 0x654, UR6 ;  /* 0x0000065427067896 */ /* 0x000fca0008000006 */
[----:B------:R-:W2:Y:S01]  /*b0a0*/  MUFU.TANH R155, R155 ;  /* 0x0000009b009b7308 */ /* 0x000ea20000002400 */
[----:B0-----:R-:W-:-:S03]  /*b0b0*/  FMNMX.FTZ R8, R163, R8, !PT ;  /* 0x00000008a3087209 */ /* 0x001fc60007810000 */
[----:B------:R-:W-:Y:S04]  /*b0c0*/  SYNCS.ARRIVE.TRANS64.RED.A1T0 RZ, [UR6], RZ ;  /* 0x000000ffffff79a7 */ /* 0x000fe80008100406 */
        /* <DEDUP_REMOVED lines=144> */
[----:B------:R-:W-:Y:S01]  /*b9d0*/  FFMA.FTZ R96, R98, R88, -R112 ;  /* 0x0000005862607223 */ /* 0x000fe20000010870 */
[----:B------:R-:W-:-:S01]  /*b9e0*/  FADD.FTZ R5, -R7, R5 ;  /* 0x0000000507057221 */ /* 0x000fc20000010100 */
[-C--:B------:R-:W-:Y:S01]  /*b9f0*/  FFMA.FTZ R98, R7, R88.reuse, -8 ;  /* 0xc100000007627423 */ /* 0x080fe20000010058 */
[-C--:B------:R-:W-:Y:S01]  /*ba00*/  FMUL.FTZ R4, R4, R88.reuse ;  /* 0x0000005804047220 */ /* 0x080fe20000410000 */
[-C--:B------:R-:W-:Y:S01]  /*ba10*/  FFMA.FTZ R169, R169, R88.reuse, -R112 ;  /* 0x00000058a9a97223 */ /* 0x080fe20000010870 */
[-C--:B------:R-:W-:Y:S01]  /*ba20*/  FMUL.FTZ R5, R5, R88.reuse ;  /* 0x0000005805057220 */ /* 0x080fe20000410000 */
[-C--:B------:R-:W-:Y:S01]  /*ba30*/  FFMA.FTZ R6, R6, R88.reuse, -R98 ;  /* 0x0000005806067223 */ /* 0x080fe20000010862 */
[----:B------:R-:W-:-:S01]  /*ba40*/  FFMA.FTZ R8, R153, R88, -R112 ;  /* 0x0000005899087223 */ /* 0x000fc20000010870 */
[-C--:B------:R-:W-:Y:S01]  /*ba50*/  FFMA.FTZ R9, R9, R88.reuse, -R98 ;  /* 0x0000005809097223 */ /* 0x080fe20000010862 */
[----:B------:R-:W-:Y:S01]  /*ba60*/  MUFU.EX2 R4, R4 ;  /* 0x0000000400047308 */ /* 0x000fe20000000800 */
[----:B------:R-:W-:-:S01]  /*ba70*/  FFMA.FTZ R10, R171, R88, -R112 ;  /* 0x00000058ab0a7223 */ /* 0x000fc20000010870 */
[-C--:B------:R-:W-:Y:S01]  /*ba80*/  FFMA.FTZ R11, R11, R88.reuse, -R98 ;  /* 0x000000580b0b7223 */ /* 0x080fe20000010862 */
[----:B------:R-:W-:-:S01]  /*ba90*/  FFMA.FTZ R114, R199, R88, -R112 ;  /* 0x00000058c7727223 */ /* 0x000fc20000010870 */
[-CC-:B------:R-:W-:Y:S01]  /*baa0*/  FFMA.FTZ R153, R173, R88.reuse, -R112.reuse ;  /* 0x00000058ad997223 */ /* 0x180fe20000010870 */
[----:B------:R-:W-:-:S01]  /*bab0*/  FFMA.FTZ R199, R100, R88, -R112 ;  /* 0x0000005864c77223 */ /* 0x000fc20000010870 */
[-C--:B------:R-:W-:Y:S01]  /*bac0*/  FFMA.FTZ R100, R13, R88.reuse, -R98 ;  /* 0x000000580d647223 */ /* 0x080fe20000010862 */
[----:B------:R-:W-:-:S01]  /*bad0*/  FFMA.FTZ R12, R159, R88, -R112 ;  /* 0x000000589f0c7223 */ /* 0x000fc20000010870 */
[----:B------:R-:W0:Y:S01]  /*bae0*/  MUFU.EX2 R169, R169 ;  /* 0x000000a900a97308 */ /* 0x000e220000000800 */
        /* <DEDUP_REMOVED lines=9> */
[-CC-:B------:R-:W-:Y:S01]  /*bb80*/  FFMA.FTZ R102, R185, R88.reuse, -R112.reuse ;  /* 0x00000058b9667223 */ /* 0x180fe20000010870 */
[----:B------:R-:W-:-:S01]  /*bb90*/  FFMA.FTZ R161, R165, R88, -R112 ;  /* 0x00000058a5a17223 */ /* 0x000fc20000010870 */
[-C--:B------:R-:W-:Y:S01]  /*bba0*/  FFMA.FTZ R185, R108, R88.reuse, -R112 ;  /* 0x000000586cb97223 */ /* 0x080fe20000010870 */
[----:B------:R-:W-:-:S01]  /*bbb0*/  FFMA.FTZ R108, R157, R88, -R98 ;  /* 0x000000589d6c7223 */ /* 0x000fc20000010862 */
[-C--:B------:R-:W-:Y:S01]  /*bbc0*/  FFMA.FTZ R20, R167, R88.reuse, -R112 ;  /* 0x00000058a7147223 */ /* 0x080fe20000010870 */
        /* <DEDUP_REMOVED lines=18> */
[----:B-1----:R-:W-:-:S01]  /*bcf0*/  FFMA.FTZ R2, R5, R2, R6 ;  /* 0x0000000205027223 */ /* 0x002fc20000010006 */
[-CC-:B------:R-:W-:Y:S01]  /*bd00*/  FFMA.FTZ R120, R213, R88.reuse, -R112.reuse ;  /* 0x00000058d5787223 */ /* 0x180fe20000010870 */
[----:B------:R-:W-:-:S01]  /*bd10*/  FFMA.FTZ R173, R215, R88, -R112 ;  /* 0x00000058d7ad7223 */ /* 0x000fc20000010870 */
[-CC-:B------:R-:W-:Y:S01]  /*bd20*/  FFMA.FTZ R122, R217, R88.reuse, -R112.reuse ;  /* 0x00000058d97a7223 */ /* 0x180fe20000010870 */
[----:B------:R-:W-:-:S01]  /*bd30*/  FFMA.FTZ R175, R219, R88, -R112 ;  /* 0x00000058dbaf7223 */ /* 0x000fc20000010870 */
[-CC-:B------:R-:W-:Y:S01]  /*bd40*/  FFMA.FTZ R124, R221, R88.reuse, -R112.reuse ;  /* 0x00000058dd7c7223 */ /* 0x180fe20000010870 */
[----:B------:R-:W-:-:S01]  /*bd50*/  FFMA.FTZ R177, R223, R88, -R112 ;  /* 0x00000058dfb17223 */ /* 0x000fc20000010870 */
[----:B------:R-:W1:Y:S01]  /*bd60*/  MUFU.EX2 R10, R10 ;  /* 0x0000000a000a7308 */ /* 0x000e620000000800 */
        /* <DEDUP_REMOVED lines=28> */
[----:B------:R-:W-:-:S03]  /*bf30*/  FFMA.FTZ R101, R101, R88, -R98 ;  /* 0x0000005865657223 */ /* 0x000fc60000010862 */
        /* <DEDUP_REMOVED lines=10> */
[-CC-:B------:R-:W-:Y:S01]  /*bfe0*/  FFMA.FTZ R144, R107, R88.reuse, -R98.reuse ;  /* 0x000000586b907223 */ /* 0x180fe20000010862 */
[----:B------:R-:W-:-:S05]  /*bff0*/  FFMA.FTZ R107, R109, R88, -R98 ;  /* 0x000000586d6b7223 */ /* 0x000fca0000010862 */
        /* <DEDUP_REMOVED lines=99> */
[----:B------:R-:W-:Y:S01]  /*c630*/  MUFU.EX2 R177, R177 ;  /* 0x000000b100b17308 */ /* 0x000fe20000000800 */
[----:B0-----:R-:W-:-:S07]  /*c640*/  FADD.FTZ R154, R124, R115 ;  /* 0x000000737c9a7221 */ /* 0x001fce0000010000 */
[----:B------:R-:W0:Y:S01]  /*c650*/  MUFU.EX2 R148, R148 ;  /* 0x0000009400947308 */ /* 0x000e220000000800 */
[----:B--2---:R-:W-:-:S07]  /*c660*/  FADD.FTZ R3, R109, R2 ;  /* 0x000000026d037221 */ /* 0x004fce0000010000 */
[----:B------:R-:W-:Y:S08]  /*c670*/  MUFU.EX2 R126, R126 ;  /* 0x0000007e007e7308 */ /* 0x000ff00000000800 */
[----:B------:R-:W1:Y:S01]  /*c680*/  MUFU.EX2 R111, R111 ;  /* 0x0000006f006f7308 */ /* 0x000e620000000800 */
[----:B0-----:R-:W-:-:S07]  /*c690*/  FADD.FTZ R2, R148, R3 ;  /* 0x0000000394027221 */ /* 0x001fce0000010000 */
[----:B------:R-:W-:Y:S08]  /*c6a0*/  MUFU.EX2 R179, R179 ;  /* 0x000000b300b37308 */ /* 0x000ff00000000800 */
[----:B------:R-:W0:Y:S01]  /*c6b0*/  MUFU.EX2 R150, R150 ;  /* 0x0000009600967308 */ /* 0x000e220000000800 */
[----:B-1----:R-:W-:-:S07]  /*c6c0*/  FADD.FTZ R3, R111, R2 ;  /* 0x000000026f037221 */ /* 0x002fce0000010000 */
[----:B------:R-:W-:Y:S08]  /*c6d0*/  MUFU.EX2 R128, R128 ;  /* 0x0000008000807308 */ /* 0x000ff00000000800 */
[----:B------:R-:W1:Y:S01]  /*c6e0*/  MUFU.EX2 R113, R113 ;  /* 0x0000007100717308 */ /* 0x000e620000000800 */
[----:B0-----:R-:W-:-:S07]  /*c6f0*/  FADD.FTZ R2, R150, R3 ;  /* 0x0000000396027221 */ /* 0x001fce0000010000 */
[----:B------:R-:W0:Y:S08]  /*c700*/  MUFU.EX2 R181, R181 ;  /* 0x000000b500b57308 */ /* 0x000e300000000800 */
[----:B------:R2:W-:Y:S01]  /*c710*/  MUFU.EX2 R156, R93 ;  /* 0x0000005d009c7308 */ /* 0x0005e20000000800 */
[----:B-1----:R-:W-:-:S07]  /*c720*/  FADD.FTZ R3, R113, R2 ;  /* 0x0000000271037221 */ /* 0x002fce0000010000 */
[----:B------:R-:W1:Y:S01]  /*c730*/  MUFU.EX2 R152, R152 ;  /* 0x0000009800987308 */ /* 0x000e620000000800 */
[----:B--2---:R-:W-:-:S04]  /*c740*/  FADD.FTZ R93, R177, R154 ;  /* 0x0000009ab15d7221 */ /* 0x004fc80000010000 */
[----:B------:R-:W-:-:S03]  /*c750*/  FADD.FTZ R154, R126, R93 ;  /* 0x0000005d7e9a7221 */ /* 0x000fc60000010000 */
[----:B------:R-:W2:Y:S01]  /*c760*/  MUFU.EX2 R104, R104 ;  /* 0x0000006800687308 */ /* 0x000ea20000000800 */
[----:B------:R-:W-:-:S04]  /*c770*/  FADD.FTZ R93, R179, R154 ;  /* 0x0000009ab35d7221 */ /* 0x000fc80000010000 */
[----:B------:R-:W-:-:S03]  /*c780*/  FADD.FTZ R154, R128, R93 ;  /* 0x0000005d809a7221 */ /* 0x000fc60000010000 */
[----:B------:R-:W3:Y:S01]  /*c790*/  MUFU.EX2 R185, R185 ;  /* 0x000000b900b97308 */ /* 0x000ee20000000800 */
[----:B0-----:R-:W-:-:S01]  /*c7a0*/  FADD.FTZ R93, R181, R154 ;  /* 0x0000009ab55d7221 */ /* 0x001fc20000010000 */
[----:B-1----:R-:W-:-:S04]  /*c7b0*/  FADD.FTZ R3, R152, R3 ;  /* 0x0000000398037221 */ /* 0x002fc80000010000 */
[----:B------:R-:W-:Y:S02]  /*c7c0*/  FADD.FTZ R3, R156, R3 ;  /* 0x000000039c037221 */ /* 0x000fe40000010000 */
[----:B------:R-:W0:Y:S01]  /*c7d0*/  MUFU.EX2 R95, R95 ;  /* 0x0000005f005f7308 */ /* 0x000e220000000800 */
[----:B--2---:R-:W-:-:S07]  /*c7e0*/  FADD.FTZ R2, R104, R93 ;  /* 0x0000005d68027221 */ /* 0x004fce0000010000 */
[----:B------:R-:W1:Y:S01]  /*c7f0*/  MUFU.EX2 R94, R94 ;  /* 0x0000005e005e7308 */ /* 0x000e620000000800 */
[----:B---3--:R-:W-:-:S07]  /*c800*/  FADD.FTZ R93, R185, R2 ;  /* 0x00000002b95d7221 */ /* 0x008fce0000010000 */
        /* <DEDUP_REMOVED lines=18> */
.L_x_2174:
        /* <DEDUP_REMOVED lines=14> */
[-C--:B------:R-:W-:Y:S01]  /*ca10*/  FMUL.FTZ R24, R24, R4.reuse ;  /* 0x0000000418187220 */ /* 0x080fe20000410000 */
[----:B------:R-:W-:Y:S01]  /*ca20*/  F2FP.SATFINITE.E4M3.F32.PACK_AB_MERGE_C R130, R112, R21, R130 ;  /* 0x000000157082723e */ /* 0x000fe20004807082 */
[----:B------:R-:W-:Y:S01]  /*ca30*/  FMUL.FTZ R25, R25, R4 ;  /* 0x0000000419197220 */ /* 0x000fe20000410000 */
[----:B------:R-:W-:Y:S01]  /*ca40*/  F2FP.SATFINITE.E4M3.F32.PACK_AB_MERGE_C R127, R123, R136, R127 ;  /* 0x000000887b7f723e */ /* 0x000fe2000480707f */
        /* <DEDUP_REMOVED lines=98> */
[----:B------:R-:W-:Y:S01]  /*d070*/  F2FP.SATFINITE.E4M3.F32.PACK_AB_MERGE_C R171, R99, R91, R98 ;  /* 0x0000005b63ab723e */ /* 0x000fe20004807062 */
[----:B------:R-:W-:Y:S06]  /*d080*/  @P1 BRA `(.L_x_2175) ;  /* 0xffffffc800501947 */ /* 0x000fec000383ffff */
.L_x_2164:
[----:B------:R-:W-:Y:S06]  /*d090*/  BAR.ARV 0x8, 0x180 ;  /* 0x0206000000007b1d */ /* 0x000fec0000002000 */
[----:B------:R-:W-:Y:S05]  /*d0a0*/  @!P0 BRA `(.L_x_2176) ;  /* 0x0000000000048947 */ /* 0x000fea0003800000 */
[----:B------:R-:W-:Y:S01]  /*d0b0*/  BPT.TRAP 0x1 ;  /* 0x000000040000795c */ /* 0x000fe20000300000 */
.L_x_2176:
[----:B------:R-:W-:Y:S01]  /*d0c0*/  ULEA UR9, UR43, UR41, 0x3 ;  /* 0x000000292b097291 */ /* 0x000fe2000f8e183f */
[----:B------:R-:W-:-:S05]  /*d0d0*/  IMAD.U32 R0, RZ, RZ, UR44 ;  /* 0x0000002cff007e24 */ /* 0x000fca000f8e00ff */
[----:B------:R-:W-:-:S04]  /*d0e0*/  SHF.L.U32 R0, R0, 0x1f, RZ ;  /* 0x0000001f00007819 */ /* 0x000fc800000006ff */
[----:B------:R0:W1:Y:S01]  /*d0f0*/  SYNCS.PHASECHK.TRANS64.TRYWAIT P1, [UR9+0x29850], R0 ;  /* 0x02985000ff0075a7 */ /* 0x0000620008020149 */
[----:B------:R-:W-:Y:S05]  /*d100*/  @!P0 BRA `(.L_x_2177) ;  /* 0x0000000000048947 */ /* 0x000fea0003800000 */
[----:B------:R-:W-:Y:S01]  /*d110*/  BPT.TRAP 0x1 ;  /* 0x000000040000795c */ /* 0x000fe20000300000 */
.L_x_2177:
[----:B-1----:R-:W-:Y:S05]  /*d120*/  @P1 BRA `(.L_x_2178) ;  /* 0x0000000000081947 */ /* 0x002fea0003800000 */
[----:B------:R-:W1:Y:S02]  /*d130*/  SYNCS.PHASECHK.TRANS64.TRYWAIT P1, [UR9+0x29850], R0 ;  /* 0x02985000ff0075a7 */ /* 0x000e640008020149 */
[----:B-1----:R-:W-:Y:S05]  /*d140*/  @!P1 BRA `(.L_x_2179) ;  /* 0x00000084001c9947 */ /* 0x002fea0003800000 */
.L_x_2178:
        /* <DEDUP_REMOVED lines=22> */
[----:B------:R-:W-:Y:S02]  /*d2b0*/  @UP0 USHF.R.S32.HI UR6, URZ, 0x1f, UR42 ;  /* 0x0000001f3f060899 */ /* 0x000fe4000801142a */
[----:B------:R-:W-:Y:S02]  /*d2c0*/  @UP0 USHF.R.S32.HI UR7, URZ, 0x1f, UR38 ;  /* 0x0000001f3f070899 */ /* 0x000fe40008011426 */
[----:B------:R-:W-:-:S04]  /*d2d0*/  @UP0 UIMAD UR6, UR6, UR12, URZ ;  /* 0x0000000c060602a4 */ /* 0x000fc8000f8e023f */
        /* <DEDUP_REMOVED lines=11> */
[----:B-1----:R-:W-:Y:S01]  /*d390*/  IMAD.U32 R5, RZ, RZ, UR7 ;  /* 0x00000007ff057e24 */ /* 0x002fe2000f8e00ff */
[----:B------:R-:W-:Y:S02]  /*d3a0*/  UMOV UR7, 0xc0000010 ;  /* 0xc000001000077882 */ /* 0x000fe40000000000 */
[----:B------:R-:W-:Y:S02]  /*d3b0*/  UMOV UR6, UR4 ;  /* 0x0000000400067c82 */ /* 0x000fe40008000000 */
[----:B------:R1:W2:Y:S01]  /*d3c0*/  @P1 LDG.E R6, desc[UR50][R4.64] ;  /* 0x0000003204061981 */ /* 0x0002a2000c1e1900 */
[----:B------:R-:W-:Y:S02]  /*d3d0*/  WARPGROUP.DEPBAR.LE gsb0, 0x0 ;  /* 0x00008000000079c5 */ /* 0x000fe40000010000 */
[----:B------:R-:W-:-:S06]  /*d3e0*/  WARPGROUP.ARRIVE ;  /* 0x00000000000079c5 */ /* 0x000fcc0000000000 */
[----:B------:R-:W-:Y:S01]  /*d3f0*/  QGMMA.64x128x32.F32.E4M3.E4M3 R24, R176, gdesc[UR4], R24, gsb0 ;  /* 0x01e00004b0187df3 */ /* 0x000fe20008000818 */
[----:B------:R-:W-:Y:S01]  /*d400*/  UIADD3 UR4, UR8, 0x300, URZ ;  /* 0x0000030008047890 */ /* 0x000fe2000fffe03f */
[----:B------:R-:W-:-:S06]  /*d410*/  UMOV UR7, 0xc0000010 ;  /* 0xc000001000077882 */ /* 0x000fcc0000000000 */
[----:B------:R-:W-:Y:S01]  /*d420*/  UMOV UR6, UR4 ;  /* 0x0000000400067c82 */ /* 0x000fe20008000000 */
[----:B------:R-:W-:Y:S01]  /*d430*/  UIADD3 UR8, UR8, 0x400, URZ ;  /* 0x0000040008087890 */ /* 0x000fe2000fffe03f */
[----:B0-----:R-:W0:Y:S04]  /*d440*/  SHFL.BFLY PT, R0, R3, 0x2, 0x1f ;  /* 0x0c401f0003007f89 */ /* 0x001e2800000e0000 */
[----:B------:R-:W3:Y:S01]  /*d450*/  SHFL.BFLY PT, R9, R2, 0x2, 0x1f ;  /* 0x0c401f0002097f89 */ /* 0x000ee200000e0000 */
[----:B------:R-:W-:Y:S02]  /*d460*/  WARPGROUP.DEPBAR.LE gsb0, 0x0 ;  /* 0x00008000000079c5 */ /* 0x000fe40000010000 */
[----:B------:R-:W-:-:S06]  /*d470*/  WARPGROUP.ARRIVE ;  /* 0x00000000000079c5 */ /* 0x000fcc0000000000 */
[----:B------:R-:W-:Y:S01]  /*d480*/  QGMMA.64x128x32.F32.E4M3.E4M3 R24, R172, gdesc[UR4], R24, gsb0 ;  /* 0x01e00004ac187df3 */ /* 0x000fe20008000818 */
[----:B------:R-:W-:Y:S01]  /*d490*/  UMOV UR6, UR8 ;  /* 0x0000000800067c82 */ /* 0x000fe20008000000 */
[----:B------:R-:W-:Y:S01]  /*d4a0*/  UMOV UR7, 0xc0000010 ;  /* 0xc000001000077882 */ /* 0x000fe20000000000 */
[----:B0-----:R-:W-:-:S01]  /*d4b0*/  FADD.FTZ R0, R0, R3 ;  /* 0x0000000300007221 */ /* 0x001fc20000010000 */
[----:B---3--:R-:W-:-:S04]  /*d4c0*/  FADD.FTZ R9, R9, R2 ;  /* 0x0000000209097221 */ /* 0x008fc80000010000 */
[----:B-1----:R-:W0:Y:S04]  /*d4d0*/  SHFL.BFLY PT, R5, R0, 0x1, 0x1f ;  /* 0x0c201f0000057f89 */ /* 0x002e2800000e0000 */
        /* <DEDUP_REMOVED lines=31> */
.L_x_2180:
        /* <DEDUP_REMOVED lines=16> */
[-C--:B------:R-:W-:Y:S01]  /*d7d0*/  FMUL.FTZ R57, R26, R96.reuse ;  /* 0x000000601a397220 */ /* 0x080fe20000410000 */
[-C--:B------:R-:W-:Y:S01]  /*d7e0*/  FMUL.FTZ R49, R27, R96.reuse ;  /* 0x000000601b317220 */ /* 0x080fe20000410000 */
[-C--:B------:R-:W-:Y:S01]  /*d7f0*/  FMUL.FTZ R48, R30, R96.reuse ;  /* 0x000000601e307220 */ /* 0x080fe20000410000 */
[-C--:B------:R-:W-:Y:S01]  /*d800*/  FMUL.FTZ R40, R31, R96.reuse ;  /* 0x000000601f287220 */ /* 0x080fe20000410000 */
[-C--:B------:R-:W-:Y:S01]  /*d810*/  FMUL.FTZ R41, R34, R96.reuse ;  /* 0x0000006022297220 */ /* 0x080fe20000410000 */
        /* <DEDUP_REMOVED lines=53> */
.L_x_2144:
        /* <DEDUP_REMOVED lines=26> */
[----:B------:R-:W-:Y:S01]  /*dd10*/  F2FP.BF16.F32.PACK_AB R27, R54, R27 ;  /* 0x0000001b361b723e */ /* 0x000fe200000010ff */
[----:B0-----:R-:W-:Y:S01]  /*dd20*/  IMAD.SHL.U32 R24, R35, 0x4, RZ ;  /* 0x0000000423187824 */ /* 0x001fe200078e00ff */
        /* <DEDUP_REMOVED lines=15> */
[----:B------:R-:W-:Y:S01]  /*de20*/  F2FP.BF16.F32.PACK_AB R89, R88, R89 ;  /* 0x000000595859723e */ /* 0x000fe200000010ff */
[----:B------:R-:W-:Y:S01]  /*de30*/  USHF.R.S32.HI UR12, URZ, 0x1f, UR38 ;  /* 0x0000001f3f0c7899 */ /* 0x000fe20008011426 */
[----:B------:R-:W-:Y:S01]  /*de40*/  LOP3.LUT R24, R24, 0xc, RZ, 0xc0, !PT ;  /* 0x0000000c18187812 */ /* 0x000fe200078ec0ff */
[----:B------:R-:W-:Y:S01]  /*de50*/  ULDC.64 UR8, c[0x0][0xb90] ;  /* 0x0002e40000087ab9 */ /* 0x000fe20000000a00 */
[----:B------:R-:W-:Y:S01]  /*de60*/  USHF.R.S32.HI UR13, URZ, 0x1f, UR42 ;  /* 0x0000001f3f0d7899 */ /* 0x000fe2000801142a */
[----:B------:R-:W-:Y:S01]  /*de70*/  BAR.SYNC.DEFER_BLOCKING 0x1, 0x100 ;  /* 0x0044000000007b1d */ /* 0x000fe20000010000 */
[----:B------:R-:W-:-:S05]  /*de80*/  IADD3 R24, P0, R24, UR6, RZ ;  /* 0x0000000618187c10 */ /* 0x000fca000ff1e0ff */
[----:B------:R-:W-:Y:S01]  /*de90*/  IMAD.X R25, RZ, RZ, UR7, P0 ;  /* 0x00000007ff197e24 */ /* 0x000fe200080e06ff */
[----:B------:R-:W-:-:S04]  /*dea0*/  ULDC.64 UR10, c[0x0][0xb98] ;  /* 0x0002e600000a7ab9 */ /* 0x000fc80000000a00 */
[----:B------:R0:W2:Y:S01]  /*deb0*/  LDG.E.CONSTANT R24, desc[UR50][R24.64] ;  /* 0x0000003218187981 */ /* 0x0000a2000c1e9900 */
[----:B------:R-:W-:Y:S02]  /*dec0*/  UIMAD UR5, UR12, UR8, URZ ;  /* 0x000000080c0572a4 */ /* 0x000fe4000f8e023f */
[----:B------:R-:W-:Y:S01]  /*ded0*/  UIMAD.WIDE.U32 UR6, UR38, UR8, URZ ;  /* 0x00000008260672a5 */ /* 0x000fe2000f8e003f */
[----:B------:R-:W1:Y:S01]  /*dee0*/  S2R R34, SR_SWINHI ;  /* 0x0000000000227919 */ /* 0x000e620000002f00 */
[----:B------:R-:W-:Y:S02]  /*def0*/  UIMAD UR5, UR38, UR9, UR5 ;  /* 0x00000009260572a4 */ /* 0x000fe4000f8e0205 */
[----:B------:R-:W-:Y:S02]  /*df00*/  UIMAD UR8, UR13, UR10, URZ ;  /* 0x0000000a0d0872a4 */ /* 0x000fe4000f8e023f */
[----:B------:R-:W-:Y:S01]  /*df10*/  UIADD3 UR7, UR7, UR5, URZ ;  /* 0x0000000507077290 */ /* 0x000fe2000fffe03f */
[----:B0-----:R-:W-:Y:S01]  /*df20*/  LOP3.LUT P0, R25, R35, 0x3, RZ, 0xc0, !PT ;  /* 0x0000000323197812 */ /* 0x001fe2000780c0ff */
[----:B------:R-:W-:-:S02]  /*df30*/  UIMAD UR8, UR42, UR11, UR8 ;  /* 0x0000000b2a0872a4 */ /* 0x000fc4000f8e0208 */
[----:B------:R-:W-:Y:S01]  /*df40*/  UIMAD.WIDE.U32 UR6, UR42, UR10, UR6 ;  /* 0x0000000a2a0672a5 */ /* 0x000fe2000f8e0006 */
[----:B------:R-:W-:Y:S01]  /*df50*/  ISETP.EQ.OR P0, PT, R25, 0x3, !P0 ;  /* 0x000000031900780c */ /* 0x000fe20004702670 */
[----:B------:R-:W-:Y:S01]  /*df60*/  ULDC UR5, c[0x0][0xa88] ;  /* 0x0002a20000057ab9 */ /* 0x000fe20000000800 */
[----:B------:R-:W-:Y:S02]  /*df70*/  ULDC.64 UR10, c[0x0][0xaf0] ;  /* 0x0002bc00000a7ab9 */ /* 0x000fe40000000a00 */
[----:B------:R-:W-:Y:S02]  /*df80*/  SEL R61, R7, R6, P0 ;  /* 0x00000006073d7207 */ /* 0x000fe40000000000 */
[----:B------:R-:W-:Y:S02]  /*df90*/  SEL R58, R6, R7, P0 ;  /* 0x00000007063a7207 */ /* 0x000fe40000000000 */
[----:B------:R-:W-:Y:S02]  /*dfa0*/  SEL R55, R29, R28, P0 ;  /* 0x0000001c1d377207 */ /* 0x000fe40000000000 */
[----:B------:R-:W-:Y:S01]  /*dfb0*/  SEL R52, R28, R29, P0 ;  /* 0x0000001d1c347207 */ /* 0x000fe20000000000 */
[----:B------:R-:W-:Y:S01]  /*dfc0*/  IMAD R29, R23, 0x40, R16 ;  /* 0x00000040171d7824 */ /* 0x000fe200078e0210 */
[----:B------:R-:W-:-:S02]  /*dfd0*/  SEL R65, R31, R30, P0 ;  /* 0x0000001e1f417207 */ /* 0x000fc40000000000 */
[----:B------:R-:W-:Y:S02]  /*dfe0*/  SEL R62, R30, R31, P0 ;  /* 0x0000001f1e3e7207 */ /* 0x000fe40000000000 */
[----:B------:R-:W0:Y:S01]  /*dff0*/  LDC R30, c[0x0][0xbe8] ;  /* 0x0002fa00ff1e7b82 */ /* 0x000e220000000800 */
[----:B------:R-:W-:Y:S02]  /*e000*/  SEL R73, R9, R8, P0 ;  /* 0x0000000809497207 */ /* 0x000fe40000000000 */
[----:B------:R-:W-:Y:S02]  /*e010*/  SEL R70, R8, R9, P0 ;  /* 0x0000000908467207 */ /* 0x000fe40000000000 */
[----:B------:R-:W-:Y:S02]  /*e020*/  SEL R67, R27, R26, P0 ;  /* 0x0000001a1b437207 */ /* 0x000fe40000000000 */
[----:B------:R-:W-:Y:S02]  /*e030*/  MOV R4, R3 ;  /* 0x0000000300047202 */ /* 0x000fe40000000f00 */
[----:B-1----:R-:W-:-:S02]  /*e040*/  MOV R5, R34 ;  /* 0x0000002200057202 */ /* 0x002fc40000000f00 */
[----:B------:R-:W-:Y:S02]  /*e050*/  SEL R64, R26, R27, P0 ;  /* 0x0000001b1a407207 */ /* 0x000fe40000000000 */
[----:B------:R-:W-:Y:S01]  /*e060*/  SEL R57, R15, R14, P0 ;  /* 0x0000000e0f397207 */ /* 0x000fe20000000000 */
[--C-:B------:R-:W-:Y:S01]  /*e070*/  IMAD.WIDE R6, R191, 0x2, R4.reuse ;  /* 0x00000002bf067825 */ /* 0x100fe200078e0204 */
[----:B------:R-:W-:Y:S02]  /*e080*/  SEL R54, R14, R15, P0 ;  /* 0x0000000f0e367207 */ /* 0x000fe40000000000 */
[----:B------:R-:W-:Y:S01]  /*e090*/  SEL R69, R21, R20, P0 ;  /* 0x0000001415457207 */ /* 0x000fe20000000000 */
[----:B------:R-:W-:Y:S01]  /*e0a0*/  IMAD.WIDE R28, R29, 0x2, R4 ;  /* 0x000000021d1c7825 */ /* 0x000fe200078e0204 */
[C---:B------:R-:W-:Y:S02]  /*e0b0*/  IADD3 R43, P6, R6.reuse, 0x4060, RZ ;  /* 0x00004060062b7810 */ /* 0x040fe40007fde0ff */
[----:B------:R-:W-:-:S02]  /*e0c0*/  IADD3 R5, P2, R6, 0x20, RZ ;  /* 0x0000002006057810 */ /* 0x000fc40007f5e0ff */
[----:B------:R-:W-:Y:S02]  /*e0d0*/  LOP3.LUT R42, R43, 0x380, RZ, 0xc0, !PT ;  /* 0x000003802b2a7812 */ /* 0x000fe400078ec0ff */
[----:B------:R-:W-:Y:S01]  /*e0e0*/  SEL R66, R20, R21, P0 ;  /* 0x0000001514427207 */ /* 0x000fe20000000000 */
[--C-:B------:R-:W-:Y:S01]  /*e0f0*/  IMAD.X R35, RZ, RZ, R7.reuse, P2 ;  /* 0x000000ffff237224 */ /* 0x100fe200010e0607 */
[----:B------:R-:W-:Y:S02]  /*e100*/  SHF.R.U64 R42, R42, 0x3, RZ ;  /* 0x000000032a2a7819 */ /* 0x000fe400000012ff */
[----:B------:R-:W-:Y:S02]  /*e110*/  LOP3.LUT R4, R5, 0x380, RZ, 0xc0, !PT ;  /* 0x0000038005047812 */ /* 0x000fe400078ec0ff */
[----:B------:R-:W-:Y:S01]  /*e120*/  LOP3.LUT R42, R42, R43, RZ, 0x3c, !PT ;  /* 0x0000002b2a2a7212 */ /* 0x000fe200078e3cff */
[----:B------:R-:W-:Y:S01]  /*e130*/  IMAD.X R43, RZ, RZ, R7, P6 ;  /* 0x000000ffff2b7224 */ /* 0x000fe200030e0607 */
[----:B------:R-:W-:-:S02]  /*e140*/  IADD3 R9, P6, R6, 0x40, RZ ;  /* 0x0000004006097810 */ /* 0x000fc40007fde0ff */
[----:B------:R-:W-:Y:S02]  /*e150*/  IADD3 R15, P2, R28, 0x2000, RZ ;  /* 0x000020001c0f7810 */ /* 0x000fe40007f5e0ff */
[----:B------:R-:W-:Y:S01]  /*e160*/  LOP3.LUT R45, R6, 0x380, RZ, 0xc0, !PT ;  /* 0x00000380062d7812 */ /* 0x000fe200078ec0ff */
[----:B------:R-:W-:Y:S01]  /*e170*/  IMAD.X R27, RZ, RZ, R7, P6 ;  /* 0x000000ffff1b7224 */ /* 0x000fe200030e0607 */
[----:B------:R-:W-:Y:S02]  /*e180*/  IADD3 R21, P6, R28, 0x1000, RZ ;  /* 0x000010001c157810 */ /* 0x000fe40007fde0ff */
[----:B------:R-:W-:Y:S02]  /*e190*/  SHF.R.U64 R4, R4, 0x3, RZ ;  /* 0x0000000304047819 */ /* 0x000fe400000012ff */
[----:B------:R-:W-:Y:S02]  /*e1a0*/  LOP3.LUT R20, R21, 0x380, RZ, 0xc0, !PT ;  /* 0x0000038015147812 */ /* 0x000fe400078ec0ff */
[----:B------:R-:W-:-:S02]  /*e1b0*/  LOP3.LUT R14, R15, 0x380, RZ, 0xc0, !PT ;  /* 0x000003800f0e7812 */ /* 0x000fc400078ec0ff */
[----:B------:R-:W-:Y:S02]  /*e1c0*/  SEL R59, R11, R10, P0 ;  /* 0x0000000a0b3b7207 */ /* 0x000fe40000000000 */
[----:B------:R-:W-:Y:S02]  /*e1d0*/  SEL R56, R10, R11, P0 ;  /* 0x0000000b0a387207 */ /* 0x000fe40000000000 */
[----:B------:R-:W-:Y:S02]  /*e1e0*/  SHF.R.U64 R45, R45, 0x3, RZ ;  /* 0x000000032d2d7819 */ /* 0x000fe400000012ff */
[----:B------:R-:W-:Y:S02]  /*e1f0*/  IADD3 R11, P3, R6, 0x4000, RZ ;  /* 0x00004000060b7810 */ /* 0x000fe40007f7e0ff */
[----:B------:R-:W-:Y:S02]  /*e200*/  LOP3.LUT R34, R4, R5, RZ, 0x3c, !PT ;  /* 0x0000000504227212 */ /* 0x000fe400078e3cff */
[----:B------:R-:W-:-:S02]  /*e210*/  SHF.R.U64 R20, R20, 0x3, RZ ;  /* 0x0000000314147819 */ /* 0x000fc400000012ff */
[----:B------:R-:W-:Y:S02]  /*e220*/  SHF.R.U64 R14, R14, 0x3, RZ ;  /* 0x000000030e0e7819 */ /* 0x000fe400000012ff */
[----:B------:R-:W-:Y:S02]  /*e230*/  LOP3.LUT R4, R9, 0x380, RZ, 0xc0, !PT ;  /* 0x0000038009047812 */ /* 0x000fe400078ec0ff */
[----:B------:R-:W-:Y:S02]  /*e240*/  SEL R71, R13, R12, P0 ;  /* 0x0000000c0d477207 */ /* 0x000fe40000000000 */
[----:B------:R-:W-:Y:S02]  /*e250*/  SEL R68, R12, R13, P0 ;  /* 0x0000000d0c447207 */ /* 0x000fe40000000000 */
[C---:B------:R-:W-:Y:S02]  /*e260*/  IADD3 R13, P5, R6.reuse, 0x4040, RZ ;  /* 0x00004040060d7810 */ /* 0x040fe40007fbe0ff */
[----:B------:R-:W-:-:S02]  /*e270*/  IADD3 R10, P4, R6, 0x4020, RZ ;  /* 0x00004020060a7810 */ /* 0x000fc40007f9e0ff */
[----:B------:R-:W-:Y:S01]  /*e280*/  IADD3 R8, P1, R6, 0x60, RZ ;  /* 0x0000006006087810 */ /* 0x000fe20007f3e0ff */
[--C-:B------:R-:W-:Y:S01]  /*e290*/  IMAD.X R41, RZ, RZ, R7.reuse, P5 ;  /* 0x000000ffff297224 */ /* 0x100fe200028e0607 */
[----:B------:R-:W-:Y:S01]  /*e2a0*/  LOP3.LUT R44, R45, R6, RZ, 0x3c, !PT ;  /* 0x000000062d2c7212 */ /* 0x000fe200078e3cff */
[----:B------:R-:W-:Y:S01]  /*e2b0*/  IMAD.MOV.U32 R45, RZ, RZ, R7 ;  /* 0x000000ffff2d7224 */ /* 0x000fe200078e0007 */
[----:B------:R-:W-:Y:S02]  /*e2c0*/  LOP3.LUT R6, R11, 0x380, RZ, 0xc0, !PT ;  /* 0x000003800b067812 */ /* 0x000fe400078ec0ff */
[----:B------:R-:W-:Y:S01]  /*e2d0*/  LOP3.LUT R20, R20, R21, RZ, 0x3c, !PT ;  /* 0x0000001514147212 */ /* 0x000fe200078e3cff */
[--C-:B------:R-:W-:Y:S01]  /*e2e0*/  IMAD.X R21, RZ, RZ, R29.reuse, P6 ;  /* 0x000000ffff157224 */ /* 0x100fe200030e061d */
[----:B------:R-:W-:Y:S01]  /*e2f0*/  LOP3.LUT R14, R14, R15, RZ, 0x3c, !PT ;  /* 0x0000000f0e0e7212 */ /* 0x000fe200078e3cff */
[----:B------:R-:W-:Y:S01]  /*e300*/  IMAD.X R15, RZ, RZ, R29, P2 ;  /* 0x000000ffff0f7224 */ /* 0x000fe200010e061d */
[----:B------:R-:W-:-:S02]  /*e310*/  SHF.R.U64 R4, R4, 0x3, RZ ;  /* 0x0000000304047819 */ /* 0x000fc400000012ff */
[----:B------:R-:W-:Y:S02]  /*e320*/  IADD3 R31, P6, R28, 0x7000, RZ ;  /* 0x000070001c1f7810 */ /* 0x000fe40007fde0ff */
[----:B0-----:R-:W-:Y:S02]  /*e330*/  ISETP.NE.AND P2, PT, R30, 0x1, PT ;  /* 0x000000011e00780c */ /* 0x001fe40003f45270 */
[----:B------:R-:W-:Y:S02]  /*e340*/  SHF.R.U64 R6, R6, 0x3, RZ ;  /* 0x0000000306067819 */ /* 0x000fe400000012ff */
[----:B------:R-:W-:Y:S02]  /*e350*/  SEL R63, R48, R49, P0 ;  /* 0x00000031303f7207 */ /* 0x000fe40000000000 */
[----:B------:R-:W-:Y:S02]  /*e360*/  LOP3.LUT R26, R4, R9, RZ, 0x3c, !PT ;  /* 0x00000009041a7212 */ /* 0x000fe400078e3cff */
[----:B------:R-:W-:-:S02]  /*e370*/  SEL R48, R49, R48, P0 ;  /* 0x0000003031307207 */ /* 0x000fc40000000000 */
[----:B------:R-:W-:Y:S02]  /*e380*/  LOP3.LUT R4, R31, 0x380, RZ, 0xc0, !PT ;  /* 0x000003801f047812 */ /* 0x000fe400078ec0ff */
[----:B------:R-:W-:Y:S02]  /*e390*/  SEL R49, R38, R39, P0 ;  /* 0x0000002726317207 */ /* 0x000fe40000000000 */
[----:B------:R-:W-:Y:S01]  /*e3a0*/  SEL R60, R39, R38, P0 ;  /* 0x00000026273c7207 */ /* 0x000fe20000000000 */
[----:B------:R-:W-:Y:S01]  /*e3b0*/  IMAD.X R39, RZ, RZ, R7, P3 ;  /* 0x000000ffff277224 */ /* 0x000fe200018e0607 */
[----:B------:R-:W-:Y:S02]  /*e3c0*/  LOP3.LUT R38, R6, R11, RZ, 0x3c, !PT ;  /* 0x0000000b06267212 */ /* 0x000fe400078e3cff */
[----:B------:R-:W-:Y:S02]  /*e3d0*/  LOP3.LUT R6, R8, 0x380, RZ, 0xc0, !PT ;  /* 0x0000038008067812 */ /* 0x000fe400078ec0ff */
[----:B------:R-:W-:-:S02]  /*e3e0*/  SHF.R.U64 R4, R4, 0x3, RZ ;  /* 0x0000000304047819 */ /* 0x000fc400000012ff */
[----:B------:R-:W-:Y:S02]  /*e3f0*/  SHF.R.U64 R5, R6, 0x3, RZ ;  /* 0x0000000306057819 */ /* 0x000fe400000012ff */
[----:B------:R-:W-:Y:S02]  /*e400*/  LOP3.LUT R4, R4, R31, RZ, 0x3c, !PT ;  /* 0x0000001f04047212 */ /* 0x000fe400078e3cff */
[----:B------:R-:W0:Y:S01]  /*e410*/  @P2 LDC R31, c[0x0][0xbec] ;  /* 0x0002fb00ff1f2b82 */ /* 0x000e220000000800 */
[----:B------:R-:W-:Y:S02]  /*e420*/  SEL R53, R33, R32, P0 ;  /* 0x0000002021357207 */ /* 0x000fe40000000000 */
[----:B------:R-:W-:Y:S01]  /*e430*/  SEL R50, R32, R33, P0 ;  /* 0x0000002120327207 */ /* 0x000fe20000000000 */
[----:B------:R-:W-:Y:S01]  /*e440*/  IMAD.X R33, RZ, RZ, R7, P1 ;  /* 0x000000ffff217224 */ /* 0x000fe200008e0607 */
[----:B------:R-:W-:Y:S02]  /*e450*/  LOP3.LUT R32, R5, R8, RZ, 0x3c, !PT ;  /* 0x0000000805207212 */ /* 0x000fe400078e3cff */
[----:B------:R-:W-:-:S02]  /*e460*/  MOV R83, R44 ;  /* 0x0000002c00537202 */ /* 0x000fc40000000f00 */
[----:B------:R-:W-:Y:S02]  /*e470*/  MOV R82, R32 ;  /* 0x0000002000527202 */ /* 0x000fe40000000f00 */
[----:B------:R-:W1:Y:S01]  /*e480*/  @P2 LDC R32, c[0x0][0xbf0] ;  /* 0x0002fc00ff202b82 */ /* 0x000e620000000800 */
[----:B------:R-:W-:Y:S01]  /*e490*/  MOV R44, R34 ;  /* 0x00000022002c7202 */ /* 0x000fe20000000f00 */
[----:B------:R-:W-:Y:S01]  /*e4a0*/  VIADD R34, R18, UR37 ;  /* 0x0000002512227c36 */ /* 0x000fe20008000000 */
[----:B------:R-:W-:Y:S02]  /*e4b0*/  LOP3.LUT R12, R13, 0x380, RZ, 0xc0, !PT ;  /* 0x000003800d0c7812 */ /* 0x000fe400078ec0ff */
[----:B------:R-:W-:Y:S02]  /*e4c0*/  SEL R51, R37, R36, P0 ;  /* 0x0000002425337207 */ /* 0x000fe40000000000 */
[----:B------:R-:W-:Y:S01]  /*e4d0*/  SEL R46, R36, R37, P0 ;  /* 0x00000025242e7207 */ /* 0x000fe20000000000 */
[----:B------:R-:W-:Y:S01]  /*e4e0*/  IMAD.X R37, RZ, RZ, R7, P4 ;  /* 0x000000ffff257224 */ /* 0x000fe200020e0607 */
[----:B------:R-:W-:-:S02]  /*e4f0*/  SEL R25, R94, R93, P0 ;  /* 0x0000005d5e197207 */ /* 0x000fc40000000000 */
[----:B------:R-:W-:Y:S02]  /*e500*/  SEL R47, R90, R89, P0 ;  /* 0x000000595a2f7207 */ /* 0x000fe40000000000 */
[----:B------:R-:W-:Y:S01]  /*e510*/  MOV R45, R26 ;  /* 0x0000001a002d7202 */ /* 0x000fe20000000f00 */
[----:B0-----:R-:W-:Y:S01]  /*e520*/  @P2 IMAD.HI.U32 R27, R34, R31, RZ ;  /* 0x0000001f221b2227 */ /* 0x001fe200078e00ff */
[----:B------:R-:W-:Y:S02]  /*e530*/  SEL R94, R93, R94, P0 ;  /* 0x0000005e5d5e7207 */ /* 0x000fe40000000000 */
[----:B------:R-:W-:Y:S01]  /*e540*/  SEL R90, R89, R90, P0 ;  /* 0x0000005a595a7207 */ /* 0x000fe20000000000 */
[----:B------:R-:W-:Y:S01]  /*e550*/  IMAD.MOV.U32 R26, RZ, RZ, R34 ;  /* 0x000000ffff1a7224 */ /* 0x000fe200078e0022 */
[----:B------:R-:W-:Y:S02]  /*e560*/  LOP3.LUT R7, R10, 0x380, RZ, 0xc0, !PT ;  /* 0x000003800a077812 */ /* 0x000fe400078ec0ff */
[----:B------:R-:W-:-:S02]  /*e570*/  SHF.R.U64 R12, R12, 0x3, RZ ;  /* 0x000000030c0c7819 */ /* 0x000fc400000012ff */
[----:B------:R-:W-:Y:S02]  /*e580*/  SHF.R.U64 R7, R7, 0x3, RZ ;  /* 0x0000000307077819 */ /* 0x000fe400000012ff */
[----:B------:R-:W-:Y:S02]  /*e590*/  LOP3.LUT R40, R12, R13, RZ, 0x3c, !PT ;  /* 0x0000000d0c287212 */ /* 0x000fe400078e3cff */
[----:B------:R-:W-:Y:S02]  /*e5a0*/  IADD3 R13, P1, R28, 0x3000, RZ ;  /* 0x000030001c0d7810 */ /* 0x000fe40007f3e0ff */
[----:B------:R-:W-:Y:S02]  /*e5b0*/  LOP3.LUT R36, R7, R10, RZ, 0x3c, !PT ;  /* 0x0000000a07247212 */ /* 0x000fe400078e3cff */
[----:B-1----:R-:W-:Y:S02]  /*e5c0*/  @P2 SHF.R.U32.HI R26, RZ, R32, R27 ;  /* 0x00000020ff1a2219 */ /* 0x002fe4000001161b */
[----:B------:R-:W-:-:S02]  /*e5d0*/  LOP3.LUT R12, R13, 0x380, RZ, 0xc0, !PT ;  /* 0x000003800d0c7812 */ /* 0x000fc400078ec0ff */
[----:B------:R-:W-:Y:S01]  /*e5e0*/  MOV R80, R36 ;  /* 0x0000002400507202 */ /* 0x000fe20000000f00 */
[----:B------:R-:W-:Y:S01]  /*e5f0*/  IMAD.MOV R37, RZ, RZ, -R26 ;  /* 0x000000ffff257224 */ /* 0x000fe200078e0a1a */
[----:B------:R-:W-:Y:S02]  /*e600*/  SEL R75, R86, R87, P0 ;  /* 0x00000057564b7207 */ /* 0x000fe40000000000 */
[----:B------:R-:W-:Y:S01]  /*e610*/  SHF.R.U64 R12, R12, 0x3, RZ ;  /* 0x000000030c0c7819 */ /* 0x000fe200000012ff */
[----:B------:R-:W-:Y:S01]  /*e620*/  IMAD R37, R30, R37, R34 ;  /* 0x000000251e257224 */ /* 0x000fe200078e0222 */
[----:B------:R-:W-:Y:S02]  /*e630*/  SEL R86, R87, R86, P0 ;  /* 0x0000005657567207 */ /* 0x000fe40000000000 */
[----:B------:R-:W-:Y:S01]  /*e640*/  LOP3.LUT R12, R12, R13, RZ, 0x3c, !PT ;  /* 0x0000000d0c0c7212 */ /* 0x000fe200078e3cff */
[----:B------:R-:W-:Y:S01]  /*e650*/  IMAD.X R13, RZ, RZ, R29, P1 ;  /* 0x000000ffff0d7224 */ /* 0x000fe200008e061d */
[----:B------:R-:W-:-:S02]  /*e660*/  MOV R77, R42 ;  /* 0x0000002a004d7202 */ /* 0x000fc40000000f00 */
[----:B------:R-:W-:Y:S02]  /*e670*/  MOV R79, R40 ;  /* 0x00000028004f7202 */ /* 0x000fe40000000f00 */
[----:B------:R-:W-:Y:S01]  /*e680*/  MOV R27, UR8 ;  /* 0x00000008001b7c02 */ /* 0x000fe20008000f00 */
[----:B------:R-:W-:Y:S01]  /*e690*/  ULDC.64 UR8, c[0x0][0xae8] ;  /* 0x0002ba0000087ab9 */ /* 0x000fe20000000a00 */
[----:B------:R-:W-:Y:S02]  /*e6a0*/  IADD3 R40, P1, R26, UR6, RZ ;  /* 0x000000061a287c10 */ /* 0x000fe4000ff3e0ff */
[----:B------:R-:W-:Y:S02]  /*e6b0*/  SHF.R.S32.HI R36, RZ, 0x1f, R37 ;  /* 0x0000001fff247819 */ /* 0x000fe40000011425 */
[C---:B------:R-:W-:Y:S02]  /*e6c0*/  IADD3 R9, P4, R28.reuse, 0x5000, RZ ;  /* 0x000050001c097810 */ /* 0x040fe40007f9e0ff */
[----:B------:R-:W-:-:S02]  /*e6d0*/  IADD3 R11, P3, R28, 0x4000, RZ ;  /* 0x000040001c0b7810 */ /* 0x000fc40007f7e0ff */
[----:B------:R-:W-:Y:S02]  /*e6e0*/  LOP3.LUT R8, R9, 0x380, RZ, 0xc0, !PT ;  /* 0x0000038009087812 */ /* 0x000fe400078ec0ff */
[----:B------:R-:W-:Y:S02]  /*e6f0*/  LOP3.LUT R10, R11, 0x380, RZ, 0xc0, !PT ;  /* 0x000003800b0a7812 */ /* 0x000fe400078ec0ff */
[----:B------:R-:W-:Y:S02]  /*e700*/  MOV R81, R38 ;  /* 0x0000002600517202 */ /* 0x000fe40000000f00 */
[----:B------:R-:W-:Y:S02]  /*e710*/  SHF.R.U64 R8, R8, 0x3, RZ ;  /* 0x0000000308087819 */ /* 0x000fe400000012ff */
[----:B------:R-:W-:Y:S02]  /*e720*/  SHF.R.U64 R10, R10, 0x3, RZ ;  /* 0x000000030a0a7819 */ /* 0x000fe400000012ff */
[----:B------:R-:W-:Y:S01]  /*e730*/  LOP3.LUT R8, R8, R9, RZ, 0x3c, !PT ;  /* 0x0000000908087212 */ /* 0x000fe200078e3cff */
[--C-:B------:R-:W-:Y:S01]  /*e740*/  IMAD.X R9, RZ, RZ, R29.reuse, P4 ;  /* 0x000000ffff097224 */ /* 0x100fe200020e061d */
[----:B------:R-:W-:Y:S01]  /*e750*/  LOP3.LUT R10, R10, R11, RZ, 0x3c, !PT ;  /* 0x0000000b0a0a7212 */ /* 0x000fe200078e3cff */
[----:B------:R-:W-:Y:S01]  /*e760*/  IMAD.X R11, RZ, RZ, R29, P3 ;  /* 0x000000ffff0b7224 */ /* 0x000fe200018e061d */
[----:B------:R-:W-:-:S02]  /*e770*/  IADD3 R7, P5, R28, 0x6000, RZ ;  /* 0x000060001c077810 */ /* 0x000fc40007fbe0ff */
[----:B------:R-:W-:Y:S02]  /*e780*/  LOP3.LUT R5, R28, 0x380, RZ, 0xc0, !PT ;  /* 0x000003801c057812 */ /* 0x000fe400078ec0ff */
[----:B------:R-:W-:Y:S02]  /*e790*/  LOP3.LUT R6, R7, 0x380, RZ, 0xc0, !PT ;  /* 0x0000038007067812 */ /* 0x000fe400078ec0ff */
[----:B------:R-:W-:Y:S02]  /*e7a0*/  SHF.R.U64 R5, R5, 0x3, RZ ;  /* 0x0000000305057819 */ /* 0x000fe400000012ff */
[----:B------:R-:W-:Y:S02]  /*e7b0*/  SHF.R.U64 R6, R6, 0x3, RZ ;  /* 0x0000000306067819 */ /* 0x000fe400000012ff */
[----:B------:R-:W-:Y:S01]  /*e7c0*/  LOP3.LUT R28, R5, R28, RZ, 0x3c, !PT ;  /* 0x0000001c051c7212 */ /* 0x000fe200078e3cff */
[--C-:B------:R-:W-:Y:S01]  /*e7d0*/  IMAD.X R5, RZ, RZ, R29.reuse, P6 ;  /* 0x000000ffff057224 */ /* 0x100fe200030e061d */
[----:B------:R-:W-:Y:S01]  /*e7e0*/  LOP3.LUT R6, R6, R7, RZ, 0x3c, !PT ;  /* 0x0000000706067212 */ /* 0x000fe200078e3cff */
[----:B------:R-:W-:Y:S01]  /*e7f0*/  IMAD.X R7, RZ, RZ, R29, P5 ;  /* 0x000000ffff077224 */ /* 0x000fe200028e061d */
[----:B--2---:R-:W-:Y:S01]  /*e800*/  LOP3.LUT R31, R24, 0x2, RZ, 0x3c, !PT ;  /* 0x00000002181f7812 */ /* 0x004fe200078e3cff */
[----:B------:R-:W-:Y:S04]  /*e810*/  SHFL.IDX PT, R25, R25, R24, 0x1c1f ;  /* 0x001c1f1819197589 */ /* 0x000fe800000e0000 */
[----:B------:R-:W-:Y:S04]  /*e820*/  SHFL.IDX PT, R47, R47, R24, 0x1c1f ;  /* 0x001c1f182f2f7589 */ /* 0x000fe800000e0000 */
[----:B------:R-:W-:Y:S04]  /*e830*/  SHFL.IDX PT, R94, R94, R31, 0x1c1f ;  /* 0x001c1f1f5e5e7589 */ /* 0x000fe800000e0000 */
[----:B------:R-:W0:Y:S04]  /*e840*/  SHFL.IDX PT, R90, R90, R31, 0x1c1f ;  /* 0x001c1f1f5a5a7589 */ /* 0x000e2800000e0000 */
[----:B------:R-:W-:Y:S04]  /*e850*/  SHFL.IDX PT, R63, R63, R24, 0x1c1f ;  /* 0x001c1f183f3f7589 */ /* 0x000fe800000e0000 */
[----:B------:R-:W-:Y:S04]  /*e860*/  SHFL.IDX PT, R48, R48, R31, 0x1c1f ;  /* 0x001c1f1f30307589 */ /* 0x000fe800000e0000 */
[----:B------:R-:W-:Y:S04]  /*e870*/  SHFL.IDX PT, R51, R51, R24, 0x1c1f ;  /* 0x001c1f1833337589 */ /* 0x000fe800000e0000 */
[----:B------:R-:W1:Y:S04]  /*e880*/  SHFL.IDX PT, R46, R46, R31, 0x1c1f ;  /* 0x001c1f1f2e2e7589 */ /* 0x000e6800000e0000 */
[----:B------:R-:W-:Y:S04]  /*e890*/  SHFL.IDX PT, R49, R49, R24, 0x1c1f ;  /* 0x001c1f1831317589 */ /* 0x000fe800000e0000 */
[----:B------:R-:W2:Y:S01]  /*e8a0*/  SHFL.IDX PT, R60, R60, R31, 0x1c1f ;  /* 0x001c1f1f3c3c7589 */ /* 0x000ea200000e0000 */
[----:B0-----:R-:W-:-:S02]  /*e8b0*/  SEL R32, R47, R90, P0 ;  /* 0x0000005a2f207207 */ /* 0x001fc40000000000 */
[----:B------:R-:W-:Y:S01]  /*e8c0*/  SEL R34, R90, R47, P0 ;  /* 0x0000002f5a227207 */ /* 0x000fe20000000000 */
[----:B------:R-:W-:Y:S04]  /*e8d0*/  SHFL.IDX PT, R65, R65, R24, 0x1c1f ;  /* 0x001c1f1841417589 */ /* 0x000fe800000e0000 */
[----:B------:R-:W0:Y:S04]  /*e8e0*/  SHFL.IDX PT, R62, R62, R31, 0x1c1f ;  /* 0x001c1f1f3e3e7589 */ /* 0x000e2800000e0000 */
[----:B------:R-:W-:Y:S04]  /*e8f0*/  SHFL.IDX PT, R53, R53, R24, 0x1c1f ;  /* 0x001c1f1835357589 */ /* 0x000fe800000e0000 */
[----:B------:R-:W-:Y:S01]  /*e900*/  SHFL.IDX PT, R55, R55, R24, 0x1c1f ;  /* 0x001c1f1837377589 */ /* 0x000fe200000e0000 */
[----:B-1----:R-:W-:-:S03]  /*e910*/  SEL R38, R46, R51, P0 ;  /* 0x000000332e267207 */ /* 0x002fc60000000000 */
[----:B------:R-:W-:Y:S04]  /*e920*/  SHFL.IDX PT, R57, R57, R24, 0x1c1f ;  /* 0x001c1f1839397589 */ /* 0x000fe800000e0000 */
[----:B------:R-:W-:Y:S01]  /*e930*/  SHFL.IDX PT, R59, R59, R24, 0x1c1f ;  /* 0x001c1f183b3b7589 */ /* 0x000fe200000e0000 */
[----:B--2---:R-:W-:Y:S02]  /*e940*/  SEL R33, R49, R60, P0 ;  /* 0x0000003c31217207 */ /* 0x004fe40000000000 */
[----:B------:R-:W-:Y:S01]  /*e950*/  SEL R35, R60, R49, P0 ;  /* 0x000000313c237207 */ /* 0x000fe20000000000 */
[----:B------:R-:W-:Y:S04]  /*e960*/  SHFL.IDX PT, R42, R61, R24, 0x1c1f ;  /* 0x001c1f183d2a7589 */ /* 0x000fe800000e0000 */
[----:B------:R-:W-:Y:S01]  /*e970*/  SHFL.IDX PT, R67, R67, R24, 0x1c1f ;  /* 0x001c1f1843437589 */ /* 0x000fe200000e0000 */
[----:B0-----:R-:W-:-:S03]  /*e980*/  SEL R39, R62, R65, P0 ;  /* 0x000000413e277207 */ /* 0x001fc60000000000 */
[----:B------:R-:W-:Y:S04]  /*e990*/  SHFL.IDX PT, R69, R69, R24, 0x1c1f ;  /* 0x001c1f1845457589 */ /* 0x000fe800000e0000 */
[----:B------:R-:W-:Y:S04]  /*e9a0*/  SHFL.IDX PT, R71, R71, R24, 0x1c1f ;  /* 0x001c1f1847477589 */ /* 0x000fe800000e0000 */
[----:B------:R-:W-:Y:S04]  /*e9b0*/  SHFL.IDX PT, R73, R73, R24, 0x1c1f ;  /* 0x001c1f1849497589 */ /* 0x000fe800000e0000 */
[----:B------:R0:W-:Y:S04]  /*e9c0*/  SHFL.IDX PT, R75, R75, R24, 0x1c1f ;  /* 0x001c1f184b4b7589 */ /* 0x0001e800000e0000 */
[----:B------:R-:W-:Y:S04]  /*e9d0*/  SHFL.IDX PT, R50, R50, R31, 0x1c1f ;  /* 0x001c1f1f32327589 */ /* 0x000fe800000e0000 */
[----:B------:R-:W-:Y:S01]  /*e9e0*/  SHFL.IDX PT, R72, R64, R31, 0x1c1f ;  /* 0x001c1f1f40487589 */ /* 0x000fe200000e0000 */
[----:B0-----:R-:W-:-:S03]  /*e9f0*/  SHF.R.S32.HI R24, RZ, 0x1f, R26 ;  /* 0x0000001fff187819 */ /* 0x001fc6000001141a */
[----:B------:R-:W-:Y:S01]  /*ea00*/  SHFL.IDX PT, R52, R52, R31, 0x1c1f ;  /* 0x001c1f1f34347589 */ /* 0x000fe200000e0000 */
[----:B------:R-:W-:Y:S02]  /*ea10*/  SEL R26, R94, R25, P0 ;  /* 0x000000195e1a7207 */ /* 0x000fe40000000000 */
[----:B------:R-:W-:Y:S01]  /*ea20*/  IADD3.X R41, R24, UR7, R27, P1, !PT ;  /* 0x0000000718297c10 */ /* 0x000fe20008ffe41b */
[----:B------:R-:W-:Y:S01]  /*ea30*/  SHFL.IDX PT, R74, R66, R31, 0x1c1f ;  /* 0x001c1f1f424a7589 */ /* 0x000fe200000e0000 */
[----:B------:R-:W-:Y:S01]  /*ea40*/  ULDC.64 UR6, c[0x0][0xb88] ;  /* 0x0002e20000067ab9 */ /* 0x000fe20000000a00 */
[----:B------:R-:W-:Y:S01]  /*ea50*/  SEL R24, R25, R94, P0 ;  /* 0x0000005e19187207 */ /* 0x000fe20000000000 */
[----:B------:R-:W-:Y:S01]  /*ea60*/  IMAD R36, R36, UR6, RZ ;  /* 0x0000000624247c24 */ /* 0x000fe2000f8e02ff */
[----:B------:R-:W-:Y:S01]  /*ea70*/  SHFL.IDX PT, R54, R54, R31, 0x1c1f ;  /* 0x001c1f1f36367589 */ /* 0x000fe200000e0000 */
[----:B------:R-:W-:Y:S01]  /*ea80*/  SEL R25, R63, R48, P0 ;  /* 0x000000303f197207 */ /* 0x000fe20000000000 */
[C---:B------:R-:W-:Y:S01]  /*ea90*/  IMAD.WIDE.U32 R40, R37.reuse, UR6, R40 ;  /* 0x0000000625287c25 */ /* 0x040fe2000f8e0028 */
[----:B------:R-:W-:Y:S01]  /*eaa0*/  SEL R27, R48, R63, P0 ;  /* 0x0000003f301b7207 */ /* 0x000fe20000000000 */
[----:B------:R-:W-:Y:S01]  /*eab0*/  SHFL.IDX PT, R76, R68, R31, 0x1c1f ;  /* 0x001c1f1f444c7589 */ /* 0x000fe200000e0000 */
[----:B------:R-:W-:Y:S01]  /*eac0*/  LOP3.LUT P1, RZ, R188, 0x3, RZ, 0xc0, !PT ;  /* 0x00000003bcff7812 */ /* 0x000fe2000782c0ff */
[----:B------:R-:W-:Y:S01]  /*ead0*/  IMAD R47, R37, UR7, R36 ;  /* 0x00000007252f7c24 */ /* 0x000fe2000f8e0224 */
[----:B------:R-:W-:Y:S01]  /*eae0*/  SEL R36, R51, R46, P0 ;  /* 0x0000002e33247207 */ /* 0x000fe20000000000 */
[----:B------:R-:W0:Y:S01]  /*eaf0*/  SHFL.IDX PT, R56, R56, R31, 0x1c1f ;  /* 0x001c1f1f38387589 */ /* 0x000e2200000e0000 */
[----:B------:R-:W-:Y:S01]  /*eb00*/  VIADD R46, R190, UR37 ;  /* 0x00000025be2e7c36 */ /* 0x000fe20008000000 */
[----:B------:R-:W-:Y:S01]  /*eb10*/  ULDC.64 UR6, c[0x0][0xb50] ;  /* 0x0002d40000067ab9 */ /* 0x000fe20000000a00 */
[----:B------:R-:W-:Y:S01]  /*eb20*/  SEL R37, R65, R62, P0 ;  /* 0x0000003e41257207 */ /* 0x000fe20000000000 */
[----:B------:R-:W1:Y:S04]  /*eb30*/  SHFL.IDX PT, R78, R70, R31, 0x1c1f ;  /* 0x001c1f1f464e7589 */ /* 0x000e6800000e0000 */
[----:B------:R-:W2:Y:S04]  /*eb40*/  SHFL.IDX PT, R43, R58, R31, 0x1c1f ;  /* 0x001c1f1f3a2b7589 */ /* 0x000ea800000e0000 */
[----:B------:R3:W4:Y:S04]  /*eb50*/  SHFL.IDX PT, R86, R86, R31, 0x1c1f ;  /* 0x001c1f1f56567589 */ /* 0x00072800000e0000 */
[----:B------:R2:W-:Y:S04]  /*eb60*/  STSM.16.M88.4 [R83], R24 ;  /* 0x0000001853007844 */ /* 0x0005e80000000200 */
[----:B------:R4:W-:Y:S01]  /*eb70*/  STSM.16.M88.4 [R44], R32 ;  /* 0x000000202c007844 */ /* 0x0009e20000000200 */
[----:B---3--:R-:W-:-:S03]  /*eb80*/  IMAD R31, R30, UR5, RZ ;  /* 0x000000051e1f7c24 */ /* 0x008fc6000f8e02ff */
[----:B------:R3:W-:Y:S01]  /*eb90*/  STSM.16.M88.4 [R45], R36 ;  /* 0x000000242d007844 */ /* 0x0007e20000000200 */
[----:B0-----:R-:W-:Y:S02]  /*eba0*/  SEL R64, R59, R56, P0 ;  /* 0x000000383b407207 */ /* 0x001fe40000000000 */
[----:B------:R-:W-:Y:S02]  /*ebb0*/  ISETP.GE.OR P3, PT, R46, R31, P1 ;  /* 0x0000001f2e00720c */ /* 0x000fe40000f66670 */
[----:B------:R-:W-:Y:S02]  /*ebc0*/  SEL R66, R56, R59, P0 ;  /* 0x0000003b38427207 */ /* 0x000fe40000000000 */
[----:B-1----:R-:W-:Y:S01]  /*ebd0*/  SEL R65, R73, R78, P0 ;  /* 0x0000004e49417207 */ /* 0x002fe20000000000 */
[----:B--2---:R-:W-:Y:S01]  /*ebe0*/  VIADD R24, R46, 0x8 ;  /* 0x000000082e187836 */ /* 0x004fe20000000000 */
[----:B------:R-:W-:Y:S01]  /*ebf0*/  SEL R26, R50, R53, P0 ;  /* 0x00000035321a7207 */ /* 0x000fe20000000000 */
[----:B------:R-:W-:Y:S01]  /*ec00*/  IMAD.IADD R25, R41, 0x1, R47 ;  /* 0x0000000129197824 */ /* 0x000fe200078e022f */
[----:B------:R-:W-:-:S02]  /*ec10*/  LEA R41, P4, R40, UR6, 0x2 ;  /* 0x0000000628297c11 */ /* 0x000fc4000f8810ff */
[----:B------:R-:W-:Y:S02]  /*ec20*/  ISETP.GE.OR P1, PT, R24, R31, P1 ;  /* 0x0000001f1800720c */ /* 0x000fe40000f26670 */
[----:B------:R-:W-:Y:S01]  /*ec30*/  LEA.HI.X R40, R40, UR7, R25, 0x2, P4 ;  /* 0x0000000728287c11 */ /* 0x000fe2000a0f1419 */
[----:B------:R-:W-:Y:S01]  /*ec40*/  SHFL.IDX PT, R60, R41, RZ, 0x1c1f ;  /* 0x001c1fff293c7589 */ /* 0x000fe200000e0000 */
[----:B------:R-:W-:Y:S02]  /*ec50*/  SEL R24, R53, R50, P0 ;  /* 0x0000003235187207 */ /* 0x000fe40000000000 */
[----:B------:R-:W-:Y:S01]  /*ec60*/  SEL R25, R67, R72, P0 ;  /* 0x0000004843197207 */ /* 0x000fe20000000000 */
[----:B------:R-:W0:Y:S01]  /*ec70*/  SHFL.IDX PT, R61, R40, RZ, 0x1c1f ;  /* 0x001c1fff283d7589 */ /* 0x000e2200000e0000 */
[----:B------:R-:W-:Y:S02]  /*ec80*/  SEL R27, R72, R67, P0 ;  /* 0x00000043481b7207 */ /* 0x000fe40000000000 */
[----:B----4-:R-:W-:Y:S01]  /*ec90*/  SEL R32, R55, R52, P0 ;  /* 0x0000003437207207 */ /* 0x010fe20000000000 */
[----:B------:R-:W-:Y:S01]  /*eca0*/  SHFL.IDX PT, R62, R41, 0x1, 0x1c1f ;  /* 0x003c1f00293e7f89 */ /* 0x000fe200000e0000 */
[----:B------:R-:W-:-:S02]  /*ecb0*/  SEL R34, R52, R55, P0 ;  /* 0x0000003734227207 */ /* 0x000fc40000000000 */
[----:B------:R-:W-:Y:S01]  /*ecc0*/  SEL R33, R69, R74, P0 ;  /* 0x0000004a45217207 */ /* 0x000fe20000000000 */
[----:B------:R-:W-:Y:S01]  /*ecd0*/  STSM.16.M88.4 [R82], R24 ;  /* 0x0000001852007844 */ /* 0x000fe20000000200 */
[----:B------:R-:W-:Y:S02]  /*ece0*/  SEL R35, R74, R69, P0 ;  /* 0x000000454a237207 */ /* 0x000fe40000000000 */
[----:B------:R-:W-:Y:S01]  /*ecf0*/  SEL R44, R57, R54, P0 ;  /* 0x00000036392c7207 */ /* 0x000fe20000000000 */
[----:B------:R-:W1:Y:S01]  /*ed00*/  SHFL.IDX PT, R63, R40, 0x1, 0x1c1f ;  /* 0x003c1f00283f7f89 */ /* 0x000e6200000e0000 */
[----:B------:R-:W-:Y:S02]  /*ed10*/  SEL R46, R54, R57, P0 ;  /* 0x00000039362e7207 */ /* 0x000fe40000000000 */
[----:B---3--:R-:W-:Y:S01]  /*ed20*/  SEL R45, R71, R76, P0 ;  /* 0x0000004c472d7207 */ /* 0x008fe20000000000 */
[----:B------:R-:W-:Y:S01]  /*ed30*/  STSM.16.M88.4 [R81], R32 ;  /* 0x0000002051007844 */ /* 0x000fe20000000200 */
[----:B------:R-:W-:-:S02]  /*ed40*/  SEL R47, R76, R71, P0 ;  /* 0x000000474c2f7207 */ /* 0x000fc40000000000 */
[----:B------:R-:W-:Y:S02]  /*ed50*/  SEL R67, R78, R73, P0 ;  /* 0x000000494e437207 */ /* 0x000fe40000000000 */
[----:B------:R-:W-:Y:S01]  /*ed60*/  SEL R68, R42, R43, P0 ;  /* 0x0000002b2a447207 */ /* 0x000fe20000000000 */
[----:B------:R-:W-:Y:S01]  /*ed70*/  STSM.16.M88.4 [R80], R44 ;  /* 0x0000002c50007844 */ /* 0x000fe20000000200 */
[----:B------:R-:W-:Y:S02]  /*ed80*/  SEL R70, R43, R42, P0 ;  /* 0x0000002a2b467207 */ /* 0x000fe40000000000 */
[----:B------:R-:W-:Y:S01]  /*ed90*/  SEL R69, R75, R86, P0 ;  /* 0x000000564b457207 */ /* 0x000fe20000000000 */
[----:B------:R2:W-:Y:S01]  /*eda0*/  STSM.16.M88.4 [R79], R64 ;  /* 0x000000404f007844 */ /* 0x0005e20000000200 */
[----:B------:R-:W-:-:S05]  /*edb0*/  SEL R71, R86, R75, P0 ;  /* 0x0000004b56477207 */ /* 0x000fca0000000000 */
[----:B------:R-:W-:Y:S01]  /*edc0*/  STSM.16.M88.4 [R77], R68 ;  /* 0x000000444d007844 */ /* 0x000fe20000000200 */
[----:B------:R-:W-:Y:S08]  /*edd0*/  BAR.SYNC.DEFER_BLOCKING 0x1, 0x100 ;  /* 0x0044000000007b1d */ /* 0x000ff00000010000 */
[----:B--2---:R-:W2:Y:S01]  /*ede0*/  @P2 LDC R65, c[0x0][0xbec] ;  /* 0x0002fb00ff412b82 */ /* 0x004ea20000000800 */
[----:B------:R-:W-:Y:S01]  /*edf0*/  UIMAD UR5, UR12, UR8, URZ ;  /* 0x000000080c0572a4 */ /* 0x000fe2000f8e023f */
[----:B0-----:R0:W-:Y:S04]  /*ee00*/  @!P3 ST.E desc[UR50][R60.64], R2 ;  /* 0x000000023c00b985 */ /* 0x0011e8000c101932 */
[----:B-1----:R1:W-:Y:S01]  /*ee10*/  @!P1 ST.E desc[UR50][R62.64], R0 ;  /* 0x000000003e009985 */ /* 0x0023e2000c101932 */
[----:B------:R-:W-:Y:S01]  /*ee20*/  UIMAD.WIDE.U32 UR6, UR38, UR8, URZ ;  /* 0x00000008260672a5 */ /* 0x000fe2000f8e003f */
[----:B0-----:R-:W0:Y:S01]  /*ee30*/  @P2 LDC R61, c[0x0][0xbf0] ;  /* 0x0002fc00ff3d2b82 */ /* 0x001e220000000800 */
[----:B-1----:R-:W-:Y:S01]  /*ee40*/  IMAD R0, R22, 0x20, R23 ;  /* 0x0000002016007824 */ /* 0x002fe200078e0217 */
[----:B------:R-:W-:Y:S01]  /*ee50*/  UIMAD UR5, UR38, UR9, UR5 ;  /* 0x00000009260572a4 */ /* 0x000fe2000f8e0205 */
[----:B------:R1:W5:Y:S02]  /*ee60*/  LD.E.128 R44, desc[UR50][R6.64] ;  /* 0x00000032062c7980 */ /* 0x000364000c101d00 */
[----:B------:R-:W-:Y:S01]  /*ee70*/  VIADD R2, R0, UR37 ;  /* 0x0000002500027c36 */ /* 0x000fe20008000000 */
[----:B------:R-:W-:Y:S01]  /*ee80*/  UIMAD UR8, UR13, UR10, URZ ;  /* 0x0000000a0d0872a4 */ /* 0x000fe2000f8e023f */
[----:B------:R3:W5:Y:S02]  /*ee90*/  LD.E.128 R52, desc[UR50][R8.64] ;  /* 0x0000003208347980 */ /* 0x000764000c101d00 */
[----:B--2---:R-:W-:Y:S01]  /*eea0*/  @P2 IMAD.HI.U32 R0, R2, R65, RZ ;  /* 0x0000004102002227 */ /* 0x004fe200078e00ff */
[----:B------:R-:W-:Y:S01]  /*eeb0*/  UIADD3 UR7, UR7, UR5, URZ ;  /* 0x0000000507077290 */ /* 0x000fe2000fffe03f */
[----:B------:R2:W5:Y:S02]  /*eec0*/  LD.E.128 R32, desc[UR50][R4.64] ;  /* 0x0000003204207980 */ /* 0x000564000c101d00 */
[----:B-1----:R-:W-:Y:S01]  /*eed0*/  IMAD.MOV.U32 R7, RZ, RZ, R2 ;  /* 0x000000ffff077224 */ /* 0x002fe200078e0002 */
[----:B------:R-:W-:Y:S01]  /*eee0*/  UIMAD UR5, UR42, UR11, UR8 ;  /* 0x0000000b2a0572a4 */ /* 0x000fe2000f8e0208 */
[----:B------:R-:W5:Y:S01]  /*eef0*/  LD.E.128 R48, desc[UR50][R28.64] ;  /* 0x000000321c307980 */ /* 0x000f62000c101d00 */
[----:B------:R-:W-:Y:S01]  /*ef00*/  UIMAD.WIDE.U32 UR6, UR42, UR10, UR6 ;  /* 0x0000000a2a0672a5 */ /* 0x000fe2000f8e0006 */
[----:B------:R-:W-:-:S02]  /*ef10*/  ULDC.64 UR8, c[0x0][0xae0] ;  /* 0x0002b80000087ab9 */ /* 0x000fc40000000a00 */
[----:B------:R-:W5:Y:S01]  /*ef20*/  LD.E.128 R40, desc[UR50][R20.64] ;  /* 0x0000003214287980 */ /* 0x000f62000c101d00 */
[----:B0-----:R-:W-:Y:S01]  /*ef30*/  @P2 SHF.R.U32.HI R7, RZ, R61, R0 ;  /* 0x0000003dff072219 */ /* 0x001fe20000011600 */
[----:B------:R-:W-:Y:S02]  /*ef40*/  UIADD3 UR5, UR7, UR5, URZ ;  /* 0x0000000507057290 */ /* 0x000fe4000fffe03f */
[----:B------:R-:W5:Y:S01]  /*ef50*/  LD.E.128 R36, desc[UR50][R14.64] ;  /* 0x000000320e247980 */ /* 0x000f62000c101d00 */
[--C-:B------:R-:W-:Y:S01]  /*ef60*/  SHF.R.S32.HI R0, RZ, 0x1f, R7.reuse ;  /* 0x0000001fff007819 */ /* 0x100fe20000011407 */
[----:B---3--:R-:W-:Y:S02]  /*ef70*/  IMAD.MOV R9, RZ, RZ, -R7 ;  /* 0x000000ffff097224 */ /* 0x008fe400078e0a07 */
[----:B------:R-:W5:Y:S01]  /*ef80*/  LD.E.128 R24, desc[UR50][R12.64] ;  /* 0x000000320c187980 */ /* 0x000f62000c101d00 */
[----:B--2---:R-:W-:Y:S02]  /*ef90*/  IMAD.U32 R5, RZ, RZ, UR7 ;  /* 0x00000007ff057e24 */ /* 0x004fe4000f8e00ff */
[----:B------:R-:W-:Y:S01]  /*efa0*/  IMAD R0, R0, UR8, RZ ;  /* 0x0000000800007c24 */ /* 0x000fe2000f8e02ff */
[----:B------:R0:W5:Y:S01]  /*efb0*/  LD.E.128 R56, desc[UR50][R10.64] ;  /* 0x000000320a387980 */ /* 0x000162000c101d00 */
[----:B------:R-:W-:-:S02]  /*efc0*/  IMAD R9, R30, R9, R2 ;  /* 0x000000091e097224 */ /* 0x000fc400078e0202 */
        /* <DEDUP_REMOVED lines=11> */
[----:B------:R-:W-:-:S04]  /*f080*/  IMAD.WIDE.U32 R4, R7, UR8, R4 ;  /* 0x0000000807047c25 */ /* 0x000fc8000f8e0004 */
        /* <DEDUP_REMOVED lines=9> */
[----:B------:R-:W-:Y:S02]  /*f120*/  IMAD.IADD R5, R5, 0x1, R7 ;  /* 0x0000000105057824 */ /* 0x000fe400078e0207 */
[----:B------:R-:W-:Y:S01]  /*f130*/  VIADD R3, R3, 0x29820 ;  /* 0x0002982003037836 */ /* 0x000fe20000000000 */
[-C--:B------:R-:W-:Y:S01]  /*f140*/  ISETP.GE.AND P0, PT, R0, R31.reuse, PT ;  /* 0x0000001f0000720c */ /* 0x080fe20003f06270 */
[----:B------:R-:W-:Y:S01]  /*f150*/  VIADD R0, R8, 0x40 ;  /* 0x0000004008007836 */ /* 0x000fe20000000000 */
[----:B------:R-:W-:Y:S02]  /*f160*/  LEA.HI.X R7, R4, UR7, R5, 0x1, P3 ;  /* 0x0000000704077c11 */ /* 0x000fe400098f0c05 */
[----:B------:R-:W-:Y:S01]  /*f170*/  PRMT R3, RZ, 0x654, R3 ;  /* 0x00000654ff037816 */ /* 0x000fe20000000003 */
[----:B-1----:R0:W1:Y:S01]  /*f180*/  SHFL.IDX PT, R4, R6, RZ, 0x181f ;  /* 0x00181fff06047589 */ /* 0x00206200000e0000 */
        /* <DEDUP_REMOVED lines=8> */
[CC--:B-1----:R-:W-:Y:S02]  /*f210*/  @!P2 LEA R2, P4, R16.reuse, R4.reuse, 0x1 ;  /* 0x000000041002a211 */ /* 0x0c2fe400078808ff */
[C---:B------:R-:W-:Y:S02]  /*f220*/  @!P3 LEA R4, P5, R19.reuse, R4, 0x1 ;  /* 0x000000041304b211 */ /* 0x040fe400078a08ff */
[-C--:B0-2---:R-:W-:Y:S02]  /*f230*/  @!P2 LEA.HI.X R3, R16, R0.reuse, R193, 0x1, P4 ;  /* 0x000000001003a211 */ /* 0x085fe400020f0cc1 */
[----:B------:R-:W-:-:S03]  /*f240*/  @!P3 LEA.HI.X R5, R19, R0, R192, 0x1, P5 ;  /* 0x000000001305b211 */ /* 0x000fc600028f0cc0 */
[----:B-----5:R3:W-:Y:S04]  /*f250*/  @!P2 ST.E.128 desc[UR50][R2.64], R48 ;  /* 0x000000300200a985 */ /* 0x0207e8000c101d32 */
[----:B------:R3:W-:Y:S02]  /*f260*/  @!P3 ST.E.128 desc[UR50][R4.64], R56 ;  /* 0x000000380400b985 */ /* 0x0007e4000c101d32 */
.L_x_2184:
[----:B------:R-:W-:Y:S05]  /*f270*/  BSYNC B1 ;  /* 0x0000000000017941 */ /* 0x000fea0003800000 */
.L_x_2183:
[----:B--2---:R2:W4:Y:S01]  /*f280*/  SHFL.IDX PT, R0, R7, 0x1, 0x181f ;  /* 0x00381f0007007f89 */ /* 0x00452200000e0000 */
[----:B------:R-:W-:Y:S03]  /*f290*/  BSSY B1, `(.L_x_2185) ;  /* 0x000000c000017945 */ /* 0x000fe60003800000 */
[----:B-1-3--:R2:W1:Y:S01]  /*f2a0*/  SHFL.IDX PT, R4, R6, 0x1, 0x181f ;  /* 0x00381f0006047f89 */ /* 0x00a46200000e0000 */
[----:B------:R-:W-:Y:S05]  /*f2b0*/  @P0 BRA `(.L_x_2186) ;  /* 0x0000000000240947 */ /* 0x000fea0003800000 */
[----:B------:R-:W-:Y:S02]  /*f2c0*/  ULDC UR5, c[0x0][0xac8] ;  /* 0x0002b20000057ab9 */ /* 0x000fe40000000800 */
[----:B------:R-:W-:Y:S02]  /*f2d0*/  ISETP.GE.AND P3, PT, R16, UR5, PT ;  /* 0x0000000510007c0c */ /* 0x000fe4000bf66270 */
[----:B------:R-:W-:-:S11]  /*f2e0*/  ISETP.GE.AND P4, PT, R19, UR5, PT ;  /* 0x0000000513007c0c */ /* 0x000fd6000bf86270 */
[CC--:B-1----:R-:W-:Y:S02]  /*f2f0*/  @!P3 LEA R2, P0, R16.reuse, R4.reuse, 0x1 ;  /* 0x000000041002b211 */ /* 0x0c2fe400078008ff */
[C---:B------:R-:W-:Y:S02]  /*f300*/  @!P4 LEA R4, P2, R19.reuse, R4, 0x1 ;  /* 0x000000041304c211 */ /* 0x040fe400078408ff */
[-C--:B0---4-:R-:W-:Y:S02]  /*f310*/  @!P3 LEA.HI.X R3, R16, R0.reuse, R193, 0x1, P0 ;  /* 0x000000001003b211 */ /* 0x091fe400000f0cc1 */
[----:B------:R-:W-:-:S03]  /*f320*/  @!P4 LEA.HI.X R5, R19, R0, R192, 0x1, P2 ;  /* 0x000000001305c211 */ /* 0x000fc600010f0cc0 */
[----:B-----5:R3:W-:Y:S04]  /*f330*/  @!P3 ST.E.128 desc[UR50][R2.64], R40 ;  /* 0x000000280200b985 */ /* 0x0207e8000c101d32 */
[----:B------:R3:W-:Y:S02]  /*f340*/  @!P4 ST.E.128 desc[UR50][R4.64], R52 ;  /* 0x000000340400c985 */ /* 0x0007e4000c101d32 */
.L_x_2186:
[----:B------:R-:W-:Y:S05]  /*f350*/  BSYNC B1 ;  /* 0x0000000000017941 */ /* 0x000fea0003800000 */
.L_x_2185:
[----:B----4-:R4:W0:Y:S01]  /*f360*/  SHFL.IDX PT, R0, R7, 0x2, 0x181f ;  /* 0x00581f0007007f89 */ /* 0x01082200000e0000 */
        /* <DEDUP_REMOVED lines=8> */
[-C--:B0-----:R-:W-:Y:S02]  /*f3f0*/  @!P2 LEA.HI.X R3, R16, R0.reuse, R193, 0x1, P0 ;  /* 0x000000001003a211 */ /* 0x081fe400000f0cc1 */
[----:B------:R-:W-:-:S03]  /*f400*/  @!P3 LEA.HI.X R5, R19, R0, R192, 0x1, P1 ;  /* 0x000000001305b211 */ /* 0x000fc600008f0cc0 */
[----:B-----5:R3:W-:Y:S04]  /*f410*/  @!P2 ST.E.128 desc[UR50][R2.64], R36 ;  /* 0x000000240200a985 */ /* 0x0207e8000c101d32 */
[----:B------:R3:W-:Y:S02]  /*f420*/  @!P3 ST.E.128 desc[UR50][R4.64], R44 ;  /* 0x0000002c0400b985 */ /* 0x0007e4000c101d32 */
.L_x_2188:
[----:B------:R-:W-:Y:S05]  /*f430*/  BSYNC B1 ;  /* 0x0000000000017941 */ /* 0x000fea0003800000 */
.L_x_2187:
[----:B0-----:R-:W-:Y:S01]  /*f440*/  VIADD R0, R8, 0x60 ;  /* 0x0000006008007836 */ /* 0x001fe20000000000 */
[----:B--2-4-:R-:W0:Y:S04]  /*f450*/  SHFL.IDX PT, R7, R7, 0x3, 0x181f ;  /* 0x00781f0007077f89 */ /* 0x014e2800000e0000 */
[----:B------:R-:W-:Y:S01]  /*f460*/  ISETP.GE.AND P0, PT, R0, R31, PT ;  /* 0x0000001f0000720c */ /* 0x000fe20003f06270 */
[----:B------:R-:W2:-:S12]  /*f470*/  SHFL.IDX PT, R6, R6, 0x3, 0x181f ;  /* 0x00781f0006067f89 */ /* 0x000e9800000e0000 */
[----:B------:R-:W-:Y:S05]  /*f480*/  @P0 BRA `(.L_x_2189) ;  /* 0x0000000800800947 */ /* 0x000fea0003800000 */
[----:B------:R-:W-:Y:S02]  /*f490*/  ULDC UR5, c[0x0][0xac8] ;  /* 0x0002b20000057ab9 */ /* 0x000fe40000000800 */
[----:B------:R-:W-:-:S13]  /*f4a0*/  ISETP.GE.AND P1, PT, R16, UR5, PT ;  /* 0x0000000510007c0c */ /* 0x000fda000bf26270 */
[----:B--23--:R-:W-:-:S04]  /*f4b0*/  @!P1 LEA R2, P0, R16, R6, 0x1 ;  /* 0x0000000610029211 */ /* 0x00cfc800078008ff */
[----:B0-----:R-:W-:Y:S02]  /*f4c0*/  @!P1 LEA.HI.X R3, R16, R7, R193, 0x1, P0 ;  /* 0x0000000710039211 */ /* 0x001fe400000f0cc1 */
[----:B------:R-:W-:-:S03]  /*f4d0*/  ISETP.GE.AND P0, PT, R19, UR5, PT ;  /* 0x0000000513007c0c */ /* 0x000fc6000bf06270 */
[----:B-----5:R4:W-:Y:S10]  /*f4e0*/  @!P1 ST.E.128 desc[UR50][R2.64], R24 ;  /* 0x0000001802009985 */ /* 0x0209f4000c101d32 */
[----:B------:R-:W-:Y:S05]  /*f4f0*/  @P0 BRA `(.L_x_2189) ;  /* 0x0000000800640947 */ /* 0x000fea0003800000 */
[----:B----4-:R-:W-:-:S04]  /*f500*/  LEA R2, P0, R19, R6, 0x1 ;  /* 0x0000000613027211 */ /* 0x010fc800078008ff */
[----:B------:R-:W-:-:S05]  /*f510*/  LEA.HI.X R3, R19, R7, R192, 0x1, P0 ;  /* 0x0000000713037211 */ /* 0x000fca00000f0cc0 */
[----:B------:R0:W-:Y:S01]  /*f520*/  ST.E.128 desc[UR50][R2.64], R32 ;  /* 0x0000002002007985 */ /* 0x0001e2000c101d32 */
[----:B------:R-:W-:Y:S05]  /*f530*/  BRA `(.L_x_2189) ;  /* 0x0000000800547947 */ /* 0x000fea0003800000 */
.L_x_2182:
[----:B------:R-:W0:Y:S01]  /*f540*/  LDC R8, c[0x0][0xbe8] ;  /* 0x0002fa00ff087b82 */ /* 0x000e220000000800 */
[----:B------:R-:W-:Y:S01]  /*f550*/  ISETP.GE.AND P0, PT, R194, 0x80, PT ;  /* 0x00000080c200780c */ /* 0x000fe20003f06270 */
[----:B------:R-:W-:Y:S01]  /*f560*/  USHF.R.S32.HI UR8, URZ, 0x1f, UR38 ;  /* 0x0000001f3f087899 */ /* 0x000fe20008011426 */
[----:B------:R-:W-:Y:S01]  /*f570*/  BSSY B1, `(.L_x_2190) ;  /* 0x000002f000017945 */ /* 0x000fe20003800000 */
[----:B------:R-:W-:Y:S01]  /*f580*/  USHF.R.S32.HI UR9, URZ, 0x1f, UR42 ;  /* 0x0000001f3f097899 */ /* 0x000fe2000801142a */
[----:B------:R-:W-:Y:S01]  /*f590*/  IMAD R6, R22, 0x20, R23 ;  /* 0x0000002016067824 */ /* 0x000fe200078e0217 */
        /* <DEDUP_REMOVED lines=14> */
[----:B------:R-:W-:Y:S01]  /*f680*/  IMAD.MOV.U32 R2, RZ, RZ, R4 ;  /* 0x000000ffff027224 */ /* 0x000fe200078e0004 */
[----:B------:R-:W-:Y:S02]  /*f690*/  UIMAD UR5, UR8, UR10, URZ ;  /* 0x0000000a080572a4 */ /* 0x000fe4000f8e023f */
[----:B------:R-:W-:Y:S02]  /*f6a0*/  UIMAD.WIDE.U32 UR6, UR38, UR10, URZ ;  /* 0x0000000a260672a5 */ /* 0x000fe4000f8e003f */
[----:B------:R-:W-:-:S03]  /*f6b0*/  UIMAD UR5, UR38, UR11, UR5 ;  /* 0x0000000b260572a4 */ /* 0x000fc6000f8e0205 */
[----:B------:R-:W-:Y:S01]  /*f6c0*/  ULDC.64 UR10, c[0x0][0xb98] ;  /* 0x0002e600000a7ab9 */ /* 0x000fe20000000a00 */
[----:B------:R-:W-:Y:S02]  /*f6d0*/  UIADD3 UR7, UR7, UR5, URZ ;  /* 0x0000000507077290 */ /* 0x000fe4000fffe03f */
[----:B------:R-:W2:Y:S01]  /*f6e0*/  @P0 LDC R5, c[0x0][0xbec] ;  /* 0x0002fb00ff050b82 */ /* 0x000ea20000000800 */
[----:B------:R-:W-:Y:S02]  /*f6f0*/  UIMAD UR5, UR9, UR10, URZ ;  /* 0x0000000a090572a4 */ /* 0x000fe4000f8e023f */
[----:B------:R-:W-:Y:S02]  /*f700*/  UIMAD.WIDE.U32 UR6, UR42, UR10, UR6 ;  /* 0x0000000a2a0672a5 */ /* 0x000fe4000f8e0006 */
[----:B------:R-:W-:-:S03]  /*f710*/  UIMAD UR5, UR42, UR11, UR5 ;  /* 0x0000000b2a0572a4 */ /* 0x000fc6000f8e0205 */
[----:B------:R-:W3:Y:S01]  /*f720*/  @P0 LDC R7, c[0x0][0xbf0] ;  /* 0x0002fc00ff070b82 */ /* 0x000ee20000000800 */
[----:B------:R-:W-:Y:S01]  /*f730*/  ULDC.64 UR10, c[0x0][0xb88] ;  /* 0x0002e200000a7ab9 */ /* 0x000fe20000000a00 */
[----:B--2---:R-:W-:-:S05]  /*f740*/  @P0 IMAD.HI.U32 R0, R4, R5, RZ ;  /* 0x0000000504000227 */ /* 0x004fca00078e00ff */
[----:B---3--:R-:W-:-:S05]  /*f750*/  @P0 SHF.R.U32.HI R2, RZ, R7, R0 ;  /* 0x00000007ff020219 */ /* 0x008fca0000011600 */
[----:B------:R-:W-:-:S04]  /*f760*/  IMAD.MOV R5, RZ, RZ, -R2 ;  /* 0x000000ffff057224 */ /* 0x000fc800078e0a02 */
[----:B------:R-:W-:Y:S01]  /*f770*/  IMAD R5, R3, R5, R4 ;  /* 0x0000000503057224 */ /* 0x000fe200078e0204 */
[----:B------:R-:W-:Y:S01]  /*f780*/  SHF.R.S32.HI R3, RZ, 0x1f, R2 ;  /* 0x0000001fff037819 */ /* 0x000fe20000011402 */
[----:B------:R-:W-:Y:S01]  /*f790*/  IMAD.U32 R4, RZ, RZ, UR5 ;  /* 0x00000005ff047e24 */ /* 0x000fe2000f8e00ff */
[----:B------:R-:W-:Y:S02]  /*f7a0*/  IADD3 R2, P0, R2, UR6, RZ ;  /* 0x0000000602027c10 */ /* 0x000fe4000ff1e0ff */
[----:B------:R-:W-:Y:S02]  /*f7b0*/  SHF.R.S32.HI R0, RZ, 0x1f, R5 ;  /* 0x0000001fff007819 */ /* 0x000fe40000011405 */
[----:B------:R-:W-:Y:S01]  /*f7c0*/  IADD3.X R3, R3, UR7, R4, P0, !PT ;  /* 0x0000000703037c10 */ /* 0x000fe200087fe404 */
[----:B------:R-:W-:Y:S02]  /*f7d0*/  ULDC.64 UR6, c[0x0][0xb50] ;  /* 0x0002d40000067ab9 */ /* 0x000fe40000000a00 */
[----:B------:R-:W-:-:S02]  /*f7e0*/  IMAD R0, R0, UR10, RZ ;  /* 0x0000000a00007c24 */ /* 0x000fc4000f8e02ff */
[----:B------:R-:W-:-:S04]  /*f7f0*/  IMAD.WIDE.U32 R2, R5, UR10, R2 ;  /* 0x0000000a05027c25 */ /* 0x000fc8000f8e0002 */
[----:B------:R-:W-:Y:S01]  /*f800*/  IMAD R7, R5, UR11, R0 ;  /* 0x0000000b05077c24 */ /* 0x000fe2000f8e0200 */
[----:B------:R-:W-:-:S04]  /*f810*/  LEA R4, P0, R2, UR6, 0x2 ;  /* 0x0000000602047c11 */ /* 0x000fc8000f8010ff */
[----:B------:R-:W-:-:S04]  /*f820*/  IADD3 R3, R3, R7, RZ ;  /* 0x0000000703037210 */ /* 0x000fc80007ffe0ff */
[----:B------:R-:W-:Y:S01]  /*f830*/  LEA.HI.X R5, R2, UR7, R3, 0x2, P0 ;  /* 0x0000000702057c11 */ /* 0x000fe200080f1403 */
[----:B------:R-:W-:-:S05]  /*f840*/  IMAD.MOV.U32 R3, RZ, RZ, -0x800000 ;  /* 0xff800000ff037424 */ /* 0x000fca00078e00ff */
[----:B------:R2:W-:Y:S02]  /*f850*/  STG.E desc[UR50][R4.64], R3 ;  /* 0x0000000304007986 */ /* 0x0005e4000c101932 */
.L_x_2191:
[----:B------:R-:W-:Y:S05]  /*f860*/  BSYNC B1 ;  /* 0x0000000000017941 */ /* 0x000fea0003800000 */
.L_x_2190:
[----:B------:R-:W-:Y:S01]  /*f870*/  ULDC.64 UR10, c[0x0][0xae8] ;  /* 0x0002ba00000a7ab9 */ /* 0x000fe20000000a00 */
[----:B------:R-:W-:Y:S01]  /*f880*/  VIADD R6, R6, UR37 ;  /* 0x0000002506067c36 */ /* 0x000fe20008000000 */
[----:B------:R-:W-:Y:S01]  /*f890*/  UIMAD UR5, UR8, UR10, URZ ;  /* 0x0000000a080572a4 */ /* 0x000fe2000f8e023f */
[----:B------:R-:W-:Y:S01]  /*f8a0*/  BSSY B1, `(.L_x_2192) ;  /* 0x0000034000017945 */ /* 0x000fe20003800000 */
[----:B------:R-:W-:Y:S01]  /*f8b0*/  UIMAD.WIDE.U32 UR6, UR38, UR10, URZ ;  /* 0x0000000a260672a5 */ /* 0x000fe2000f8e003f */
[----:B0-----:R-:W-:Y:S01]  /*f8c0*/  @P1 IMAD.HI.U32 R0, R6, R9, RZ ;  /* 0x0000000906001227 */ /* 0x001fe200078e00ff */
[----:B------:R-:W-:-:S03]  /*f8d0*/  UIMAD UR5, UR38, UR11, UR5 ;  /* 0x0000000b260572a4 */ /* 0x000fc6000f8e0205 */
[----:B------:R-:W-:Y:S01]  /*f8e0*/  ULDC.64 UR10, c[0x0][0xaf0] ;  /* 0x0002bc00000a7ab9 */ /* 0x000fe20000000a00 */
[----:B------:R-:W-:Y:S01]  /*f8f0*/  UIADD3 UR7, UR7, UR5, URZ ;  /* 0x0000000507077290 */ /* 0x000fe2000fffe03f */
[----:B--2---:R-:W-:Y:S01]  /*f900*/  IMAD.MOV.U32 R5, RZ, RZ, R6 ;  /* 0x000000ffff057224 */ /* 0x004fe200078e0006 */
[----:B------:R-:W-:Y:S01]  /*f910*/  UIMAD UR5, UR9, UR10, URZ ;  /* 0x0000000a090572a4 */ /* 0x000fe2000f8e023f */
[----:B-1----:R-:W-:Y:S01]  /*f920*/  @P1 SHF.R.U32.HI R5, RZ, R11, R0 ;  /* 0x0000000bff051219 */ /* 0x002fe20000011600 */
[----:B------:R-:W-:Y:S02]  /*f930*/  UIMAD.WIDE.U32 UR6, UR42, UR10, UR6 ;  /* 0x0000000a2a0672a5 */ /* 0x000fe4000f8e0006 */
[----:B------:R-:W-:Y:S01]  /*f940*/  UIMAD UR5, UR42, UR11, UR5 ;  /* 0x0000000b2a0572a4 */ /* 0x000fe2000f8e0205 */
[--C-:B------:R-:W-:Y:S01]  /*f950*/  SHF.R.S32.HI R0, RZ, 0x1f, R5.reuse ;  /* 0x0000001fff007819 */ /* 0x100fe20000011405 */
[----:B------:R-:W-:Y:S01]  /*f960*/  IMAD.MOV R7, RZ, RZ, -R5 ;  /* 0x000000ffff077224 */ /* 0x000fe200078e0a05 */
[----:B------:R-:W-:Y:S01]  /*f970*/  ULDC.64 UR8, c[0x0][0xae0] ;  /* 0x0002b80000087ab9 */ /* 0x000fe20000000a00 */
[----:B------:R-:W-:-:S02]  /*f980*/  UIADD3 UR5, UR7, UR5, URZ ;  /* 0x0000000507057290 */ /* 0x000fc4000fffe03f */
[----:B------:R-:W-:Y:S02]  /*f990*/  IMAD.U32 R3, RZ, RZ, UR7 ;  /* 0x00000007ff037e24 */ /* 0x000fe4000f8e00ff */
[----:B------:R-:W-:Y:S02]  /*f9a0*/  IMAD R0, R0, UR8, RZ ;  /* 0x0000000800007c24 */ /* 0x000fe4000f8e02ff */
[----:B------:R-:W-:Y:S02]  /*f9b0*/  IMAD R7, R8, R7, R6 ;  /* 0x0000000708077224 */ /* 0x000fe400078e0206 */
[----:B------:R-:W-:Y:S01]  /*f9c0*/  IMAD.U32 R2, RZ, RZ, UR6 ;  /* 0x00000006ff027e24 */ /* 0x000fe2000f8e00ff */
[----:B------:R-:W-:Y:S01]  /*f9d0*/  ULDC.64 UR6, c[0x0][0xad8] ;  /* 0x0002b60000067ab9 */ /* 0x000fe20000000a00 */
[----:B------:R-:W-:Y:S01]  /*f9e0*/  IMAD.U32 R3, RZ, RZ, UR5 ;  /* 0x00000005ff037e24 */ /* 0x000fe2000f8e00ff */
[----:B------:R-:W-:Y:S01]  /*f9f0*/  ULDC UR5, c[0x0][0xa88] ;  /* 0x0002a20000057ab9 */ /* 0x000fe20000000800 */
[C---:B------:R-:W-:Y:S01]  /*fa00*/  IMAD R9, R5.reuse, UR9, R0 ;  /* 0x0000000905097c24 */ /* 0x040fe2000f8e0200 */
[----:B------:R-:W-:Y:S01]  /*fa10*/  SHF.R.S32.HI R0, RZ, 0x1f, R7 ;  /* 0x0000001fff007819 */ /* 0x000fe20000011407 */
[----:B------:R-:W-:-:S04]  /*fa20*/  IMAD.WIDE.U32 R2, R5, UR8, R2 ;  /* 0x0000000805027c25 */ /* 0x000fc8000f8e0002 */
        /* <DEDUP_REMOVED lines=14> */
[----:B------:R0:W1:Y:S02]  /*fb10*/  SHFL.IDX PT, R2, R4, RZ, 0x181f ;  /* 0x00181fff04027589 */ /* 0x00006400000e0000 */
[----:B------:R-:W-:Y:S02]  /*fb20*/  ISETP.GE.AND P0, PT, R0, R9, PT ;  /* 0x000000090000720c */ /* 0x000fe40003f06270 */
[----:B------:R0:W2:Y:S01]  /*fb30*/  SHFL.IDX PT, R0, R5, RZ, 0x181f ;  /* 0x00181fff05007589 */ /* 0x0000a200000e0000 */
[----:B------:R-:W-:Y:S10]  /*fb40*/  @P2 BRA `(.L_x_2193) ;  /* 0x0000000000242947 */ /* 0x000ff40003800000 */
[----:B------:R-:W-:Y:S02]  /*fb50*/  ULDC UR5, c[0x0][0xac8] ;  /* 0x0002b20000057ab9 */ /* 0x000fe40000000800 */
[----:B------:R-:W-:Y:S02]  /*fb60*/  ISETP.GE.AND P4, PT, R16, UR5, PT ;  /* 0x0000000510007c0c */ /* 0x000fe4000bf86270 */
[----:B------:R-:W-:-:S11]  /*fb70*/  ISETP.GE.AND P5, PT, R19, UR5, PT ;  /* 0x0000000513007c0c */ /* 0x000fd6000bfa6270 */
[CC--:B-1----:R-:W-:Y:S02]  /*fb80*/  @!P4 LEA R10, P2, R16.reuse, R2.reuse, 0x1 ;  /* 0x00000002100ac211 */ /* 0x0c2fe400078408ff */
[C---:B------:R-:W-:Y:S02]  /*fb90*/  @!P5 LEA R2, P3, R19.reuse, R2, 0x1 ;  /* 0x000000021302d211 */ /* 0x040fe400078608ff */
[-C--:B--2---:R-:W-:Y:S02]  /*fba0*/  @!P4 LEA.HI.X R11, R16, R0.reuse, R193, 0x1, P2 ;  /* 0x00000000100bc211 */ /* 0x084fe400010f0cc1 */
[----:B------:R-:W-:-:S03]  /*fbb0*/  @!P5 LEA.HI.X R3, R19, R0, R192, 0x1, P3 ;  /* 0x000000001303d211 */ /* 0x000fc600018f0cc0 */
[----:B------:R3:W-:Y:S04]  /*fbc0*/  @!P4 ST.E.128 desc[UR50][R10.64], RZ ;  /* 0x000000ff0a00c985 */ /* 0x0007e8000c101d32 */
[----:B------:R3:W-:Y:S02]  /*fbd0*/  @!P5 ST.E.128 desc[UR50][R2.64], RZ ;  /* 0x000000ff0200d985 */ /* 0x0007e4000c101d32 */
.L_x_2193:
[----:B------:R-:W-:Y:S05]  /*fbe0*/  BSYNC B1 ;  /* 0x0000000000017941 */ /* 0x000fea0003800000 */
.L_x_2192:
        /* <DEDUP_REMOVED lines=9> */
[-C--:B----4-:R-:W-:Y:S02]  /*fc80*/  @!P3 LEA.HI.X R11, R16, R0.reuse, R193, 0x1, P1 ;  /* 0x00000000100bb211 */ /* 0x090fe400008f0cc1 */
[----:B------:R-:W-:-:S03]  /*fc90*/  @!P4 LEA.HI.X R3, R19, R0, R192, 0x1, P2 ;  /* 0x000000001303c211 */ /* 0x000fc600010f0cc0 */
[----:B------:R3:W-:Y:S04]  /*fca0*/  @!P3 ST.E.128 desc[UR50][R10.64], RZ ;  /* 0x000000ff0a00b985 */ /* 0x0007e8000c101d32 */
[----:B------:R3:W-:Y:S02]  /*fcb0*/  @!P4 ST.E.128 desc[UR50][R2.64], RZ ;  /* 0x000000ff0200c985 */ /* 0x0007e4000c101d32 */
.L_x_2195:
[----:B------:R-:W-:Y:S05]  /*fcc0*/  BSYNC B1 ;  /* 0x0000000000017941 */ /* 0x000fea0003800000 */
.L_x_2194:
        /* <DEDUP_REMOVED lines=11> */
[----:B------:R3:W-:Y:S04]  /*fd80*/  @!P2 ST.E.128 desc[UR50][R10.64], RZ ;  /* 0x000000ff0a00a985 */ /* 0x0007e8000c101d32 */
[----:B------:R3:W-:Y:S02]  /*fd90*/  @!P3 ST.E.128 desc[UR50][R2.64], RZ ;  /* 0x000000ff0200b985 */ /* 0x0007e4000c101d32 */
.L_x_2197:
[----:B------:R-:W-:Y:S05]  /*fda0*/  BSYNC B1 ;  /* 0x0000000000017941 */ /* 0x000fea0003800000 */
.L_x_2196:
[----:B---3--:R-:W-:Y:S01]  /*fdb0*/  VIADD R3, R6, 0x60 ;  /* 0x0000006006037836 */ /* 0x008fe20000000000 */
[----:B0-----:R0:W3:Y:S04]  /*fdc0*/  SHFL.IDX PT, R0, R5, 0x3, 0x181f ;  /* 0x00781f0005007f89 */ /* 0x0010e800000e0000 */
[----:B------:R-:W-:Y:S01]  /*fdd0*/  ISETP.GE.AND P0, PT, R3, R9, PT ;  /* 0x000000090300720c */ /* 0x000fe20003f06270 */
[----:B-1----:R0:W1:-:S12]  /*fde0*/  SHFL.IDX PT, R2, R4, 0x3, 0x181f ;  /* 0x00781f0004027f89 */ /* 0x00205800000e0000 */
[----:B0-----:R-:W-:Y:S05]  /*fdf0*/  @P0 BRA `(.L_x_2189) ;  /* 0x0000000000240947 */ /* 0x001fea0003800000 */
[----:B------:R-:W-:Y:S02]  /*fe00*/  ULDC UR5, c[0x0][0xac8] ;  /* 0x0002b20000057ab9 */ /* 0x000fe40000000800 */
[----:B------:R-:W-:Y:S02]  /*fe10*/  ISETP.GE.AND P2, PT, R16, UR5, PT ;  /* 0x0000000510007c0c */ /* 0x000fe4000bf46270 */
[----:B------:R-:W-:-:S11]  /*fe20*/  ISETP.GE.AND P3, PT, R19, UR5, PT ;  /* 0x0000000513007c0c */ /* 0x000fd6000bf66270 */
[CC--:B-12-4-:R-:W-:Y:S02]  /*fe30*/  @!P2 LEA R4, P0, R16.reuse, R2.reuse, 0x1 ;  /* 0x000000021004a211 */ /* 0x0d6fe400078008ff */
[C---:B------:R-:W-:Y:S02]  /*fe40*/  @!P3 LEA R2, P1, R19.reuse, R2, 0x1 ;  /* 0x000000021302b211 */ /* 0x040fe400078208ff */
[-C--:B---3--:R-:W-:Y:S02]  /*fe50*/  @!P2 LEA.HI.X R5, R16, R0.reuse, R193, 0x1, P0 ;  /* 0x000000001005a211 */ /* 0x088fe400000f0cc1 */
[----:B------:R-:W-:-:S03]  /*fe60*/  @!P3 LEA.HI.X R3, R19, R0, R192, 0x1, P1 ;  /* 0x000000001303b211 */ /* 0x000fc600008f0cc0 */
[----:B------:R0:W-:Y:S04]  /*fe70*/  @!P2 ST.E.128 desc[UR50][R4.64], RZ ;  /* 0x000000ff0400a985 */ /* 0x0001e8000c101d32 */
[----:B------:R0:W-:Y:S02]  /*fe80*/  @!P3 ST.E.128 desc[UR50][R2.64], RZ ;  /* 0x000000ff0200b985 */ /* 0x0001e4000c101d32 */
.L_x_2189:
[----:B------:R-:W-:Y:S05]  /*fe90*/  BSYNC B0 ;  /* 0x0000000000007941 */ /* 0x000fea0003800000 */
.L_x_2181:
[----:B------:R-:W-:Y:S02]  /*fea0*/  ULDC UR5, c[0x0][0xc38] ;  /* 0x00030e0000057ab9 */ /* 0x000fe40000000800 */
[----:B------:R-:W-:-:S06]  /*feb0*/  UISETP.GE.AND UP0, UPT, UR4, UR5, UPT ;  /* 0x000000050400728c */ /* 0x000fcc000bf06270 */
[----:B------:R-:W-:-:S13]  /*fec0*/  PLOP3.LUT P0, PT, PT, PT, UP0, 0x80, 0x0 ;  /* 0x000000000000781c */ /* 0x000fda0003f0f008 */
[----:B------:R-:W-:Y:S05]  /*fed0*/  @!P0 BRA `(.L_x_2198) ;  /* 0xffffff0c00888947 */ /* 0x000fea000383ffff */
[----:B------:R-:W-:Y:S05]  /*fee0*/  EXIT ;  /* 0x000000000000794d */ /* 0x000fea0003800000 */
.L_x_2140:
[----:B------:R-:W-:-:S08]  /*fef0*/  NOP ;  /* 0x0000000000007918 */ /* 0x000fd00000000000 */
[----:B------:R-:W0:-:S00]  /*ff00*/  USETMAXREG.DEALLOC.CTAPOOL 0x28 ;  /* 0x00000028000079c8 */ /* 0x000e0000080e0500 */
[----:B0-----:R-:W-:-:S06]  /*ff10*/  LOP3.LUT R0, R0, 0x3, RZ, 0xc0, !PT ;  /* 0x0000000300007812 */ /* 0x001fcc00078ec0ff */
[----:B------:R-:W0:Y:S01]  /*ff20*/  S2UR UR5, SR_CTAID.X ;  /* 0x00000000000579c3 */ /* 0x000e220000002500 */
[----:B------:R-:W-:Y:S01]  /*ff30*/  LOP3.LUT R16, R16, 0xffffefff, RZ, 0xc0, !PT ;  /* 0xffffefff10107812 */ /* 0x000fe200078ec0ff */
[----:B------:R-:W-:Y:S01]  /*ff40*/  STL [R1+0x1c], RZ ;  /* 0x00001cff01007387 */ /* 0x000fe20000100800 */
[----:B------:R-:W-:Y:S02]  /*ff50*/  IMAD.MOV.U32 R32, RZ, RZ, 0x1 ;  /* 0x00000001ff207424 */ /* 0x000fe400078e00ff */
[----:B------:R-:W-:Y:S01]  /*ff60*/  IMAD.MOV.U32 R19, RZ, RZ, RZ ;  /* 0x000000ffff137224 */ /* 0x000fe200078e00ff */
[----:B------:R1:W2:Y:S02]  /*ff70*/  SHFL.IDX PT, R2, R0, RZ, 0x1f ;  /* 0x00001fff00027589 */ /* 0x0002a400000e0000 */
[----:B-1----:R-:W0:Y:S01]  /*ff80*/  LDC R0, c[0x0][0xc38] ;  /* 0x00030e00ff007b82 */ /* 0x002e220000000800 */
[----:B--2---:R-:W-:-:S13]  /*ff90*/  ISETP.NE.AND P0, PT, R2, RZ, PT ;  /* 0x000000ff0200720c */ /* 0x004fda0003f05270 */
[----:B------:R-:W-:Y:S01]  /*ffa0*/  @P0 LOP3.LUT R16, R16, 0x1000, RZ, 0xfc, !PT ;  /* 0x0000100010100812 */ /* 0x000fe200078efcff */
[----:B------:R-:W-:Y:S06]  /*ffb0*/  @P0 BAR.ARV 0x4, 0x180 ;  /* 0x0106000000000b1d */ /* 0x000fec0000002000 */
[----:B0-----:R-:W-:-:S13]  /*ffc0*/  ISETP.LE.AND P0, PT, R0, UR5, PT ;  /* 0x0000000500007c0c */ /* 0x001fda000bf03270 */
[----:B------:R-:W-:Y:S05]  /*ffd0*/  @P0 BRA `(.L_x_2199) ;  /* 0x0000004c00e40947 */ /* 0x000fea0003800000 */
[----:B------:R-:W2:Y:S01]  /*ffe0*/  LDL R10, [R1+0x4] ;  /* 0x00000400010a7983 */ /* 0x000ea20000100800 */
[----:B------:R-:W-:Y:S01]  /*fff0*/  ULDC.64 UR6, c[0x0][0x2f0] ;  /* 0x0000bc0000067ab9 */ /* 0x000fe20000000a00 */
[----:B------:R-:W-:Y:S01]  /*10000*/  ULDC UR8, c[0x0][0x320] ;  /* 0x0000c80000087ab9 */ /* 0x000fe20000000800 */
[----:B------:R-:W-:Y:S01]  /*10010*/  LOP3.LUT R16, R16, 0xfffffff7, RZ, 0xc0, !PT ;  /* 0xfffffff710107812 */ /* 0x000fe200078ec0ff */
[----:B------:R-:W0:Y:S01]  /*10020*/  S2R R7, SR_TID.X ;  /* 0x0000000000077919 */ /* 0x000e220000002100 */
[----:B------:R-:W-:Y:S01]  /*10030*/  ULDC UR9, c[0x0][0x2b8] ;  /* 0x0000ae0000097ab9 */ /* 0x000fe20000000800 */
[----:B------:R-:W-:Y:S01]  /*10040*/  IMAD.MOV.U32 R35, RZ, RZ, 0x40 ;  /* 0x00000040ff237424 */ /* 0x000fe200078e00ff */
[----:B------:R-:W-:Y:S01]  /*10050*/  ULDC.64 UR10, c[0x0][0x418] ;  /* 0x00010600000a7ab9 */ /* 0x000fe20000000a00 */
[----:B------:R-:W-:Y:S01]  /*10060*/  ULDC UR4, c[0x0][0x424] ;  /* 0x0001090000047ab9 */ /* 0x000fe20000000800 */
[----:B------:R-:W-:Y:S01]  /*10070*/  ULDC UR39, c[0x0][0x288] ;  /* 0x0000a20000277ab9 */ /* 0x000fe20000000800 */
[----:B------:R-:W-:Y:S01]  /*10080*/  ULDC UR38, c[0x0][0x448] ;  /* 0x0001120000267ab9 */ /* 0x000fe20000000800 */
[C---:B0-----:R-:W-:Y:S01]  /*10090*/  IMAD.SHL.U32 R4, R7.reuse, 0x10, RZ ;  /* 0x0000001007047824 */ /* 0x041fe200078e00ff */
[C---:B------:R-:W-:Y:S01]  /*100a0*/  LOP3.LUT R11, R7.reuse, 0x7f, RZ, 0xc0, !PT ;  /* 0x0000007f070b7812 */ /* 0x040fe200078ec0ff */
[C---:B------:R-:W-:Y:S01]  /*100b0*/  IMAD.SHL.U32 R6, R7.reuse, 0x2, RZ ;  /* 0x0000000207067824 */ /* 0x040fe200078e00ff */
[C---:B------:R-:W-:Y:S01]  /*100c0*/  LOP3.LUT P1, RZ, R7.reuse, 0x4, RZ, 0xc0, !PT ;  /* 0x0000000407ff7812 */ /* 0x040fe2000782c0ff */
[C---:B------:R-:W-:Y:S01]  /*100d0*/  IMAD.SHL.U32 R0, R7.reuse, 0x20, RZ ;  /* 0x0000002007007824 */ /* 0x040fe200078e00ff */
[C---:B------:R-:W-:Y:S01]  /*100e0*/  LOP3.LUT R3, R4.reuse, 0x1b0, RZ, 0xc0, !PT ;  /* 0x000001b004037812 */ /* 0x040fe200078ec0ff */
[----:B------:R-:W-:Y:S01]  /*100f0*/  IMAD.SHL.U32 R34, R7, 0x4, RZ ;  /* 0x0000000407227824 */ /* 0x000fe200078e00ff */
[----:B------:R-:W-:-:S02]  /*10100*/  LOP3.LUT R36, R4, 0x30, RZ, 0xc0, !PT ;  /* 0x0000003004247812 */ /* 0x000fc400078ec0ff */
[----:B------:R-:W-:Y:S01]  /*10110*/  LOP3.LUT R9, R3, 0x30, R6, 0x78, !PT ;  /* 0x0000003003097812 */ /* 0x000fe200078e7806 */
[----:B------:R-:W-:Y:S01]  /*10120*/  IMAD.SHL.U32 R3, R7, 0x80, RZ ;  /* 0x0000008007037824 */ /* 0x000fe200078e00ff */
[----:B------:R-:W-:Y:S02]  /*10130*/  LOP3.LUT R6, R36, 0x40, RZ, 0xfc, !PT ;  /* 0x0000004024067812 */ /* 0x000fe400078efcff */
[----:B------:R-:W-:Y:S02]  /*10140*/  LOP3.LUT R2, R0, 0x80, RZ, 0xc0, !PT ;  /* 0x0000008000027812 */ /* 0x000fe400078ec0ff */
[C---:B------:R-:W-:Y:S02]  /*10150*/  ISETP.GE.AND P4, PT, R6.reuse, UR7, PT ;  /* 0x0000000706007c0c */ /* 0x040fe4000bf86270 */
[----:B------:R-:W-:Y:S02]  /*10160*/  ISETP.GE.AND P3, PT, R6, UR8, PT ;  /* 0x0000000806007c0c */ /* 0x000fe4000bf66270 */
[----:B------:R-:W-:-:S02]  /*10170*/  LOP3.LUT R5, R0, 0x380, RZ, 0xc0, !PT ;  /* 0x0000038000057812 */ /* 0x000fc400078ec0ff */
[----:B------:R-:W-:Y:S02]  /*10180*/  ISETP.GE.AND P2, PT, R6, UR9, PT ;  /* 0x0000000906007c0c */ /* 0x000fe4000bf46270 */
[----:B------:R-:W-:Y:S02]  /*10190*/  LOP3.LUT R2, R2, 0x10, R7, 0xf8, !PT ;  /* 0x0000001002027812 */ /* 0x000fe400078ef807 */
[----:B------:R-:W-:Y:S02]  /*101a0*/  LOP3.LUT R5, R5, 0x30, R4, 0xf8, !PT ;  /* 0x0000003005057812 */ /* 0x000fe400078ef804 */
[--C-:B------:R-:W-:Y:S02]  /*101b0*/  LOP3.LUT R8, R2, 0x10, R34.reuse, 0x78, !PT ;  /* 0x0000001002087812 */ /* 0x100fe400078e7822 */
[----:B------:R-:W-:Y:S02]  /*101c0*/  @P4 LOP3.LUT R16, R16, 0x8, RZ, 0xfc, !PT ;  /* 0x0000000810104812 */ /* 0x000fe400078efcff */
[----:B------:R-:W-:-:S02]  /*101d0*/  LOP3.LUT R34, R5, 0x70, R34, 0x78, !PT ;  /* 0x0000007005227812 */ /* 0x000fc400078e7822 */
[----:B------:R-:W-:Y:S02]  /*101e0*/  LOP3.LUT R16, R16, 0xfffffffe, RZ, 0xc0, !PT ;  /* 0xfffffffe10107812 */ /* 0x000fe400078ec0ff */
[----:B------:R-:W-:Y:S02]  /*101f0*/  LOP3.LUT P0, RZ, R7, 0x10, RZ, 0xc0, !PT ;  /* 0x0000001007ff7812 */ /* 0x000fe4000780c0ff */
[----:B------:R-:W-:Y:S02]  /*10200*/  @P3 LOP3.LUT R16, R16, 0x1, RZ, 0xfc, !PT ;  /* 0x0000000110103812 */ /* 0x000fe400078efcff */
[----:B------:R-:W-:Y:S02]  /*10210*/  SHF.R.U32.HI R2, RZ, 0x5, R11 ;  /* 0x00000005ff027819 */ /* 0x000fe4000001160b */
[----:B------:R-:W-:Y:S02]  /*10220*/  LOP3.LUT R5, R3, 0x380, RZ, 0xc0, !PT ;  /* 0x0000038003057812 */ /* 0x000fe400078ec0ff */
[----:B------:R-:W-:-:S02]  /*10230*/  LOP3.LUT R16, R16, 0xfffffbff, RZ, 0xc0, !PT ;  /* 0xfffffbff10107812 */ /* 0x000fc400078ec0ff */
[----:B------:R-:W-:Y:S01]  /*10240*/  LOP3.LUT R7, R36, 0x80, RZ, 0xfc, !PT ;  /* 0x0000008024077812 */ /* 0x000fe200078efcff */
[----:B------:R-:W-:Y:S01]  /*10250*/  IMAD R5, R2, 0x10, R5 ;  /* 0x0000001002057824 */ /* 0x000fe200078e0205 */
[----:B------:R-:W-:Y:S02]  /*10260*/  SEL R6, R35, 0xffffffc0, !P1 ;  /* 0xffffffc023067807 */ /* 0x000fe40004800000 */
[----:B------:R-:W-:Y:S02]  /*10270*/  @P2 LOP3.LUT R16, R16, 0x400, RZ, 0xfc, !PT ;  /* 0x0000040010102812 */ /* 0x000fe400078efcff */
[C---:B------:R-:W-:Y:S02]  /*10280*/  ISETP.GE.AND P2, PT, R7.reuse, UR7, PT ;  /* 0x0000000707007c0c */ /* 0x040fe4000bf46270 */
[----:B------:R-:W-:Y:S01]  /*10290*/  ISETP.GE.AND P1, PT, R7, UR9, PT ;  /* 0x0000000907007c0c */ /* 0x000fe2000bf26270 */
[----:B------:R-:W-:Y:S01]  /*102a0*/  IMAD.SHL.U32 R7, R2, 0x200, RZ ;  /* 0x0000020002077824 */ /* 0x000fe200078e00ff */
[----:B------:R-:W-:-:S04]  /*102b0*/  LOP3.LUT R6, R5, 0x70, R4, 0x78, !PT ;  /* 0x0000007005067812 */ /* 0x000fc800078e7804 */
[C---:B------:R-:W-:Y:S02]  /*102c0*/  LOP3.LUT R4, R7.reuse, 0x40, R4, 0xf8, !PT ;  /* 0x0000004007047812 */ /* 0x040fe400078ef804 */
[--C-:B------:R-:W-:Y:S02]  /*102d0*/  LOP3.LUT R7, R7, 0x60, R0.reuse, 0xf8, !PT ;  /* 0x0000006007077812 */ /* 0x100fe400078ef800 */
[----:B------:R-:W-:Y:S02]  /*102e0*/  LOP3.LUT R3, R6, 0xc00, R3, 0xf8, !PT ;  /* 0x00000c0006037812 */ /* 0x000fe400078ef803 */
[----:B------:R-:W-:Y:S02]  /*102f0*/  LOP3.LUT R7, R7, 0x100, R0, 0xf8, !PT ;  /* 0x0000010007077812 */ /* 0x000fe400078ef800 */
[----:B------:R-:W-:Y:S01]  /*10300*/  LOP3.LUT R4, R4, R9, RZ, 0xfc, !PT ;  /* 0x0000000904047212 */ /* 0x000fe200078efcff */
[----:B------:R0:W-:Y:S04]  /*10310*/  STL [R1+0x10], R3 ;  /* 0x0000100301007387 */ /* 0x0001e80000100800 */
[----:B------:R-:W-:Y:S01]  /*10320*/  STL [R1+0x8], R4 ;  /* 0x0000080401007387 */ /* 0x000fe20000100800 */
[----:B0-----:R-:W-:-:S05]  /*10330*/  LOP3.LUT R3, R7, R8, RZ, 0xfc, !PT ;  /* 0x0000000807037212 */ /* 0x001fca00078efcff */
[----:B------:R0:W-:Y:S01]  /*10340*/  STL [R1+0xc], R3 ;  /* 0x00000c0301007387 */ /* 0x0001e20000100800 */
[----:B------:R-:W-:Y:S02]  /*10350*/  LOP3.LUT R16, R16, 0xfffffffb, RZ, 0xc0, !PT ;  /* 0xfffffffb10107812 */ /* 0x000fe400078ec0ff */
[----:B------:R-:W-:Y:S02]  /*10360*/  MOV R17, 0x400 ;  /* 0x0000040000117802 */ /* 0x000fe40000000f00 */
[----:B0-----:R-:W-:Y:S02]  /*10370*/  MOV R3, UR5 ;  /* 0x0000000500037c02 */ /* 0x001fe40008000f00 */
[----:B------:R-:W-:-:S03]  /*10380*/  @P2 LOP3.LUT R16, R16, 0x4, RZ, 0xfc, !PT ;  /* 0x0000000410102812 */ /* 0x000fc600078efcff */
[----:B------:R0:W-:Y:S01]  /*10390*/  STL [R1+0x18], R3 ;  /* 0x0000180301007387 */ /* 0x0001e20000100800 */
[----:B------:R-:W-:Y:S02]  /*103a0*/  SEL R35, R35, 0xffffffc0, !P0 ;  /* 0xffffffc023237807 */ /* 0x000fe40004000000 */
[----:B------:R-:W-:Y:S02]  /*103b0*/  ISETP.GE.AND P0, PT, R36, UR7, PT ;  /* 0x0000000724007c0c */ /* 0x000fe4000bf06270 */
[----:B0-----:R-:W-:Y:S01]  /*103c0*/  SHF.R.U32.HI R3, RZ, 0x2, R11 ;  /* 0x00000002ff037819 */ /* 0x001fe2000001160b */
[----:B------:R-:W-:Y:S01]  /*103d0*/  IMAD.SHL.U32 R2, R2, 0x400, RZ ;  /* 0x0000040002027824 */ /* 0x000fe200078e00ff */
[----:B------:R-:W-:Y:S02]  /*103e0*/  LOP3.LUT R16, R16, 0xfffffdff, RZ, 0xc0, !PT ;  /* 0xfffffdff10107812 */ /* 0x000fe400078ec0ff */
[----:B------:R-:W-:Y:S01]  /*103f0*/  LOP3.LUT R0, R3, 0x60, R0, 0xf8, !PT ;  /* 0x0000006003007812 */ /* 0x000fe200078ef800 */
[----:B------:R-:W-:Y:S01]  /*10400*/  UISETP.NE.U32.AND UP0, UPT, UR10, URZ, UPT ;  /* 0x0000003f0a00728c */ /* 0x000fe2000bf05070 */
[----:B------:R-:W-:-:S02]  /*10410*/  @P1 LOP3.LUT R16, R16, 0x200, RZ, 0xfc, !PT ;  /* 0x0000020010101812 */ /* 0x000fc400078efcff */
[----:B------:R-:W-:Y:S01]  /*10420*/  LOP3.LUT R2, R0, 0x80, RZ, 0xfc, !PT ;  /* 0x0000008000027812 */ /* 0x000fe200078efcff */
[----:B------:R-:W-:Y:S01]  /*10430*/  UISETP.NE.AND.EX UP0, UPT, UR11, URZ, UPT, UP0 ;  /* 0x0000003f0b00728c */ /* 0x000fe2000bf05300 */
[----:B------:R0:W-:Y:S01]  /*10440*/  STL [R1+0x1c], RZ ;  /* 0x00001cff01007387 */ /* 0x0001e20000100800 */
[----:B------:R-:W-:Y:S02]  /*10450*/  ISETP.GE.AND P1, PT, R36, UR8, PT ;  /* 0x0000000824007c0c */ /* 0x000fe4000bf26270 */
[----:B------:R-:W-:Y:S01]  /*10460*/  LOP3.LUT R16, R16, 0xffffffef, RZ, 0xc0, !PT ;  /* 0xffffffef10107812 */ /* 0x000fe200078ec0ff */
[----:B------:R-:W-:-:S03]  /*10470*/  USEL UR4, UR4, 0x1, UP0 ;  /* 0x0000000104047887 */ /* 0x000fc60008000000 */
[----:B------:R-:W-:Y:S01]  /*10480*/  @P0 LOP3.LUT R16, R16, 0x10, RZ, 0xfc, !PT ;  /* 0x0000001010100812 */ /* 0x000fe200078efcff */
[----:B------:R-:W-:Y:S01]  /*10490*/  UIMAD UR37, UR4, UR6, URZ ;  /* 0x00000006042572a4 */ /* 0x000fe2000f8e023f */
[----:B------:R-:W-:Y:S02]  /*104a0*/  ISETP.GE.AND P0, PT, R36, UR9, PT ;  /* 0x0000000924007c0c */ /* 0x000fe4000bf06270 */
[----:B------:R-:W-:Y:S01]  /*104b0*/  LOP3.LUT R16, R16, 0xfffffffd, RZ, 0xc0, !PT ;  /* 0xfffffffd10107812 */ /* 0x000fe200078ec0ff */
[----:B------:R-:W-:-:S03]  /*104c0*/  UIADD3 UR4, UR37, 0x9f, URZ ;  /* 0x0000009f25047890 */ /* 0x000fc6000fffe03f */
[----:B------:R-:W-:Y:S01]  /*104d0*/  @P1 LOP3.LUT R16, R16, 0x2, RZ, 0xfc, !PT ;  /* 0x0000000210101812 */ /* 0x000fe200078efcff */
[----:B------:R-:W-:-:S03]  /*104e0*/  UIMAD.WIDE UR4, UR4, 0x66666667, URZ ;  /* 0x66666667040478a5 */ /* 0x000fc6000f8e023f */
[----:B------:R-:W-:Y:S01]  /*104f0*/  LOP3.LUT R16, R16, 0xfffff7ff, RZ, 0xc0, !PT ;  /* 0xfffff7ff10107812 */ /* 0x000fe200078ec0ff */
[----:B------:R-:W-:Y:S01]  /*10500*/  USHF.R.U32.HI UR40, URZ, 0x1f, UR5 ;  /* 0x0000001f3f287899 */ /* 0x000fe20008011605 */
[----:B------:R-:W-:Y:S02]  /*10510*/  IMAD.MOV.U32 R32, RZ, RZ, 0x1 ;  /* 0x00000001ff207424 */ /* 0x000fe400078e00ff */
[----:B------:R-:W-:Y:S01]  /*10520*/  IMAD.MOV.U32 R19, RZ, RZ, RZ ;  /* 0x000000ffff137224 */ /* 0x000fe200078e00ff */
[----:B------:R-:W-:Y:S01]  /*10530*/  @P0 LOP3.LUT R16, R16, 0x800, RZ, 0xfc, !PT ;  /* 0x0000080010100812 */ /* 0x000fe200078efcff */
[----:B------:R-:W-:Y:S01]  /*10540*/  UIMAD UR38, UR38, UR39, URZ ;  /* 0x00000027262672a4 */ /* 0x000fe2000f8e023f */
[----:B------:R-:W-:Y:S01]  /*10550*/  ULDC UR45, c[0x0][0xc] ;  /* 0x00000300002d7ab9 */ /* 0x000fe20000000800 */
[----:B------:R-:W-:Y:S02]  /*10560*/  ULOP3.LUT UR46, UR36, 0x2, URZ, 0xfc, !UPT ;  /* 0x00000002242e7892 */ /* 0x000fe4000f8efc3f */
[----:B------:R-:W-:-:S02]  /*10570*/  ULOP3.LUT UR47, UR36, 0x1, URZ, 0xfc, !UPT ;  /* 0x00000001242f7892 */ /* 0x000fc4000f8efc3f */
[----:B------:R-:W-:Y:S02]  /*10580*/  UIADD3 UR39, UR37, 0xa0, -UR39 ;  /* 0x000000a025277890 */ /* 0x000fe4000fffe827 */
[----:B------:R-:W-:Y:S01]  /*10590*/  ULEA.HI.SX32 UR40, UR5, UR40, 0x1a ;  /* 0x0000002805287291 */ /* 0x000fe2000f8fd23f */
[----:B--2---:R-:W-:-:S05]  /*105a0*/  LEA R17, R10, R17, 0x18 ;  /* 0x000000110a117211 */ /* 0x004fca00078ec0ff */
[----:B------:R-:W-:-:S05]  /*105b0*/  IMAD.IADD R0, R17, 0x1, R4 ;  /* 0x0000000111007824 */ /* 0x000fca00078e0204 */
[----:B------:R0:W-:Y:S02]  /*105c0*/  STL [R1+0x14], R0 ;  /* 0x0000140001007387 */ /* 0x0001e40000100800 */
.L_x_2266:
[----:B0-----:R-:W2:Y:S01]  /*105d0*/  LDL R0, [R1+0x18] ;  /* 0x0000180001007983 */ /* 0x001ea20000100800 */
        /* <DEDUP_REMOVED lines=13> */
[----:B-1----:R-:W-:Y:S05]  /*106b0*/  @P0 BRA `(.L_x_2200) ;  /* 0x0000000000200947 */ /* 0x002fea0003800000 */
        /* <DEDUP_REMOVED lines=8> */
.L_x_2200:
[----:B------:R-:W-:Y:S01]  /*10740*/  ULDC UR8, c[0x0][0xc54] ;  /* 0x0003150000087ab9 */ /* 0x000fe20000000800 */
[----:B------:R-:W-:Y:S01]  /*10750*/  UMOV UR6, UR7 ;  /* 0x0000000700067c82 */ /* 0x000fe20008000000 */
[----:B------:R-:W-:-:S11]  /*10760*/  UISETP.NE.AND UP0, UPT, UR8, 0x1, UPT ;  /* 0x000000010800788c */ /* 0x000fd6000bf05270 */
[----:B------:R-:W-:Y:S02]  /*10770*/  @UP0 ULDC.64 UR10, c[0x0][0xc58] ;  /* 0x00031600000a0ab9 */ /* 0x000fe40000000a00 */
[----:B------:R-:W-:-:S04]  /*10780*/  UIMAD.WIDE.U32 UR4, UR7, UR10, URZ ;  /* 0x0000000a070472a5 */ /* 0x000fc8000f8e003f */
[----:B------:R-:W-:-:S04]  /*10790*/  @UP0 USHF.R.U32.HI UR6, URZ, UR11, UR5 ;  /* 0x0000000b3f060299 */ /* 0x000fc80008011605 */
[----:B------:R-:W-:-:S12]  /*107a0*/  UIMAD UR4, UR6, UR8, URZ ;  /* 0x00000008060472a4 */ /* 0x000fd8000f8e023f */
.L_x_2201:
        /* <DEDUP_REMOVED lines=13> */
[----:B------:R-:W-:Y:S01]  /*10880*/  PLOP3.LUT P0, PT, PT, PT, UP0, 0x80, 0x0 ;  /* 0x000000000000781c */ /* 0x000fe20003f0f008 */
[----:B------:R-:W-:-:S03]  /*10890*/  @UP1 USHF.R.U32.HI UR42, URZ, UR7, UR5 ;  /* 0x000000073f2a1299 */ /* 0x000fc60008011605 */
[----:B------:R-:W-:Y:S02]  /*108a0*/  @UP0 ULDC.64 UR4, c[0x0][0xa28] ;  /* 0x00028a0000040ab9 */ /* 0x000fe40000000a00 */
[----:B------:R-:W-:-:S06]  /*108b0*/  @UP0 UIMAD.WIDE UR4, UR42, 0x4, UR4 ;  /* 0x000000042a0408a5 */ /* 0x000fcc000f8e0204 */
[----:B------:R-:W-:Y:S01]  /*108c0*/  IMAD.U32 R2, RZ, RZ, UR4 ;  /* 0x00000004ff027e24 */ /* 0x000fe2000f8e00ff */
[----:B------:R-:W-:Y:S01]  /*108d0*/  ULOP3.LUT UR43, UR6, 0x1ffffff, URZ, 0x3c, !UPT ;  /* 0x01ffffff062b7892 */ /* 0x000fe2000f8e3c3f */
[----:B------:R-:W-:Y:S01]  /*108e0*/  IMAD.U32 R3, RZ, RZ, UR5 ;  /* 0x00000005ff037e24 */ /* 0x000fe2000f8e00ff */
[----:B------:R-:W-:Y:S01]  /*108f0*/  ULDC UR5, c[0x0][0x448] ;  /* 0x0001120000057ab9 */ /* 0x000fe20000000800 */
[----:B------:R-:W-:-:S03]  /*10900*/  ULDC UR4, c[0x0][0xc3c] ;  /* 0x00030f0000047ab9 */ /* 0x000fc60000000800 */
[----:B------:R-:W2:Y:S01]  /*10910*/  @P0 LDG.E R22, desc[UR50][R2.64] ;  /* 0x0000003202160981 */ /* 0x000ea2000c1e1900 */
[----:B------:R-:W-:Y:S01]  /*10920*/  UISETP.NE.AND UP2, UPT, UR5, 0x1, UPT ;  /* 0x000000010500788c */ /* 0x000fe2000bf45270 */
[----:B------:R-:W-:Y:S01]  /*10930*/  BSSY B7, `(.L_x_2202) ;  /* 0x0000447000077945 */ /* 0x000fe20003800000 */
[----:B------:R-:W-:Y:S02]  /*10940*/  UIADD3 UR43, UR43, UR4, URZ ;  /* 0x000000042b2b7290 */ /* 0x000fe4000fffe03f */
[----:B------:R-:W-:Y:S02]  /*10950*/  UP2UR UR48, UPR, URZ, 0x4 ;  /* 0x000000043f307883 */ /* 0x000fe40008000000 */
[----:B------:R-:W-:-:S04]  /*10960*/  USHF.L.U32 UR6, UR43, 0x7, URZ ;  /* 0x000000072b067899 */ /* 0x000fc8000800063f */
[----:B------:R-:W-:Y:S01]  /*10970*/  UIADD3 UR6, UR6, 0x7f, URZ ;  /* 0x0000007f06067890 */ /* 0x000fe2000fffe03f */
[----:B------:R-:W-:Y:S01]  /*10980*/  @UP2 ULDC UR4, c[0x0][0x44c] ;  /* 0x0001130000042ab9 */ /* 0x000fe20000000800 */
[----:B------:R-:W-:Y:S02]  /*10990*/  @UP2 ULDC UR7, c[0x0][0x450] ;  /* 0x0001140000072ab9 */ /* 0x000fe40000000800 */
[----:B------:R-:W-:-:S04]  /*109a0*/  UIMAD.WIDE.U32 UR4, UR6, UR4, URZ ;  /* 0x00000004060472a5 */ /* 0x000fc8000f8e003f */
[----:B------:R-:W-:-:S04]  /*109b0*/  @UP2 USHF.R.U32.HI UR6, URZ, UR7, UR5 ;  /* 0x000000073f062299 */ /* 0x000fc80008011605 */
[----:B------:R-:W-:-:S04]  /*109c0*/  UIADD3 UR4, UR39, UR6, URZ ;  /* 0x0000000627047290 */ /* 0x000fc8000fffe03f */
[----:B------:R-:W-:-:S04]  /*109d0*/  UIMAD.WIDE UR4, UR4, 0x66666667, URZ ;  /* 0x66666667040478a5 */ /* 0x000fc8000f8e023f */
[----:B------:R-:W-:-:S04]  /*109e0*/  USHF.R.U32.HI UR4, URZ, 0x1f, UR5 ;  /* 0x0000001f3f047899 */ /* 0x000fc80008011605 */
[----:B------:R-:W-:-:S04]  /*109f0*/  ULEA.HI.SX32 UR4, UR5, UR4, 0x1a ;  /* 0x0000000405047291 */ /* 0x000fc8000f8fd23f */
[----:B------:R-:W-:-:S04]  /*10a00*/  UISETP.LT.AND UP0, UPT, UR40, UR4, UPT ;  /* 0x000000042800728c */ /* 0x000fc8000bf01270 */
[----:B------:R-:W-:-:S06]  /*10a10*/  USEL UR44, UR40, UR4, UP0 ;  /* 0x00000004282c7287 */ /* 0x000fcc0008000000 */
[----:B------:R-:W-:Y:S01]  /*10a20*/  ISETP.LT.AND P0, PT, RZ, UR44, PT ;  /* 0x0000002cff007c0c */ /* 0x000fe2000bf01270 */
[----:B--2---:R0:W-:-:S12]  /*10a30*/  STL [R1], R22 ;  /* 0x0000001601007387 */ /* 0x0041d80000100800 */
[----:B------:R-:W-:Y:S05]  /*10a40*/  @P0 BRA `(.L_x_2203) ;  /* 0x0000000000480947 */ /* 0x000fea0003800000 */
[----:B------:R-:W1:Y:S02]  /*10a50*/  S2R R0, SR_TID.X ;  /* 0x0000000000007919 */ /* 0x000e640000002100 */
[----:B-1----:R-:W-:-:S04]  /*10a60*/  LOP3.LUT R0, R0, 0x7f, RZ, 0xc0, !PT ;  /* 0x0000007f00007812 */ /* 0x002fc800078ec0ff */
[----:B------:R-:W-:-:S13]  /*10a70*/  ISETP.NE.AND P1, PT, R0, RZ, PT ;  /* 0x000000ff0000720c */ /* 0x000fda0003f25270 */
[----:B------:R-:W-:Y:S05]  /*10a80*/  @P1 BRA `(.L_x_2204) ;  /* 0x0000004000c41947 */ /* 0x000fea0003800000 */
[----:B------:R-:W1:Y:S01]  /*10a90*/  S2R R7, SR_LANEID ;  /* 0x0000000000077919 */ /* 0x000e620000000000 */
[----:B------:R-:W-:Y:S01]  /*10aa0*/  VOTEU.ANY UR4, UPT, PT ;  /* 0x0000000000047886 */ /* 0x000fe200038e0100 */
[----:B------:R-:W2:Y:S01]  /*10ab0*/  LDC.64 R2, c[0x0][0xc80] ;  /* 0x00032000ff027b82 */ /* 0x000ea20000000a00 */
[----:B------:R-:W1:Y:S08]  /*10ac0*/  FLO.U32 R0, UR4 ;  /* 0x0000000400007d00 */ /* 0x000e7000080e0000 */
[----:B------:R-:W2:Y:S01]  /*10ad0*/  POPC R5, UR4 ;  /* 0x0000000400057d09 */ /* 0x000ea20008000000 */
[----:B-1----:R-:W-:-:S13]  /*10ae0*/  ISETP.EQ.U32.AND P0, PT, R0, R7, PT ;  /* 0x000000070000720c */ /* 0x002fda0003f02070 */
[----:B--2---:R-:W2:Y:S01]  /*10af0*/  @P0 ATOMG.E.ADD.STRONG.GPU PT, R3, desc[UR50][R2.64], R5 ;  /* 0x00000005020309a8 */ /* 0x004ea200081ee1f2 */
[----:B------:R-:W1:Y:S02]  /*10b00*/  S2R R4, SR_LTMASK ;  /* 0x0000000000047919 */ /* 0x000e640000003900 */
[----:B-1----:R-:W-:-:S04]  /*10b10*/  LOP3.LUT R4, R4, UR4, RZ, 0xc0, !PT ;  /* 0x0000000404047c12 */ /* 0x002fc8000f8ec0ff */
[----:B------:R-:W1:Y:S01]  /*10b20*/  POPC R7, R4 ;  /* 0x0000000400077309 */ /* 0x000e620000000000 */
[----:B--2---:R-:W1:Y:S02]  /*10b30*/  SHFL.IDX PT, R0, R3, R0, 0x1f ;  /* 0x00001f0003007589 */ /* 0x004e6400000e0000 */
[----:B-1----:R-:W-:-:S05]  /*10b40*/  IADD3 R0, R0, UR45, R7 ;  /* 0x0000002d00007c10 */ /* 0x002fca000fffe007 */
[----:B------:R1:W-:Y:S01]  /*10b50*/  STL [R1+0x18], R0 ;  /* 0x0000180001007387 */ /* 0x0003e20000100800 */
[----:B------:R-:W-:Y:S05]  /*10b60*/  BRA `(.L_x_2204) ;  /* 0x00000040008c7947 */ /* 0x000fea0003800000 */
.L_x_2203:
        /* <DEDUP_REMOVED lines=20> */
.L_x_2206:
[----:B------:R-:W-:Y:S05]  /*10cb0*/  BSYNC B6 ;  /* 0x0000000000067941 */ /* 0x000fea0003800000 */
.L_x_2205:
        /* <DEDUP_REMOVED lines=22> */
.L_x_2208:
[----:B------:R-:W-:Y:S05]  /*10e20*/  BSYNC B6 ;  /* 0x0000000000067941 */ /* 0x000fea0003800000 */
.L_x_2207:
        /* <DEDUP_REMOVED lines=20> */
.L_x_2210:
[----:B------:R-:W-:Y:S05]  /*10f70*/  BSYNC B6 ;  /* 0x0000000000067941 */ /* 0x000fea0003800000 */
.L_x_2209:
        /* <DEDUP_REMOVED lines=19> */
.L_x_2212:
[----:B------:R-:W-:Y:S05]  /*110b0*/  BSYNC B6 ;  /* 0x0000000000067941 */ /* 0x000fea0003800000 */
.L_x_2211:
        /* <DEDUP_REMOVED lines=8> */
[----:B------:R-:W-:Y:S01]  /*11140*/  MOV R2, UR4 ;  /* 0x0000000400027c02 */ /* 0x000fe20008000f00 */
[----:B------:R-:W-:Y:S01]  /*11150*/  IMAD.U32 R3, RZ, RZ, UR5 ;  /* 0x00000005ff037e24 */ /* 0x000fe2000f8e00ff */
[----:B------:R-:W-:-:S04]  /*11160*/  ULDC UR4, c[0x0][0xc48] ;  /* 0x0003120000047ab9 */ /* 0x000fc80000000800 */
[----:B------:R2:W5:Y:S01]  /*11170*/  @P0 LDG.E R31, desc[UR50][R2.64] ;  /* 0x00000032021f0981 */ /* 0x000562000c1e1900 */
[----:B------:R-:W-:Y:S01]  /*11180*/  UMOV UR5, 0xffffffff ;  /* 0xffffffff00057882 */ /* 0x000fe20000000000 */
[----:B------:R-:W-:Y:S02]  /*11190*/  IMAD.U32 R18, RZ, RZ, UR4 ;  /* 0x00000004ff127e24 */ /* 0x000fe4000f8e00ff */
[----:B------:R-:W-:Y:S05]  /*111a0*/  BRA.DIV UR5, `(.L_x_2213) ;  /* 0x00000046051c7947 */ /* 0x000fea000b800000 */
.L_x_2286:
[----:B------:R-:W3:Y:S01]  /*111b0*/  S2R R0, SR_TID.X ;  /* 0x0000000000007919 */ /* 0x000ee20000002100 */
[----:B------:R-:W-:Y:S01]  /*111c0*/  UMOV UR4, 0xa0 ;  /* 0x000000a000047882 */ /* 0x000fe20000000000 */
[----:B-1----:R-:W-:Y:S01]  /*111d0*/  ISETP.NE.AND P2, PT, R20, 0x1, PT ;  /* 0x000000011400780c */ /* 0x002fe20003f45270 */
[----:B------:R-:W-:Y:S01]  /*111e0*/  UIMAD UR4, UR44, UR4, -0xa0 ;  /* 0xffffff602c0474a4 */ /* 0x000fe2000f8e0204 */
[----:B------:R-:W1:Y:S01]  /*111f0*/  S2R R10, SR_TID.X ;  /* 0x00000000000a7919 */ /* 0x000e620000002100 */
[----:B-----5:R-:W-:Y:S02]  /*11200*/  SHF.R.S32.HI R37, RZ, 0x1f, R31 ;  /* 0x0000001fff257819 */ /* 0x020fe4000001141f */
[----:B------:R-:W-:-:S08]  /*11210*/  LOP3.LUT R16, R16, 0xffffff7f, RZ, 0xc0, !PT ;  /* 0xffffff7f10107812 */ /* 0x000fd000078ec0ff */
[----:B------:R-:W4:Y:S01]  /*11220*/  @P2 LDC R5, c[0x0][0x434] ;  /* 0x00010d00ff052b82 */ /* 0x000f220000000800 */
[----:B------:R-:W-:-:S07]  /*11230*/  @P2 LOP3.LUT R16, R16, 0x80, RZ, 0xfc, !PT ;  /* 0x0000008010102812 */ /* 0x000fce00078efcff */
[----:B------:R-:W0:Y:S01]  /*11240*/  @P2 LDC R7, c[0x0][0x438] ;  /* 0x00010e00ff072b82 */ /* 0x000e220000000800 */
[----:B---3--:R-:W-:Y:S01]  /*11250*/  LOP3.LUT R0, R0, 0x7f, RZ, 0xc0, !PT ;  /* 0x0000007f00007812 */ /* 0x008fe200078ec0ff */
[----:B-1----:R-:W-:-:S03]  /*11260*/  IMAD.SHL.U32 R13, R10, 0x20, RZ ;  /* 0x000000200a0d7824 */ /* 0x002fc600078e00ff */
[----:B------:R-:W-:Y:S01]  /*11270*/  SHF.R.U32.HI R11, RZ, 0x2, R0 ;  /* 0x00000002ff0b7819 */ /* 0x000fe20000011600 */
[----:B------:R-:W-:-:S03]  /*11280*/  IMAD.SHL.U32 R10, R10, 0x20, RZ ;  /* 0x000000200a0a7824 */ /* 0x000fc600078e00ff */
[C---:B------:R-:W-:Y:S02]  /*11290*/  LOP3.LUT R13, R11.reuse, 0x60, R13, 0xf8, !PT ;  /* 0x000000600b0d7812 */ /* 0x040fe400078ef80d */
[----:B------:R-:W-:Y:S02]  /*112a0*/  LOP3.LUT R10, R11, 0x60, R10, 0xf8, !PT ;  /* 0x000000600b0a7812 */ /* 0x000fe400078ef80a */
[----:B------:R-:W-:Y:S01]  /*112b0*/  LOP3.LUT R13, R13, 0x80, RZ, 0xfc, !PT ;  /* 0x000000800d0d7812 */ /* 0x000fe200078efcff */
[----:B------:R-:W1:Y:S04]  /*112c0*/  @P2 LDC R11, c[0x0][0x438] ;  /* 0x00010e00ff0b2b82 */ /* 0x000e680000000800 */
[----:B------:R-:W-:-:S05]  /*112d0*/  VIADD R0, R13, UR4 ;  /* 0x000000040d007c36 */ /* 0x000fca0008000000 */
[C---:B------:R-:W-:Y:S01]  /*112e0*/  ISETP.GE.AND P0, PT, R0.reuse, UR37, PT ;  /* 0x0000002500007c0c */ /* 0x040fe2000bf06270 */
[----:B------:R-:W-:-:S03]  /*112f0*/  IMAD.IADD R0, R0, 0x1, R22 ;  /* 0x0000000100007824 */ /* 0x000fc600078e0216 */
[----:B------:R-:W-:Y:S01]  /*11300*/  ISETP.GT.U32.OR P0, PT, R13, 0x9f, P0 ;  /* 0x0000009f0d00780c */ /* 0x000fe20000704470 */
[----:B----4-:R-:W-:-:S04]  /*11310*/  @P2 IMAD.HI.U32 R4, R0, R5, RZ ;  /* 0x0000000500042227 */ /* 0x010fc800078e00ff */
[----:B------:R-:W-:Y:S01]  /*11320*/  IMAD.MOV.U32 R8, RZ, RZ, R0 ;  /* 0x000000ffff087224 */ /* 0x000fe200078e0000 */
[----:B0-----:R-:W-:-:S07]  /*11330*/  @P2 SHF.R.U32.HI R8, RZ, R7, R4 ;  /* 0x00000007ff082219 */ /* 0x001fce0000011604 */
[----:B--2---:R-:W0:Y:S01]  /*11340*/  @!P0 LDC.64 R2, c[0x0][0x428] ;  /* 0x00010a00ff028b82 */ /* 0x004e220000000a00 */
[----:B------:R-:W-:-:S07]  /*11350*/  @!P0 SHF.R.S32.HI R7, RZ, 0x1f, R8 ;  /* 0x0000001fff078819 */ /* 0x000fce0000011408 */
[----:B------:R-:W2:Y:S01]  /*11360*/  @!P0 LDC.64 R4, c[0x0][0x418] ;  /* 0x00010600ff048b82 */ /* 0x000ea20000000a00 */
[----:B0-----:R-:W-:-:S04]  /*11370*/  @!P0 IMAD R6, R37, R2, RZ ;  /* 0x0000000225068224 */ /* 0x001fc800078e02ff */
[----:B------:R-:W-:Y:S02]  /*11380*/  @!P0 IMAD R9, R31, R3, R6 ;  /* 0x000000031f098224 */ /* 0x000fe400078e0206 */
[----:B------:R-:W-:-:S04]  /*11390*/  @!P0 IMAD.MOV.U32 R6, RZ, RZ, R8 ;  /* 0x000000ffff068224 */ /* 0x000fc800078e0008 */
[----:B------:R-:W-:-:S04]  /*113a0*/  @!P0 IMAD.WIDE.U32 R2, R31, R2, R6 ;  /* 0x000000021f028225 */ /* 0x000fc800078e0006 */
[----:B------:R-:W-:Y:S01]  /*113b0*/  @!P0 IMAD.IADD R3, R9, 0x1, R3 ;  /* 0x0000000109038824 */ /* 0x000fe200078e0203 */
[----:B--2---:R-:W-:Y:S01]  /*113c0*/  @!P0 LEA R4, P1, R2, R4, 0x2 ;  /* 0x0000000402048211 */ /* 0x004fe200078210ff */
[----:B------:R-:W-:Y:S02]  /*113d0*/  IMAD.MOV.U32 R6, RZ, RZ, RZ ;  /* 0x000000ffff067224 */ /* 0x000fe400078e00ff */
[----:B------:R-:W-:Y:S01]  /*113e0*/  VIADD R7, R10, UR4 ;  /* 0x000000040a077c36 */ /* 0x000fe20008000000 */
[----:B------:R-:W-:Y:S01]  /*113f0*/  @!P0 LEA.HI.X R5, R2, R5, R3, 0x2, P1 ;  /* 0x0000000502058211 */ /* 0x000fe200008f1403 */
[----:B------:R-:W0:Y:S04]  /*11400*/  @P2 LDC R10, c[0x0][0x434] ;  /* 0x00010d00ff0a2b82 */ /* 0x000e280000000800 */
[----:B------:R2:W5:Y:S01]  /*11410*/  @!P0 LDG.E R6, desc[UR50][R4.64] ;  /* 0x0000003204068981 */ /* 0x000562000c1e1900 */
[C---:B------:R-:W-:Y:S01]  /*11420*/  ISETP.GE.AND P0, PT, R7.reuse, UR37, PT ;  /* 0x0000002507007c0c */ /* 0x040fe2000bf06270 */
[----:B------:R-:W-:-:S04]  /*11430*/  IMAD.IADD R7, R7, 0x1, R22 ;  /* 0x0000000107077824 */ /* 0x000fc800078e0216 */
[----:B------:R-:W-:-:S08]  /*11440*/  IMAD.MOV.U32 R9, RZ, RZ, R7 ;  /* 0x000000ffff097224 */ /* 0x000fd000078e0007 */
[----:B------:R-:W3:Y:S01]  /*11450*/  @!P0 LDC.64 R2, c[0x0][0x428] ;  /* 0x00010a00ff028b82 */ /* 0x000ee20000000a00 */
[----:B0-----:R-:W-:-:S05]  /*11460*/  @P2 IMAD.HI.U32 R10, R7, R10, RZ ;  /* 0x0000000a070a2227 */ /* 0x001fca00078e00ff */
[----:B-1----:R-:W-:-:S04]  /*11470*/  @P2 SHF.R.U32.HI R9, RZ, R11, R10 ;  /* 0x0000000bff092219 */ /* 0x002fc8000001160a */
[--C-:B--2---:R-:W-:Y:S01]  /*11480*/  @!P0 SHF.R.S32.HI R5, RZ, 0x1f, R9.reuse ;  /* 0x0000001fff058819 */ /* 0x104fe20000011409 */
[----:B------:R-:W-:Y:S02]  /*11490*/  @!P0 IMAD.MOV.U32 R4, RZ, RZ, R9 ;  /* 0x000000ffff048224 */ /* 0x000fe400078e0009 */
[-C--:B---3--:R-:W-:Y:S02]  /*114a0*/  @!P0 IMAD R10, R37, R2.reuse, RZ ;  /* 0x00000002250a8224 */ /* 0x088fe400078e02ff */
[----:B------:R-:W-:-:S04]  /*114b0*/  @!P0 IMAD.WIDE.U32 R4, R31, R2, R4 ;  /* 0x000000021f048225 */ /* 0x000fc800078e0004 */
[----:B------:R-:W-:Y:S02]  /*114c0*/  @!P0 IMAD R10, R31, R3, R10 ;  /* 0x000000031f0a8224 */ /* 0x000fe400078e020a */
[----:B------:R-:W0:Y:S02]  /*114d0*/  @!P0 LDC.64 R2, c[0x0][0x418] ;  /* 0x00010600ff028b82 */ /* 0x000e240000000a00 */
[----:B------:R-:W-:Y:S02]  /*114e0*/  @!P0 IMAD.IADD R10, R5, 0x1, R10 ;  /* 0x00000001050a8824 */ /* 0x000fe400078e020a */
[----:B------:R-:W-:-:S04]  /*114f0*/  IMAD.MOV R5, RZ, RZ, -R8 ;  /* 0x000000ffff057224 */ /* 0x000fc800078e0a08 */
[----:B------:R-:W-:Y:S02]  /*11500*/  IMAD R5, R20, R5, R0 ;  /* 0x0000000514057224 */ /* 0x000fe400078e0200 */
[----:B------:R-:W-:-:S05]  /*11510*/  IMAD.U32 R0, RZ, RZ, UR46 ;  /* 0x0000002eff007e24 */ /* 0x000fca000f8e00ff */
[----:B------:R-:W-:Y:S02]  /*11520*/  ISETP.NE.AND P2, PT, R0, 0x3, PT ;  /* 0x000000030000780c */ /* 0x000fe40003f45270 */
[----:B0-----:R-:W-:-:S04]  /*11530*/  @!P0 LEA R2, P1, R4, R2, 0x2 ;  /* 0x0000000204028211 */ /* 0x001fc800078210ff */
[----:B------:R-:W-:Y:S01]  /*11540*/  @!P0 LEA.HI.X R3, R4, R3, R10, 0x2, P1 ;  /* 0x0000000304038211 */ /* 0x000fe200008f140a */
[----:B------:R-:W-:Y:S01]  /*11550*/  IMAD.MOV.U32 R4, RZ, RZ, RZ ;  /* 0x000000ffff047224 */ /* 0x000fe200078e00ff */
[----:B------:R-:W-:Y:S01]  /*11560*/  LOP3.LUT R16, R16, 0xffffffbf, RZ, 0xc0, !PT ;  /* 0xffffffbf10107812 */ /* 0x000fe200078ec0ff */
[----:B------:R-:W-:-:S04]  /*11570*/  IMAD.MOV R8, RZ, RZ, -R9 ;  /* 0x000000ffff087224 */ /* 0x000fc800078e0a09 */
[----:B------:R0:W5:Y:S01]  /*11580*/  @!P0 LDG.E R4, desc[UR50][R2.64] ;  /* 0x0000003202048981 */ /* 0x000162000c1e1900 */
[----:B------:R-:W-:Y:S01]  /*11590*/  ISETP.GT.U32.AND P0, PT, R13, 0x9f, PT ;  /* 0x0000009f0d00780c */ /* 0x000fe20003f04070 */
[----:B------:R-:W-:Y:S01]  /*115a0*/  IMAD R9, RZ, RZ, -UR42 ;  /* 0x8000002aff097e24 */ /* 0x000fe2000f8e02ff */
[----:B------:R-:W-:Y:S01]  /*115b0*/  @P2 LOP3.LUT R16, R16, 0x40, RZ, 0xfc, !PT ;  /* 0x0000004010102812 */ /* 0x000fe200078efcff */
[----:B------:R-:W-:Y:S02]  /*115c0*/  IMAD.U32 R12, RZ, RZ, UR44 ;  /* 0x0000002cff0c7e24 */ /* 0x000fe4000f8e00ff */
[----:B------:R-:W-:Y:S01]  /*115d0*/  IMAD R18, R18, R9, UR41 ;  /* 0x0000002912127e24 */ /* 0x000fe2000f8e0209 */
[----:B------:R-:W-:Y:S01]  /*115e0*/  LOP3.LUT R16, R16, 0xffffffdf, RZ, 0xc0, !PT ;  /* 0xffffffdf10107812 */ /* 0x000fe200078ec0ff */
[----:B------:R-:W-:Y:S02]  /*115f0*/  IMAD R7, R20, R8, R7 ;  /* 0x0000000814077224 */ /* 0x000fe400078e0207 */
[----:B------:R-:W-:Y:S01]  /*11600*/  VIADD R12, R12, 0xffffffff ;  /* 0xffffffff0c0c7836 */ /* 0x000fe20000000000 */
[----:B------:R-:W-:-:S03]  /*11610*/  SHF.R.S32.HI R33, RZ, 0x1f, R18 ;  /* 0x0000001fff217819 */ /* 0x000fc60000011412 */
[----:B------:R-:W-:Y:S01]  /*11620*/  @P0 LOP3.LUT R16, R16, 0x20, RZ, 0xfc, !PT ;  /* 0x0000002010100812 */ /* 0x000fe200078efcff */
[----:B0-----:R-:W-:Y:S06]  /*11630*/  @!P2 BRA `(.L_x_2214) ;  /* 0x000000000004a947 */ /* 0x001fec0003800000 */
[----:B------:R-:W-:Y:S01]  /*11640*/  BPT.TRAP 0x1 ;  /* 0x000000040000795c */ /* 0x000fe20000300000 */
.L_x_2214:
[----:B------:R-:W-:Y:S01]  /*11650*/  IMAD R0, R19, 0x8, R17 ;  /* 0x0000000813007824 */ /* 0x000fe200078e0211 */
[----:B------:R-:W-:Y:S01]  /*11660*/  SHF.L.U32 R28, R32, 0x1f, RZ ;  /* 0x0000001f201c7819 */ /* 0x000fe200000006ff */
[----:B------:R-:W-:Y:S01]  /*11670*/  BSSY B0, `(.L_x_2215) ;  /* 0x0000004000007945 */ /* 0x000fe20003800000 */
[----:B------:R-:W-:Y:S02]  /*11680*/  SHF.R.S32.HI R24, RZ, 0x1f, R7 ;  /* 0x0000001fff187819 */ /* 0x000fe40000011407 */
[----:B------:R-:W0:Y:S02]  /*11690*/  SYNCS.PHASECHK.TRANS64.TRYWAIT P0, [R0+URZ+0x29880], R28 ;  /* 0x0298801c000075a7 */ /* 0x000e24000800017f */
[----:B0-----:R-:W-:Y:S05]  /*116a0*/  @!P0 BRA `(.L_x_2216) ;  /* 0x0000004000088947 */ /* 0x001fea0003800000 */
.L_x_2287:
[----:B------:R-:W-:Y:S05]  /*116b0*/  BSYNC B0 ;  /* 0x0000000000007941 */ /* 0x000fea0003800000 */
.L_x_2215:
        /* <DEDUP_REMOVED lines=54> */
[----:B-1----:R-:W-:-:S05]  /*11a20*/  IADD3 R2, P0, R36, R2, RZ ;  /* 0x0000000224027210 */ /* 0x002fca0007f1e0ff */
[----:B--2---:R-:W-:Y:S01]  /*11a30*/  IMAD.X R3, RZ, RZ, R3, P0 ;  /* 0x000000ffff037224 */ /* 0x004fe200000e0603 */
        /* <DEDUP_REMOVED lines=31> */
.L_x_2299:
        /* <DEDUP_REMOVED lines=12> */
.L_x_2218:
        /* <DEDUP_REMOVED lines=11> */
.L_x_2219:
[----:B------:R2:W-:Y:S01]  /*11da0*/  SYNCS.ARRIVE.TRANS64.A1T0 RZ, [R0+URZ+0x29870], RZ ;  /* 0x029870ff00ff79a7 */ /* 0x0005e2000810003f */
[----:B------:R-:W-:Y:S05]  /*11db0*/  @!P6 BRA `(.L_x_2220) ;  /* 0x000000000004e947 */ /* 0x000fea0003800000 */
[----:B------:R-:W-:Y:S01]  /*11dc0*/  BPT.TRAP 0x1 ;  /* 0x000000040000795c */ /* 0x000fe20000300000 */
.L_x_2220:
[----:B------:R-:W3:Y:S01]  /*11dd0*/  SYNCS.PHASECHK.TRANS64.TRYWAIT P0, [R0+URZ+0x29840], R28 ;  /* 0x0298401c000075a7 */ /* 0x000ee2000800017f */
[----:B------:R-:W-:Y:S04]  /*11de0*/  BSSY B0, `(.L_x_2221) ;  /* 0x0000002000007945 */ /* 0x000fe80003800000 */
[----:B---3--:R-:W-:Y:S05]  /*11df0*/  @!P0 BRA `(.L_x_2222) ;  /* 0x0000004000108947 */ /* 0x008fea0003800000 */
.L_x_2300:
[----:B------:R-:W-:Y:S05]  /*11e00*/  BSYNC B0 ;  /* 0x0000000000007941 */ /* 0x000fea0003800000 */
.L_x_2221:
[----:B------:R-:W4:Y:S01]  /*11e10*/  LDL R10, [R1+0x8] ;  /* 0x00000800010a7983 */ /* 0x000f220000100800 */
[----:B------:R-:W-:Y:S01]  /*11e20*/  ULDC.64 UR4, c[0x0][0x300] ;  /* 0x0000c00000047ab9 */ /* 0x000fe20000000a00 */
[----:B------:R-:W-:Y:S01]  /*11e30*/  ULDC.64 UR6, c[0x0][0x310] ;  /* 0x0000c40000067ab9 */ /* 0x000fe20000000a00 */
        /* <DEDUP_REMOVED lines=19> */
[----:B------:R-:W-:Y:S02]  /*11f70*/  IMAD.IADD R3, R3, 0x1, R9 ;  /* 0x0000000103037824 */ /* 0x000fe400078e0209 */
[----:B------:R-:W-:Y:S02]  /*11f80*/  IMAD R5, R27, UR6, RZ ;  /* 0x000000061b057c24 */ /* 0x000fe4000f8e02ff */
[----:B------:R-:W-:-:S04]  /*11f90*/  IMAD.WIDE.U32 R2, R6, UR6, R2 ;  /* 0x0000000606027c25 */ /* 0x000fc8000f8e0002 */
[----:B------:R-:W-:-:S04]  /*11fa0*/  IMAD R5, R6, UR7, R5 ;  /* 0x0000000706057c24 */ /* 0x000fc8000f8e0205 */
[----:B------:R-:W-:Y:S02]  /*11fb0*/  IMAD.IADD R3, R3, 0x1, R5 ;  /* 0x0000000103037824 */ /* 0x000fe400078e0205 */
[----:B------:R-:W-:-:S03]  /*11fc0*/  IMAD.WIDE.U32 R2, R18, UR8, R2 ;  /* 0x0000000812027c25 */ /* 0x000fc6000f8e0002 */
        /* <DEDUP_REMOVED lines=9> */
[----:B-1----:R-:W-:-:S03]  /*12060*/  @P4 IMAD.IADD R23, R17, 0x1, R5 ;  /* 0x0000000111174824 */ /* 0x002fc600078e0205 */
[----:B------:R-:W-:Y:S01]  /*12070*/  SHFL.IDX PT, R6, R6, RZ, 0x1c1f ;  /* 0x001c1fff06067589 */ /* 0x000fe200000e0000 */
[----:B----4-:R-:W-:-:S03]  /*12080*/  @P5 IADD3 R8, P0, R36, R14, RZ ;  /* 0x0000000e24085210 */ /* 0x010fc60007f1e0ff */
[----:B------:R-:W1:Y:S02]  /*12090*/  SHFL.IDX PT, R14, R4, 0x1, 0x1c1f ;  /* 0x003c1f00040e7f89 */ /* 0x000e6400000e0000 */
[----:B-----5:R-:W-:Y:S01]  /*120a0*/  @P5 IMAD.X R3, RZ, RZ, R2, P0 ;  /* 0x000000ffff035224 */ /* 0x020fe200000e0602 */
[----:B------:R-:W-:Y:S01]  /*120b0*/  LOP3.LUT P0, RZ, R16, 0x10, RZ, 0xc0, !PT ;  /* 0x0000001010ff7812 */ /* 0x000fe2000780c0ff */
[----:B------:R-:W-:-:S12]  /*120c0*/  @P5 IMAD.MOV.U32 R2, RZ, RZ, R8 ;  /* 0x000000ffff025224 */ /* 0x000fd800078e0008 */
[----:B------:R-:W-:Y:S04]  /*120d0*/  @P5 LDGSTS.E.BYPASS.LTC128B.128 [R21+0x1a400], desc[UR50][R2.64], !P0 ;  /* 0x1a40000002155fae */ /* 0x000fe8000c101d72 */
[----:B------:R-:W-:Y:S01]  /*120e0*/  @P5 LDGSTS.E.BYPASS.LTC128B.128 [R21+0x1cc00], desc[UR50][R2.64+0x40], !P6 ;  /* 0x1cc0004002155fae */ /* 0x000fe2000f101d72 */
[----:B-1----:R-:W-:-:S03]  /*120f0*/  @P4 IADD3 R8, P0, R36, R14, RZ ;  /* 0x0000000e24084210 */ /* 0x002fc60007f1e0ff */
[----:B------:R1:W-:Y:S01]  /*12100*/  @P5 LDGSTS.E.BYPASS.LTC128B.128 [R21+0x1f400], desc[UR50][R2.64+0x80], !P1 ;  /* 0x1f40008002155fae */ /* 0x0003e2000c901d72 */
[----:B------:R-:W-:-:S03]  /*12110*/  LOP3.LUT P5, RZ, R16, 0x10, RZ, 0xc0, !PT ;  /* 0x0000001010ff7812 */ /* 0x000fc600078ac0ff */
[----:B------:R-:W-:Y:S04]  /*12120*/  SHFL.IDX PT, R14, R4, 0x2, 0x1c1f ;  /* 0x005c1f00040e7f89 */ /* 0x000fe800000e0000 */
[----:B-1----:R-:W1:Y:S01]  /*12130*/  SHFL.IDX PT, R2, R7, 0x1, 0x1c1f ;  /* 0x003c1f0007027f89 */ /* 0x002e6200000e0000 */
[----:B------:R-:W-:Y:S02]  /*12140*/  @P3 IMAD.IADD R21, R17, 0x1, R5 ;  /* 0x0000000111153824 */ /* 0x000fe400078e0205 */
[----:B-1----:R-:W-:Y:S02]  /*12150*/  @P4 IMAD.X R25, RZ, RZ, R2, P0 ;  /* 0x000000ffff194224 */ /* 0x002fe400000e0602 */
[----:B------:R-:W-:Y:S01]  /*12160*/  @P4 IMAD.MOV.U32 R2, RZ, RZ, R8 ;  /* 0x000000ffff024224 */ /* 0x000fe200078e0008 */
[----:B------:R-:W-:-:S02]  /*12170*/  @P3 IADD3 R8, P0, R36, R14, RZ ;  /* 0x0000000e24083210 */ /* 0x000fc40007f1e0ff */
[----:B------:R-:W-:Y:S01]  /*12180*/  @P4 MOV R3, R25 ;  /* 0x0000001900034202 */ /* 0x000fe20000000f00 */
[----:B------:R-:W-:Y:S04]  /*12190*/  SHFL.IDX PT, R14, R4, 0x3, 0x1c1f ;  /* 0x007c1f00040e7f89 */ /* 0x000fe800000e0000 */
[----:B------:R-:W-:Y:S04]  /*121a0*/  @P4 LDGSTS.E.BYPASS.LTC128B.128 [R23+0x1ac00], desc[UR50][R2.64], !P5 ;  /* 0x1ac0000002174fae */ /* 0x000fe8000e901d72 */
[----:B------:R-:W-:Y:S04]  /*121b0*/  @P4 LDGSTS.E.BYPASS.LTC128B.128 [R23+0x1d400], desc[UR50][R2.64+0x40], !P6 ;  /* 0x1d40004002174fae */ /* 0x000fe8000f101d72 */
[----:B------:R1:W-:Y:S04]  /*121c0*/  @P4 LDGSTS.E.BYPASS.LTC128B.128 [R23+0x1fc00], desc[UR50][R2.64+0x80], !P1 ;  /* 0x1fc0008002174fae */ /* 0x0003e8000c901d72 */
[----:B-1----:R-:W1:Y:S04]  /*121d0*/  SHFL.IDX PT, R2, R7, 0x2, 0x1c1f ;  /* 0x005c1f0007027f89 */ /* 0x002e6800000e0000 */
[----:B------:R-:W4:Y:S01]  /*121e0*/  SHFL.IDX PT, R7, R7, 0x3, 0x1c1f ;  /* 0x007c1f0007077f89 */ /* 0x000f2200000e0000 */
[----:B-1----:R-:W-:Y:S01]  /*121f0*/  @P3 IMAD.X R25, RZ, RZ, R2, P0 ;  /* 0x000000ffff193224 */ /* 0x002fe200000e0602 */
[----:B------:R-:W-:Y:S01]  /*12200*/  @P2 IADD3 R14, P0, R36, R14, RZ ;  /* 0x0000000e240e2210 */ /* 0x000fe20007f1e0ff */
[----:B------:R-:W-:-:S02]  /*12210*/  @P3 IMAD.MOV.U32 R2, RZ, RZ, R8 ;  /* 0x000000ffff023224 */ /* 0x000fc400078e0008 */
[----:B------:R-:W-:Y:S02]  /*12220*/  @P3 IMAD.MOV.U32 R3, RZ, RZ, R25 ;  /* 0x000000ffff033224 */ /* 0x000fe400078e0019 */
[----:B----4-:R-:W-:Y:S02]  /*12230*/  @P2 IMAD.X R23, RZ, RZ, R7, P0 ;  /* 0x000000ffff172224 */ /* 0x010fe400000e0607 */
[----:B------:R-:W-:Y:S01]  /*12240*/  @P2 IMAD.IADD R25, R17, 0x1, R5 ;  /* 0x0000000111192824 */ /* 0x000fe200078e0205 */
[----:B------:R-:W-:Y:S04]  /*12250*/  @P3 LDGSTS.E.BYPASS.LTC128B.128 [R21+0x1b400], desc[UR50][R2.64], !P5 ;  /* 0x1b40000002153fae */ /* 0x000fe8000e901d72 */
[----:B------:R-:W-:Y:S04]  /*12260*/  @P3 LDGSTS.E.BYPASS.LTC128B.128 [R21+0x1dc00], desc[UR50][R2.64+0x40], !P6 ;  /* 0x1dc0004002153fae */ /* 0x000fe8000f101d72 */
[----:B------:R1:W-:Y:S02]  /*12270*/  @P3 LDGSTS.E.BYPASS.LTC128B.128 [R21+0x20400], desc[UR50][R2.64+0x80], !P1 ;  /* 0x2040008002153fae */ /* 0x0003e4000c901d72 */
[----:B-1----:R-:W-:-:S02]  /*12280*/  @P2 IMAD.MOV.U32 R2, RZ, RZ, R14 ;  /* 0x000000ffff022224 */ /* 0x002fc400078e000e */
[----:B------:R-:W-:Y:S01]  /*12290*/  @P2 IMAD.MOV.U32 R3, RZ, RZ, R23 ;  /* 0x000000ffff032224 */ /* 0x000fe200078e0017 */
[----:B------:R1:W4:Y:S04]  /*122a0*/  SHFL.IDX PT, R14, R9, RZ, 0x1c1f ;  /* 0x001c1fff090e7589 */ /* 0x00032800000e0000 */
[----:B------:R1:W-:Y:S04]  /*122b0*/  @P2 LDGSTS.E.BYPASS.LTC128B.128 [R25+0x1bc00], desc[UR50][R2.64], !P5 ;  /* 0x1bc0000002192fae */ /* 0x0003e8000e901d72 */
[----:B------:R1:W-:Y:S04]  /*122c0*/  @P2 LDGSTS.E.BYPASS.LTC128B.128 [R25+0x1e400], desc[UR50][R2.64+0x40], !P6 ;  /* 0x1e40004002192fae */ /* 0x0003e8000f101d72 */
[----:B------:R1:W-:Y:S02]  /*122d0*/  @P2 LDGSTS.E.BYPASS.LTC128B.128 [R25+0x20c00], desc[UR50][R2.64+0x80], !P1 ;  /* 0x20c0008002192fae */ /* 0x0003e4000c901d72 */
.L_x_2312:
[----:B------:R-:W-:Y:S01]  /*122e0*/  LOP3.LUT P0, RZ, R16, 0x100, RZ, 0xc0, !PT ;  /* 0x0000010010ff7812 */ /* 0x000fe2000780c0ff */
[----:B------:R-:W-:-:S12]  /*122f0*/  BSSY B0, `(.L_x_2224) ;  /* 0x000000e000007945 */ /* 0x000fd80003800000 */
[----:B------:R-:W-:Y:S05]  /*12300*/  @!P0 BRA `(.L_x_2225) ;  /* 0x0000000000308947 */ /* 0x000fea0003800000 */
[C---:B------:R-:W-:Y:S01]  /*12310*/  LOP3.LUT P3, RZ, R16.reuse, 0x10, RZ, 0xc0, !PT ;  /* 0x0000001010ff7812 */ /* 0x040fe2000786c0ff */
[----:B------:R-:W-:Y:S01]  /*12320*/  IMAD.IADD R5, R17, 0x1, R5 ;  /* 0x0000000111057824 */ /* 0x000fe200078e0205 */
[C---:B------:R-:W-:Y:S02]  /*12330*/  LOP3.LUT P2, RZ, R16.reuse, 0x8, RZ, 0xc0, !PT ;  /* 0x0000000810ff7812 */ /* 0x040fe4000784c0ff */
[----:B------:R-:W-:Y:S02]  /*12340*/  LOP3.LUT P1, RZ, R16, 0x4, RZ, 0xc0, !PT ;  /* 0x0000000410ff7812 */ /* 0x000fe4000782c0ff */
[----:B-1--4-:R-:W-:-:S05]  /*12350*/  IADD3 R2, P0, R36, R14, RZ ;  /* 0x0000000e24027210 */ /* 0x012fca0007f1e0ff */
[----:B------:R-:W-:-:S05]  /*12360*/  IMAD.X R3, RZ, RZ, R6, P0 ;  /* 0x000000ffff037224 */ /* 0x000fca00000e0606 */
[----:B------:R-:W-:Y:S01]  /*12370*/  @!PT LDS RZ, [RZ] ;  /* 0x00000000fffff984 */ /* 0x000fe20000000800 */
[----:B------:R-:W-:Y:S01]  /*12380*/  @!PT LDS RZ, [RZ] ;  /* 0x00000000fffff984 */ /* 0x000fe20000000800 */
[----:B------:R-:W-:Y:S01]  /*12390*/  @!PT LDS RZ, [RZ] ;  /* 0x00000000fffff984 */ /* 0x000fe20000000800 */
[----:B------:R1:W-:Y:S04]  /*123a0*/  LDGSTS.E.BYPASS.LTC128B.128 [R5+0x1c400], desc[UR50][R2.64], !P3 ;  /* 0x1c40000002057fae */ /* 0x0003e8000d901d72 */
[----:B------:R1:W-:Y:S04]  /*123b0*/  LDGSTS.E.BYPASS.LTC128B.128 [R5+0x1ec00], desc[UR50][R2.64+0x40], !P2 ;  /* 0x1ec0004002057fae */ /* 0x0003e8000d101d72 */
[----:B------:R1:W-:Y:S02]  /*123c0*/  LDGSTS.E.BYPASS.LTC128B.128 [R5+0x21400], desc[UR50][R2.64+0x80], !P1 ;  /* 0x2140008002057fae */ /* 0x0003e4000c901d72 */
.L_x_2225:
[----:B------:R-:W-:Y:S05]  /*123d0*/  BSYNC B0 ;  /* 0x0000000000007941 */ /* 0x000fea0003800000 */
.L_x_2224:
[----:B------:R-:W-:Y:S01]  /*123e0*/  NOP ;  /* 0x0000000000007918 */ /* 0x000fe20000000000 */
[----:B------:R-:W-:-:S13]  /*123f0*/  PLOP3.LUT P0, PT, PT, PT, PT, 0x80, 0x0 ;  /* 0x000000000000781c */ /* 0x000fda0003f0f070 */
.L_x_2226:
[----:B------:R-:W-:Y:S02]  /*12400*/  PLOP3.LUT P1, PT, P1, P0, PT, 0xa2, 0x0 ;  /* 0x000000000000781c */ /* 0x000fe40000f21472 */
[----:B------:R-:W-:-:S08]  /*12410*/  @P0 R2UR P1, UR4, R0 ;  /* 0x00000000000402ca */ /* 0x000fd00000020000 */
[----:B------:R-:W-:-:S05]  /*12420*/  @P0 PLOP3.LUT P0, PT, P1, PT, PT, 0x80, 0x0 ;  /* 0x000000000000081c */ /* 0x000fca0000f0f070 */
[----:B------:R-:W-:Y:S01]  /*12430*/  @!P1 SYNCS.ARRIVE.TRANS64.RED.A0T1 RZ, [UR4+0x29830], RZ ;  /* 0x029830ffffff99a7 */ /* 0x000fe20008200404 */
[----:B------:R-:W-:Y:S07]  /*12440*/  @!P1 ARRIVES.LDGSTSBAR.64.TRANSCNT [UR4+0x29830] ;  /* 0x02983000ff0099b0 */ /* 0x000fee0008000a84 */
[----:B------:R-:W-:Y:S05]  /*12450*/  @P0 BRA.U.ANY `(.L_x_2226) ;  /* 0xfffffffd00e80947 */ /* 0x000fea000393ffff */
[----:B------:R-:W-:Y:S01]  /*12460*/  NOP ;  /* 0x0000000000007918 */ /* 0x000fe20000000000 */
[----:B-1----:R-:W-:-:S05]  /*12470*/  IMAD.U32 R2, RZ, RZ, UR46 ;  /* 0x0000002eff027e24 */ /* 0x002fca000f8e00ff */
[----:B------:R-:W-:-:S13]  /*12480*/  ISETP.NE.AND P2, PT, R2, 0x3, PT ;  /* 0x000000030200780c */ /* 0x000fda0003f45270 */
[----:B------:R-:W-:Y:S05]  /*12490*/  @!P2 BRA `(.L_x_2227) ;  /* 0x000000000004a947 */ /* 0x000fea0003800000 */
[----:B------:R-:W-:Y:S01]  /*124a0*/  BPT.TRAP 0x1 ;  /* 0x000000040000795c */ /* 0x000fe20000300000 */
.L_x_2227:
[----:B------:R1:W-:Y:S02]  /*124b0*/  SYNCS.ARRIVE.TRANS64.A1T0 RZ, [R0+URZ+0x29830], RZ ;  /* 0x029830ff00ff79a7 */ /* 0x0003e4000810003f */
[----:B------:R-:W-:Y:S05]  /*124c0*/  WARPSYNC.ALL ;  /* 0x0000000000007948 */ /* 0x000fea0003800000 */
[----:B------:R-:W-:Y:S01]  /*124d0*/  BSSY B6, `(.L_x_2228) ;  /* 0x0000015000067945 */ /* 0x000fe20003800000 */
[----:B0123--:R-:W-:Y:S01]  /*124e0*/  VIADD R0, R17, 0x14400 ;  /* 0x0001440011007836 */ /* 0x00ffe20000000000 */
        /* <DEDUP_REMOVED lines=18> */
[----:B0---4-:R-:W-:Y:S05]  /*12610*/  CALL.ABS.NOINC R2 ;  /* 0x0000000002007343 */ /* 0x011fea0003c00000 */
.L_x_2229:
[----:B------:R-:W-:Y:S05]  /*12620*/  BSYNC B6 ;  /* 0x0000000000067941 */ /* 0x000fea0003800000 */
.L_x_2228:
[----:B------:R0:W5:Y:S01]  /*12630*/  LDL R8, [R1+0x14] ;  /* 0x0000140001087983 */ /* 0x0001620000100800 */
[----:B------:R-:W-:Y:S01]  /*12640*/  UISETP.NE.AND UP0, UPT, UR48, URZ, UPT ;  /* 0x0000003f3000728c */ /* 0x000fe2000bf05270 */
[----:B------:R-:W-:Y:S01]  /*12650*/  IMAD.U32 R5, RZ, RZ, UR43 ;  /* 0x0000002bff057e24 */ /* 0x000fe2000f8e00ff */
[----:B------:R-:W1:Y:S01]  /*12660*/  S2R R2, SR_TID.X ;  /* 0x0000000000027919 */ /* 0x000e620000002100 */
[----:B------:R-:W-:Y:S01]  /*12670*/  R2UR UR6, R33 ;  /* 0x00000000210672ca */ /* 0x000fe200000e0000 */
[----:B------:R-:W-:Y:S02]  /*12680*/  ULDC.64 UR8, c[0x0][0x2d8] ;  /* 0x0000b60000087ab9 */ /* 0x000fe40000000a00 */
[----:B------:R-:W-:Y:S02]  /*12690*/  PLOP3.LUT P0, PT, PT, PT, UP0, 0x80, 0x0 ;  /* 0x000000000000781c */ /* 0x000fe40003f0f008 */
[C---:B------:R-:W-:Y:S02]  /*126a0*/  LOP3.LUT P3, RZ, R16.reuse, 0x800, RZ, 0xc0, !PT ;  /* 0x0000080010ff7812 */ /* 0x040fe4000786c0ff */
[C---:B------:R-:W-:Y:S01]  /*126b0*/  LOP3.LUT P4, RZ, R16.reuse, 0x400, RZ, 0xc0, !PT ;  /* 0x0000040010ff7812 */ /* 0x040fe2000788c0ff */
[----:B------:R-:W-:Y:S01]  /*126c0*/  @UP0 ULDC UR4, c[0x0][0x44c] ;  /* 0x0001130000040ab9 */ /* 0x000fe20000000800 */
[----:B------:R-:W-:-:S02]  /*126d0*/  LOP3.LUT P5, RZ, R16, 0x200, RZ, 0xc0, !PT ;  /* 0x0000020010ff7812 */ /* 0x000fc400078ac0ff */
[C---:B-1----:R-:W-:Y:S01]  /*126e0*/  LOP3.LUT R20, R2.reuse, 0x7f, RZ, 0xc0, !PT ;  /* 0x0000007f02147812 */ /* 0x042fe200078ec0ff */
[----:B------:R-:W-:-:S03]  /*126f0*/  IMAD.SHL.U32 R2, R2, 0x20, RZ ;  /* 0x0000002002027824 */ /* 0x000fc600078e00ff */
[----:B------:R-:W-:-:S04]  /*12700*/  SHF.R.U32.HI R20, RZ, 0x2, R20 ;  /* 0x00000002ff147819 */ /* 0x000fc80000011614 */
[----:B------:R-:W-:-:S04]  /*12710*/  LOP3.LUT R2, R20, 0x60, R2, 0xf8, !PT ;  /* 0x0000006014027812 */ /* 0x000fc800078ef802 */
[----:B------:R-:W-:-:S05]  /*12720*/  LEA R5, R5, R2, 0x7 ;  /* 0x0000000205057211 */ /* 0x000fca00078e38ff */
        /* <DEDUP_REMOVED lines=15> */
[----:B------:R-:W1:Y:S01]  /*12820*/  S2R R20, SR_TID.X ;  /* 0x0000000000147919 */ /* 0x000e620000002100 */
        /* <DEDUP_REMOVED lines=20> */
[----:B-1----:R-:W-:Y:S02]  /*12970*/  LOP3.LUT R20, R20, 0x7f, RZ, 0xc0, !PT ;  /* 0x0000007f14147812 */ /* 0x002fe400078ec0ff */
[----:B------:R-:W-:Y:S02]  /*12980*/  IADD3.X R4, R3, UR5, R5, P0, !PT ;  /* 0x0000000503047c10 */ /* 0x000fe400087fe405 */
[----:B------:R-:W-:Y:S01]  /*12990*/  SHF.R.U32.HI R10, RZ, 0x2, R20 ;  /* 0x00000002ff0a7819 */ /* 0x000fe20000011614 */
[----:B0-----:R-:W-:Y:S06]  /*129a0*/  BRA.DIV UR4, `(.L_x_2230) ;  /* 0x0000003a04fc7947 */ /* 0x001fec000b800000 */
[----:B----4-:R-:W0:Y:S01]  /*129b0*/  SHFL.IDX PT, R14, R0, RZ, 0x1c1f ;  /* 0x001c1fff000e7589 */ /* 0x010e2200000e0000 */
[----:B------:R-:W-:-:S03]  /*129c0*/  IMAD.U32 R5, RZ, RZ, UR43 ;  /* 0x0000002bff057e24 */ /* 0x000fc6000f8e00ff */
[----:B------:R-:W1:Y:S01]  /*129d0*/  SHFL.IDX PT, R2, R4, RZ, 0x1c1f ;  /* 0x001c1fff04027589 */ /* 0x000e6200000e0000 */
[----:B------:R-:W-:-:S03]  /*129e0*/  IMAD R5, R5, 0x80, R10 ;  /* 0x0000008005057824 */ /* 0x000fc600078e020a */
[----:B------:R-:W-:Y:S01]  /*129f0*/  SHFL.IDX PT, R6, R4, 0x1, 0x1c1f ;  /* 0x003c1f0004067f89 */ /* 0x000fe200000e0000 */
        /* <DEDUP_REMOVED lines=13> */
[----:B------:R-:W-:Y:S01]  /*12ad0*/  SHFL.IDX PT, R6, R4, 0x2, 0x1c1f ;  /* 0x005c1f0004067f89 */ /* 0x000fe200000e0000 */
[----:B------:R-:W-:Y:S02]  /*12ae0*/  @!P0 IMAD.MOV.U32 R3, RZ, RZ, R7 ;  /* 0x000000ffff038224 */ /* 0x000fe400078e0007 */
[----:B------:R-:W-:Y:S01]  /*12af0*/  VIADD R7, R5, 0x40 ;  /* 0x0000004005077836 */ /* 0x000fe20000000000 */
[----:B------:R-:W0:Y:S04]  /*12b00*/  SHFL.IDX PT, R14, R0, 0x2, 0x1c1f ;  /* 0x005c1f00000e7f89 */ /* 0x000e2800000e0000 */
[----:B------:R-:W-:Y:S04]  /*12b10*/  @!P0 LDGSTS.E.BYPASS.LTC128B.128 [R8+0x14c00], desc[UR50][R2.64], !P3 ;  /* 0x14c0000002088fae */ /* 0x000fe8000d901d72 */
[----:B------:R-:W-:Y:S04]  /*12b20*/  @!P0 LDGSTS.E.BYPASS.LTC128B.128 [R8+0x16c00], desc[UR50][R2.64+0x40], !P4 ;  /* 0x16c0004002088fae */ /* 0x000fe8000e101d72 */
[----:B------:R1:W-:Y:S01]  /*12b30*/  @!P0 LDGSTS.E.BYPASS.LTC128B.128 [R8+0x18c00], desc[UR50][R2.64+0x80], !P5 ;  /* 0x18c0008002088fae */ /* 0x0003e2000e901d72 */
[----:B------:R-:W-:-:S03]  /*12b40*/  ISETP.GE.AND P0, PT, R7, UR38, PT ;  /* 0x0000002607007c0c */ /* 0x000fc6000bf06270 */
[----:B------:R-:W2:Y:S10]  /*12b50*/  SHFL.IDX PT, R4, R4, 0x3, 0x1c1f ;  /* 0x007c1f0004047f89 */ /* 0x000eb400000e0000 */
[----:B0-----:R-:W-:-:S05]  /*12b60*/  @!P0 IADD3 R14, P1, R36, R14, RZ ;  /* 0x0000000e240e8210 */ /* 0x001fca0007f3e0ff */
[----:B------:R-:W-:Y:S02]  /*12b70*/  @!P0 IMAD.X R7, RZ, RZ, R6, P1 ;  /* 0x000000ffff078224 */ /* 0x000fe400008e0606 */
[----:B-1----:R-:W-:Y:S02]  /*12b80*/  @!P0 IMAD.MOV.U32 R2, RZ, RZ, R14 ;  /* 0x000000ffff028224 */ /* 0x002fe400078e000e */
[----:B------:R-:W-:Y:S01]  /*12b90*/  @!P0 IMAD.MOV.U32 R3, RZ, RZ, R7 ;  /* 0x000000ffff038224 */ /* 0x000fe200078e0007 */
[----:B------:R0:W1:Y:S04]  /*12ba0*/  SHFL.IDX PT, R14, R0, 0x3, 0x1c1f ;  /* 0x007c1f00000e7f89 */ /* 0x00006800000e0000 */
[----:B------:R0:W-:Y:S04]  /*12bb0*/  @!P0 LDGSTS.E.BYPASS.LTC128B.128 [R8+0x15400], desc[UR50][R2.64], !P3 ;  /* 0x1540000002088fae */ /* 0x0001e8000d901d72 */
[----:B------:R0:W-:Y:S04]  /*12bc0*/  @!P0 LDGSTS.E.BYPASS.LTC128B.128 [R8+0x17400], desc[UR50][R2.64+0x40], !P4 ;  /* 0x1740004002088fae */ /* 0x0001e8000e101d72 */
[----:B--2---:R0:W-:Y:S02]  /*12bd0*/  @!P0 LDGSTS.E.BYPASS.LTC128B.128 [R8+0x19400], desc[UR50][R2.64+0x80], !P5 ;  /* 0x1940008002088fae */ /* 0x0041e4000e901d72 */
.L_x_2321:
[----:B------:R-:W-:-:S05]  /*12be0*/  VIADD R5, R5, 0x60 ;  /* 0x0000006005057836 */ /* 0x000fca0000000000 */
[----:B------:R-:W-:-:S13]  /*12bf0*/  ISETP.GE.AND P0, PT, R5, UR38, PT ;  /* 0x0000002605007c0c */ /* 0x000fda000bf06270 */
[----:B01----:R-:W-:-:S05]  /*12c00*/  @!P0 IADD3 R2, P1, R36, R14, RZ ;  /* 0x0000000e24028210 */ /* 0x003fca0007f3e0ff */
        /* <DEDUP_REMOVED lines=9> */
.L_x_2231:
        /* <DEDUP_REMOVED lines=18> */
.L_x_2322:
[----:B------:R-:W-:Y:S05]  /*12dc0*/  BSYNC B0 ;  /* 0x0000000000007941 */ /* 0x000fea0003800000 */
.L_x_2232:
[----:B------:R-:W-:-:S06]  /*12dd0*/  UISETP.GE.AND UP0, UPT, UR44, 0x2, UPT ;  /* 0x000000022c00788c */ /* 0x000fcc000bf06270 */
[----:B------:R-:W-:-:S13]  /*12de0*/  PLOP3.LUT P0, PT, PT, PT, UP0, 0x40, 0x0 ;  /* 0x000000000000781c */ /* 0x000fda0003f0e808 */
[----:B------:R-:W-:Y:S05]  /*12df0*/  @P0 BRA `(.L_x_2234) ;  /* 0x0000001400d40947 */ /* 0x000fea0003800000 */
[----:B------:R-:W-:Y:S01]  /*12e00*/  UIADD3 UR4, UR44, -0x2, URZ ;  /* 0xfffffffe2c047890 */ /* 0x000fe2000fffe03f */
[----:B------:R-:W-:Y:S02]  /*12e10*/  IMAD.MOV.U32 R22, RZ, RZ, R32 ;  /* 0x000000ffff167224 */ /* 0x000fe400078e0020 */
[----:B------:R-:W-:-:S03]  /*12e20*/  IMAD.MOV.U32 R10, RZ, RZ, R19 ;  /* 0x000000ffff0a7224 */ /* 0x000fc600078e0013 */
[----:B------:R-:W-:-:S07]  /*12e30*/  IMAD.U32 R30, RZ, RZ, UR4 ;  /* 0x00000004ff1e7e24 */ /* 0x000fce000f8e00ff */
.L_x_2254:
[----:B------:R-:W2:Y:S01]  /*12e40*/  LDL R2, [R1] ;  /* 0x0000000001027983 */ /* 0x000ea20000100800 */
[----:B01----:R-:W0:Y:S01]  /*12e50*/  LDC R0, c[0x0][0x430] ;  /* 0x00010c00ff007b82 */ /* 0x003e220000000800 */
[----:B------:R-:W1:Y:S01]  /*12e60*/  S2R R3, SR_TID.X ;  /* 0x0000000000037919 */ /* 0x000e620000002100 */
[----:B------:R-:W3:Y:S01]  /*12e70*/  S2R R7, SR_TID.X ;  /* 0x0000000000077919 */ /* 0x000ee20000002100 */
[----:B------:R-:W4:Y:S01]  /*12e80*/  S2R R8, SR_TID.X ;  /* 0x0000000000087919 */ /* 0x000f220000002100 */
[----:B0-----:R-:W-:Y:S02]  /*12e90*/  ISETP.NE.AND P0, PT, R0, 0x1, PT ;  /* 0x000000010000780c */ /* 0x001fe40003f05270 */
[----:B-1----:R-:W-:-:S11]  /*12ea0*/  LOP3.LUT R4, R3, 0x7f, RZ, 0xc0, !PT ;  /* 0x0000007f03047812 */ /* 0x002fd600078ec0ff */
[----:B------:R-:W0:Y:S01]  /*12eb0*/  @P0 LDC R0, c[0x0][0x434] ;  /* 0x00010d00ff000b82 */ /* 0x000e220000000800 */
[----:B------:R-:W-:-:S07]  /*12ec0*/  SHF.R.U32.HI R6, RZ, 0x2, R4 ;  /* 0x00000002ff067819 */ /* 0x000fce0000011604 */
[----:B------:R-:W1:Y:S01]  /*12ed0*/  @P0 LDC R5, c[0x0][0x438] ;  /* 0x00010e00ff050b82 */ /* 0x000e620000000800 */
[----:B----4-:R-:W-:-:S07]  /*12ee0*/  IMAD.SHL.U32 R9, R8, 0x20, RZ ;  /* 0x0000002008097824 */ /* 0x010fce00078e00ff */
[----:B------:R-:W4:Y:S01]  /*12ef0*/  @P0 LDC R3, c[0x0][0x434] ;  /* 0x00010d00ff030b82 */ /* 0x000f220000000800 */
[----:B------:R-:W-:Y:S05]  /*12f00*/  YIELD ;  /* 0x0000000000007946 */ /* 0x000fea0003800000 */
[----:B------:R-:W-:Y:S01]  /*12f10*/  ULDC.64 UR4, c[0x0][0x428] ;  /* 0x00010a0000047ab9 */ /* 0x000fe20000000a00 */
[----:B------:R-:W-:Y:S01]  /*12f20*/  ULDC.64 UR6, c[0x0][0x418] ;  /* 0x0001060000067ab9 */ /* 0x000fe20000000a00 */
[----:B------:R-:W-:-:S04]  /*12f30*/  IMAD R8, R37, UR4, RZ ;  /* 0x0000000425087c24 */ /* 0x000fc8000f8e02ff */
[----:B------:R-:W-:Y:S02]  /*12f40*/  IMAD R8, R31, UR5, R8 ;  /* 0x000000051f087c24 */ /* 0x000fe4000f8e0208 */
[----:B--2---:R-:W-:Y:S01]  /*12f50*/  IMAD R4, R30, 0xa0, R2 ;  /* 0x000000a01e047824 */ /* 0x004fe200078e0202 */
[C---:B---3--:R-:W-:Y:S02]  /*12f60*/  LOP3.LUT R2, R7.reuse, 0x7f, RZ, 0xc0, !PT ;  /* 0x0000007f07027812 */ /* 0x048fe400078ec0ff */
[----:B------:R-:W-:-:S04]  /*12f70*/  SHF.L.U32 R7, R7, 0x5, RZ ;  /* 0x0000000507077819 */ /* 0x000fc800000006ff */
[----:B------:R-:W-:Y:S02]  /*12f80*/  LOP3.LUT R7, R6, 0x60, R7, 0xf8, !PT ;  /* 0x0000006006077812 */ /* 0x000fe400078ef807 */
[----:B------:R-:W-:Y:S02]  /*12f90*/  SHF.R.U32.HI R6, RZ, 0x2, R2 ;  /* 0x00000002ff067819 */ /* 0x000fe40000011602 */
[----:B------:R-:W2:Y:S01]  /*12fa0*/  @P0 LDC R2, c[0x0][0x438] ;  /* 0x00010e00ff020b82 */ /* 0x000ea20000000800 */
[----:B------:R-:W-:Y:S01]  /*12fb0*/  IMAD.IADD R7, R7, 0x1, R4 ;  /* 0x0000000107077824 */ /* 0x000fe200078e0204 */
[----:B------:R-:W-:-:S03]  /*12fc0*/  LOP3.LUT R9, R6, 0x60, R9, 0xf8, !PT ;  /* 0x0000006006097812 */ /* 0x000fc600078ef809 */
[----:B0-----:R-:W-:Y:S01]  /*12fd0*/  @P0 IMAD.HI.U32 R0, R7, R0, RZ ;  /* 0x0000000007000227 */ /* 0x001fe200078e00ff */
[----:B------:R-:W-:-:S03]  /*12fe0*/  LOP3.LUT R9, R9, 0x80, RZ, 0xfc, !PT ;  /* 0x0000008009097812 */ /* 0x000fc600078efcff */
[----:B------:R-:W-:Y:S01]  /*12ff0*/  IMAD.MOV.U32 R6, RZ, RZ, R7 ;  /* 0x000000ffff067224 */ /* 0x000fe200078e0007 */
[----:B-1----:R-:W-:Y:S01]  /*13000*/  @P0 SHF.R.U32.HI R6, RZ, R5, R0 ;  /* 0x00000005ff060219 */ /* 0x002fe20000011600 */
[----:B------:R-:W-:-:S04]  /*13010*/  IMAD.IADD R0, R9, 0x1, R4 ;  /* 0x0000000109007824 */ /* 0x000fc800078e0204 */
[----:B----4-:R-:W-:-:S04]  /*13020*/  @P0 IMAD.HI.U32 R3, R0, R3, RZ ;  /* 0x0000000300030227 */ /* 0x010fc800078e00ff */
[----:B------:R-:W-:Y:S01]  /*13030*/  IMAD.MOV.U32 R11, RZ, RZ, R0 ;  /* 0x000000ffff0b7224 */ /* 0x000fe200078e0000 */
[----:B------:R-:W-:Y:S02]  /*13040*/  ISETP.GT.U32.AND P1, PT, R9, 0x9f, PT ;  /* 0x0000009f0900780c */ /* 0x000fe40003f24070 */
[----:B--2---:R-:W-:Y:S01]  /*13050*/  @P0 SHF.R.U32.HI R11, RZ, R2, R3 ;  /* 0x00000002ff0b0219 */ /* 0x004fe20000011603 */
[--C-:B------:R-:W-:Y:S01]  /*13060*/  IMAD.MOV.U32 R2, RZ, RZ, R6.reuse ;  /* 0x000000ffff027224 */ /* 0x100fe200078e0006 */
[----:B------:R-:W-:-:S03]  /*13070*/  SHF.R.S32.HI R3, RZ, 0x1f, R6 ;  /* 0x0000001fff037819 */ /* 0x000fc60000011406 */
[----:B------:R-:W-:-:S04]  /*13080*/  IMAD.WIDE.U32 R2, R31, UR4, R2 ;  /* 0x000000041f027c25 */ /* 0x000fc8000f8e0002 */
[----:B------:R-:W-:Y:S01]  /*13090*/  IMAD.IADD R3, R8, 0x1, R3 ;  /* 0x0000000108037824 */ /* 0x000fe200078e0203 */
[----:B------:R-:W-:-:S04]  /*130a0*/  LEA R4, P0, R2, UR6, 0x2 ;  /* 0x0000000602047c11 */ /* 0x000fc8000f8010ff */
[----:B------:R-:W-:Y:S01]  /*130b0*/  LEA.HI.X R5, R2, UR7, R3, 0x2, P0 ;  /* 0x0000000702057c11 */ /* 0x000fe200080f1403 */
[--C-:B------:R-:W-:Y:S01]  /*130c0*/  @!P1 IMAD.MOV.U32 R2, RZ, RZ, R11.reuse ;  /* 0x000000ffff029224 */ /* 0x100fe200078e000b */
[----:B------:R-:W-:-:S03]  /*130d0*/  @!P1 SHF.R.S32.HI R3, RZ, 0x1f, R11 ;  /* 0x0000001fff039819 */ /* 0x000fc6000001140b */
[----:B------:R-:W-:Y:S01]  /*130e0*/  @!P1 IMAD.WIDE.U32 R2, R31, UR4, R2 ;  /* 0x000000041f029c25 */ /* 0x000fe2000f8e0002 */
[----:B------:R-:W-:-:S03]  /*130f0*/  ULDC UR4, c[0x0][0x430] ;  /* 0x00010c0000047ab9 */ /* 0x000fc60000000800 */
[----:B------:R-:W-:Y:S01]  /*13100*/  @!P1 IMAD.IADD R3, R8, 0x1, R3 ;  /* 0x0000000108039824 */ /* 0x000fe200078e0203 */
[----:B------:R-:W-:-:S04]  /*13110*/  @!P1 LEA R8, P0, R2, UR6, 0x2 ;  /* 0x0000000602089c11 */ /* 0x000fc8000f8010ff */
[----:B------:R-:W-:Y:S01]  /*13120*/  @!P1 LEA.HI.X R9, R2, UR7, R3, 0x2, P0 ;  /* 0x0000000702099c11 */ /* 0x000fe200080f1403 */
[----:B------:R-:W-:Y:S02]  /*13130*/  IMAD.MOV R2, RZ, RZ, -R6 ;  /* 0x000000ffff027224 */ /* 0x000fe400078e0a06 */
[----:B------:R0:W2:Y:S01]  /*13140*/  LDG.E R6, desc[UR50][R4.64] ;  /* 0x0000003204067981 */ /* 0x0000a2000c1e1900 */
[----:B------:R-:W-:Y:S02]  /*13150*/  IMAD.U32 R12, RZ, RZ, UR46 ;  /* 0x0000002eff0c7e24 */ /* 0x000fe4000f8e00ff */
[----:B0-----:R-:W-:Y:S02]  /*13160*/  IMAD.MOV.U32 R4, RZ, RZ, RZ ;  /* 0x000000ffff047224 */ /* 0x001fe400078e00ff */
[----:B------:R-:W-:-:S04]  /*13170*/  VIADD R19, R10, 0x1 ;  /* 0x000000010a137836 */ /* 0x000fc80000000000 */
[----:B------:R0:W5:Y:S01]  /*13180*/  @!P1 LDG.E R4, desc[UR50][R8.64] ;  /* 0x0000003208049981 */ /* 0x000162000c1e1900 */
[----:B------:R-:W-:Y:S01]  /*13190*/  ISETP.NE.AND P1, PT, R12, 0x3, PT ;  /* 0x000000030c00780c */ /* 0x000fe20003f25270 */
[----:B------:R-:W-:Y:S01]  /*131a0*/  IMAD.MOV R3, RZ, RZ, -R11 ;  /* 0x000000ffff037224 */ /* 0x000fe200078e0a0b */
[----:B------:R-:W-:-:S03]  /*131b0*/  ISETP.NE.AND P0, PT, R19, 0x2, PT ;  /* 0x000000021300780c */ /* 0x000fc60003f05270 */
[----:B------:R-:W-:Y:S01]  /*131c0*/  IMAD R5, R3, UR4, R0 ;  /* 0x0000000403057c24 */ /* 0x000fe2000f8e0200 */
[----:B------:R-:W-:Y:S01]  /*131d0*/  SEL R32, RZ, 0x1, P0 ;  /* 0x00000001ff207807 */ /* 0x000fe20000000000 */
[----:B------:R-:W-:Y:S02]  /*131e0*/  IMAD.MOV.U32 R0, RZ, RZ, R30 ;  /* 0x000000ffff007224 */ /* 0x000fe400078e001e */
[----:B------:R-:W-:Y:S01]  /*131f0*/  IMAD R7, R2, UR4, R7 ;  /* 0x0000000402077c24 */ /* 0x000fe2000f8e0207 */
[----:B------:R-:W-:Y:S01]  /*13200*/  SEL R19, R19, RZ, P0 ;  /* 0x000000ff13137207 */ /* 0x000fe20000000000 */
[----:B------:R-:W-:Y:S01]  /*13210*/  VIADD R30, R30, 0xffffffff ;  /* 0xffffffff1e1e7836 */ /* 0x000fe20000000000 */
[----:B------:R-:W-:Y:S02]  /*13220*/  LOP3.LUT R32, R22, R32, RZ, 0x3c, !PT ;  /* 0x0000002016207212 */ /* 0x000fe400078e3cff */
[----:B------:R-:W-:Y:S02]  /*13230*/  ISETP.GT.AND P2, PT, R0, RZ, PT ;  /* 0x000000ff0000720c */ /* 0x000fe40003f44270 */
[----:B--2---:R-:W-:Y:S01]  /*13240*/  SHF.R.S32.HI R28, RZ, 0x1f, R6 ;  /* 0x0000001fff1c7819 */ /* 0x004fe20000011406 */
[----:B0-----:R-:W-:Y:S10]  /*13250*/  @!P1 BRA `(.L_x_2235) ;  /* 0x0000000000049947 */ /* 0x001ff40003800000 */
[----:B------:R-:W-:Y:S01]  /*13260*/  BPT.TRAP 0x1 ;  /* 0x000000040000795c */ /* 0x000fe20000300000 */
.L_x_2235:
[----:B------:R-:W-:Y:S01]  /*13270*/  IMAD R0, R19, 0x8, R17 ;  /* 0x0000000813007824 */ /* 0x000fe200078e0211 */
[----:B------:R-:W-:Y:S01]  /*13280*/  SHF.L.U32 R29, R32, 0x1f, RZ ;  /* 0x0000001f201d7819 */ /* 0x000fe200000006ff */
[----:B------:R-:W-:Y:S01]  /*13290*/  BSSY B0, `(.L_x_2236) ;  /* 0x0000004000007945 */ /* 0x000fe20003800000 */
[----:B------:R-:W-:Y:S02]  /*132a0*/  SHF.R.S32.HI R27, RZ, 0x1f, R7 ;  /* 0x0000001fff1b7819 */ /* 0x000fe40000011407 */
[----:B------:R-:W0:Y:S02]  /*132b0*/  SYNCS.PHASECHK.TRANS64.TRYWAIT P0, [R0+URZ+0x29880], R29 ;  /* 0x0298801d000075a7 */ /* 0x000e24000800017f */
[----:B0-----:R-:W-:Y:S05]  /*132c0*/  @!P0 BRA `(.L_x_2237) ;  /* 0x0000003800048947 */ /* 0x001fea0003800000 */
.L_x_2323:
[----:B------:R-:W-:Y:S05]  /*132d0*/  BSYNC B0 ;  /* 0x0000000000007941 */ /* 0x000fea0003800000 */
.L_x_2236:
        /* <DEDUP_REMOVED lines=41> */
[----:B------:R-:W2:Y:S01]  /*13570*/  SHFL.IDX PT, R3, R9, RZ, 0x1c1f ;  /* 0x001c1fff09037589 */ /* 0x000ea200000e0000 */
[----:B------:R-:W-:-:S03]  /*13580*/  IADD3 R21, R35, R20, RZ ;  /* 0x0000001423157210 */ /* 0x000fc60007ffe0ff */
        /* <DEDUP_REMOVED lines=24> */
.L_x_2335:
        /* <DEDUP_REMOVED lines=9> */
.L_x_2239:
        /* <DEDUP_REMOVED lines=11> */
.L_x_2240:
[----:B------:R2:W-:Y:S01]  /*13850*/  SYNCS.ARRIVE.TRANS64.A1T0 RZ, [R0+URZ+0x29870], RZ ;  /* 0x029870ff00ff79a7 */ /* 0x0005e2000810003f */
[----:B------:R-:W-:Y:S05]  /*13860*/  @!P3 BRA `(.L_x_2241) ;  /* 0x000000000004b947 */ /* 0x000fea0003800000 */
[----:B------:R-:W-:Y:S01]  /*13870*/  BPT.TRAP 0x1 ;  /* 0x000000040000795c */ /* 0x000fe20000300000 */
.L_x_2241:
[----:B------:R-:W3:Y:S01]  /*13880*/  SYNCS.PHASECHK.TRANS64.TRYWAIT P0, [R0+URZ+0x29840], R29 ;  /* 0x0298401d000075a7 */ /* 0x000ee2000800017f */
[----:B------:R-:W-:Y:S04]  /*13890*/  BSSY B0, `(.L_x_2242) ;  /* 0x0000002000007945 */ /* 0x000fe80003800000 */
[----:B---3--:R-:W-:Y:S05]  /*138a0*/  @!P0 BRA `(.L_x_2243) ;  /* 0x0000003800148947 */ /* 0x008fea0003800000 */
.L_x_2336:
[----:B------:R-:W-:Y:S05]  /*138b0*/  BSYNC B0 ;  /* 0x0000000000007941 */ /* 0x000fea0003800000 */
.L_x_2242:
        /* <DEDUP_REMOVED lines=67> */
.L_x_2348:
        /* <DEDUP_REMOVED lines=10> */
.L_x_2245:
        /* <DEDUP_REMOVED lines=11> */
.L_x_2246:
[----:B------:R0:W-:Y:S02]  /*13e40*/  SYNCS.ARRIVE.TRANS64.A1T0 RZ, [R0+URZ+0x29830], RZ ;  /* 0x029830ff00ff79a7 */ /* 0x0001e4000810003f */
[----:B0-23--:R-:W-:-:S05]  /*13e50*/  IMAD.U32 R0, RZ, RZ, UR47 ;  /* 0x0000002fff007e24 */ /* 0x00dfca000f8e00ff */
[----:B------:R-:W-:-:S13]  /*13e60*/  ISETP.NE.AND P0, PT, R0, 0x3, PT ;  /* 0x000000030000780c */ /* 0x000fda0003f05270 */
[----:B------:R-:W-:Y:S05]  /*13e70*/  @!P0 BRA `(.L_x_2247) ;  /* 0x0000000000048947 */ /* 0x000fea0003800000 */
[----:B------:R-:W-:Y:S01]  /*13e80*/  BPT.TRAP 0x1 ;  /* 0x000000040000795c */ /* 0x000fe20000300000 */
.L_x_2247:
[----:B------:R-:W-:Y:S01]  /*13e90*/  LOP3.LUT R3, R22, 0x1, RZ, 0x3c, !PT ;  /* 0x0000000116037812 */ /* 0x000fe200078e3cff */
[----:B------:R-:W-:Y:S01]  /*13ea0*/  IMAD R0, R10, 0x8, R17 ;  /* 0x000000080a007824 */ /* 0x000fe200078e0211 */
[----:B------:R-:W-:Y:S02]  /*13eb0*/  BSSY B0, `(.L_x_2248) ;  /* 0x0000004000007945 */ /* 0x000fe40003800000 */
[----:B------:R-:W-:-:S04]  /*13ec0*/  SHF.L.U32 R3, R3, 0x1f, RZ ;  /* 0x0000001f03037819 */ /* 0x000fc800000006ff */
[----:B------:R-:W0:Y:S02]  /*13ed0*/  SYNCS.PHASECHK.TRANS64.TRYWAIT P1, [R0+URZ+0x29870], R3 ;  /* 0x02987003000075a7 */ /* 0x000e24000802017f */
[----:B0-----:R-:W-:Y:S05]  /*13ee0*/  @!P1 BRA `(.L_x_2249) ;  /* 0x0000003800149947 */ /* 0x001fea0003800000 */
.L_x_2349:
[----:B------:R-:W-:Y:S05]  /*13ef0*/  BSYNC B0 ;  /* 0x0000000000007941 */ /* 0x000fea0003800000 */
.L_x_2248:
[----:B------:R-:W-:-:S05]  /*13f00*/  IMAD.U32 R2, RZ, RZ, UR46 ;  /* 0x0000002eff027e24 */ /* 0x000fca000f8e00ff */
[----:B------:R-:W-:-:S13]  /*13f10*/  ISETP.NE.AND P1, PT, R2, 0x3, PT ;  /* 0x000000030200780c */ /* 0x000fda0003f25270 */
[----:B------:R-:W-:Y:S05]  /*13f20*/  @!P1 BRA `(.L_x_2250) ;  /* 0x0000000000049947 */ /* 0x000fea0003800000 */
[----:B------:R-:W-:Y:S01]  /*13f30*/  BPT.TRAP 0x1 ;  /* 0x000000040000795c */ /* 0x000fe20000300000 */
.L_x_2250:
[----:B0-----:R-:W-:Y:S01]  /*13f40*/  SHF.L.U32 R3, R22, 0x1f, RZ ;  /* 0x0000001f16037819 */ /* 0x001fe200000006ff */
[----:B------:R-:W-:-:S03]  /*13f50*/  IMAD R12, R10, 0x5000, RZ ;  /* 0x000050000a0c7824 */ /* 0x000fc600078e02ff */
[----:B------:R-:W0:Y:S02]  /*13f60*/  SYNCS.PHASECHK.TRANS64.TRYWAIT P1, [R0+URZ+0x29860], R3 ;  /* 0x02986003000075a7 */ /* 0x000e24000802017f */
[----:B0-----:R-:W-:Y:S05]  /*13f70*/  @!P1 BRA `(.L_x_2251) ;  /* 0x0000003800049947 */ /* 0x001fea0003800000 */
.L_x_2350:
[----:B------:R-:W2:Y:S04]  /*13f80*/  LDL R2, [R1+0x10] ;  /* 0x0000100001027983 */ /* 0x000ea80000100800 */
[----:B------:R-:W1:Y:S01]  /*13f90*/  LDL R13, [R1+0xc] ;  /* 0x00000c00010d7983 */ /* 0x000e620000100800 */
[----:B------:R-:W-:Y:S05]  /*13fa0*/  WARPSYNC.ALL ;  /* 0x0000000000007948 */ /* 0x000fea0003800000 */
[----:B------:R-:W3:Y:S01]  /*13fb0*/  S2R R9, SR_TID.X ;  /* 0x0000000000097919 */ /* 0x000ee20000002100 */
[----:B------:R-:W-:-:S02]  /*13fc0*/  IMAD.MOV.U32 R14, RZ, RZ, 0x40 ;  /* 0x00000040ff0e7424 */ /* 0x000fc400078e00ff */
[----:B------:R-:W-:Y:S01]  /*13fd0*/  IMAD.U32 R25, RZ, RZ, UR46 ;  /* 0x0000002eff197e24 */ /* 0x000fe2000f8e00ff */
[----:B---3--:R-:W-:-:S04]  /*13fe0*/  LOP3.LUT P1, RZ, R9, 0x4, RZ, 0xc0, !PT ;  /* 0x0000000409ff7812 */ /* 0x008fc8000782c0ff */
[----:B------:R-:W-:Y:S02]  /*13ff0*/  SEL R14, R14, 0xffffffc0, !P1 ;  /* 0xffffffc00e0e7807 */ /* 0x000fe40004800000 */
[----:B------:R-:W-:Y:S02]  /*14000*/  ISETP.NE.AND P1, PT, R25, 0x3, PT ;  /* 0x000000031900780c */ /* 0x000fe40003f25270 */
[C---:B--2---:R-:W-:Y:S02]  /*14010*/  LOP3.LUT R2, R12.reuse, R2, RZ, 0xfc, !PT ;  /* 0x000000020c027212 */ /* 0x044fe400078efcff */
[----:B-1----:R-:W-:-:S03]  /*14020*/  LOP3.LUT R24, R12, R13, RZ, 0xfc, !PT ;  /* 0x0000000d0c187212 */ /* 0x002fc600078efcff */
[C---:B0-----:R-:W-:Y:S01]  /*14030*/  IMAD.IADD R3, R17.reuse, 0x1, R2 ;  /* 0x0000000111037824 */ /* 0x041fe200078e0202 */
[----:B------:R-:W-:-:S03]  /*14040*/  IADD3 R24, R17, R24, RZ ;  /* 0x0000001811187210 */ /* 0x000fc60007ffe0ff */
        /* <DEDUP_REMOVED lines=69> */
.L_x_2252:
[----:B-1----:R1:W-:Y:S01]  /*144a0*/  SYNCS.ARRIVE.TRANS64.A1T0 RZ, [R0+URZ+0x29850], RZ ;  /* 0x029850ff00ff79a7 */ /* 0x0023e2000810003f */
[----:B------:R-:W-:Y:S06]  /*144b0*/  BAR.SYNC.DEFER_BLOCKING 0x2, 0x80 ;  /* 0x0082000000007b1d */ /* 0x000fec0000010000 */
[----:B------:R-:W-:Y:S05]  /*144c0*/  @!P0 BRA `(.L_x_2253) ;  /* 0x0000000000048947 */ /* 0x000fea0003800000 */
[----:B------:R-:W-:Y:S01]  /*144d0*/  BPT.TRAP 0x1 ;  /* 0x000000040000795c */ /* 0x000fe20000300000 */
.L_x_2253:
[----:B------:R-:W2:Y:S01]  /*144e0*/  LDL R2, [R1+0x4] ;  /* 0x0000040001027983 */ /* 0x000ea20000100800 */
[----:B-1----:R-:W-:Y:S02]  /*144f0*/  VIADD R0, R0, 0x29880 ;  /* 0x0002988000007836 */ /* 0x002fe40000000000 */
[----:B------:R-:W-:Y:S02]  /*14500*/  IMAD.MOV.U32 R22, RZ, RZ, R32 ;  /* 0x000000ffff167224 */ /* 0x000fe400078e0020 */
[----:B0-----:R-:W-:Y:S01]  /*14510*/  IMAD.MOV.U32 R10, RZ, RZ, R19 ;  /* 0x000000ffff0a7224 */ /* 0x001fe200078e0013 */
[----:B--2---:R-:W-:-:S04]  /*14520*/  PRMT R0, R2, 0x654, R0 ;  /* 0x0000065402007816 */ /* 0x004fc80000000000 */
[----:B------:R1:W-:Y:S01]  /*14530*/  SYNCS.ARRIVE.TRANS64.RED.A1T0 RZ, [R0+URZ], RZ ;  /* 0x000000ff00ff79a7 */ /* 0x0003e2000810043f */
[----:B------:R-:W-:Y:S05]  /*14540*/  @P2 BRA `(.L_x_2254) ;  /* 0xffffffe8003c2947 */ /* 0x000fea000383ffff */
.L_x_2234:
[----:B01----:R-:W0:Y:S01]  /*14550*/  S2R R0, SR_TID.X ;  /* 0x0000000000007919 */ /* 0x003e220000002100 */
[----:B------:R-:W-:Y:S01]  /*14560*/  BSSY B0, `(.L_x_2255) ;  /* 0x0000012000007945 */ /* 0x000fe20003800000 */
[----:B------:R-:W-:Y:S01]  /*14570*/  IMAD.U32 R6, RZ, RZ, UR47 ;  /* 0x0000002fff067e24 */ /* 0x000fe2000f8e00ff */
        /* <DEDUP_REMOVED lines=15> */
[----:B------:R0:W-:Y:S02]  /*14670*/  STL [R1+0x18], R0 ;  /* 0x0000180001007387 */ /* 0x0001e40000100800 */
.L_x_2256:
[----:B------:R-:W-:Y:S05]  /*14680*/  BSYNC B0 ;  /* 0x0000000000007941 */ /* 0x000fea0003800000 */
.L_x_2255:
[----:B------:R-:W-:-:S13]  /*14690*/  ISETP.NE.AND P2, PT, R6, 0x3, PT ;  /* 0x000000030600780c */ /* 0x000fda0003f45270 */
[----:B------:R-:W-:Y:S05]  /*146a0*/  @!P2 BRA `(.L_x_2257) ;  /* 0x000000000004a947 */ /* 0x000fea0003800000 */
[----:B------:R-:W-:Y:S01]  /*146b0*/  BPT.TRAP 0x1 ;  /* 0x000000040000795c */ /* 0x000fe20000300000 */
.L_x_2257:
[----:B------:R-:W-:Y:S01]  /*146c0*/  LOP3.LUT R3, R32, 0x1, RZ, 0x3c, !PT ;  /* 0x0000000120037812 */ /* 0x000fe200078e3cff */
[----:B------:R-:W-:Y:S01]  /*146d0*/  IMAD R18, R19, 0x8, R17 ;  /* 0x0000000813127824 */ /* 0x000fe200078e0211 */
[----:B------:R-:W-:Y:S02]  /*146e0*/  BSSY B0, `(.L_x_2258) ;  /* 0x0000004000007945 */ /* 0x000fe40003800000 */
[----:B------:R-:W-:-:S04]  /*146f0*/  SHF.L.U32 R3, R3, 0x1f, RZ ;  /* 0x0000001f03037819 */ /* 0x000fc800000006ff */
[----:B------:R-:W1:Y:S02]  /*14700*/  SYNCS.PHASECHK.TRANS64.TRYWAIT P0, [R18+URZ+0x29870], R3 ;  /* 0x02987003120075a7 */ /* 0x000e64000800017f */
[----:B-1----:R-:W-:Y:S05]  /*14710*/  @!P0 BRA `(.L_x_2259) ;  /* 0x0000003000308947 */ /* 0x002fea0003800000 */
.L_x_2351:
[----:B------:R-:W-:Y:S05]  /*14720*/  BSYNC B0 ;  /* 0x0000000000007941 */ /* 0x000fea0003800000 */
.L_x_2258:
[----:B0-----:R-:W-:-:S05]  /*14730*/  IMAD.U32 R0, RZ, RZ, UR46 ;  /* 0x0000002eff007e24 */ /* 0x001fca000f8e00ff */
[----:B------:R-:W-:-:S13]  /*14740*/  ISETP.NE.AND P0, PT, R0, 0x3, PT ;  /* 0x000000030000780c */ /* 0x000fda0003f05270 */
[----:B------:R-:W-:Y:S05]  /*14750*/  @!P0 BRA `(.L_x_2260) ;  /* 0x0000000000048947 */ /* 0x000fea0003800000 */
[----:B------:R-:W-:Y:S01]  /*14760*/  BPT.TRAP 0x1 ;  /* 0x000000040000795c */ /* 0x000fe20000300000 */
.L_x_2260:
[----:B-1----:R-:W-:-:S04]  /*14770*/  SHF.L.U32 R3, R32, 0x1f, RZ ;  /* 0x0000001f20037819 */ /* 0x002fc800000006ff */
[----:B------:R-:W0:Y:S02]  /*14780*/  SYNCS.PHASECHK.TRANS64.TRYWAIT P0, [R18+URZ+0x29860], R3 ;  /* 0x02986003120075a7 */ /* 0x000e24000800017f */
[----:B0-----:R-:W-:Y:S05]  /*14790*/  @!P0 BRA `(.L_x_2261) ;  /* 0x0000003000248947 */ /* 0x001fea0003800000 */
.L_x_2352:
[----:B------:R-:W2:Y:S04]  /*147a0*/  LDL R2, [R1+0x10] ;  /* 0x0000100001027983 */ /* 0x000ea80000100800 */
[----:B------:R-:W3:Y:S01]  /*147b0*/  LDL R14, [R1+0xc] ;  /* 0x00000c00010e7983 */ /* 0x000ee20000100800 */
[----:B------:R-:W1:Y:S01]  /*147c0*/  S2R R4, SR_TID.X ;  /* 0x0000000000047919 */ /* 0x000e620000002100 */
[----:B------:R-:W-:Y:S02]  /*147d0*/  IMAD R0, R19, 0x5000, RZ ;  /* 0x0000500013007824 */ /* 0x000fe400078e02ff */
[----:B------:R-:W-:Y:S01]  /*147e0*/  IMAD.MOV.U32 R8, RZ, RZ, 0x40 ;  /* 0x00000040ff087424 */ /* 0x000fe200078e00ff */
[----:B------:R-:W-:Y:S05]  /*147f0*/  WARPSYNC.ALL ;  /* 0x0000000000007948 */ /* 0x000fea0003800000 */
[----:B-1----:R-:W-:-:S04]  /*14800*/  LOP3.LUT P0, RZ, R4, 0x4, RZ, 0xc0, !PT ;  /* 0x0000000404ff7812 */ /* 0x002fc8000780c0ff */
[----:B------:R-:W-:Y:S01]  /*14810*/  SEL R8, R8, 0xffffffc0, !P0 ;  /* 0xffffffc008087807 */ /* 0x000fe20004000000 */
[----:B------:R-:W-:-:S05]  /*14820*/  IMAD.U32 R28, RZ, RZ, UR46 ;  /* 0x0000002eff1c7e24 */ /* 0x000fca000f8e00ff */
[----:B------:R-:W-:Y:S02]  /*14830*/  ISETP.NE.AND P0, PT, R28, 0x3, PT ;  /* 0x000000031c00780c */ /* 0x000fe40003f05270 */
[----:B--2---:R-:W-:-:S05]  /*14840*/  LOP3.LUT R2, R0, R2, RZ, 0xfc, !PT ;  /* 0x0000000200027212 */ /* 0x004fca00078efcff */
[----:B------:R-:W-:-:S04]  /*14850*/  IMAD.IADD R2, R17, 0x1, R2 ;  /* 0x0000000111027824 */ /* 0x000fc800078e0202 */
[----:B0-----:R-:W-:Y:S01]  /*14860*/  IMAD.IADD R3, R8, 0x1, R2 ;  /* 0x0000000108037824 */ /* 0x001fe200078e0202 */
[----:B------:R-:W0:Y:S04]  /*14870*/  LDSM.16.MT88.4 R4, [R2+0xa400] ;  /* 0x00a400000204783b */ /* 0x000e280000004200 */
[----:B------:R-:W1:Y:S01]  /*14880*/  LDSM.16.MT88.4 R8, [R3+0xa400] ;  /* 0x00a400000308783b */ /* 0x000e620000004200 */
[----:B---3--:R-:W-:-:S05]  /*14890*/  LOP3.LUT R0, R0, R14, RZ, 0xfc, !PT ;  /* 0x0000000e00007212 */ /* 0x008fca00078efcff */
[----:B------:R-:W-:Y:S01]  /*148a0*/  IMAD.IADD R0, R17, 0x1, R0 ;  /* 0x0000000111007824 */ /* 0x000fe200078e0200 */
[C-C-:B0-----:R-:W-:Y:S02]  /*148b0*/  PRMT R12, R4.reuse, 0x6420, R5.reuse ;  /* 0x00006420040c7816 */ /* 0x141fe40000000005 */
[----:B------:R-:W-:Y:S02]  /*148c0*/  PRMT R13, R4, 0x7531, R5 ;  /* 0x00007531040d7816 */ /* 0x000fe40000000005 */
[C-C-:B------:R-:W-:Y:S02]  /*148d0*/  PRMT R14, R6.reuse, 0x6420, R7.reuse ;  /* 0x00006420060e7816 */ /* 0x140fe40000000007 */
[----:B------:R-:W-:Y:S02]  /*148e0*/  PRMT R15, R6, 0x7531, R7 ;  /* 0x00007531060f7816 */ /* 0x000fe40000000007 */
[C-C-:B-1----:R-:W-:Y:S02]  /*148f0*/  PRMT R20, R8.reuse, 0x6420, R9.reuse ;  /* 0x0000642008147816 */ /* 0x142fe40000000009 */
[----:B------:R-:W-:-:S02]  /*14900*/  PRMT R21, R8, 0x7531, R9 ;  /* 0x0000753108157816 */ /* 0x000fc40000000009 */
[C-C-:B------:R-:W-:Y:S02]  /*14910*/  PRMT R22, R10.reuse, 0x6420, R11.reuse ;  /* 0x000064200a167816 */ /* 0x140fe4000000000b */
[----:B------:R-:W-:Y:S01]  /*14920*/  PRMT R23, R10, 0x7531, R11 ;  /* 0x000075310a177816 */ /* 0x000fe2000000000b */
[----:B------:R-:W-:Y:S04]  /*14930*/  STSM.16.M88.4 [R0+0x400], R12 ;  /* 0x0004000c00007844 */ /* 0x000fe80000000200 */
[----:B------:R-:W-:Y:S04]  /*14940*/  STSM.16.M88.4 [R0+0xc00], R20 ;  /* 0x000c001400007844 */ /* 0x000fe80000000200 */
[----:B------:R-:W0:Y:S04]  /*14950*/  LDSM.16.MT88.4 R4, [R2+0xb400] ;  /* 0x00b400000204783b */ /* 0x000e280000004200 */
[----:B------:R-:W1:Y:S01]  /*14960*/  LDSM.16.MT88.4 R8, [R3+0xb400] ;  /* 0x00b400000308783b */ /* 0x000e620000004200 */
[----:B0-----:R-:W-:-:S02]  /*14970*/  PRMT R12, R4, 0x6420, R5 ;  /* 0x00006420040c7816 */ /* 0x001fc40000000005 */
[----:B------:R-:W-:Y:S02]  /*14980*/  PRMT R13, R4, 0x7531, R5 ;  /* 0x00007531040d7816 */ /* 0x000fe40000000005 */
[C-C-:B------:R-:W-:Y:S02]  /*14990*/  PRMT R14, R6.reuse, 0x6420, R7.reuse ;  /* 0x00006420060e7816 */ /* 0x140fe40000000007 */
[----:B------:R-:W-:Y:S02]  /*149a0*/  PRMT R15, R6, 0x7531, R7 ;  /* 0x00007531060f7816 */ /* 0x000fe40000000007 */
[C-C-:B-1----:R-:W-:Y:S02]  /*149b0*/  PRMT R24, R8.reuse, 0x6420, R9.reuse ;  /* 0x0000642008187816 */ /* 0x142fe40000000009 */
[----:B------:R-:W-:Y:S02]  /*149c0*/  PRMT R25, R8, 0x7531, R9 ;  /* 0x0000753108197816 */ /* 0x000fe40000000009 */
[----:B------:R-:W-:-:S02]  /*149d0*/  PRMT R26, R10, 0x6420, R11 ;  /* 0x000064200a1a7816 */ /* 0x000fc4000000000b */
        /* <DEDUP_REMOVED lines=37> */
[----:B------:R0:W-:Y:S04]  /*14c30*/  STSM.16.M88.4 [R0+0x4400], R12 ;  /* 0x0044000c00007844 */ /* 0x0001e80000000200 */
        /* <DEDUP_REMOVED lines=9> */
.L_x_2262:
[----:B-1----:R1:W-:Y:S01]  /*14cd0*/  SYNCS.ARRIVE.TRANS64.A1T0 RZ, [R18+URZ+0x29850], RZ ;  /* 0x029850ff12ff79a7 */ /* 0x0023e2000810003f */
[----:B------:R-:W-:Y:S06]  /*14ce0*/  BAR.SYNC.DEFER_BLOCKING 0x2, 0x80 ;  /* 0x0082000000007b1d */ /* 0x000fec0000010000 */
[----:B------:R-:W-:Y:S05]  /*14cf0*/  @!P2 BRA `(.L_x_2263) ;  /* 0x000000000004a947 */ /* 0x000fea0003800000 */
[----:B------:R-:W-:Y:S01]  /*14d00*/  BPT.TRAP 0x1 ;  /* 0x000000040000795c */ /* 0x000fe20000300000 */
.L_x_2263:
[----:B0-----:R-:W2:Y:S01]  /*14d10*/  LDL R0, [R1+0x4] ;  /* 0x0000040001007983 */ /* 0x001ea20000100800 */
[----:B-1----:R-:W-:Y:S02]  /*14d20*/  VIADD R18, R18, 0x29880 ;  /* 0x0002988012127836 */ /* 0x002fe40000000000 */
[----:B------:R-:W-:-:S05]  /*14d30*/  VIADD R19, R19, 0x1 ;  /* 0x0000000113137836 */ /* 0x000fca0000000000 */
[----:B------:R-:W-:-:S04]  /*14d40*/  ISETP.NE.AND P0, PT, R19, 0x2, PT ;  /* 0x000000021300780c */ /* 0x000fc80003f05270 */
[----:B------:R-:W-:Y:S02]  /*14d50*/  SEL R3, RZ, 0x1, P0 ;  /* 0x00000001ff037807 */ /* 0x000fe40000000000 */
[----:B------:R-:W-:Y:S02]  /*14d60*/  SEL R19, R19, RZ, P0 ;  /* 0x000000ff13137207 */ /* 0x000fe40000000000 */
[----:B------:R-:W-:Y:S02]  /*14d70*/  LOP3.LUT R32, R32, R3, RZ, 0x3c, !PT ;  /* 0x0000000320207212 */ /* 0x000fe400078e3cff */
[----:B--2---:R-:W-:-:S04]  /*14d80*/  PRMT R18, R0, 0x654, R18 ;  /* 0x0000065400127816 */ /* 0x004fc80000000012 */
[----:B------:R0:W-:Y:S03]  /*14d90*/  SYNCS.ARRIVE.TRANS64.RED.A1T0 RZ, [R18+URZ], RZ ;  /* 0x000000ff12ff79a7 */ /* 0x0001e6000810043f */
.L_x_2204:
[----:B------:R-:W-:Y:S05]  /*14da0*/  BSYNC B7 ;  /* 0x0000000000077941 */ /* 0x000fea0003800000 */
.L_x_2202:
[----:B-1----:R1:W5:Y:S04]  /*14db0*/  LDL R0, [R1+0x4] ;  /* 0x0000040001007983 */ /* 0x0023680000100800 */
[----:B------:R1:W5:Y:S01]  /*14dc0*/  LDL R2, [R1+0x18] ;  /* 0x0000180001027983 */ /* 0x0003620000100800 */
[----:B------:R-:W-:-:S13]  /*14dd0*/  LOP3.LUT P0, RZ, R16, 0x1000, RZ, 0xc0, !PT ;  /* 0x0000100010ff7812 */ /* 0x000fda000780c0ff */
[----:B-1----:R-:W-:Y:S05]  /*14de0*/  @!P0 BRA `(.L_x_2264) ;  /* 0x0000000000288947 */ /* 0x002fea0003800000 */
[----:B------:R-:W1:Y:S08]  /*14df0*/  S2UR UR4, SR_CgaCtaId ;  /* 0x00000000000479c3 */ /* 0x000e700000008800 */
[----:B------:R-:W-:Y:S01]  /*14e00*/  BAR.SYNC.DEFER_BLOCKING 0x5, 0x180 ;  /* 0x0146000000007b1d */ /* 0x000fe20000010000 */
[----:B------:R-:W-:Y:S01]  /*14e10*/  MOV R17, 0x400 ;  /* 0x0000040000117802 */ /* 0x000fe20000000f00 */
[----:B-1---5:R-:W-:-:S05]  /*14e20*/  IMAD.U32 R0, RZ, RZ, UR4 ;  /* 0x00000004ff007e24 */ /* 0x022fca000f8e00ff */
[----:B------:R-:W-:Y:S01]  /*14e30*/  LEA R17, R0, R17, 0x18 ;  /* 0x0000001100117211 */ /* 0x000fe200078ec0ff */
[----:B------:R-:W-:Y:S04]  /*14e40*/  STL [R1+0x4], R0 ;  /* 0x0000040001007387 */ /* 0x000fe80000100800 */
[----:B------:R-:W1:Y:S04]  /*14e50*/  LDS R2, [R17+0x298d0] ;  /* 0x0298d00011027984 */ /* 0x000e680000000800 */
[----:B-1----:R1:W-:Y:S01]  /*14e60*/  STL [R1+0x18], R2 ;  /* 0x0000180201007387 */ /* 0x0023e20000100800 */
[----:B------:R-:W-:Y:S06]  /*14e70*/  BAR.ARV 0x4, 0x180 ;  /* 0x0106000000007b1d */ /* 0x000fec0000002000 */
[----:B------:R-:W-:Y:S05]  /*14e80*/  BRA `(.L_x_2265) ;  /* 0x0000000000287947 */ /* 0x000fea0003800000 */
.L_x_2264:
[----:B-----5:R-:W-:Y:S01]  /*14e90*/  IMAD.MOV.U32 R3, RZ, RZ, R0 ;  /* 0x000000ffff037224 */ /* 0x020fe200078e0000 */
[----:B------:R-:W-:Y:S01]  /*14ea0*/  @!P1 MOV R0, 0x400 ;  /* 0x0000040000009802 */ /* 0x000fe20000000f00 */
[----:B------:R-:W-:Y:S06]  /*14eb0*/  BAR.SYNC.DEFER_BLOCKING 0x4, 0x180 ;  /* 0x0106000000007b1d */ /* 0x000fec0000010000 */
[----:B------:R-:W1:Y:S02]  /*14ec0*/  @!P1 S2R R3, SR_CgaCtaId ;  /* 0x0000000000039919 */ /* 0x000e640000008800 */
[----:B-1----:R-:W-:Y:S01]  /*14ed0*/  @!P1 LEA R17, R3, R0, 0x18 ;  /* 0x0000000003119211 */ /* 0x002fe200078ec0ff */
[----:B------:R-:W-:Y:S04]  /*14ee0*/  @!P1 STL [R1+0x4], R3 ;  /* 0x0000040301009387 */ /* 0x000fe80000100800 */
[----:B------:R-:W1:Y:S04]  /*14ef0*/  SHFL.IDX PT, R0, R2, RZ, 0x1f ;  /* 0x00001fff02007589 */ /* 0x000e6800000e0000 */
[----:B------:R2:W-:Y:S04]  /*14f00*/  @!P1 STS [R17+0x298d0], R2 ;  /* 0x0298d00211009388 */ /* 0x0005e80000000800 */
[----:B-1----:R2:W-:Y:S01]  /*14f10*/  STL [R1+0x18], R0 ;  /* 0x0000180001007387 */ /* 0x0025e20000100800 */
[----:B------:R-:W-:Y:S06]  /*14f20*/  BAR.ARV 0x5, 0x180 ;  /* 0x0146000000007b1d */ /* 0x000fec0000002000 */
.L_x_2265:
[----:B--2---:R-:W2:Y:S01]  /*14f30*/  LDL R0, [R1+0x18] ;  /* 0x0000180001007983 */ /* 0x004ea20000100800 */
[----:B------:R-:W-:Y:S02]  /*14f40*/  ULDC UR4, c[0x0][0xc38] ;  /* 0x00030e0000047ab9 */ /* 0x000fe40000000800 */
[----:B--2---:R-:W-:-:S13]  /*14f50*/  ISETP.GE.AND P0, PT, R0, UR4, PT ;  /* 0x0000000400007c0c */ /* 0x004fda000bf06270 */
[----:B------:R-:W-:Y:S05]  /*14f60*/  @!P0 BRA `(.L_x_2266) ;  /* 0xffffffb400988947 */ /* 0x000fea000383ffff */
.L_x_2199:
[----:B------:R-:W2:Y:S01]  /*14f70*/  LDL.LU R0, [R1+0x1c] ;  /* 0x00001c0001007983 */ /* 0x000ea20000300800 */
[----:B------:R-:W-:Y:S01]  /*14f80*/  BSSY B0, `(.L_x_2267) ;  /* 0x000000b000007945 */ /* 0x000fe20003800000 */
[----:B------:R-:W3:Y:S01]  /*14f90*/  S2R R5, SR_CgaCtaId ;  /* 0x0000000000057919 */ /* 0x000ee20000008800 */
[----:B--2---:R-:W-:-:S05]  /*14fa0*/  VIADD R0, R0, 0x1 ;  /* 0x0000000100007836 */ /* 0x004fca0000000000 */
[----:B-1----:R-:W-:-:S04]  /*14fb0*/  LEA.HI R2, R0, R0, RZ, 0x1 ;  /* 0x0000000000027211 */ /* 0x002fc800078f08ff */
[----:B------:R-:W-:Y:S02]  /*14fc0*/  LOP3.LUT R3, R2, 0xfffffffe, RZ, 0xc0, !PT ;  /* 0xfffffffe02037812 */ /* 0x000fe400078ec0ff */
[----:B------:R-:W-:-:S03]  /*14fd0*/  MOV R2, 0x400 ;  /* 0x0000040000027802 */ /* 0x000fc60000000f00 */
[----:B------:R-:W-:Y:S01]  /*14fe0*/  IMAD.IADD R0, R0, 0x1, -R3 ;  /* 0x0000000100007824 */ /* 0x000fe200078e0a03 */
[----:B---3--:R-:W-:-:S04]  /*14ff0*/  LEA R4, R5, R2, 0x18 ;  /* 0x0000000205047211 */ /* 0x008fc800078ec0ff */
[----:B------:R-:W-:-:S04]  /*15000*/  SHF.L.U32 R0, R0, 0x1f, RZ ;  /* 0x0000001f00007819 */ /* 0x000fc800000006ff */
[----:B------:R-:W1:Y:S02]  /*15010*/  SYNCS.PHASECHK.TRANS64.TRYWAIT P0, [R4+URZ+0x29820], R0 ;  /* 0x02982000040075a7 */ /* 0x000e64000800017f */
[----:B-1----:R-:W-:Y:S05]  /*15020*/  @!P0 BRA `(.L_x_2268) ;  /* 0x0000002800148947 */ /* 0x002fea0003800000 */
.L_x_2353:
[----:B------:R-:W-:Y:S05]  /*15030*/  BSYNC B0 ;  /* 0x0000000000007941 */ /* 0x000fea0003800000 */
.L_x_2267:
[----:B------:R-:W-:-:S03]  /*15040*/  UMOV UR4, 0xffffffff ;  /* 0xffffffff00047882 */ /* 0x000fc60000000000 */
[----:B------:R-:W-:Y:S05]  /*15050*/  BRA.DIV UR4, `(.L_x_2269) ;  /* 0x0000002a041c7947 */ /* 0x000fea000b800000 */
[----:B-1----:R-:W1:Y:S02]  /*15060*/  S2R R0, SR_TID.X ;  /* 0x0000000000007919 */ /* 0x002e640000002100 */
[----:B-1----:R-:W-:-:S04]  /*15070*/  SHF.R.U32.HI R0, RZ, 0x5, R0 ;  /* 0x00000005ff007819 */ /* 0x002fc80000011600 */
[----:B------:R-:W-:-:S05]  /*15080*/  LOP3.LUT R0, R0, 0x3, RZ, 0xc0, !PT ;  /* 0x0000000300007812 */ /* 0x000fca00078ec0ff */
[----:B------:R1:W2:Y:S02]  /*15090*/  SHFL.IDX PT, R14, R0, RZ, 0x1f ;  /* 0x00001fff000e7589 */ /* 0x0002a400000e0000 */
.L_x_2356:
[----:B--2---:R-:W-:Y:S01]  /*150a0*/  ISETP.NE.AND P0, PT, R14, RZ, PT ;  /* 0x000000ff0e00720c */ /* 0x004fe20003f05270 */
[----:B------:R-:W-:-:S12]  /*150b0*/  BSSY B0, `(.L_x_2270) ;  /* 0x000002c000007945 */ /* 0x000fd80003800000 */
[----:B------:R-:W-:Y:S05]  /*150c0*/  @P0 BRA `(.L_x_2271) ;  /* 0x0000000000a80947 */ /* 0x000fea0003800000 */
[----:B------:R-:W-:-:S03]  /*150d0*/  UMOV UR4, 0xffffffff ;  /* 0xffffffff00047882 */ /* 0x000fc60000000000 */
[----:B------:R-:W-:Y:S05]  /*150e0*/  BRA.DIV UR4, `(.L_x_2272) ;  /* 0x0000002a042c7947 */ /* 0x000fea000b800000 */
[----:B------:R-:W-:-:S13]  /*150f0*/  ELECT P6, URZ, PT ;  /* 0x00000000003f782f */ /* 0x000fda00038c0000 */
.L_x_2359:
[----:B------:R-:W-:Y:S05]  /*15100*/  @!P6 BRA `(.L_x_2271) ;  /* 0x000000000098e947 */ /* 0x000fea0003800000 */
[----:B------:R-:W-:-:S06]  /*15110*/  ULOP3.LUT UR4, UR36, 0x2, URZ, 0xfc, !UPT ;  /* 0x0000000224047892 */ /* 0x000fcc000f8efc3f */
[----:B-1----:R-:W-:-:S05]  /*15120*/  IMAD.U32 R0, RZ, RZ, UR4 ;  /* 0x00000004ff007e24 */ /* 0x002fca000f8e00ff */
[----:B------:R-:W-:-:S13]  /*15130*/  ISETP.NE.AND P0, PT, R0, 0x3, PT ;  /* 0x000000030000780c */ /* 0x000fda0003f05270 */
[----:B------:R-:W-:Y:S05]  /*15140*/  @!P0 BRA `(.L_x_2273) ;  /* 0x0000000000048947 */ /* 0x000fea0003800000 */
[----:B------:R-:W-:Y:S01]  /*15150*/  BPT.TRAP 0x1 ;  /* 0x000000040000795c */ /* 0x000fe20000300000 */
.L_x_2273:
[C---:B------:R-:W-:Y:S01]  /*15160*/  IMAD R5, R19.reuse, 0x8, R4 ;  /* 0x0000000813057824 */ /* 0x040fe200078e0204 */
[----:B------:R-:W-:Y:S01]  /*15170*/  SHF.L.U32 R0, R32, 0x1f, RZ ;  /* 0x0000001f20007819 */ /* 0x000fe200000006ff */
[----:B------:R-:W-:-:S03]  /*15180*/  VIADD R19, R19, 0x1 ;  /* 0x0000000113137836 */ /* 0x000fc60000000000 */
[----:B------:R-:W1:Y:S02]  /*15190*/  SYNCS.PHASECHK.TRANS64.TRYWAIT P1, [R5+URZ+0x29840], R0 ;  /* 0x02984000050075a7 */ /* 0x000e64000802017f */
[----:B------:R-:W-:-:S04]  /*151a0*/  ISETP.NE.AND P2, PT, R19, 0x2, PT ;  /* 0x000000021300780c */ /* 0x000fc80003f45270 */
[----:B------:R-:W-:Y:S01]  /*151b0*/  SEL R3, RZ, 0x1, P2 ;  /* 0x00000001ff037807 */ /* 0x000fe20001000000 */
[----:B-1----:R-:W-:Y:S08]  /*151c0*/  @!P1 BRA `(.L_x_2274) ;  /* 0x0000002800149947 */ /* 0x002ff00003800000 */
.L_x_2360:
[----:B------:R-:W-:Y:S02]  /*151d0*/  SEL R19, R19, RZ, P2 ;  /* 0x000000ff13137207 */ /* 0x000fe40001000000 */
[----:B------:R-:W-:Y:S01]  /*151e0*/  LOP3.LUT R2, R32, R3, RZ, 0x3c, !PT ;  /* 0x0000000320027212 */ /* 0x000fe200078e3cff */
[----:B------:R-:W-:Y:S06]  /*151f0*/  @!P0 BRA `(.L_x_2275) ;  /* 0x0000000000048947 */ /* 0x000fec0003800000 */
[----:B------:R-:W-:Y:S01]  /*15200*/  BPT.TRAP 0x1 ;  /* 0x000000040000795c */ /* 0x000fe20000300000 */
.L_x_2275:
[----:B------:R-:W-:Y:S01]  /*15210*/  IMAD R19, R19, 0x8, R4 ;  /* 0x0000000813137824 */ /* 0x000fe200078e0204 */
[----:B------:R-:W-:-:S04]  /*15220*/  SHF.L.U32 R2, R2, 0x1f, RZ ;  /* 0x0000001f02027819 */ /* 0x000fc800000006ff */
[----:B------:R-:W2:Y:S02]  /*15230*/  SYNCS.PHASECHK.TRANS64.TRYWAIT P1, [R19+URZ+0x29840], R2 ;  /* 0x02984002130075a7 */ /* 0x000ea4000802017f */
[----:B--2---:R-:W-:Y:S05]  /*15240*/  @!P1 BRA `(.L_x_2276) ;  /* 0x0000002800089947 */ /* 0x004fea0003800000 */
.L_x_2361:
[----:B------:R-:W-:Y:S05]  /*15250*/  @!P0 BRA `(.L_x_2277) ;  /* 0x0000000000048947 */ /* 0x000fea0003800000 */
[----:B------:R-:W-:Y:S01]  /*15260*/  BPT.TRAP 0x1 ;  /* 0x000000040000795c */ /* 0x000fe20000300000 */
.L_x_2277:
[----:B------:R-:W3:Y:S02]  /*15270*/  SYNCS.PHASECHK.TRANS64.TRYWAIT P1, [R5+URZ+0x29860], R0 ;  /* 0x02986000050075a7 */ /* 0x000ee4000802017f */
[----:B---3--:R-:W-:Y:S05]  /*15280*/  @!P1 BRA `(.L_x_2278) ;  /* 0x00000028000c9947 */ /* 0x008fea0003800000 */
.L_x_2362:
[----:B------:R-:W-:Y:S05]  /*15290*/  @!P0 BRA `(.L_x_2279) ;  /* 0x0000000000048947 */ /* 0x000fea0003800000 */
[----:B------:R-:W-:Y:S01]  /*152a0*/  BPT.TRAP 0x1 ;  /* 0x000000040000795c */ /* 0x000fe20000300000 */
.L_x_2279:
[----:B------:R-:W4:Y:S02]  /*152b0*/  SYNCS.PHASECHK.TRANS64.TRYWAIT P1, [R19+URZ+0x29860], R2 ;  /* 0x02986002130075a7 */ /* 0x000f24000802017f */
[----:B----4-:R-:W-:Y:S05]  /*152c0*/  @!P1 BRA `(.L_x_2280) ;  /* 0x0000002800109947 */ /* 0x010fea0003800000 */
.L_x_2363:
[----:B------:R-:W-:Y:S05]  /*152d0*/  @!P0 BRA `(.L_x_2281) ;  /* 0x0000000000048947 */ /* 0x000fea0003800000 */
[----:B------:R-:W-:Y:S01]  /*152e0*/  BPT.TRAP 0x1 ;  /* 0x000000040000795c */ /* 0x000fe20000300000 */
.L_x_2281:
[----:B------:R-:W5:Y:S02]  /*152f0*/  SYNCS.PHASECHK.TRANS64.TRYWAIT P1, [R5+URZ+0x29880], R0 ;  /* 0x02988000050075a7 */ /* 0x000f64000802017f */
[----:B-----5:R-:W-:Y:S05]  /*15300*/  @!P1 BRA `(.L_x_2282) ;  /* 0x0000002800149947 */ /* 0x020fea0003800000 */
.L_x_2364:
[----:B------:R-:W-:Y:S05]  /*15310*/  @!P0 BRA `(.L_x_2283) ;  /* 0x0000000000048947 */ /* 0x000fea0003800000 */
[----:B------:R-:W-:Y:S01]  /*15320*/  BPT.TRAP 0x1 ;  /* 0x000000040000795c */ /* 0x000fe20000300000 */
.L_x_2283:
[----:B------:R0:W0:Y:S02]  /*15330*/  SYNCS.PHASECHK.TRANS64.TRYWAIT P0, [R19+URZ+0x29880], R2 ;  /* 0x02988002130075a7 */ /* 0x000024000800017f */
[----:B0-----:R-:W-:Y:S05]  /*15340*/  @!P0 NANOSLEEP.SYNCS 0x989680 ;  /* 0x009896800000895d */ /* 0x001fea0003900000 */
[----:B------:R-:W0:Y:S02]  /*15350*/  @!P0 SYNCS.PHASECHK.TRANS64 P0, [R19+URZ+0x29880], R2 ;  /* 0x02988002130085a7 */ /* 0x000e24000800007f */
[----:B0-----:R-:W-:Y:S05]  /*15360*/  @!P0 BRA `(.L_x_2283) ;  /* 0xfffffffc00f08947 */ /* 0x001fea000383ffff */
.L_x_2271:
[----:B------:R-:W-:Y:S05]  /*15370*/  BSYNC B0 ;  /* 0x0000000000007941 */ /* 0x000fea0003800000 */
.L_x_2270:
[----:B------:R-:W-:Y:S05]  /*15380*/  EXIT ;  /* 0x000000000000794d */ /* 0x000fea0003800000 */
.L_x_2146:
[----:B0-----:R-:W-:-:S04]  /*15390*/  IMAD.U32 R3, RZ, RZ, UR41 ;  /* 0x00000029ff037e24 */ /* 0x001fc8000f8e00ff */
[----:B------:R0:W1:Y:S03]  /*153a0*/  SYNCS.PHASECHK.TRANS64.TRYWAIT P1, [R3+URZ+0x29800], R6 ;  /* 0x02980006030075a7 */ /* 0x000066000802017f */
[----:B-1----:R-:W-:Y:S05]  /*153b0*/  @!P1 NANOSLEEP.SYNCS 0x989680 ;  /* 0x009896800000995d */ /* 0x002fea0003900000 */
[----:B------:R-:W1:Y:S02]  /*153c0*/  @!P1 SYNCS.PHASECHK.TRANS64 P1, [R3+URZ+0x29800], R6 ;  /* 0x02980006030095a7 */ /* 0x000e64000802007f */
[----:B-1----:R-:W-:Y:S05]  /*153d0*/  @!P1 BRA `(.L_x_2146) ;  /* 0xfffffffc00ec9947 */ /* 0x002fea000383ffff */
[----:B------:R-:W-:Y:S05]  /*153e0*/  BRA `(.L_x_2284) ;  /* 0xfffffec400587947 */ /* 0x000fea000383ffff */
.L_x_2150:
[----:B-1----:R1:W2:Y:S02]  /*153f0*/  SYNCS.PHASECHK.TRANS64.TRYWAIT P1, [R2+URZ+0x29830], R3 ;  /* 0x02983003020075a7 */ /* 0x0022a4000802017f */
[----:B--2---:R-:W-:Y:S05]  /*15400*/  @!P1 NANOSLEEP.SYNCS 0x989680 ;  /* 0x009896800000995d */ /* 0x004fea0003900000 */
[----:B------:R-:W2:Y:S02]  /*15410*/  @!P1 SYNCS.PHASECHK.TRANS64 P1, [R2+URZ+0x29830], R3 ;  /* 0x02983003020095a7 */ /* 0x000ea4000802007f */
[----:B--2---:R-:W-:Y:S05]  /*15420*/  @!P1 BRA `(.L_x_2150) ;  /* 0xfffffffc00f09947 */ /* 0x004fea000383ffff */
[----:B------:R-:W-:Y:S05]  /*15430*/  BRA `(.L_x_2149) ;  /* 0xfffffec400747947 */ /* 0x000fea000383ffff */
.L_x_2156:
[----:B-1----:R-:W-:-:S04]  /*15440*/  MOV R7, UR6 ;  /* 0x0000000600077c02 */ /* 0x002fc80008000f00 */
[----:B------:R1:W2:Y:S03]  /*15450*/  SYNCS.PHASECHK.TRANS64.TRYWAIT P1, [R7+URZ+0x29830], R6 ;  /* 0x02983006070075a7 */ /* 0x0002a6000802017f */
[----:B--2---:R-:W-:Y:S05]  /*15460*/  @!P1 NANOSLEEP.SYNCS 0x989680 ;  /* 0x009896800000995d */ /* 0x004fea0003900000 */
[----:B------:R-:W2:Y:S02]  /*15470*/  @!P1 SYNCS.PHASECHK.TRANS64 P1, [R7+URZ+0x29830], R6 ;  /* 0x02983006070095a7 */ /* 0x000ea4000802007f */
[----:B--2---:R-:W-:Y:S05]  /*15480*/  @!P1 BRA `(.L_x_2156) ;  /* 0xfffffffc00ec9947 */ /* 0x004fea000383ffff */
[----:B------:R-:W-:Y:S05]  /*15490*/  BRA `(.L_x_2153) ;  /* 0xffffff0000f87947 */ /* 0x000fea000383ffff */
.L_x_2160:
[----:B-1----:R-:W-:-:S04]  /*154a0*/  IMAD.U32 R7, RZ, RZ, UR6 ;  /* 0x00000006ff077e24 */ /* 0x002fc8000f8e00ff */
[----:B------:R1:W2:Y:S03]  /*154b0*/  SYNCS.PHASECHK.TRANS64.TRYWAIT P1, [R7+URZ+0x29850], R6 ;  /* 0x02985006070075a7 */ /* 0x0002a6000802017f */
[----:B--2---:R-:W-:Y:S05]  /*154c0*/  @!P1 NANOSLEEP.SYNCS 0x989680 ;  /* 0x009896800000995d */ /* 0x004fea0003900000 */
[----:B------:R-:W2:Y:S02]  /*154d0*/  @!P1 SYNCS.PHASECHK.TRANS64 P1, [R7+URZ+0x29850], R6 ;  /* 0x02985006070095a7 */ /* 0x000ea4000802007f */
[----:B--2---:R-:W-:Y:S05]  /*154e0*/  @!P1 BRA `(.L_x_2160) ;  /* 0xfffffffc00ec9947 */ /* 0x004fea000383ffff */
[----:B------:R-:W-:Y:S05]  /*154f0*/  BRA `(.L_x_2157) ;  /* 0xffffff1000007947 */ /* 0x000fea000383ffff */
.L_x_2168:
[----:B-1----:R-:W-:-:S04]  /*15500*/  IMAD.U32 R7, RZ, RZ, UR6 ;  /* 0x00000006ff077e24 */ /* 0x002fc8000f8e00ff */
[----:B------:R1:W2:Y:S03]  /*15510*/  SYNCS.PHASECHK.TRANS64.TRYWAIT P1, [R7+URZ+0x29830], R6 ;  /* 0x02983006070075a7 */ /* 0x0002a6000802017f */
[----:B--2---:R-:W-:Y:S05]  /*15520*/  @!P1 NANOSLEEP.SYNCS 0x989680 ;  /* 0x009896800000995d */ /* 0x004fea0003900000 */
[----:B------:R-:W2:Y:S02]  /*15530*/  @!P1 SYNCS.PHASECHK.TRANS64 P1, [R7+URZ+0x29830], R6 ;  /* 0x02983006070095a7 */ /* 0x000ea4000802007f */
[----:B--2---:R-:W-:Y:S05]  /*15540*/  @!P1 BRA `(.L_x_2168) ;  /* 0xfffffffc00ec9947 */ /* 0x004fea000383ffff */
[----:B------:R-:W-:Y:S05]  /*15550*/  BRA `(.L_x_2165) ;  /* 0xffffff4400687947 */ /* 0x000fea000383ffff */
.L_x_2172:
[----:B-1----:R-:W-:-:S04]  /*15560*/  IMAD.U32 R7, RZ, RZ, UR6 ;  /* 0x00000006ff077e24 */ /* 0x002fc8000f8e00ff */
[----:B------:R1:W2:Y:S03]  /*15570*/  SYNCS.PHASECHK.TRANS64.TRYWAIT P1, [R7+URZ+0x29850], R6 ;  /* 0x02985006070075a7 */ /* 0x0002a6000802017f */
[----:B--2---:R-:W-:Y:S05]  /*15580*/  @!P1 NANOSLEEP.SYNCS 0x989680 ;  /* 0x009896800000995d */ /* 0x004fea0003900000 */
[----:B------:R-:W2:Y:S02]  /*15590*/  @!P1 SYNCS.PHASECHK.TRANS64 P1, [R7+URZ+0x29850], R6 ;  /* 0x02985006070095a7 */ /* 0x000ea4000802007f */
[----:B--2---:R-:W-:Y:S05]  /*155a0*/  @!P1 BRA `(.L_x_2172) ;  /* 0xfffffffc00ec9947 */ /* 0x004fea000383ffff */
[----:B------:R-:W-:Y:S05]  /*155b0*/  BRA `(.L_x_2169) ;  /* 0xffffff5000707947 */ /* 0x000fea000383ffff */
.L_x_2179:
[----:B-1----:R-:W-:-:S04]  /*155c0*/  IMAD.U32 R5, RZ, RZ, UR9 ;  /* 0x00000009ff057e24 */ /* 0x002fc8000f8e00ff */
[----:B------:R1:W2:Y:S03]  /*155d0*/  SYNCS.PHASECHK.TRANS64.TRYWAIT P1, [R5+URZ+0x29850], R0 ;  /* 0x02985000050075a7 */ /* 0x0002a6000802017f */
[----:B--2---:R-:W-:Y:S05]  /*155e0*/  @!P1 NANOSLEEP.SYNCS 0x989680 ;  /* 0x009896800000995d */ /* 0x004fea0003900000 */
[----:B------:R-:W2:Y:S02]  /*155f0*/  @!P1 SYNCS.PHASECHK.TRANS64 P1, [R5+URZ+0x29850], R0 ;  /* 0x02985000050095a7 */ /* 0x000ea4000802007f */
[----:B--2---:R-:W-:Y:S05]  /*15600*/  @!P1 BRA `(.L_x_2179) ;  /* 0xfffffffc00ec9947 */ /* 0x004fea000383ffff */
[----:B------:R-:W-:Y:S05]  /*15610*/  BRA `(.L_x_2178) ;  /* 0xffffff7800cc7947 */ /* 0x000fea000383ffff */
.L_x_2213:
        /* <DEDUP_REMOVED lines=10> */
.L_x_2285:
[----:B------:R-:W-:Y:S05]  /*156c0*/  BRA `(.L_x_2286) ;  /* 0xffffffb800b87947 */ /* 0x000fea000383ffff */
.L_x_2216:
[----:B0-----:R0:W1:Y:S02]  /*156d0*/  SYNCS.PHASECHK.TRANS64.TRYWAIT P0, [R0+URZ+0x29880], R28 ;  /* 0x0298801c000075a7 */ /* 0x001064000800017f */
[----:B-1----:R-:W-:Y:S05]  /*156e0*/  @!P0 NANOSLEEP.SYNCS 0x989680 ;  /* 0x009896800000895d */ /* 0x002fea0003900000 */
[----:B------:R-:W1:Y:S02]  /*156f0*/  @!P0 SYNCS.PHASECHK.TRANS64 P0, [R0+URZ+0x29880], R28 ;  /* 0x0298801c000085a7 */ /* 0x000e64000800007f */
[----:B-1----:R-:W-:Y:S05]  /*15700*/  @!P0 BRA `(.L_x_2216) ;  /* 0xfffffffc00f08947 */ /* 0x002fea000383ffff */
[----:B------:R-:W-:Y:S05]  /*15710*/  BRA `(.L_x_2287) ;  /* 0xffffffbc00e47947 */ /* 0x000fea000383ffff */
.L_x_2217:
        /* <DEDUP_REMOVED lines=8> */
.L_x_2289:
[----:B------:R-:W-:Y:S05]  /*157a0*/  BSYNC B0 ;  /* 0x0000000000007941 */ /* 0x000fea0003800000 */
.L_x_2288:
        /* <DEDUP_REMOVED lines=14> */
.L_x_2290:
[----:B------:R-:W-:Y:S02]  /*15890*/  IMAD.MOV.U32 R13, RZ, RZ, R8 ;  /* 0x000000ffff0d7224 */ /* 0x000fe400078e0008 */
[----:B------:R-:W-:Y:S02]  /*158a0*/  IMAD.MOV.U32 R12, RZ, RZ, 0x1 ;  /* 0x00000001ff0c7424 */ /* 0x000fe400078e00ff */
[----:B------:R-:W-:-:S07]  /*158b0*/  IMAD.MOV.U32 R2, RZ, RZ, R14 ;  /* 0x000000ffff027224 */ /* 0x000fce00078e000e */
[----:B------:R-:W-:Y:S05]  /*158c0*/  WARPSYNC.COLLECTIVE R15, `(.L_x_2291) ;  /* 0x000000000f087348 */ /* 0x000fea0003c00000 */
[----:B------:R0:W1:Y:S02]  /*158d0*/  SHFL.IDX P6, R14, R13, R12, R11 ;  /* 0x0000000c0d0e7389 */ /* 0x00006400000c000b */
[----:B01----:R-:W-:Y:S01]  /*158e0*/  ENDCOLLECTIVE ;  /* 0x000000000000791b */ /* 0x003fe20003800000 */
.L_x_2291:
[----:B------:R-:W-:-:S05]  /*158f0*/  IADD3 R2, P0, R36, R2, RZ ;  /* 0x0000000224027210 */ /* 0x000fca0007f1e0ff */
[----:B------:R-:W-:Y:S01]  /*15900*/  IMAD.X R3, RZ, RZ, R3, P0 ;  /* 0x000000ffff037224 */ /* 0x000fe200000e0603 */
[----:B------:R-:W-:Y:S02]  /*15910*/  ISETP.LT.OR P0, PT, R21, 0x1, P2 ;  /* 0x000000011500780c */ /* 0x000fe40001701670 */
[----:B------:R-:W-:-:S11]  /*15920*/  MOV R13, R9 ;  /* 0x00000009000d7202 */ /* 0x000fd60000000f00 */
        /* <DEDUP_REMOVED lines=10> */
.L_x_2292:
[----:B------:R-:W-:Y:S02]  /*159d0*/  IMAD.MOV.U32 R13, RZ, RZ, R8 ;  /* 0x000000ffff0d7224 */ /* 0x000fe400078e0008 */
[----:B------:R-:W-:Y:S02]  /*159e0*/  IMAD.MOV.U32 R12, RZ, RZ, 0x2 ;  /* 0x00000002ff0c7424 */ /* 0x000fe400078e00ff */
[----:B------:R-:W-:-:S07]  /*159f0*/  IMAD.MOV.U32 R2, RZ, RZ, R14 ;  /* 0x000000ffff027224 */ /* 0x000fce00078e000e */
[----:B------:R-:W-:Y:S05]  /*15a00*/  WARPSYNC.COLLECTIVE R15, `(.L_x_2293) ;  /* 0x000000000f087348 */ /* 0x000fea0003c00000 */
[----:B------:R0:W1:Y:S02]  /*15a10*/  SHFL.IDX P6, R14, R13, R12, R11 ;  /* 0x0000000c0d0e7389 */ /* 0x00006400000c000b */
[----:B01----:R-:W-:Y:S01]  /*15a20*/  ENDCOLLECTIVE ;  /* 0x000000000000791b */ /* 0x003fe20003800000 */
.L_x_2293:
        /* <DEDUP_REMOVED lines=14> */
.L_x_2294:
[----:B------:R-:W-:Y:S02]  /*15b10*/  IMAD.MOV.U32 R13, RZ, RZ, R8 ;  /* 0x000000ffff0d7224 */ /* 0x000fe400078e0008 */
[----:B------:R-:W-:Y:S02]  /*15b20*/  IMAD.MOV.U32 R12, RZ, RZ, 0x3 ;  /* 0x00000003ff0c7424 */ /* 0x000fe400078e00ff */
[----:B------:R-:W-:-:S07]  /*15b30*/  IMAD.MOV.U32 R2, RZ, RZ, R14 ;  /* 0x000000ffff027224 */ /* 0x000fce00078e000e */
[----:B------:R-:W-:Y:S05]  /*15b40*/  WARPSYNC.COLLECTIVE R15, `(.L_x_2295) ;  /* 0x000000000f087348 */ /* 0x000fea0003c00000 */
[----:B------:R0:W1:Y:S02]  /*15b50*/  SHFL.IDX P6, R14, R13, R12, R11 ;  /* 0x0000000c0d0e7389 */ /* 0x00006400000c000b */
[----:B01----:R-:W-:Y:S01]  /*15b60*/  ENDCOLLECTIVE ;  /* 0x000000000000791b */ /* 0x003fe20003800000 */
.L_x_2295:
        /* <DEDUP_REMOVED lines=13> */
.L_x_2296:
[----:B------:R-:W-:Y:S01]  /*15c40*/  @!PT LDS RZ, [RZ] ;  /* 0x00000000fffff984 */ /* 0x000fe20000000800 */
[----:B------:R-:W-:Y:S01]  /*15c50*/  @!PT LDS RZ, [RZ] ;  /* 0x00000000fffff984 */ /* 0x000fe20000000800 */
[----:B------:R-:W-:Y:S01]  /*15c60*/  @!PT LDS RZ, [RZ] ;  /* 0x00000000fffff984 */ /* 0x000fe20000000800 */
[----:B------:R0:W-:Y:S01]  /*15c70*/  LDGSTS.E.BYPASS.LTC128B.128 [R10+0xc400], desc[UR50][R2.64+0x40], !P0 ;  /* 0x0c400040020a7fae */ /* 0x0001e2000c101d72 */
[----:B------:R-:W-:Y:S02]  /*15c80*/  IMAD.MOV.U32 R13, RZ, RZ, R22 ;  /* 0x000000ffff0d7224 */ /* 0x000fe400078e0016 */
[----:B------:R-:W-:Y:S02]  /*15c90*/  IMAD.MOV.U32 R12, RZ, RZ, RZ ;  /* 0x000000ffff0c7224 */ /* 0x000fe400078e00ff */
[----:B0-----:R-:W-:-:S07]  /*15ca0*/  IMAD.MOV.U32 R2, RZ, RZ, R14 ;  /* 0x000000ffff027224 */ /* 0x001fce00078e000e */
[----:B------:R-:W-:Y:S05]  /*15cb0*/  WARPSYNC.COLLECTIVE R15, `(.L_x_2297) ;  /* 0x000000000f087348 */ /* 0x000fea0003c00000 */
[----:B------:R0:W1:Y:S02]  /*15cc0*/  SHFL.IDX P6, R14, R13, R12, R11 ;  /* 0x0000000c0d0e7389 */ /* 0x00006400000c000b */
[----:B01----:R-:W-:Y:S01]  /*15cd0*/  ENDCOLLECTIVE ;  /* 0x000000000000791b */ /* 0x003fe20003800000 */
.L_x_2297:
        /* <DEDUP_REMOVED lines=14> */
.L_x_2298:
        /* <DEDUP_REMOVED lines=8> */
.L_x_2222:
[----:B---3--:R3:W4:Y:S02]  /*15e40*/  SYNCS.PHASECHK.TRANS64.TRYWAIT P0, [R0+URZ+0x29840], R28 ;  /* 0x0298401c000075a7 */ /* 0x008724000800017f */
[----:B----4-:R-:W-:Y:S05]  /*15e50*/  @!P0 NANOSLEEP.SYNCS 0x989680 ;  /* 0x009896800000895d */ /* 0x010fea0003900000 */
[----:B------:R-:W4:Y:S02]  /*15e60*/  @!P0 SYNCS.PHASECHK.TRANS64 P0, [R0+URZ+0x29840], R28 ;  /* 0x0298401c000085a7 */ /* 0x000f24000800007f */
[----:B----4-:R-:W-:Y:S05]  /*15e70*/  @!P0 BRA `(.L_x_2222) ;  /* 0xfffffffc00f08947 */ /* 0x010fea000383ffff */
[----:B------:R-:W-:Y:S05]  /*15e80*/  BRA `(.L_x_2300) ;  /* 0xffffffbc00dc7947 */ /* 0x000fea000383ffff */
.L_x_2223:
        /* <DEDUP_REMOVED lines=8> */
.L_x_2302:
[----:B------:R-:W-:Y:S05]  /*15f10*/  BSYNC B0 ;  /* 0x0000000000007941 */ /* 0x000fea0003800000 */
.L_x_2301:
[----:B------:R-:W-:Y:S01]  /*15f20*/  IMAD.MOV.U32 R13, RZ, RZ, R4 ;  /* 0x000000ffff0d7224 */ /* 0x000fe200078e0004 */
[----:B------:R-:W-:Y:S01]  /*15f30*/  MOV R2, R14 ;  /* 0x0000000e00027202 */ /* 0x000fe20000000f00 */
[----:B------:R-:W-:Y:S01]  /*15f40*/  IMAD.MOV.U32 R12, RZ, RZ, RZ ;  /* 0x000000ffff0c7224 */ /* 0x000fe200078e00ff */
[----:B------:R-:W-:Y:S01]  /*15f50*/  LOP3.LUT P1, RZ, R16, 0x4, RZ, 0xc0, !PT ;  /* 0x0000000410ff7812 */ /* 0x000fe2000782c0ff */
[----:B------:R-:W-:Y:S02]  /*15f60*/  IMAD.MOV.U32 R11, RZ, RZ, 0x1c1f ;  /* 0x00001c1fff0b7424 */ /* 0x000fe400078e00ff */
[----:B------:R-:W-:Y:S02]  /*15f70*/  IMAD.MOV.U32 R15, RZ, RZ, -0x1 ;  /* 0xffffffffff0f7424 */ /* 0x000fe400078e00ff */
[C-C-:B------:R-:W-:Y:S02]  /*15f80*/  @P5 IMAD.IADD R21, R17.reuse, 0x1, R5.reuse ;  /* 0x0000000111155824 */ /* 0x140fe400078e0205 */
[----:B------:R-:W-:-:S07]  /*15f90*/  @P4 IMAD.IADD R23, R17, 0x1, R5 ;  /* 0x0000000111174824 */ /* 0x000fce00078e0205 */
[----:B------:R-:W-:Y:S05]  /*15fa0*/  WARPSYNC.COLLECTIVE R15, `(.L_x_2303) ;  /* 0x000000000f087348 */ /* 0x000fea0003c00000 */
[----:B------:R0:W1:Y:S02]  /*15fb0*/  SHFL.IDX P6, R14, R13, R12, R11 ;  /* 0x0000000c0d0e7389 */ /* 0x00006400000c000b */
[----:B01----:R-:W-:Y:S01]  /*15fc0*/  ENDCOLLECTIVE ;  /* 0x000000000000791b */ /* 0x003fe20003800000 */
.L_x_2303:
[----:B------:R-:W-:Y:S02]  /*15fd0*/  IMAD.MOV.U32 R13, RZ, RZ, R7 ;  /* 0x000000ffff0d7224 */ /* 0x000fe400078e0007 */
[----:B------:R-:W-:Y:S01]  /*15fe0*/  IMAD.MOV.U32 R12, RZ, RZ, 0x1 ;  /* 0x00000001ff0c7424 */ /* 0x000fe200078e00ff */
[----:B------:R-:W-:Y:S02]  /*15ff0*/  @P5 IADD3 R8, P0, R36, R14, RZ ;  /* 0x0000000e24085210 */ /* 0x000fe40007f1e0ff */
[----:B------:R-:W-:-:S03]  /*16000*/  LOP3.LUT P6, RZ, R16, 0x8, RZ, 0xc0, !PT ;  /* 0x0000000810ff7812 */ /* 0x000fc600078cc0ff */
[----:B------:R-:W-:Y:S01]  /*16010*/  @P5 IMAD.X R3, RZ, RZ, R2, P0 ;  /* 0x000000ffff035224 */ /* 0x000fe200000e0602 */
[----:B------:R-:W-:Y:S01]  /*16020*/  LOP3.LUT P0, RZ, R16, 0x10, RZ, 0xc0, !PT ;  /* 0x0000001010ff7812 */ /* 0x000fe2000780c0ff */
[----:B------:R-:W-:-:S12]  /*16030*/  @P5 IMAD.MOV.U32 R2, RZ, RZ, R8 ;  /* 0x000000ffff025224 */ /* 0x000fd800078e0008 */
        /* <DEDUP_REMOVED lines=8> */
.L_x_2304:
[----:B------:R-:W-:Y:S01]  /*160c0*/  @!PT LDS RZ, [RZ] ;  /* 0x00000000fffff984 */ /* 0x000fe20000000800 */
[----:B------:R-:W-:Y:S01]  /*160d0*/  @!PT LDS RZ, [RZ] ;  /* 0x00000000fffff984 */ /* 0x000fe20000000800 */
[----:B------:R-:W-:Y:S01]  /*160e0*/  @!PT LDS RZ, [RZ] ;  /* 0x00000000fffff984 */ /* 0x000fe20000000800 */
        /* <DEDUP_REMOVED lines=8> */
.L_x_2305:
[----:B------:R-:W-:Y:S02]  /*16170*/  IMAD.MOV.U32 R13, RZ, RZ, R7 ;  /* 0x000000ffff0d7224 */ /* 0x000fe400078e0007 */
[----:B------:R-:W-:Y:S01]  /*16180*/  IMAD.MOV.U32 R12, RZ, RZ, 0x2 ;  /* 0x00000002ff0c7424 */ /* 0x000fe200078e00ff */
[----:B------:R-:W-:Y:S02]  /*16190*/  @P4 IADD3 R8, P0, R36, R14, RZ ;  /* 0x0000000e24084210 */ /* 0x000fe40007f1e0ff */
[----:B------:R-:W-:-:S03]  /*161a0*/  LOP3.LUT P6, RZ, R16, 0x10, RZ, 0xc0, !PT ;  /* 0x0000001010ff7812 */ /* 0x000fc600078cc0ff */
[----:B------:R-:W-:Y:S02]  /*161b0*/  @P4 IMAD.X R25, RZ, RZ, R2, P0 ;  /* 0x000000ffff194224 */ /* 0x000fe400000e0602 */
[----:B------:R-:W-:Y:S02]  /*161c0*/  @P4 IMAD.MOV.U32 R2, RZ, RZ, R8 ;  /* 0x000000ffff024224 */ /* 0x000fe400078e0008 */
[----:B------:R-:W-:-:S06]  /*161d0*/  @P4 IMAD.MOV.U32 R3, RZ, RZ, R25 ;  /* 0x000000ffff034224 */ /* 0x000fcc00078e0019 */
[----:B------:R-:W-:Y:S01]  /*161e0*/  @!PT LDS RZ, [RZ] ;  /* 0x00000000fffff984 */ /* 0x000fe20000000800 */
[----:B------:R-:W-:Y:S01]  /*161f0*/  @!PT LDS RZ, [RZ] ;  /* 0x00000000fffff984 */ /* 0x000fe20000000800 */
[----:B------:R-:W-:Y:S01]  /*16200*/  @!PT LDS RZ, [RZ] ;  /* 0x00000000fffff984 */ /* 0x000fe20000000800 */
[----:B------:R0:W-:Y:S02]  /*16210*/  @P4 LDGSTS.E.BYPASS.LTC128B.128 [R23+0x1ac00], desc[UR50][R2.64], !P6 ;  /* 0x1ac0000002174fae */ /* 0x0001e4000f101d72 */
[----:B0-----:R-:W-:Y:S05]  /*16220*/  WARPSYNC.COLLECTIVE R15, `(.L_x_2306) ;  /* 0x000000000f087348 */ /* 0x001fea0003c00000 */
[----:B------:R1:W2:Y:S02]  /*16230*/  SHFL.IDX P6, R14, R13, R12, R11 ;  /* 0x0000000c0d0e7389 */ /* 0x0002a400000c000b */
[----:B012---:R-:W-:Y:S01]  /*16240*/  ENDCOLLECTIVE ;  /* 0x000000000000791b */ /* 0x007fe20003800000 */
.L_x_2306:
[----:B------:R-:W-:Y:S01]  /*16250*/  @!PT LDS RZ, [RZ] ;  /* 0x00000000fffff984 */ /* 0x000fe20000000800 */
[----:B------:R-:W-:Y:S01]  /*16260*/  @!PT LDS RZ, [RZ] ;  /* 0x00000000fffff984 */ /* 0x000fe20000000800 */
[----:B------:R-:W-:Y:S01]  /*16270*/  @!PT LDS RZ, [RZ] ;  /* 0x00000000fffff984 */ /* 0x000fe20000000800 */
[----:B------:R-:W-:Y:S04]  /*16280*/  @P4 LDGSTS.E.BYPASS.LTC128B.128 [R23+0x1d400], desc[UR50][R2.64+0x40], !P5 ;  /* 0x1d40004002174fae */ /* 0x000fe8000e901d72 */
[----:B------:R0:W-:Y:S01]  /*16290*/  @P4 LDGSTS.E.BYPASS.LTC128B.128 [R23+0x1fc00], desc[UR50][R2.64+0x80], !P1 ;  /* 0x1fc0008002174fae */ /* 0x0001e2000c901d72 */
[----:B------:R-:W-:Y:S01]  /*162a0*/  LOP3.LUT P4, RZ, R16, 0x10, RZ, 0xc0, !PT ;  /* 0x0000001010ff7812 */ /* 0x000fe2000788c0ff */
[----:B------:R-:W-:Y:S02]  /*162b0*/  IMAD.MOV.U32 R13, RZ, RZ, R4 ;  /* 0x000000ffff0d7224 */ /* 0x000fe400078e0004 */
[----:B0-----:R-:W-:-:S10]  /*162c0*/  IMAD.MOV.U32 R2, RZ, RZ, R14 ;  /* 0x000000ffff027224 */ /* 0x001fd400078e000e */
[----:B------:R-:W-:Y:S05]  /*162d0*/  WARPSYNC.COLLECTIVE R15, `(.L_x_2307) ;  /* 0x000000000f087348 */ /* 0x000fea0003c00000 */
[----:B------:R0:W1:Y:S02]  /*162e0*/  SHFL.IDX P6, R14, R13, R12, R11 ;  /* 0x0000000c0d0e7389 */ /* 0x00006400000c000b */
[----:B01----:R-:W-:Y:S01]  /*162f0*/  ENDCOLLECTIVE ;  /* 0x000000000000791b */ /* 0x003fe20003800000 */
.L_x_2307:
[----:B------:R-:W-:Y:S01]  /*16300*/  MOV R13, R7 ;  /* 0x00000007000d7202 */ /* 0x000fe20000000f00 */
[----:B------:R-:W-:Y:S01]  /*16310*/  IMAD.MOV.U32 R12, RZ, RZ, 0x3 ;  /* 0x00000003ff0c7424 */ /* 0x000fe200078e00ff */
[----:B------:R-:W-:-:S13]  /*16320*/  @P3 IADD3 R8, P0, R36, R14, RZ ;  /* 0x0000000e24083210 */ /* 0x000fda0007f1e0ff */
[----:B------:R-:W-:Y:S05]  /*16330*/  WARPSYNC.COLLECTIVE R15, `(.L_x_2308) ;  /* 0x000000000f087348 */ /* 0x000fea0003c00000 */
[----:B------:R0:W1:Y:S02]  /*16340*/  SHFL.IDX P6, R14, R13, R12, R11 ;  /* 0x0000000c0d0e7389 */ /* 0x00006400000c000b */
[----:B01----:R-:W-:Y:S01]  /*16350*/  ENDCOLLECTIVE ;  /* 0x000000000000791b */ /* 0x003fe20003800000 */
.L_x_2308:
[----:B------:R-:W-:Y:S02]  /*16360*/  @P3 IMAD.X R25, RZ, RZ, R2, P0 ;  /* 0x000000ffff193224 */ /* 0x000fe400000e0602 */
[----:B------:R-:W-:Y:S02]  /*16370*/  @P3 IMAD.MOV.U32 R2, RZ, RZ, R8 ;  /* 0x000000ffff023224 */ /* 0x000fe400078e0008 */
[----:B------:R-:W-:Y:S02]  /*16380*/  @P3 IMAD.MOV.U32 R3, RZ, RZ, R25 ;  /* 0x000000ffff033224 */ /* 0x000fe400078e0019 */
[----:B------:R-:W-:-:S03]  /*16390*/  @P2 IMAD.IADD R25, R17, 0x1, R5 ;  /* 0x0000000111192824 */ /* 0x000fc600078e0205 */
        /* <DEDUP_REMOVED lines=11> */
.L_x_2309:
[----:B------:R-:W-:Y:S02]  /*16450*/  IMAD.MOV.U32 R13, RZ, RZ, R6 ;  /* 0x000000ffff0d7224 */ /* 0x000fe400078e0006 */
[----:B------:R-:W-:Y:S01]  /*16460*/  IMAD.MOV.U32 R12, RZ, RZ, RZ ;  /* 0x000000ffff0c7224 */ /* 0x000fe200078e00ff */
[----:B------:R-:W-:-:S05]  /*16470*/  @P2 IADD3 R14, P0, R36, R14, RZ ;  /* 0x0000000e240e2210 */ /* 0x000fca0007f1e0ff */
[----:B------:R-:W-:-:S08]  /*16480*/  @P2 IMAD.MOV.U32 R2, RZ, RZ, R14 ;  /* 0x000000ffff022224 */ /* 0x000fd000078e000e */
[----:B------:R-:W-:Y:S05]  /*16490*/  WARPSYNC.COLLECTIVE R15, `(.L_x_2310) ;  /* 0x000000000f087348 */ /* 0x000fea0003c00000 */
[----:B------:R0:W1:Y:S02]  /*164a0*/  SHFL.IDX P6, R14, R13, R12, R11 ;  /* 0x0000000c0d0e7389 */ /* 0x00006400000c000b */
[----:B01----:R-:W-:Y:S01]  /*164b0*/  ENDCOLLECTIVE ;  /* 0x000000000000791b */ /* 0x003fe20003800000 */
.L_x_2310:
[----:B------:R-:W-:-:S04]  /*164c0*/  @P2 IMAD.X R23, RZ, RZ, R7, P0 ;  /* 0x000000ffff172224 */ /* 0x000fc800000e0607 */
[----:B------:R-:W-:-:S05]  /*164d0*/  @P2 IMAD.MOV.U32 R3, RZ, RZ, R23 ;  /* 0x000000ffff032224 */ /* 0x000fca00078e0017 */
        /* <DEDUP_REMOVED lines=11> */
.L_x_2311:
[----:B------:R-:W-:Y:S05]  /*16590*/  BRA `(.L_x_2312) ;  /* 0xffffffbc00507947 */ /* 0x000fea000383ffff */
.L_x_2230:
[----:B------:R-:W-:Y:S02]  /*165a0*/  IMAD.MOV.U32 R13, RZ, RZ, R4 ;  /* 0x000000ffff0d7224 */ /* 0x000fe400078e0004 */
[----:B------:R-:W-:Y:S02]  /*165b0*/  IMAD.MOV.U32 R12, RZ, RZ, RZ ;  /* 0x000000ffff0c7224 */ /* 0x000fe400078e00ff */
[----:B------:R-:W-:Y:S02]  /*165c0*/  IMAD.MOV.U32 R11, RZ, RZ, 0x1c1f ;  /* 0x00001c1fff0b7424 */ /* 0x000fe400078e00ff */
[----:B------:R-:W-:Y:S02]  /*165d0*/  IMAD.MOV.U32 R15, RZ, RZ, -0x1 ;  /* 0xffffffffff0f7424 */ /* 0x000fe400078e00ff */
[----:B------:R-:W-:-:S07]  /*165e0*/  IMAD.U32 R5, RZ, RZ, UR43 ;  /* 0x0000002bff057e24 */ /* 0x000fce000f8e00ff */
[----:B----45:R-:W-:Y:S05]  /*165f0*/  WARPSYNC.COLLECTIVE R15, `(.L_x_2313) ;  /* 0x000000000f087348 */ /* 0x030fea0003c00000 */
[----:B----4-:R0:W1:Y:S02]  /*16600*/  SHFL.IDX P6, R14, R13, R12, R11 ;  /* 0x0000000c0d0e7389 */ /* 0x01006400000c000b */
[----:B01---5:R-:W-:Y:S01]  /*16610*/  ENDCOLLECTIVE ;  /* 0x000000000000791b */ /* 0x023fe20003800000 */
.L_x_2313:
[----:B------:R-:W-:-:S04]  /*16620*/  IMAD R5, R5, 0x80, R10 ;  /* 0x0000008005057824 */ /* 0x000fc800078e020a */
[C---:B------:R-:W-:Y:S01]  /*16630*/  VIADD R6, R5.reuse, 0x20 ;  /* 0x0000002005067836 */ /* 0x040fe20000000000 */
[----:B------:R-:W-:Y:S01]  /*16640*/  ISETP.GE.AND P0, PT, R5, UR38, PT ;  /* 0x0000002605007c0c */ /* 0x000fe2000bf06270 */
[----:B------:R-:W-:Y:S02]  /*16650*/  IMAD.MOV.U32 R13, RZ, RZ, R0 ;  /* 0x000000ffff0d7224 */ /* 0x000fe400078e0000 */
[----:B------:R-:W-:-:S10]  /*16660*/  IMAD.MOV.U32 R2, RZ, RZ, R14 ;  /* 0x000000ffff027224 */ /* 0x000fd400078e000e */
[----:B------:R-:W-:Y:S05]  /*16670*/  WARPSYNC.COLLECTIVE R15, `(.L_x_2314) ;  /* 0x000000000f087348 */ /* 0x000fea0003c00000 */
[----:B------:R0:W1:Y:S02]  /*16680*/  SHFL.IDX P6, R14, R13, R12, R11 ;  /* 0x0000000c0d0e7389 */ /* 0x00006400000c000b */
[----:B01----:R-:W-:Y:S01]  /*16690*/  ENDCOLLECTIVE ;  /* 0x000000000000791b */ /* 0x003fe20003800000 */
.L_x_2314:
[----:B------:R-:W-:Y:S01]  /*166a0*/  IMAD.MOV.U32 R13, RZ, RZ, R4 ;  /* 0x000000ffff0d7224 */ /* 0x000fe200078e0004 */
[----:B------:R-:W-:Y:S02]  /*166b0*/  MOV R12, 0x1 ;  /* 0x00000001000c7802 */ /* 0x000fe40000000f00 */
[----:B------:R-:W-:-:S05]  /*166c0*/  @!P0 IADD3 R14, P1, R36, R14, RZ ;  /* 0x0000000e240e8210 */ /* 0x000fca0007f3e0ff */
[----:B------:R-:W-:Y:S02]  /*166d0*/  @!P0 IMAD.X R3, RZ, RZ, R2, P1 ;  /* 0x000000ffff038224 */ /* 0x000fe400008e0602 */
[----:B------:R-:W-:-:S07]  /*166e0*/  @!P0 IMAD.MOV.U32 R2, RZ, RZ, R14 ;  /* 0x000000ffff028224 */ /* 0x000fce00078e000e */
[----:B------:R-:W-:Y:S05]  /*166f0*/  WARPSYNC.COLLECTIVE R15, `(.L_x_2315) ;  /* 0x000000000f087348 */ /* 0x000fea0003c00000 */
[----:B------:R0:W1:Y:S02]  /*16700*/  SHFL.IDX P6, R14, R13, R12, R11 ;  /* 0x0000000c0d0e7389 */ /* 0x00006400000c000b */
[----:B01----:R-:W-:Y:S01]  /*16710*/  ENDCOLLECTIVE ;  /* 0x000000000000791b */ /* 0x003fe20003800000 */
.L_x_2315:
[----:B------:R-:W-:Y:S01]  /*16720*/  @!PT LDS RZ, [RZ] ;  /* 0x00000000fffff984 */ /* 0x000fe20000000800 */
[----:B------:R-:W-:Y:S01]  /*16730*/  @!PT LDS RZ, [RZ] ;  /* 0x00000000fffff984 */ /* 0x000fe20000000800 */
[----:B------:R-:W-:Y:S01]  /*16740*/  @!PT LDS RZ, [RZ] ;  /* 0x00000000fffff984 */ /* 0x000fe20000000800 */
[----:B------:R0:W-:Y:S04]  /*16750*/  @!P0 LDGSTS.E.BYPASS.LTC128B.128 [R8+0x14400], desc[UR50][R2.64], !P3 ;  /* 0x1440000002088fae */ /* 0x0001e8000d901d72 */
[----:B------:R0:W-:Y:S04]  /*16760*/  @!P0 LDGSTS.E.BYPASS.LTC128B.128 [R8+0x16400], desc[UR50][R2.64+0x40], !P4 ;  /* 0x1640004002088fae */ /* 0x0001e8000e101d72 */
[----:B------:R0:W-:Y:S01]  /*16770*/  @!P0 LDGSTS.E.BYPASS.LTC128B.128 [R8+0x18400], desc[UR50][R2.64+0x80], !P5 ;  /* 0x1840008002088fae */ /* 0x0001e2000e901d72 */
[----:B------:R-:W-:Y:S01]  /*16780*/  ISETP.GE.AND P0, PT, R6, UR38, PT ;  /* 0x0000002606007c0c */ /* 0x000fe2000bf06270 */
[----:B------:R-:W-:-:S02]  /*16790*/  IMAD.MOV.U32 R13, RZ, RZ, R0 ;  /* 0x000000ffff0d7224 */ /* 0x000fc400078e0000 */
[----:B------:R-:W-:-:S10]  /*167a0*/  IMAD.MOV.U32 R6, RZ, RZ, R14 ;  /* 0x000000ffff067224 */ /* 0x000fd400078e000e */
[----:B0-----:R-:W-:Y:S05]  /*167b0*/  WARPSYNC.COLLECTIVE R15, `(.L_x_2316) ;  /* 0x000000000f087348 */ /* 0x001fea0003c00000 */
[----:B------:R1:W2:Y:S02]  /*167c0*/  SHFL.IDX P6, R14, R13, R12, R11 ;  /* 0x0000000c0d0e7389 */ /* 0x0002a400000c000b */
[----:B012---:R-:W-:Y:S01]  /*167d0*/  ENDCOLLECTIVE ;  /* 0x000000000000791b */ /* 0x007fe20003800000 */
.L_x_2316:
[----:B------:R-:W-:Y:S02]  /*167e0*/  IMAD.MOV.U32 R13, RZ, RZ, R4 ;  /* 0x000000ffff0d7224 */ /* 0x000fe400078e0004 */
[----:B------:R-:W-:Y:S01]  /*167f0*/  IMAD.MOV.U32 R12, RZ, RZ, 0x2 ;  /* 0x00000002ff0c7424 */ /* 0x000fe200078e00ff */
[----:B------:R-:W-:-:S05]  /*16800*/  @!P0 IADD3 R14, P1, R36, R14, RZ ;  /* 0x0000000e240e8210 */ /* 0x000fca0007f3e0ff */
[----:B------:R-:W-:-:S08]  /*16810*/  @!P0 IMAD.MOV.U32 R2, RZ, RZ, R14 ;  /* 0x000000ffff028224 */ /* 0x000fd000078e000e */
[----:B------:R-:W-:Y:S05]  /*16820*/  WARPSYNC.COLLECTIVE R15, `(.L_x_2317) ;  /* 0x000000000f087348 */ /* 0x000fea0003c00000 */
[----:B------:R0:W1:Y:S02]  /*16830*/  SHFL.IDX P6, R14, R13, R12, R11 ;  /* 0x0000000c0d0e7389 */ /* 0x00006400000c000b */
[----:B01----:R-:W-:Y:S01]  /*16840*/  ENDCOLLECTIVE ;  /* 0x000000000000791b */ /* 0x003fe20003800000 */
.L_x_2317:
        /* <DEDUP_REMOVED lines=15> */
.L_x_2318:
[----:B------:R-:W-:Y:S02]  /*16940*/  IMAD.MOV.U32 R13, RZ, RZ, R4 ;  /* 0x000000ffff0d7224 */ /* 0x000fe400078e0004 */
[----:B------:R-:W-:Y:S01]  /*16950*/  IMAD.MOV.U32 R12, RZ, RZ, 0x3 ;  /* 0x00000003ff0c7424 */ /* 0x000fe200078e00ff */
[----:B------:R-:W-:-:S05]  /*16960*/  @!P0 IADD3 R14, P1, R36, R14, RZ ;  /* 0x0000000e240e8210 */ /* 0x000fca0007f3e0ff */
[----:B------:R-:W-:-:S08]  /*16970*/  @!P0 IMAD.MOV.U32 R2, RZ, RZ, R14 ;  /* 0x000000ffff028224 */ /* 0x000fd000078e000e */
[----:B------:R-:W-:Y:S05]  /*16980*/  WARPSYNC.COLLECTIVE R15, `(.L_x_2319) ;  /* 0x000000000f087348 */ /* 0x000fea0003c00000 */
[----:B------:R0:W1:Y:S02]  /*16990*/  SHFL.IDX P6, R14, R13, R12, R11 ;  /* 0x0000000c0d0e7389 */ /* 0x00006400000c000b */
[----:B01----:R-:W-:Y:S01]  /*169a0*/  ENDCOLLECTIVE ;  /* 0x000000000000791b */ /* 0x003fe20003800000 */
.L_x_2319:
        /* <DEDUP_REMOVED lines=13> */
.L_x_2320:
[----:B------:R-:W-:Y:S05]  /*16a80*/  BRA `(.L_x_2321) ;  /* 0xffffffc000547947 */ /* 0x000fea000383ffff */
.L_x_2233:
[----:B0-----:R0:W1:Y:S02]  /*16a90*/  SYNCS.PHASECHK.TRANS64.TRYWAIT P0, [R17+URZ+0x29820], R0 ;  /* 0x02982000110075a7 */ /* 0x001064000800017f */
[----:B-1----:R-:W-:Y:S05]  /*16aa0*/  @!P0 NANOSLEEP.SYNCS 0x989680 ;  /* 0x009896800000895d */ /* 0x002fea0003900000 */
[----:B------:R-:W1:Y:S02]  /*16ab0*/  @!P0 SYNCS.PHASECHK.TRANS64 P0, [R17+URZ+0x29820], R0 ;  /* 0x02982000110085a7 */ /* 0x000e64000800007f */
[----:B-1----:R-:W-:Y:S05]  /*16ac0*/  @!P0 BRA `(.L_x_2233) ;  /* 0xfffffffc00f08947 */ /* 0x002fea000383ffff */
[----:B------:R-:W-:Y:S05]  /*16ad0*/  BRA `(.L_x_2322) ;  /* 0xffffffc000b87947 */ /* 0x000fea000383ffff */
.L_x_2237:
[----:B0-----:R0:W1:Y:S02]  /*16ae0*/  SYNCS.PHASECHK.TRANS64.TRYWAIT P0, [R0+URZ+0x29880], R29 ;  /* 0x0298801d000075a7 */ /* 0x001064000800017f */
[----:B-1----:R-:W-:Y:S05]  /*16af0*/  @!P0 NANOSLEEP.SYNCS 0x989680 ;  /* 0x009896800000895d */ /* 0x002fea0003900000 */
[----:B------:R-:W1:Y:S02]  /*16b00*/  @!P0 SYNCS.PHASECHK.TRANS64 P0, [R0+URZ+0x29880], R29 ;  /* 0x0298801d000085a7 */ /* 0x000e64000800007f */
[----:B-1----:R-:W-:Y:S05]  /*16b10*/  @!P0 BRA `(.L_x_2237) ;  /* 0xfffffffc00f08947 */ /* 0x002fea000383ffff */
[----:B------:R-:W-:Y:S05]  /*16b20*/  BRA `(.L_x_2323) ;  /* 0xffffffc400e87947 */ /* 0x000fea000383ffff */
.L_x_2238:
        /* <DEDUP_REMOVED lines=8> */
.L_x_2325:
[----:B------:R-:W-:Y:S05]  /*16bb0*/  BSYNC B0 ;  /* 0x0000000000007941 */ /* 0x000fea0003800000 */
.L_x_2324:
[----:B------:R-:W-:Y:S01]  /*16bc0*/  IMAD.MOV.U32 R13, RZ, RZ, R8 ;  /* 0x000000ffff0d7224 */ /* 0x000fe200078e0008 */
[----:B------:R-:W-:Y:S01]  /*16bd0*/  MOV R12, RZ ;  /* 0x000000ff000c7202 */ /* 0x000fe20000000f00 */
[----:B------:R-:W-:Y:S01]  /*16be0*/  IMAD.MOV.U32 R11, RZ, RZ, 0x1c1f ;  /* 0x00001c1fff0b7424 */ /* 0x000fe200078e00ff */
[----:B------:R-:W-:Y:S01]  /*16bf0*/  IADD3 R20, R17, R20, R34 ;  /* 0x0000001411147210 */ /* 0x000fe20007ffe022 */
[----:B------:R-:W-:Y:S02]  /*16c00*/  IMAD.MOV.U32 R15, RZ, RZ, -0x1 ;  /* 0xffffffffff0f7424 */ /* 0x000fe400078e00ff */
[----:B------:R-:W-:Y:S02]  /*16c10*/  IMAD.MOV.U32 R3, RZ, RZ, R14 ;  /* 0x000000ffff037224 */ /* 0x000fe400078e000e */
[----:B------:R-:W-:-:S07]  /*16c20*/  IMAD.IADD R21, R35, 0x1, R20 ;  /* 0x0000000123157824 */ /* 0x000fce00078e0214 */
[----:B------:R-:W-:Y:S05]  /*16c30*/  WARPSYNC.COLLECTIVE R15, `(.L_x_2326) ;  /* 0x000000000f087348 */ /* 0x000fea0003c00000 */
[----:B------:R0:W1:Y:S02]  /*16c40*/  SHFL.IDX P6, R14, R13, R12, R11 ;  /* 0x0000000c0d0e7389 */ /* 0x00006400000c000b */
[----:B01----:R-:W-:Y:S01]  /*16c50*/  ENDCOLLECTIVE ;  /* 0x000000000000791b */ /* 0x003fe20003800000 */
.L_x_2326:
[----:B------:R-:W-:Y:S02]  /*16c60*/  IMAD.MOV.U32 R13, RZ, RZ, R9 ;  /* 0x000000ffff0d7224 */ /* 0x000fe400078e0009 */
[----:B------:R-:W-:Y:S02]  /*16c70*/  IMAD.MOV.U32 R12, RZ, RZ, 0x1 ;  /* 0x00000001ff0c7424 */ /* 0x000fe400078e00ff */
[----:B------:R-:W-:-:S07]  /*16c80*/  IMAD.MOV.U32 R2, RZ, RZ, R14 ;  /* 0x000000ffff027224 */ /* 0x000fce00078e000e */
[----:B------:R-:W-:Y:S05]  /*16c90*/  WARPSYNC.COLLECTIVE R15, `(.L_x_2327) ;  /* 0x000000000f087348 */ /* 0x000fea0003c00000 */
[----:B------:R0:W1:Y:S02]  /*16ca0*/  SHFL.IDX P6, R14, R13, R12, R11 ;  /* 0x0000000c0d0e7389 */ /* 0x00006400000c000b */
[----:B01----:R-:W-:Y:S01]  /*16cb0*/  ENDCOLLECTIVE ;  /* 0x000000000000791b */ /* 0x003fe20003800000 */
.L_x_2327:
        /* <DEDUP_REMOVED lines=12> */
.L_x_2328:
[----:B------:R-:W-:Y:S02]  /*16d80*/  IMAD.MOV.U32 R13, RZ, RZ, R9 ;  /* 0x000000ffff0d7224 */ /* 0x000fe400078e0009 */
[----:B------:R-:W-:Y:S02]  /*16d90*/  IMAD.MOV.U32 R12, RZ, RZ, 0x2 ;  /* 0x00000002ff0c7424 */ /* 0x000fe400078e00ff */
[----:B------:R-:W-:-:S07]  /*16da0*/  IMAD.MOV.U32 R2, RZ, RZ, R14 ;  /* 0x000000ffff027224 */ /* 0x000fce00078e000e */
[----:B------:R-:W-:Y:S05]  /*16db0*/  WARPSYNC.COLLECTIVE R15, `(.L_x_2329) ;  /* 0x000000000f087348 */ /* 0x000fea0003c00000 */
[----:B------:R0:W1:Y:S02]  /*16dc0*/  SHFL.IDX P6, R14, R13, R12, R11 ;  /* 0x0000000c0d0e7389 */ /* 0x00006400000c000b */
[----:B01----:R-:W-:Y:S01]  /*16dd0*/  ENDCOLLECTIVE ;  /* 0x000000000000791b */ /* 0x003fe20003800000 */
.L_x_2329:
        /* <DEDUP_REMOVED lines=12> */
.L_x_2330:
[----:B------:R-:W-:Y:S02]  /*16ea0*/  IMAD.MOV.U32 R13, RZ, RZ, R9 ;  /* 0x000000ffff0d7224 */ /* 0x000fe400078e0009 */
[----:B------:R-:W-:Y:S02]  /*16eb0*/  IMAD.MOV.U32 R12, RZ, RZ, 0x3 ;  /* 0x00000003ff0c7424 */ /* 0x000fe400078e00ff */
[----:B------:R-:W-:-:S07]  /*16ec0*/  IMAD.MOV.U32 R2, RZ, RZ, R14 ;  /* 0x000000ffff027224 */ /* 0x000fce00078e000e */
[----:B------:R-:W-:Y:S05]  /*16ed0*/  WARPSYNC.COLLECTIVE R15, `(.L_x_2331) ;  /* 0x000000000f087348 */ /* 0x000fea0003c00000 */
[----:B------:R0:W1:Y:S02]  /*16ee0*/  SHFL.IDX P6, R14, R13, R12, R11 ;  /* 0x0000000c0d0e7389 */ /* 0x00006400000c000b */
[----:B01----:R-:W-:Y:S01]  /*16ef0*/  ENDCOLLECTIVE ;  /* 0x000000000000791b */ /* 0x003fe20003800000 */
.L_x_2331:
        /* <DEDUP_REMOVED lines=12> */
.L_x_2332:
[----:B------:R-:W-:Y:S02]  /*16fc0*/  IMAD.MOV.U32 R13, RZ, RZ, R23 ;  /* 0x000000ffff0d7224 */ /* 0x000fe400078e0017 */
[----:B------:R-:W-:Y:S02]  /*16fd0*/  IMAD.MOV.U32 R12, RZ, RZ, RZ ;  /* 0x000000ffff0c7224 */ /* 0x000fe400078e00ff */
[----:B------:R-:W-:-:S07]  /*16fe0*/  IMAD.MOV.U32 R2, RZ, RZ, R14 ;  /* 0x000000ffff027224 */ /* 0x000fce00078e000e */
[----:B------:R-:W-:Y:S05]  /*16ff0*/  WARPSYNC.COLLECTIVE R15, `(.L_x_2333) ;  /* 0x000000000f087348 */ /* 0x000fea0003c00000 */
[----:B------:R0:W1:Y:S02]  /*17000*/  SHFL.IDX P6, R14, R13, R12, R11 ;  /* 0x0000000c0d0e7389 */ /* 0x00006400000c000b */
[----:B01----:R-:W-:Y:S01]  /*17010*/  ENDCOLLECTIVE ;  /* 0x000000000000791b */ /* 0x003fe20003800000 */
.L_x_2333:
[----:B------:R-:W-:-:S04]  /*17020*/  IADD3 R2, P0, R36, R2, RZ ;  /* 0x0000000224027210 */ /* 0x000fc80007f1e0ff */
[----:B------:R-:W-:-:S05]  /*17030*/  IADD3.X R3, RZ, R9, RZ, P0, !PT ;  /* 0x00000009ff037210 */ /* 0x000fca00007fe4ff */
        /* <DEDUP_REMOVED lines=10> */
.L_x_2334:
[----:B------:R-:W-:Y:S01]  /*170e0*/  IMAD.MOV.U32 R2, RZ, RZ, R14 ;  /* 0x000000ffff027224 */ /* 0x000fe200078e000e */
[----:B------:R-:W-:Y:S06]  /*170f0*/  BRA `(.L_x_2335) ;  /* 0xffffffc400847947 */ /* 0x000fec000383ffff */
.L_x_2243:
[----:B---3--:R3:W4:Y:S02]  /*17100*/  SYNCS.PHASECHK.TRANS64.TRYWAIT P0, [R0+URZ+0x29840], R29 ;  /* 0x0298401d000075a7 */ /* 0x008724000800017f */
[----:B----4-:R-:W-:Y:S05]  /*17110*/  @!P0 NANOSLEEP.SYNCS 0x989680 ;  /* 0x009896800000895d */ /* 0x010fea0003900000 */
[----:B------:R-:W4:Y:S02]  /*17120*/  @!P0 SYNCS.PHASECHK.TRANS64 P0, [R0+URZ+0x29840], R29 ;  /* 0x0298401d000085a7 */ /* 0x000f24000800007f */
[----:B----4-:R-:W-:Y:S05]  /*17130*/  @!P0 BRA `(.L_x_2243) ;  /* 0xfffffffc00f08947 */ /* 0x010fea000383ffff */
[----:B------:R-:W-:Y:S05]  /*17140*/  BRA `(.L_x_2336) ;  /* 0xffffffc400d87947 */ /* 0x000fea000383ffff */
.L_x_2244:
        /* <DEDUP_REMOVED lines=8> */
.L_x_2338:
[----:B------:R-:W-:Y:S05]  /*171d0*/  BSYNC B0 ;  /* 0x0000000000007941 */ /* 0x000fea0003800000 */
.L_x_2337:
        /* <DEDUP_REMOVED lines=9> */
.L_x_2339:
[----:B------:R-:W-:Y:S02]  /*17270*/  IMAD.MOV.U32 R13, RZ, RZ, R6 ;  /* 0x000000ffff0d7224 */ /* 0x000fe400078e0006 */
[----:B------:R-:W-:Y:S02]  /*17280*/  IMAD.MOV.U32 R12, RZ, RZ, 0x1 ;  /* 0x00000001ff0c7424 */ /* 0x000fe400078e00ff */
[----:B------:R-:W-:-:S07]  /*17290*/  IMAD.MOV.U32 R2, RZ, RZ, R14 ;  /* 0x000000ffff027224 */ /* 0x000fce00078e000e */
[----:B------:R-:W-:Y:S05]  /*172a0*/  WARPSYNC.COLLECTIVE R15, `(.L_x_2340) ;  /* 0x000000000f087348 */ /* 0x000fea0003c00000 */
[----:B------:R0:W1:Y:S02]  /*172b0*/  SHFL.IDX P6, R14, R13, R12, R11 ;  /* 0x0000000c0d0e7389 */ /* 0x00006400000c000b */
[----:B01----:R-:W-:Y:S01]  /*172c0*/  ENDCOLLECTIVE ;  /* 0x000000000000791b */ /* 0x003fe20003800000 */
.L_x_2340:
        /* <DEDUP_REMOVED lines=13> */
.L_x_2341:
[----:B------:R-:W-:Y:S02]  /*173a0*/  IMAD.MOV.U32 R13, RZ, RZ, R6 ;  /* 0x000000ffff0d7224 */ /* 0x000fe400078e0006 */
[----:B------:R-:W-:Y:S02]  /*173b0*/  IMAD.MOV.U32 R12, RZ, RZ, 0x2 ;  /* 0x00000002ff0c7424 */ /* 0x000fe400078e00ff */
[----:B------:R-:W-:-:S07]  /*173c0*/  IMAD.MOV.U32 R2, RZ, RZ, R14 ;  /* 0x000000ffff027224 */ /* 0x000fce00078e000e */
[----:B------:R-:W-:Y:S05]  /*173d0*/  WARPSYNC.COLLECTIVE R15, `(.L_x_2342) ;  /* 0x000000000f087348 */ /* 0x000fea0003c00000 */
[----:B------:R0:W1:Y:S02]  /*173e0*/  SHFL.IDX P6, R14, R13, R12, R11 ;  /* 0x0000000c0d0e7389 */ /* 0x00006400000c000b */
[----:B01----:R-:W-:Y:S01]  /*173f0*/  ENDCOLLECTIVE ;  /* 0x000000000000791b */ /* 0x003fe20003800000 */
.L_x_2342:
        /* <DEDUP_REMOVED lines=13> */
.L_x_2343:
[----:B------:R-:W-:Y:S02]  /*174d0*/  IMAD.MOV.U32 R13, RZ, RZ, R6 ;  /* 0x000000ffff0d7224 */ /* 0x000fe400078e0006 */
[----:B------:R-:W-:Y:S02]  /*174e0*/  IMAD.MOV.U32 R12, RZ, RZ, 0x3 ;  /* 0x00000003ff0c7424 */ /* 0x000fe400078e00ff */
[----:B------:R-:W-:-:S07]  /*174f0*/  IMAD.MOV.U32 R2, RZ, RZ, R14 ;  /* 0x000000ffff027224 */ /* 0x000fce00078e000e */
[----:B------:R-:W-:Y:S05]  /*17500*/  WARPSYNC.COLLECTIVE R15, `(.L_x_2344) ;  /* 0x000000000f087348 */ /* 0x000fea0003c00000 */
[----:B------:R0:W1:Y:S02]  /*17510*/  SHFL.IDX P6, R14, R13, R12, R11 ;  /* 0x0000000c0d0e7389 */ /* 0x00006400000c000b */
[----:B01----:R-:W-:Y:S01]  /*17520*/  ENDCOLLECTIVE ;  /* 0x000000000000791b */ /* 0x003fe20003800000 */
.L_x_2344:
        /* <DEDUP_REMOVED lines=13> */
.L_x_2345:
[----:B------:R-:W-:Y:S02]  /*17600*/  IMAD.MOV.U32 R13, RZ, RZ, R8 ;  /* 0x000000ffff0d7224 */ /* 0x000fe400078e0008 */
[----:B------:R-:W-:Y:S02]  /*17610*/  IMAD.MOV.U32 R12, RZ, RZ, RZ ;  /* 0x000000ffff0c7224 */ /* 0x000fe400078e00ff */
[----:B------:R-:W-:-:S07]  /*17620*/  IMAD.MOV.U32 R2, RZ, RZ, R14 ;  /* 0x000000ffff027224 */ /* 0x000fce00078e000e */
[----:B------:R-:W-:Y:S05]  /*17630*/  WARPSYNC.COLLECTIVE R15, `(.L_x_2346) ;  /* 0x000000000f087348 */ /* 0x000fea0003c00000 */
[----:B------:R0:W1:Y:S02]  /*17640*/  SHFL.IDX P6, R14, R13, R12, R11 ;  /* 0x0000000c0d0e7389 */ /* 0x00006400000c000b */
[----:B01----:R-:W-:Y:S01]  /*17650*/  ENDCOLLECTIVE ;  /* 0x000000000000791b */ /* 0x003fe20003800000 */
.L_x_2346:
        /* <DEDUP_REMOVED lines=13> */
.L_x_2347:
[----:B------:R-:W-:Y:S05]  /*17730*/  BRA `(.L_x_2348) ;  /* 0xffffffc4006c7947 */ /* 0x000fea000383ffff */
.L_x_2249:
[----:B0-----:R0:W2:Y:S02]  /*17740*/  SYNCS.PHASECHK.TRANS64.TRYWAIT P1, [R0+URZ+0x29870], R3 ;  /* 0x02987003000075a7 */ /* 0x0010a4000802017f */
[----:B--2---:R-:W-:Y:S05]  /*17750*/  @!P1 NANOSLEEP.SYNCS 0x989680 ;  /* 0x009896800000995d */ /* 0x004fea0003900000 */
[----:B------:R-:W2:Y:S02]  /*17760*/  @!P1 SYNCS.PHASECHK.TRANS64 P1, [R0+URZ+0x29870], R3 ;  /* 0x02987003000095a7 */ /* 0x000ea4000802007f */
[----:B--2---:R-:W-:Y:S05]  /*17770*/  @!P1 BRA `(.L_x_2249) ;  /* 0xfffffffc00f09947 */ /* 0x004fea000383ffff */
[----:B------:R-:W-:Y:S05]  /*17780*/  BRA `(.L_x_2349) ;  /* 0xffffffc400d87947 */ /* 0x000fea000383ffff */
.L_x_2251:
[----:B0-----:R0:W2:Y:S02]  /*17790*/  SYNCS.PHASECHK.TRANS64.TRYWAIT P1, [R0+URZ+0x29860], R3 ;  /* 0x02986003000075a7 */ /* 0x0010a4000802017f */
[----:B--2---:R-:W-:Y:S05]  /*177a0*/  @!P1 NANOSLEEP.SYNCS 0x989680 ;  /* 0x009896800000995d */ /* 0x004fea0003900000 */
[----:B------:R-:W2:Y:S02]  /*177b0*/  @!P1 SYNCS.PHASECHK.TRANS64 P1, [R0+URZ+0x29860], R3 ;  /* 0x02986003000095a7 */ /* 0x000ea4000802007f */
[----:B--2---:R-:W-:Y:S05]  /*177c0*/  @!P1 BRA `(.L_x_2251) ;  /* 0xfffffffc00f09947 */ /* 0x004fea000383ffff */
[----:B------:R-:W-:Y:S05]  /*177d0*/  BRA `(.L_x_2350) ;  /* 0xffffffc400e87947 */ /* 0x000fea000383ffff */
.L_x_2259:
[----:B-1----:R1:W2:Y:S02]  /*177e0*/  SYNCS.PHASECHK.TRANS64.TRYWAIT P0, [R18+URZ+0x29870], R3 ;  /* 0x02987003120075a7 */ /* 0x0022a4000800017f */
[----:B--2---:R-:W-:Y:S05]  /*177f0*/  @!P0 NANOSLEEP.SYNCS 0x989680 ;  /* 0x009896800000895d */ /* 0x004fea0003900000 */
[----:B------:R-:W2:Y:S02]  /*17800*/  @!P0 SYNCS.PHASECHK.TRANS64 P0, [R18+URZ+0x29870], R3 ;  /* 0x02987003120085a7 */ /* 0x000ea4000800007f */
[----:B--2---:R-:W-:Y:S05]  /*17810*/  @!P0 BRA `(.L_x_2259) ;  /* 0xfffffffc00f08947 */ /* 0x004fea000383ffff */
[----:B------:R-:W-:Y:S05]  /*17820*/  BRA `(.L_x_2351) ;  /* 0xffffffcc00bc7947 */ /* 0x000fea000383ffff */
.L_x_2261:
[----:B0-----:R0:W1:Y:S02]  /*17830*/  SYNCS.PHASECHK.TRANS64.TRYWAIT P0, [R18+URZ+0x29860], R3 ;  /* 0x02986003120075a7 */ /* 0x001064000800017f */
[----:B-1----:R-:W-:Y:S05]  /*17840*/  @!P0 NANOSLEEP.SYNCS 0x989680 ;  /* 0x009896800000895d */ /* 0x002fea0003900000 */
[----:B------:R-:W1:Y:S02]  /*17850*/  @!P0 SYNCS.PHASECHK.TRANS64 P0, [R18+URZ+0x29860], R3 ;  /* 0x02986003120085a7 */ /* 0x000e64000800007f */
[----:B-1----:R-:W-:Y:S05]  /*17860*/  @!P0 BRA `(.L_x_2261) ;  /* 0xfffffffc00f08947 */ /* 0x002fea000383ffff */
[----:B------:R-:W-:Y:S05]  /*17870*/  BRA `(.L_x_2352) ;  /* 0xffffffcc00c87947 */ /* 0x000fea000383ffff */
.L_x_2268:
[----:B-1----:R1:W2:Y:S02]  /*17880*/  SYNCS.PHASECHK.TRANS64.TRYWAIT P0, [R4+URZ+0x29820], R0 ;  /* 0x02982000040075a7 */ /* 0x0022a4000800017f */
[----:B--2---:R-:W-:Y:S05]  /*17890*/  @!P0 NANOSLEEP.SYNCS 0x989680 ;  /* 0x009896800000895d */ /* 0x004fea0003900000 */
[----:B------:R-:W2:Y:S02]  /*178a0*/  @!P0 SYNCS.PHASECHK.TRANS64 P0, [R4+URZ+0x29820], R0 ;  /* 0x02982000040085a7 */ /* 0x000ea4000800007f */
[----:B--2---:R-:W-:Y:S05]  /*178b0*/  @!P0 BRA `(.L_x_2268) ;  /* 0xfffffffc00f08947 */ /* 0x004fea000383ffff */
[----:B------:R-:W-:Y:S05]  /*178c0*/  BRA `(.L_x_2353) ;  /* 0xffffffd400d87947 */ /* 0x000fea000383ffff */
.L_x_2269:
        /* <DEDUP_REMOVED lines=11> */
.L_x_2355:
[----:B------:R-:W-:Y:S05]  /*17980*/  BSYNC B0 ;  /* 0x0000000000007941 */ /* 0x000fea0003800000 */
.L_x_2354:
[----:B------:R-:W-:Y:S05]  /*17990*/  BRA `(.L_x_2356) ;  /* 0xffffffd400c07947 */ /* 0x000fea000383ffff */
.L_x_2272:
[----:B------:R-:W-:Y:S01]  /*179a0*/  BSSY B1, `(.L_x_2357) ;  /* 0x0000006000017945 */ /* 0x000fe20003800000 */
[----:B------:R-:W-:-:S07]  /*179b0*/  IMAD.MOV.U32 R15, RZ, RZ, -0x1 ;  /* 0xffffffffff0f7424 */ /* 0x000fce00078e00ff */
[----:B01----:R-:W-:Y:S05]  /*179c0*/  WARPSYNC.COLLECTIVE R15, `(.L_x_2358) ;  /* 0x000000000f0c7348 */ /* 0x003fea0003c00000 */
[----:B------:R-:W-:Y:S02]  /*179d0*/  ELECT P6, UR62, PT ;  /* 0x00000000003e782f */ /* 0x000fe400038c0000 */
[----:B------:R-:W-:Y:S01]  /*179e0*/  MOV R14, UR62 ;  /* 0x0000003e000e7c02 */ /* 0x000fe20008000f00 */
[----:B01----:R-:W-:Y:S10]  /*179f0*/  ENDCOLLECTIVE ;  /* 0x000000000000791b */ /* 0x003ff40003800000 */
.L_x_2358:
[----:B------:R-:W-:Y:S05]  /*17a00*/  BSYNC B1 ;  /* 0x0000000000017941 */ /* 0x000fea0003800000 */
.L_x_2357:
[----:B------:R-:W-:Y:S05]  /*17a10*/  BRA `(.L_x_2359) ;  /* 0xffffffd400b87947 */ /* 0x000fea000383ffff */
.L_x_2274:
[----:B-1----:R1:W2:Y:S02]  /*17a20*/  SYNCS.PHASECHK.TRANS64.TRYWAIT P1, [R5+URZ+0x29840], R0 ;  /* 0x02984000050075a7 */ /* 0x0022a4000802017f */
[----:B--2---:R-:W-:Y:S05]  /*17a30*/  @!P1 NANOSLEEP.SYNCS 0x989680 ;  /* 0x009896800000995d */ /* 0x004fea0003900000 */
[----:B------:R-:W2:Y:S02]  /*17a40*/  @!P1 SYNCS.PHASECHK.TRANS64 P1, [R5+URZ+0x29840], R0 ;  /* 0x02984000050095a7 */ /* 0x000ea4000802007f */
[----:B--2---:R-:W-:Y:S05]  /*17a50*/  @!P1 BRA `(.L_x_2274) ;  /* 0xfffffffc00f09947 */ /* 0x004fea000383ffff */
[----:B------:R-:W-:Y:S05]  /*17a60*/  BRA `(.L_x_2360) ;  /* 0xffffffd400d87947 */ /* 0x000fea000383ffff */
.L_x_2276:
[----:B--2---:R2:W3:Y:S02]  /*17a70*/  SYNCS.PHASECHK.TRANS64.TRYWAIT P1, [R19+URZ+0x29840], R2 ;  /* 0x02984002130075a7 */ /* 0x0044e4000802017f */
[----:B---3--:R-:W-:Y:S05]  /*17a80*/  @!P1 NANOSLEEP.SYNCS 0x989680 ;  /* 0x009896800000995d */ /* 0x008fea0003900000 */
[----:B------:R-:W3:Y:S02]  /*17a90*/  @!P1 SYNCS.PHASECHK.TRANS64 P1, [R19+URZ+0x29840], R2 ;  /* 0x02984002130095a7 */ /* 0x000ee4000802007f */
[----:B---3--:R-:W-:Y:S05]  /*17aa0*/  @!P1 BRA `(.L_x_2276) ;  /* 0xfffffffc00f09947 */ /* 0x008fea000383ffff */
[----:B------:R-:W-:Y:S05]  /*17ab0*/  BRA `(.L_x_2361) ;  /* 0xffffffd400e47947 */ /* 0x000fea000383ffff */
.L_x_2278:
[----:B---3--:R3:W4:Y:S02]  /*17ac0*/  SYNCS.PHASECHK.TRANS64.TRYWAIT P1, [R5+URZ+0x29860], R0 ;  /* 0x02986000050075a7 */ /* 0x008724000802017f */
[----:B----4-:R-:W-:Y:S05]  /*17ad0*/  @!P1 NANOSLEEP.SYNCS 0x989680 ;  /* 0x009896800000995d */ /* 0x010fea0003900000 */
[----:B------:R-:W4:Y:S02]  /*17ae0*/  @!P1 SYNCS.PHASECHK.TRANS64 P1, [R5+URZ+0x29860], R0 ;  /* 0x02986000050095a7 */ /* 0x000f24000802007f */
[----:B----4-:R-:W-:Y:S05]  /*17af0*/  @!P1 BRA `(.L_x_2278) ;  /* 0xfffffffc00f09947 */ /* 0x010fea000383ffff */
[----:B------:R-:W-:Y:S05]  /*17b00*/  BRA `(.L_x_2362) ;  /* 0xffffffd400e07947 */ /* 0x000fea000383ffff */
.L_x_2280:
[----:B----4-:R4:W0:Y:S02]  /*17b10*/  SYNCS.PHASECHK.TRANS64.TRYWAIT P1, [R19+URZ+0x29860], R2 ;  /* 0x02986002130075a7 */ /* 0x010824000802017f */
[----:B0-----:R-:W-:Y:S05]  /*17b20*/  @!P1 NANOSLEEP.SYNCS 0x989680 ;  /* 0x009896800000995d */ /* 0x001fea0003900000 */
[----:B------:R-:W0:Y:S02]  /*17b30*/  @!P1 SYNCS.PHASECHK.TRANS64 P1, [R19+URZ+0x29860], R2 ;  /* 0x02986002130095a7 */ /* 0x000e24000802007f */
[----:B0-----:R-:W-:Y:S05]  /*17b40*/  @!P1 BRA `(.L_x_2280) ;  /* 0xfffffffc00f09947 */ /* 0x001fea000383ffff */
[----:B------:R-:W-:Y:S05]  /*17b50*/  BRA `(.L_x_2363) ;  /* 0xffffffd400dc7947 */ /* 0x000fea000383ffff */
.L_x_2282:
[----:B------:R0:W0:Y:S02]  /*17b60*/  SYNCS.PHASECHK.TRANS64.TRYWAIT P1, [R5+URZ+0x29880], R0 ;  /* 0x02988000050075a7 */ /* 0x000024000802017f */
[----:B0-----:R-:W-:Y:S05]  /*17b70*/  @!P1 NANOSLEEP.SYNCS 0x989680 ;  /* 0x009896800000995d */ /* 0x001fea0003900000 */
[----:B------:R-:W0:Y:S02]  /*17b80*/  @!P1 SYNCS.PHASECHK.TRANS64 P1, [R5+URZ+0x29880], R0 ;  /* 0x02988000050095a7 */ /* 0x000e24000802007f */
[----:B0-----:R-:W-:Y:S05]  /*17b90*/  @!P1 BRA `(.L_x_2282) ;  /* 0xfffffffc00f09947 */ /* 0x001fea000383ffff */
[----:B------:R-:W-:Y:S05]  /*17ba0*/  BRA `(.L_x_2364) ;  /* 0xffffffd400d87947 */ /* 0x000fea000383ffff */
.L_x_2365:
        /* <DEDUP_REMOVED lines=13> */
.L_x_3196:


//--------------------- .text._ZN7cutlass13device_kernelIN5flash11enable_sm90INS1_16FlashAttnFwdSm90INS1_25CollectiveMainloopFwdSm90ILi2EN4cute5tupleIJNS5_1CILi1EEES8_S8_EEENS6_IJNS7_ILi128EEENS7_ILi160EEENS7_ILi192EEEEEELi128ENS_12float_e4m3_tEfNS_4arch4Sm90ELb1ELb0ELb1ELb1ELb1ELb0ELb0ELb1ELb1ELb1ELb0ELb0EEENS1_21CollectiveEpilogueFwdINS6_IJSA_SA_SB_EEES9_NS_10bfloat16_tESG_Li256ELb1ELb1ELb0ELb1EEENS1_36VarlenDynamicPersistentTileSchedulerILi128ELi160ELi256ELi128ELb0ELb1ELb1ELb1ELb1ELb1EEEEEEEEEvNT_6ParamsE --------------------------
	.section	.text._ZN7cutlass13device_kernelIN5flash11enable_sm90INS1_16FlashAttnFwdSm90INS1_25CollectiveMainloopFwdSm90ILi2EN4cute5tupleIJNS5_1CILi1EEES8_S8_EEENS6_IJNS7_ILi128EEENS7_ILi160EEENS7_ILi192EEEEEELi128ENS_12float_e4m3_tEfNS_4arch4Sm90ELb1ELb0ELb1ELb1ELb1ELb0ELb0ELb1ELb1ELb1ELb0ELb0EEENS1_21CollectiveEpilogueFwdINS6_IJSA_SA_SB_EEES9_NS_10bfloat16_tESG_Li256ELb1ELb1ELb0ELb1EEENS1_36VarlenDynamicPersistentTileSchedulerILi128ELi160ELi256ELi128ELb0ELb1ELb1ELb1ELb1ELb1EEEEEEEEEvNT_6ParamsE,"ax",@progbits
	.align	128
.text._ZN7cutlass13device_kernelIN5flash11enable_sm90INS1_16FlashAttnFwdSm90INS1_25CollectiveMainloopFwdSm90ILi2EN4cute5tupleIJNS5_1CILi1EEES8_S8_EEENS6_IJNS7_ILi128EEENS7_ILi160EEENS7_ILi192EEEEEELi128ENS_12float_e4m3_tEfNS_4arch4Sm90ELb1ELb0ELb1ELb1ELb1ELb0ELb0ELb1ELb1ELb1ELb0ELb0EEENS1_21CollectiveEpilogueFwdINS6_IJSA_SA_SB_EEES9_NS_10bfloat16_tESG_Li256ELb1ELb1ELb0ELb1EEENS1_36VarlenDynamicPersistentTileSchedulerILi128ELi160ELi256ELi128ELb0ELb1ELb1ELb1ELb1ELb1EEEEEEEEEvNT_6ParamsE:
        .type           _ZN7cutlass13device_kernelIN5flash11enable_sm90INS1_16FlashAttnFwdSm90INS1_25CollectiveMainloopFwdSm90ILi2EN4cute5tupleIJNS5_1CILi1EEES8_S8_EEENS6_IJNS7_ILi128EEENS7_ILi160EEENS7_ILi192EEEEEELi128ENS_12float_e4m3_tEfNS_4arch4Sm90ELb1ELb0ELb1ELb1ELb1ELb0ELb0ELb1ELb1ELb1ELb0ELb0EEENS1_21CollectiveEpilogueFwdINS6_IJSA_SA_SB_EEES9_NS_10bfloat16_tESG_Li256ELb1ELb1ELb0ELb1EEENS1_36VarlenDynamicPersistentTileSchedulerILi128ELi160ELi256ELi128ELb0ELb1ELb1ELb1ELb1ELb1EEEEEEEEEvNT_6ParamsE,@function
        .size           _ZN7cutlass13device_kernelIN5flash11enable_sm90INS1_16FlashAttnFwdSm90INS1_25CollectiveMainloopFwdSm90ILi2EN4cute5tupleIJNS5_1CILi1EEES8_S8_EEENS6_IJNS7_ILi128EEENS7_ILi160EEENS7_ILi192EEEEEELi128ENS_12float_e4m3_tEfNS_4arch4Sm90ELb1ELb0ELb1ELb1ELb1ELb0ELb0ELb1ELb1ELb1ELb0ELb0EEENS1_21CollectiveEpilogueFwdINS6_IJSA_SA_SB_EEES9_NS_10bfloat16_tESG_Li256ELb1ELb1ELb0ELb1EEENS1_36VarlenDynamicPersistentTileSchedulerILi128ELi160ELi256ELi128ELb0ELb1ELb1ELb1ELb1ELb1EEEEEEEEEvNT_6ParamsE,(.L_x_3197 - _ZN7cutlass13device_kernelIN5flash11enable_sm90INS1_16FlashAttnFwdSm90INS1_25CollectiveMainloopFwdSm90ILi2EN4cute5tupleIJNS5_1CILi1EEES8_S8_EEENS6_IJNS7_ILi128EEENS7_ILi160EEENS7_ILi192EEEEEELi128ENS_12float_e4m3_tEfNS_4arch4Sm90ELb1ELb0ELb1ELb1ELb1ELb0ELb0ELb1ELb1ELb1ELb0ELb0EEENS1_21CollectiveEpilogueFwdINS6_IJSA_SA_SB_EEES9_NS_10bfloat16_tESG_Li256ELb1ELb1ELb0ELb1EEENS1_36VarlenDynamicPersistentTileSchedulerILi128ELi160ELi256ELi128ELb0ELb1ELb1ELb1ELb1ELb1EEEEEEEEEvNT_6ParamsE)
        .other          _ZN7cutlass13device_kernelIN5flash11enable_sm90INS1_16FlashAttnFwdSm90INS1_25CollectiveMainloopFwdSm90ILi2EN4cute5tupleIJNS5_1CILi1EEES8_S8_EEENS6_IJNS7_ILi128EEENS7_ILi160EEENS7_ILi192EEEEEELi128ENS_12float_e4m3_tEfNS_4arch4Sm90ELb1ELb0ELb1ELb1ELb1ELb0ELb0ELb1ELb1ELb1ELb0ELb0EEENS1_21CollectiveEpilogueFwdINS6_IJSA_SA_SB_EEES9_NS_10bfloat16_tESG_Li256ELb1ELb1ELb0ELb1EEENS1_36VarlenDynamicPersistentTileSchedulerILi128ELi160ELi256ELi128ELb0ELb1ELb1ELb1ELb1ELb1EEEEEEEEEvNT_6ParamsE,@"STO_CUDA_ENTRY STV_DEFAULT"
_ZN7cutlass13device_kernelIN5flash11enable_sm90INS1_16FlashAttnFwdSm90INS1_25CollectiveMainloopFwdSm90ILi2EN4cute5tupleIJNS5_1CILi1EEES8_S8_EEENS6_IJNS7_ILi128EEENS7_ILi160EEENS7_ILi192EEEEEELi128ENS_12float_e4m3_tEfNS_4arch4Sm90ELb1ELb0ELb1ELb1ELb1ELb0ELb0ELb1ELb1ELb1ELb0ELb0EEENS1_21CollectiveEpilogueFwdINS6_IJSA_SA_SB_EEES9_NS_10bfloat16_tESG_Li256ELb1ELb1ELb0ELb1EEENS1_36VarlenDynamicPersistentTileSchedulerILi128ELi160ELi256ELi128ELb0ELb1ELb1ELb1ELb1ELb1EEEEEEEEEvNT_6ParamsE:
        /* <DEDUP_REMOVED lines=45> */
.L_x_2366:
        /* <DEDUP_REMOVED lines=22> */
.L_x_2367:
        /* <DEDUP_REMOVED lines=18> */
.L_x_2368:
        /* <DEDUP_REMOVED lines=22> */
.L_x_2369:
        /* <DEDUP_REMOVED lines=24> */
.L_x_2370:
        /* <DEDUP_REMOVED lines=8> */
.L_x_2372:
        /* <DEDUP_REMOVED lines=25> */
[----:B------:R-:W-:Y:S02]  /*0a40*/  UMOV UR44, URZ ;  /* 0x0000003f002c7c82 */ /* 0x000fe40008000000 */
[CC--:B------:R-:W-:Y:S02]  /*0a50*/  LEA.HI R0, R3.reuse, R194.reuse, RZ, 0x7 ;  /* 0x000000c203007211 */ /* 0x0c0fe400078f38ff */
[----:B------:R-:W-:-:S02]  /*0a60*/  LEA.HI R4, R3, R194, RZ, 0x5 ;  /* 0x000000c203047211 */ /* 0x000fc400078f28ff */
[----:B------:R-:W-:Y:S02]  /*0a70*/  LOP3.LUT R5, R0, 0xffffff80, RZ, 0xc0, !PT ;  /* 0xffffff8000057812 */ /* 0x000fe400078ec0ff */
[CC--:B------:R-:W-:Y:S01]  /*0a80*/  LEA.HI R2, R3.reuse, R194.reuse, RZ, 0x4 ;  /* 0x000000c203027211 */ /* 0x0c0fe200078f20ff */
[----:B------:R-:W-:Y:S01]  /*0a90*/  IMAD.SHL.U32 R4, R4, 0x20, RZ ;  /* 0x0000002004047824 */ /* 0x000fe200078e00ff */
[----:B------:R-:W-:Y:S01]  /*0aa0*/  LEA.HI R10, R3, R194, RZ, 0x2 ;  /* 0x000000c2030a7211 */ /* 0x000fe200078f10ff */
[----:B------:R-:W-:Y:S01]  /*0ab0*/  IMAD.IADD R188, R194, 0x1, -R5 ;  /* 0x00000001c2bc7824 */ /* 0x000fe200078e0a05 */
[----:B------:R-:W-:Y:S02]  /*0ac0*/  LOP3.LUT R5, R2, 0x3fffff0, RZ, 0xc0, !PT ;  /* 0x03fffff002057812 */ /* 0x000fe400078ec0ff */
[----:B------:R-:W-:Y:S02]  /*0ad0*/  LOP3.LUT R4, R4, 0xfffffc00, RZ, 0xc0, !PT ;  /* 0xfffffc0004047812 */ /* 0x000fe400078ec0ff */
[----:B------:R-:W-:Y:S01]  /*0ae0*/  SHF.R.S32.HI R9, RZ, 0x1f, R188 ;  /* 0x0000001fff097819 */ /* 0x000fe200000114bc */
[----:B------:R-:W-:Y:S01]  /*0af0*/  IMAD.IADD R5, R194, 0x1, -R5 ;  /* 0x00000001c2057824 */ /* 0x000fe200078e0a05 */
[----:B------:R-:W-:-:S02]  /*0b00*/  SHF.R.S32.HI R7, RZ, 0x4, R2 ;  /* 0x00000004ff077819 */ /* 0x000fc40000011402 */
[----:B------:R-:W-:Y:S01]  /*0b10*/  LEA.HI R6, R9, R188, RZ, 0x2 ;  /* 0x000000bc09067211 */ /* 0x000fe200078f10ff */
[----:B------:R-:W-:Y:S01]  /*0b20*/  IMAD R191, R5, 0x40, R4 ;  /* 0x0000004005bf7824 */ /* 0x000fe200078e0204 */
[----:B------:R-:W-:Y:S02]  /*0b30*/  LOP3.LUT R5, R10, 0xfffffffc, RZ, 0xc0, !PT ;  /* 0xfffffffc0a057812 */ /* 0x000fe400078ec0ff */
[--C-:B------:R-:W-:Y:S02]  /*0b40*/  SHF.R.S32.HI R8, RZ, 0x2, R6.reuse ;  /* 0x00000002ff087819 */ /* 0x100fe40000011406 */
[----:B------:R-:W-:Y:S01]  /*0b50*/  SHF.R.S32.HI R11, RZ, 0x1f, R6 ;  /* 0x0000001fff0b7819 */ /* 0x000fe20000011406 */
[----:B------:R-:W-:Y:S01]  /*0b60*/  IMAD.IADD R4, R194, 0x1, -R5 ;  /* 0x00000001c2047824 */ /* 0x000fe200078e0a05 */
[----:B------:R-:W-:Y:S02]  /*0b70*/  LEA.HI R2, R2, R7, RZ, 0x1 ;  /* 0x0000000702027211 */ /* 0x000fe400078f08ff */
[----:B------:R-:W-:-:S02]  /*0b80*/  LEA.HI R3, R3, R194, RZ, 0x3 ;  /* 0x000000c203037211 */ /* 0x000fc400078f18ff */
[----:B------:R-:W-:Y:S02]  /*0b90*/  LEA.HI R11, R11, R8, RZ, 0x3 ;  /* 0x000000080b0b7211 */ /* 0x000fe400078f18ff */
[----:B------:R-:W-:Y:S02]  /*0ba0*/  SHF.R.S32.HI R189, RZ, 0x7, R0 ;  /* 0x00000007ffbd7819 */ /* 0x000fe40000011400 */
[----:B------:R-:W-:Y:S02]  /*0bb0*/  LOP3.LUT R2, R2, 0x1ffffffe, RZ, 0xc0, !PT ;  /* 0x1ffffffe02027812 */ /* 0x000fe400078ec0ff */
[----:B------:R-:W-:Y:S02]  /*0bc0*/  LOP3.LUT R5, R3, 0xfffffff8, RZ, 0xc0, !PT ;  /* 0xfffffff803057812 */ /* 0x000fe400078ec0ff */
[----:B------:R-:W-:Y:S01]  /*0bd0*/  LOP3.LUT R11, R11, 0xfffffff8, RZ, 0xc0, !PT ;  /* 0xfffffff80b0b7812 */ /* 0x000fe200078ec0ff */
[----:B------:R-:W-:Y:S01]  /*0be0*/  IMAD.IADD R2, R7, 0x1, -R2 ;  /* 0x0000000107027824 */ /* 0x000fe200078e0a02 */
[----:B------:R-:W-:Y:S01]  /*0bf0*/  LEA.HI R9, R9, R188, RZ, 0x5 ;  /* 0x000000bc09097211 */ /* 0x000fe200078f28ff */
[----:B------:R-:W-:Y:S01]  /*0c00*/  IMAD.IADD R22, R194, 0x1, -R5 ;  /* 0x00000001c2167824 */ /* 0x000fe200078e0a05 */
[----:B------:R-:W-:Y:S01]  /*0c10*/  LEA.HI R0, R0, R189, RZ, 0x1 ;  /* 0x000000bd00007211 */ /* 0x000fe200078f08ff */
[----:B------:R-:W-:Y:S01]  /*0c20*/  IMAD.IADD R8, R8, 0x1, -R11 ;  /* 0x0000000108087824 */ /* 0x000fe200078e0a0b */
[----:B------:R-:W-:Y:S01]  /*0c30*/  SHF.R.S32.HI R9, RZ, 0x5, R9 ;  /* 0x00000005ff097819 */ /* 0x000fe20000011409 */
[----:B------:R-:W-:Y:S01]  /*0c40*/  IMAD.SHL.U32 R16, R22, 0x8, RZ ;  /* 0x0000000816107824 */ /* 0x000fe200078e00ff */
[----:B------:R-:W-:Y:S01]  /*0c50*/  LEA.HI R7, R4, R4, RZ, 0x1 ;  /* 0x0000000404077211 */ /* 0x000fe200078f08ff */
[----:B------:R-:W-:Y:S01]  /*0c60*/  IMAD R191, R2, 0x8, R191 ;  /* 0x0000000802bf7824 */ /* 0x000fe200078e02bf */
[----:B------:R-:W-:Y:S01]  /*0c70*/  LOP3.LUT R0, R0, 0x3fffffe, RZ, 0xc0, !PT ;  /* 0x03fffffe00007812 */ /* 0x000fe200078ec0ff */
[----:B------:R-:W-:Y:S01]  /*0c80*/  IMAD R9, R9, 0x10, R8 ;  /* 0x0000001009097824 */ /* 0x000fe200078e0208 */
[----:B------:R-:W-:Y:S01]  /*0c90*/  LOP3.LUT R7, R7, 0x1ffffffe, RZ, 0xc0, !PT ;  /* 0x1ffffffe07077812 */ /* 0x000fe200078ec0ff */
[----:B------:R-:W-:Y:S01]  /*0ca0*/  VIADD R19, R16, 0x40 ;  /* 0x0000004010137836 */ /* 0x000fe20000000000 */
        /* <DEDUP_REMOVED lines=9> */
.L_x_2432:
[----:B012---:R-:W0:Y:S01]  /*0d40*/  LDC.64 R2, c[0x0][0xc88] ;  /* 0x00032200ff027b82 */ /* 0x007e220000000a00 */
        /* <DEDUP_REMOVED lines=13> */
[----:B------:R-:W-:-:S04]  /*0e20*/  @UP0 ULEA UR6, UP2, UR36, UR6, 0x2 ;  /* 0x0000000624060291 */ /* 0x000fc8000f84103f */
[----:B------:R-:W-:Y:S02]  /*0e30*/  @UP0 ULEA.HI.X UR7, UR36, UR7, UR37, 0x2, UP2 ;  /* 0x0000000724070291 */ /* 0x000fe400090f1425 */
[----:B------:R-:W-:Y:S01]  /*0e40*/  @UP1 ULEA UR8, UP0, UR36, UR8, 0x2 ;  /* 0x0000000824081291 */ /* 0x000fe2000f80103f */
[----:B------:R-:W-:-:S03]  /*0e50*/  IMAD.U32 R2, RZ, RZ, UR6 ;  /* 0x00000006ff027e24 */ /* 0x000fc6000f8e00ff */
[----:B------:R-:W-:Y:S01]  /*0e60*/  @UP1 ULEA.HI.X UR9, UR36, UR9, UR37, 0x2, UP0 ;  /* 0x0000000924091291 */ /* 0x000fe200080f1425 */
[----:B------:R-:W-:Y:S01]  /*0e70*/  IMAD.U32 R3, RZ, RZ, UR7 ;  /* 0x00000007ff037e24 */ /* 0x000fe2000f8e00ff */
[----:B------:R-:W-:Y:S01]  /*0e80*/  ULDC.64 UR6, c[0x0][0x418] ;  /* 0x0001060000067ab9 */ /* 0x000fe20000000a00 */
[----:B------:R-:W-:-:S03]  /*0e90*/  IMAD.U32 R4, RZ, RZ, UR8 ;  /* 0x00000008ff047e24 */ /* 0x000fc6000f8e00ff */
[----:B------:R-:W-:Y:S01]  /*0ea0*/  IMAD.U32 R5, RZ, RZ, UR9 ;  /* 0x00000009ff057e24 */ /* 0x000fe2000f8e00ff */
[----:B------:R-:W2:Y:S01]  /*0eb0*/  @P0 LDG.E R2, desc[UR54][R2.64] ;  /* 0x0000003602020981 */ /* 0x000ea2000c1e1900 */
[----:B------:R-:W-:Y:S01]  /*0ec0*/  UISETP.NE.U32.AND UP0, UPT, UR6, URZ, UPT ;  /* 0x0000003f0600728c */ /* 0x000fe2000bf05070 */
[----:B------:R-:W-:Y:S02]  /*0ed0*/  ULDC.64 UR8, c[0x0][0xa20] ;  /* 0x0002880000087ab9 */ /* 0x000fe40000000a00 */
[----:B---3--:R-:W3:Y:S01]  /*0ee0*/  @P2 LDG.E R4, desc[UR54][R4.64] ;  /* 0x0000003604042981 */ /* 0x008ee2000c1e1900 */
[----:B------:R-:W-:Y:S01]  /*0ef0*/  UISETP.NE.AND.EX UP0, UPT, UR7, URZ, UPT, UP0 ;  /* 0x0000003f0700728c */ /* 0x000fe2000bf05300 */
[----:B------:R-:W-:Y:S01]  /*0f00*/  ISETP.NE.U32.AND P1, PT, RZ, UR8, PT ;  /* 0x00000008ff007c0c */ /* 0x000fe2000bf25070 */
[----:B------:R-:W-:Y:S01]  /*0f10*/  ULDC UR6, c[0x0][0x2f0] ;  /* 0x0000bc0000067ab9 */ /* 0x000fe20000000800 */
[----:B------:R-:W-:Y:S01]  /*0f20*/  UMOV UR50, URZ ;  /* 0x0000003f00327c82 */ /* 0x000fe20008000000 */
[----:B------:R-:W-:Y:S01]  /*0f30*/  USEL UR4, UR4, 0x1, UP0 ;  /* 0x0000000104047887 */ /* 0x000fe20008000000 */
[----:B------:R-:W-:-:S03]  /*0f40*/  ISETP.NE.AND.EX P1, PT, RZ, UR9, PT, P1 ;  /* 0x00000009ff007c0c */ /* 0x000fc6000bf25310 */
[----:B------:R-:W-:Y:S01]  /*0f50*/  UIMAD UR4, UR4, UR6, URZ ;  /* 0x00000006040472a4 */ /* 0x000fe2000f8e023f */
[----:B--2---:R-:W-:Y:S02]  /*0f60*/  @P0 R2UR UR50, R2 ;  /* 0x00000000023202ca */ /* 0x004fe400000e0000 */
[----:B---3--:R-:W-:Y:S01]  /*0f70*/  @P2 R2UR UR51, R4 ;  /* 0x00000000043322ca */ /* 0x008fe200000e0000 */
[----:B----4-:R-:W-:-:S14]  /*0f80*/  @P2 BRA `(.L_x_2373) ;  /* 0x0000000000382947 */ /* 0x010fdc0003800000 */
[----:B------:R-:W-:Y:S01]  /*0f90*/  ULDC.64 UR6, c[0x0][0xa00] ;  /* 0x0002800000067ab9 */ /* 0x000fe20000000a00 */
[----:B------:R-:W-:Y:S01]  /*0fa0*/  ULDC UR51, c[0x0][0x288] ;  /* 0x0000a20000337ab9 */ /* 0x000fe20000000800 */
[----:B------:R-:W-:-:S04]  /*0fb0*/  ISETP.NE.U32.AND P0, PT, RZ, UR6, PT ;  /* 0x00000006ff007c0c */ /* 0x000fc8000bf05070 */
[----:B------:R-:W-:-:S13]  /*0fc0*/  ISETP.NE.AND.EX P0, PT, RZ, UR7, PT, P0 ;  /* 0x00000007ff007c0c */ /* 0x000fda000bf05300 */
[----:B------:R-:W-:Y:S05]  /*0fd0*/  @!P0 BRA `(.L_x_2373) ;  /* 0x0000000000248947 */ /* 0x000fea0003800000 */
[----:B------:R-:W-:Y:S02]  /*0fe0*/  ULDC.64 UR6, c[0x0][0xa00] ;  /* 0x0002800000067ab9 */ /* 0x000fe40000000a00 */
[----:B------:R-:W-:-:S06]  /*0ff0*/  UIMAD.WIDE UR6, UR36, 0x4, UR6 ;  /* 0x00000004240678a5 */ /* 0x000fcc000f8e0206 */
[----:B------:R-:W-:Y:S01]  /*1000*/  IMAD.U32 R2, RZ, RZ, UR6 ;  /* 0x00000006ff027e24 */ /* 0x000fe2000f8e00ff */
[----:B------:R-:W-:-:S05]  /*1010*/  MOV R3, UR7 ;  /* 0x0000000700037c02 */ /* 0x000fca0008000f00 */
[----:B------:R-:W2:Y:S04]  /*1020*/  LDG.E R4, desc[UR54][R2.64] ;  /* 0x0000003602047981 */ /* 0x000ea8000c1e1900 */
[----:B------:R-:W3:Y:S01]  /*1030*/  LDG.E R0, desc[UR54][R2.64+0x4] ;  /* 0x0000043602007981 */ /* 0x000ee2000c1e1900 */
[----:B--2---:R-:W-:Y:S02]  /*1040*/  R2UR UR51, R4 ;  /* 0x00000000043372ca */ /* 0x004fe400000e0000 */
[----:B---3--:R-:W-:-:S13]  /*1050*/  R2UR UR6, R0 ;  /* 0x00000000000672ca */ /* 0x008fda00000e0000 */
[----:B------:R-:W-:-:S12]  /*1060*/  UIADD3 UR51, -UR51, UR6, URZ ;  /* 0x0000000633337290 */ /* 0x000fd8000fffe13f */
.L_x_2373:
[----:B------:R-:W-:Y:S01]  /*1070*/  UMOV UR38, UR48 ;  /* 0x0000003000267c82 */ /* 0x000fe20008000000 */
[----:B------:R-:W-:Y:S05]  /*1080*/  @!P1 BRA `(.L_x_2374) ;  /* 0x00000000001c9947 */ /* 0x000fea0003800000 */
[----:B------:R-:W-:-:S04]  /*1090*/  ULEA UR4, UP0, UR36, UR8, 0x2 ;  /* 0x0000000824047291 */ /* 0x000fc8000f80103f */
[----:B------:R-:W-:Y:S02]  /*10a0*/  ULEA.HI.X UR6, UR36, UR9, UR37, 0x2, UP0 ;  /* 0x0000000924067291 */ /* 0x000fe400080f1425 */
[----:B------:R-:W-:-:S04]  /*10b0*/  IMAD.U32 R2, RZ, RZ, UR4 ;  /* 0x00000004ff027e24 */ /* 0x000fc8000f8e00ff */
[----:B------:R-:W-:-:S05]  /*10c0*/  IMAD.U32 R3, RZ, RZ, UR6 ;  /* 0x00000006ff037e24 */ /* 0x000fca000f8e00ff */
[----:B------:R-:W2:Y:S02]  /*10d0*/  LDG.E R2, desc[UR54][R2.64] ;  /* 0x0000003602027981 */ /* 0x000ea4000c1e1900 */
[----:B--2---:R-:W-:Y:S01]  /*10e0*/  R2UR UR4, R2 ;  /* 0x00000000020472ca */ /* 0x004fe200000e0000 */
[----:B------:R-:W-:-:S14]  /*10f0*/  BRA `(.L_x_2375) ;  /* 0x0000000000347947 */ /* 0x000fdc0003800000 */
.L_x_2374:
[----:B------:R-:W-:Y:S02]  /*1100*/  ULDC.64 UR6, c[0x0][0xa08] ;  /* 0x0002820000067ab9 */ /* 0x000fe40000000a00 */
[----:B------:R-:W-:-:S04]  /*1110*/  ISETP.NE.U32.AND P0, PT, RZ, UR6, PT ;  /* 0x00000006ff007c0c */ /* 0x000fc8000bf05070 */
[----:B------:R-:W-:-:S13]  /*1120*/  ISETP.NE.AND.EX P0, PT, RZ, UR7, PT, P0 ;  /* 0x00000007ff007c0c */ /* 0x000fda000bf05300 */
[----:B------:R-:W-:Y:S05]  /*1130*/  @!P0 BRA `(.L_x_2375) ;  /* 0x0000000000248947 */ /* 0x000fea0003800000 */
[----:B------:R-:W-:Y:S02]  /*1140*/  ULDC.64 UR6, c[0x0][0xa08] ;  /* 0x0002820000067ab9 */ /* 0x000fe40000000a00 */
[----:B------:R-:W-:-:S06]  /*1150*/  UIMAD.WIDE UR6, UR36, 0x4, UR6 ;  /* 0x00000004240678a5 */ /* 0x000fcc000f8e0206 */
[----:B------:R-:W-:Y:S02]  /*1160*/  IMAD.U32 R2, RZ, RZ, UR6 ;  /* 0x00000006ff027e24 */ /* 0x000fe4000f8e00ff */
[----:B------:R-:W-:-:S05]  /*1170*/  IMAD.U32 R3, RZ, RZ, UR7 ;  /* 0x00000007ff037e24 */ /* 0x000fca000f8e00ff */
[----:B------:R-:W2:Y:S04]  /*1180*/  LDG.E R4, desc[UR54][R2.64] ;  /* 0x0000003602047981 */ /* 0x000ea8000c1e1900 */
[----:B------:R-:W3:Y:S01]  /*1190*/  LDG.E R0, desc[UR54][R2.64+0x4] ;  /* 0x0000043602007981 */ /* 0x000ee2000c1e1900 */
[----:B--2---:R-:W-:Y:S02]  /*11a0*/  R2UR UR4, R4 ;  /* 0x00000000040472ca */ /* 0x004fe400000e0000 */
[----:B---3--:R-:W-:-:S13]  /*11b0*/  R2UR UR6, R0 ;  /* 0x00000000000672ca */ /* 0x008fda00000e0000 */
[----:B------:R-:W-:-:S12]  /*11c0*/  UIADD3 UR4, -UR4, UR6, URZ ;  /* 0x0000000604047290 */ /* 0x000fd8000fffe13f */
.L_x_2375:
[----:B------:R-:W-:Y:S01]  /*11d0*/  UIADD3 UR50, -UR50, UR4, URZ ;  /* 0x0000000432327290 */ /* 0x000fe2000fffe13f */
[----:B------:R-:W-:Y:S01]  /*11e0*/  PLOP3.LUT P0, PT, PT, PT, PT, 0x80, 0x0 ;  /* 0x000000000000781c */ /* 0x000fe20003f0f070 */
[----:B------:R-:W-:Y:S01]  /*11f0*/  USHF.L.U32 UR39, UR5, 0x7, URZ ;  /* 0x0000000705277899 */ /* 0x000fe2000800063f */
[----:B------:R-:W-:Y:S01]  /*1200*/  IMAD.MOV.U32 R0, RZ, RZ, RZ ;  /* 0x000000ffff007224 */ /* 0x000fe200078e00ff */
[----:B------:R-:W-:Y:S01]  /*1210*/  ULDC UR4, c[0x0][0x448] ;  /* 0x0001120000047ab9 */ /* 0x000fe20000000800 */
[----:B------:R-:W-:Y:S01]  /*1220*/  UIADD3 UR7, UR50, 0xa0, -UR51 ;  /* 0x000000a032077890 */ /* 0x000fe2000fffe833 */
[----:B------:R-:W-:Y:S01]  /*1230*/  IMAD.MOV.U32 R2, RZ, RZ, RZ ;  /* 0x000000ffff027224 */ /* 0x000fe200078e00ff */
[----:B------:R-:W-:Y:S01]  /*1240*/  UISETP.NE.AND UP0, UPT, UR4, 0x1, UPT ;  /* 0x000000010400788c */ /* 0x000fe2000bf05270 */
[----:B------:R-:W-:Y:S01]  /*1250*/  CS2R R86, SRZ ;  /* 0x0000000000567805 */ /* 0x000fe2000001ff00 */
[----:B------:R-:W-:Y:S01]  /*1260*/  UIADD3 UR6, UR39, 0x7f, URZ ;  /* 0x0000007f27067890 */ /* 0x000fe2000fffe03f */
[----:B------:R-:W-:Y:S01]  /*1270*/  CS2R R6, SRZ ;  /* 0x0000000000067805 */ /* 0x000fe2000001ff00 */
[----:B------:R-:W-:Y:S01]  /*1280*/  UP2UR UR52, UPR, URZ, 0x1 ;  /* 0x000000013f347883 */ /* 0x000fe20008000000 */
[----:B------:R-:W-:-:S02]  /*1290*/  CS2R R84, SRZ ;  /* 0x0000000000547805 */ /* 0x000fc4000001ff00 */
[----:B------:R-:W-:Y:S02]  /*12a0*/  CS2R R8, SRZ ;  /* 0x0000000000087805 */ /* 0x000fe4000001ff00 */
[----:B------:R-:W-:Y:S02]  /*12b0*/  CS2R R78, SRZ ;  /* 0x00000000004e7805 */ /* 0x000fe4000001ff00 */
[----:B------:R-:W-:Y:S02]  /*12c0*/  CS2R R10, SRZ ;  /* 0x00000000000a7805 */ /* 0x000fe4000001ff00 */
[----:B------:R-:W-:Y:S02]  /*12d0*/  CS2R R76, SRZ ;  /* 0x00000000004c7805 */ /* 0x000fe4000001ff00 */
[----:B------:R-:W-:Y:S01]  /*12e0*/  CS2R R12, SRZ ;  /* 0x00000000000c7805 */ /* 0x000fe2000001ff00 */
[----:B------:R-:W-:Y:S01]  /*12f0*/  @UP0 ULDC UR4, c[0x0][0x44c] ;  /* 0x0001130000040ab9 */ /* 0x000fe20000000800 */
[----:B------:R-:W-:Y:S01]  /*1300*/  @UP0 ULDC UR8, c[0x0][0x450] ;  /* 0x0001140000080ab9 */ /* 0x000fe20000000800 */
[----:B------:R-:W-:Y:S01]  /*1310*/  UIMAD.WIDE.U32 UR4, UR6, UR4, URZ ;  /* 0x00000004060472a5 */ /* 0x000fe2000f8e003f */
[----:B------:R-:W-:Y:S01]  /*1320*/  CS2R R70, SRZ ;  /* 0x0000000000467805 */ /* 0x000fe2000001ff00 */
[----:B------:R-:W-:Y:S01]  /*1330*/  UIADD3 UR4, UR50, 0x9f, URZ ;  /* 0x0000009f32047890 */ /* 0x000fe2000fffe03f */
[----:B------:R-:W-:Y:S01]  /*1340*/  CS2R R14, SRZ ;  /* 0x00000000000e7805 */ /* 0x000fe2000001ff00 */
[----:B------:R-:W-:Y:S01]  /*1350*/  @UP0 USHF.R.U32.HI UR6, URZ, UR8, UR5 ;  /* 0x000000083f060299 */ /* 0x000fe20008011605 */
[----:B------:R-:W-:Y:S01]  /*1360*/  CS2R R68, SRZ ;  /* 0x0000000000447805 */ /* 0x000fe2000001ff00 */
[----:B------:R-:W-:Y:S01]  /*1370*/  UIMAD.WIDE UR4, UR4, 0x66666667, URZ ;  /* 0x66666667040478a5 */ /* 0x000fe2000f8e023f */
[----:B------:R-:W-:Y:S01]  /*1380*/  CS2R R20, SRZ ;  /* 0x0000000000147805 */ /* 0x000fe2000001ff00 */
[----:B------:R-:W-:Y:S01]  /*1390*/  UIADD3 UR6, UR7, UR6, URZ ;  /* 0x0000000607067290 */ /* 0x000fe2000fffe03f */
[----:B------:R-:W-:Y:S01]  /*13a0*/  CS2R R62, SRZ ;  /* 0x00000000003e7805 */ /* 0x000fe2000001ff00 */
[----:B------:R-:W-:Y:S01]  /*13b0*/  USHF.R.U32.HI UR4, URZ, 0x1f, UR5 ;  /* 0x0000001f3f047899 */ /* 0x000fe20008011605 */
[----:B------:R-:W-:Y:S01]  /*13c0*/  CS2R R24, SRZ ;  /* 0x0000000000187805 */ /* 0x000fe2000001ff00 */
[----:B------:R-:W-:Y:S01]  /*13d0*/  UIMAD.WIDE UR6, UR6, 0x66666667, URZ ;  /* 0x66666667060678a5 */ /* 0x000fe2000f8e023f */
[----:B------:R-:W-:Y:S01]  /*13e0*/  CS2R R60, SRZ ;  /* 0x00000000003c7805 */ /* 0x000fe2000001ff00 */
[----:B------:R-:W-:Y:S01]  /*13f0*/  ULEA.HI.SX32 UR4, UR5, UR4, 0x1a ;  /* 0x0000000405047291 */ /* 0x000fe2000f8fd23f */
[----:B------:R-:W-:Y:S01]  /*1400*/  CS2R R28, SRZ ;  /* 0x00000000001c7805 */ /* 0x000fe2000001ff00 */
[----:B------:R-:W-:Y:S01]  /*1410*/  USHF.R.U32.HI UR6, URZ, 0x1f, UR7 ;  /* 0x0000001f3f067899 */ /* 0x000fe20008011607 */
[----:B------:R-:W-:-:S02]  /*1420*/  CS2R R54, SRZ ;  /* 0x0000000000367805 */ /* 0x000fc4000001ff00 */
[----:B------:R-:W-:Y:S02]  /*1430*/  CS2R R26, SRZ ;  /* 0x00000000001a7805 */ /* 0x000fe4000001ff00 */
[----:B------:R-:W-:Y:S01]  /*1440*/  CS2R R52, SRZ ;  /* 0x0000000000347805 */ /* 0x000fe2000001ff00 */
[----:B------:R-:W-:Y:S01]  /*1450*/  ULEA.HI.SX32 UR6, UR7, UR6, 0x1a ;  /* 0x0000000607067291 */ /* 0x000fe2000f8fd23f */
[----:B------:R-:W-:Y:S02]  /*1460*/  CS2R R32, SRZ ;  /* 0x0000000000207805 */ /* 0x000fe4000001ff00 */
[----:B------:R-:W-:Y:S02]  /*1470*/  CS2R R30, SRZ ;  /* 0x00000000001e7805 */ /* 0x000fe4000001ff00 */
[----:B------:R-:W-:Y:S01]  /*1480*/  CS2R R42, SRZ ;  /* 0x00000000002a7805 */ /* 0x000fe2000001ff00 */
[----:B------:R-:W-:Y:S01]  /*1490*/  UISETP.LT.AND UP0, UPT, UR4, UR6, UPT ;  /* 0x000000060400728c */ /* 0x000fe2000bf01270 */
[----:B------:R-:W-:-:S02]  /*14a0*/  CS2R R36, SRZ ;  /* 0x0000000000247805 */ /* 0x000fc4000001ff00 */
[----:B------:R-:W-:Y:S02]  /*14b0*/  CS2R R40, SRZ ;  /* 0x0000000000287805 */ /* 0x000fe4000001ff00 */
[----:B------:R-:W-:Y:S01]  /*14c0*/  CS2R R38, SRZ ;  /* 0x0000000000267805 */ /* 0x000fe2000001ff00 */
[----:B------:R-:W-:Y:S01]  /*14d0*/  USEL UR53, UR4, UR6, UP0 ;  /* 0x0000000604357287 */ /* 0x000fe20008000000 */
[----:B------:R-:W-:Y:S01]  /*14e0*/  IMAD.MOV.U32 R34, RZ, RZ, RZ ;  /* 0x000000ffff227224 */ /* 0x000fe200078e00ff */
[----:B------:R-:W-:Y:S02]  /*14f0*/  CS2R R88, SRZ ;  /* 0x0000000000587805 */ /* 0x000fe4000001ff00 */
[----:B------:R-:W-:Y:S01]  /*1500*/  CS2R R48, SRZ ;  /* 0x0000000000307805 */ /* 0x000fe2000001ff00 */
[----:B------:R-:W-:Y:S01]  /*1510*/  UISETP.GE.AND UP0, UPT, UR53, 0x1, UPT ;  /* 0x000000013500788c */ /* 0x000fe2000bf06270 */
[----:B------:R-:W-:Y:S02]  /*1520*/  CS2R R90, SRZ ;  /* 0x00000000005a7805 */ /* 0x000fe4000001ff00 */
[----:B------:R-:W-:-:S02]  /*1530*/  CS2R R56, SRZ ;  /* 0x0000000000387805 */ /* 0x000fc4000001ff00 */
[----:B------:R-:W-:Y:S01]  /*1540*/  CS2R R92, SRZ ;  /* 0x00000000005c7805 */ /* 0x000fe2000001ff00 */
[----:B------:R-:W-:Y:S01]  /*1550*/  IMAD.MOV.U32 R65, RZ, RZ, RZ ;  /* 0x000000ffff417224 */ /* 0x000fe200078e00ff */
[----:B------:R-:W-:Y:S02]  /*1560*/  CS2R R94, SRZ ;  /* 0x00000000005e7805 */ /* 0x000fe4000001ff00 */
[----:B------:R-:W-:-:S13]  /*1570*/  PLOP3.LUT P1, PT, PT, PT, UP0, 0x80, 0x0 ;  /* 0x000000000000781c */ /* 0x000fda0003f2f008 */
[----:B------:R-:W-:Y:S05]  /*1580*/  @!P1 BRA `(.L_x_2376) ;  /* 0x000000c400b09947 */ /* 0x000fea0003800000 */
        /* <DEDUP_REMOVED lines=31> */
.L_x_2377:
        /* <DEDUP_REMOVED lines=17> */
[----:B------:R-:W-:Y:S02]  /*1890*/  @UP1 UIMAD UR18, UR36, UR11, UR9 ;  /* 0x0000000b241212a4 */ /* 0x000fe4000f8e0209 */
[----:B------:R-:W-:Y:S02]  /*18a0*/  @UP1 USHF.R.S32.HI UR19, URZ, 0x1f, UR48 ;  /* 0x0000001f3f131899 */ /* 0x000fe40008011430 */
[----:B------:R-:W-:Y:S01]  /*18b0*/  @UP1 UIMAD.WIDE.U32 UR12, UR36, UR10, URZ ;  /* 0x0000000a240c12a5 */ /* 0x000fe2000f8e003f */
[----:B------:R-:W-:Y:S02]  /*18c0*/  @UP0 ULDC.64 UR8, c[0x0][0x9b0] ;  /* 0x00026c0000080ab9 */ /* 0x000fe40000000a00 */
        /* <DEDUP_REMOVED lines=26> */
[----:B------:R-:W-:Y:S01]  /*1a70*/  MOV R6, UR4 ;  /* 0x0000000400067c02 */ /* 0x000fe20008000f00 */
[----:B------:R-:W-:-:S03]  /*1a80*/  ULDC UR4, c[0x0][0x9d8] ;  /* 0x0002760000047ab9 */ /* 0x000fc60000000800 */
[----:B------:R-:W-:-:S04]  /*1a90*/  SHF.L.U32 R6, R6, 0x1f, RZ ;  /* 0x0000001f06067819 */ /* 0x000fc800000006ff */
[----:B------:R-:W0:Y:S01]  /*1aa0*/  SYNCS.PHASECHK.TRANS64.TRYWAIT P1, [UR41+0x29800], R6 ;  /* 0x02980006ff0075a7 */ /* 0x000e220008020169 */
[----:B--2---:R-:W-:-:S04]  /*1ab0*/  FMUL.FTZ R0, R7, R0 ;  /* 0x0000000007007220 */ /* 0x004fc80000410000 */
[----:B------:R-:W-:Y:S01]  /*1ac0*/  FMUL.FTZ R0, R0, UR4 ;  /* 0x0000000400007c20 */ /* 0x000fe20008410000 */
[----:B0-----:R-:W-:Y:S06]  /*1ad0*/  @!P1 BRA `(.L_x_2378) ;  /* 0x00000154000c9947 */ /* 0x001fec0003800000 */
.L_x_2536:
[----:B------:R-:W-:Y:S05]  /*1ae0*/  @!P0 BRA `(.L_x_2379) ;  /* 0x0000000000048947 */ /* 0x000fea0003800000 */
[----:B------:R-:W-:Y:S01]  /*1af0*/  BPT.TRAP 0x1 ;  /* 0x000000040000795c */ /* 0x000fe20000300000 */
.L_x_2379:
[----:B------:R-:W-:Y:S02]  /*1b00*/  IMAD.U32 R2, RZ, RZ, UR44 ;  /* 0x0000002cff027e24 */ /* 0x000fe4000f8e00ff */
[----:B0-----:R-:W-:-:S03]  /*1b10*/  IMAD.U32 R3, RZ, RZ, UR45 ;  /* 0x0000002dff037e24 */ /* 0x001fc6000f8e00ff */
[----:B------:R-:W-:Y:S02]  /*1b20*/  LEA R2, R2, UR41, 0x3 ;  /* 0x0000002902027c11 */ /* 0x000fe4000f8e18ff */
[----:B------:R-:W-:-:S04]  /*1b30*/  SHF.L.U32 R3, R3, 0x1f, RZ ;  /* 0x0000001f03037819 */ /* 0x000fc800000006ff */
[----:B------:R0:W1:Y:S01]  /*1b40*/  SYNCS.PHASECHK.TRANS64.TRYWAIT P1, [R2+URZ+0x29830], R3 ;  /* 0x02983003020075a7 */ /* 0x000062000802017f */
[----:B------:R-:W-:Y:S05]  /*1b50*/  @!P0 BRA `(.L_x_2380) ;  /* 0x0000000000048947 */ /* 0x000fea0003800000 */
[----:B------:R-:W-:Y:S01]  /*1b60*/  BPT.TRAP 0x1 ;  /* 0x000000040000795c */ /* 0x000fe20000300000 */
.L_x_2380:
[----:B-1----:R-:W-:Y:S05]  /*1b70*/  @P1 BRA `(.L_x_2381) ;  /* 0x0000000000081947 */ /* 0x002fea0003800000 */
[----:B------:R-:W1:Y:S02]  /*1b80*/  SYNCS.PHASECHK.TRANS64.TRYWAIT P1, [R2+URZ+0x29830], R3 ;  /* 0x02983003020075a7 */ /* 0x000e64000802017f */
[----:B-1----:R-:W-:Y:S05]  /*1b90*/  @!P1 BRA `(.L_x_2382) ;  /* 0x0000015000f49947 */ /* 0x002fea0003800000 */
.L_x_2381:
        /* <DEDUP_REMOVED lines=204> */
.L_x_2383:
[----:B------:R-:W-:Y:S01]  /*2860*/  UISETP.NE.AND UP0, UPT, UR52, URZ, UPT ;  /* 0x0000003f3400728c */ /* 0x000fe2000bf05270 */
[C---:B------:R-:W-:Y:S01]  /*2870*/  FMUL.FTZ R75, R0.reuse, R75 ;  /* 0x0000004b004b7220 */ /* 0x040fe20000410000 */
[C---:B------:R-:W-:Y:S01]  /*2880*/  FMUL.FTZ R7, R0.reuse, R58 ;  /* 0x0000003a00077220 */ /* 0x040fe20000410000 */
[C---:B------:R-:W-:Y:S01]  /*2890*/  FMUL.FTZ R6, R0.reuse, R93 ;  /* 0x0000005d00067220 */ /* 0x040fe20000410000 */
[----:B------:R-:W-:Y:S01]  /*28a0*/  UMOV UR7, 0xffffff60 ;  /* 0xffffff6000077882 */ /* 0x000fe20000000000 */
[----:B------:R2:W-:Y:S01]  /*28b0*/  MUFU.TANH R113, R75 ;  /* 0x0000004b00717308 */ /* 0x0005e20000002400 */
[----:B------:R-:W-:Y:S01]  /*28c0*/  PLOP3.LUT P1, PT, PT, PT, UP0, 0x80, 0x0 ;  /* 0x000000000000781c */ /* 0x000fe20003f2f008 */
[C---:B------:R-:W-:Y:S01]  /*28d0*/  FMUL.FTZ R62, R0.reuse, R62 ;  /* 0x0000003e003e7220 */ /* 0x040fe20000410000 */
[----:B------:R-:W-:Y:S01]  /*28e0*/  PLOP3.LUT P2, PT, PT, PT, UP0, 0x80, 0x0 ;  /* 0x000000000000781c */ /* 0x000fe20003f4f008 */
[----:B------:R-:W-:Y:S01]  /*28f0*/  UIMAD UR7, UR53, UR7, 0xa1 ;  /* 0x000000a1350774a4 */ /* 0x000fe2000f8e0207 */
        /* <DEDUP_REMOVED lines=16> */
[C---:B------:R-:W-:Y:S01]  /*2a00*/  FMUL.FTZ R98, R0.reuse, R98 ;  /* 0x0000006200627220 */ /* 0x040fe20000410000 */
[----:B------:R-:W-:Y:S01]  /*2a10*/  @P2 SHF.R.U32.HI R64, RZ, UR6, R7 ;  /* 0x00000006ff402c19 */ /* 0x000fe20008011607 */
[----:B------:R-:W-:Y:S01]  /*2a20*/  UIMAD UR6, UR53, -0xa0, UR50 ;  /* 0xffffff60350678a4 */ /* 0x000fe2000f8e0232 */
[----:B------:R3:W-:Y:S01]  /*2a30*/  MUFU.TANH R109, R74 ;  /* 0x0000004a006d7308 */ /* 0x0007e20000002400 */
[C---:B--2---:R-:W-:Y:S01]  /*2a40*/  FMUL.FTZ R62, R0.reuse, R68 ;  /* 0x00000044003e7220 */ /* 0x044fe20000410000 */
[----:B------:R-:W-:Y:S01]  /*2a50*/  IMAD.U32 R68, RZ, RZ, UR7 ;  /* 0x00000007ff447e24 */ /* 0x000fe2000f8e00ff */
[----:B------:R-:W2:Y:S01]  /*2a60*/  SHFL.IDX PT, R7, R64, 0x1, 0x1c1f ;  /* 0x003c1f0040077f89 */ /* 0x000ea200000e0000 */
[----:B------:R-:W-:Y:S01]  /*2a70*/  UIADD3 UR6, UR6, 0xa0, URZ ;  /* 0x000000a006067890 */ /* 0x000fe2000fffe03f */
[C---:B------:R-:W-:Y:S01]  /*2a80*/  FMUL.FTZ R99, R0.reuse, R99 ;  /* 0x0000006300637220 */ /* 0x040fe20000410000 */
[C---:B------:R-:W-:Y:S01]  /*2a90*/  FMUL.FTZ R102, R0.reuse, R102 ;  /* 0x0000006600667220 */ /* 0x040fe20000410000 */
[C---:B------:R-:W-:Y:S01]  /*2aa0*/  FMUL.FTZ R70, R0.reuse, R70 ;  /* 0x0000004600467220 */ /* 0x040fe20000410000 */
[----:B------:R4:W-:Y:S01]  /*2ab0*/  MUFU.TANH R105, R103 ;  /* 0x0000006700697308 */ /* 0x0009e20000002400 */
[C---:B---3--:R-:W-:Y:S01]  /*2ac0*/  FMUL.FTZ R74, R0.reuse, R56 ;  /* 0x00000038004a7220 */ /* 0x048fe20000410000 */
[C---:B------:R-:W-:Y:S01]  /*2ad0*/  FMUL.FTZ R56, R0.reuse, R57 ;  /* 0x0000003900387220 */ /* 0x040fe20000410000 */
[C---:B------:R-:W-:Y:S01]  /*2ae0*/  FMUL.FTZ R57, R0.reuse, R60 ;  /* 0x0000003c00397220 */ /* 0x040fe20000410000 */
[C---:B------:R-:W-:Y:S01]  /*2af0*/  FMUL.FTZ R60, R0.reuse, R65 ;  /* 0x00000041003c7220 */ /* 0x040fe20000410000 */
[C---:B------:R-:W-:Y:S01]  /*2b00*/  FMUL.FTZ R58, R0.reuse, R61 ;  /* 0x0000003d003a7220 */ /* 0x040fe20000410000 */
[C---:B------:R-:W-:Y:S01]  /*2b10*/  FMUL.FTZ R61, R0.reuse, R69 ;  /* 0x00000045003d7220 */ /* 0x040fe20000410000 */
[----:B------:R-:W-:Y:S01]  /*2b20*/  FMUL.FTZ R78, R0, R78 ;  /* 0x0000004e004e7220 */ /* 0x000fe20000410000 */
[----:B------:R3:W-:Y:S01]  /*2b30*/  MUFU.TANH R65, R66 ;  /* 0x0000004200417308 */ /* 0x0007e20000002400 */
[----:B----4-:R-:W-:-:S02]  /*2b40*/  IMAD R103, R17, -0x2, R68 ;  /* 0xfffffffe11677824 */ /* 0x010fc400078e0244 */
[C---:B------:R-:W-:Y:S01]  /*2b50*/  FMUL.FTZ R79, R0.reuse, R79 ;  /* 0x0000004f004f7220 */ /* 0x040fe20000410000 */
[----:B------:R-:W-:Y:S02]  /*2b60*/  IMAD.U32 R68, RZ, RZ, UR51 ;  /* 0x00000033ff447e24 */ /* 0x000fe4000f8e00ff */
[C---:B------:R-:W-:Y:S01]  /*2b70*/  FMUL.FTZ R82, R0.reuse, R82 ;  /* 0x0000005200527220 */ /* 0x040fe20000410000 */
[C---:B------:R-:W-:Y:S01]  /*2b80*/  FMUL.FTZ R83, R0.reuse, R83 ;  /* 0x0000005300537220 */ /* 0x040fe20000410000 */
[C---:B------:R-:W-:Y:S01]  /*2b90*/  FMUL.FTZ R86, R0.reuse, R86 ;  /* 0x0000005600567220 */ /* 0x040fe20000410000 */
[----:B------:R-:W-:Y:S01]  /*2ba0*/  FMUL.FTZ R87, R0, R87 ;  /* 0x0000005700577220 */ /* 0x000fe20000410000 */
[----:B------:R-:W4:Y:S01]  /*2bb0*/  MUFU.TANH R90, R90 ;  /* 0x0000005a005a7308 */ /* 0x000f220000002400 */
[----:B---3--:R-:W-:Y:S01]  /*2bc0*/  IMAD.U32 R66, RZ, RZ, UR6 ;  /* 0x00000006ff427e24 */ /* 0x008fe2000f8e00ff */
[----:B------:R-:W-:Y:S01]  /*2bd0*/  IADD3 R103, -R68, UR50, R103 ;  /* 0x0000003244677c10 */ /* 0x000fe2000fffe167 */
[C---:B------:R-:W-:Y:S01]  /*2be0*/  FMUL.FTZ R10, R0.reuse, R101 ;  /* 0x00000065000a7220 */ /* 0x040fe20000410000 */
[----:B------:R-:W-:Y:S01]  /*2bf0*/  FMUL.FTZ R9, R0, R97 ;  /* 0x0000006100097220 */ /* 0x000fe20000410000 */
[----:B------:R-:W-:-:S02]  /*2c00*/  IMAD R66, R17, -0x2, R66 ;  /* 0xfffffffe11427824 */ /* 0x000fc400078e0242 */
[C---:B------:R-:W-:Y:S01]  /*2c10*/  FMUL.FTZ R63, R0.reuse, R63 ;  /* 0x0000003f003f7220 */ /* 0x040fe20000410000 */
[C---:B------:R-:W-:Y:S01]  /*2c20*/  FMUL.FTZ R14, R0.reuse, R76 ;  /* 0x0000004c000e7220 */ /* 0x040fe20000410000 */
[----:B------:R-:W3:Y:S01]  /*2c30*/  MUFU.TANH R91, R91 ;  /* 0x0000005b005b7308 */ /* 0x000ee20000002400 */
[C---:B------:R-:W-:Y:S01]  /*2c40*/  FMUL.FTZ R67, R0.reuse, R67 ;  /* 0x0000004300437220 */ /* 0x040fe20000410000 */
[----:B--2---:R-:W-:Y:S01]  /*2c50*/  VIADDMNMX R68, R7, R103, R66, PT ;  /* 0x0000006707447246 */ /* 0x004fe20003800142 */
[C---:B------:R-:W-:Y:S01]  /*2c60*/  FMUL.FTZ R15, R0.reuse, R77 ;  /* 0x0000004d000f7220 */ /* 0x040fe20000410000 */
[C---:B------:R-:W-:Y:S01]  /*2c70*/  FMUL.FTZ R71, R0.reuse, R71 ;  /* 0x0000004700477220 */ /* 0x040fe20000410000 */
[----:B------:R-:W-:Y:S01]  /*2c80*/  FMUL.FTZ R42, R0, R42 ;  /* 0x0000002a002a7220 */ /* 0x000fe20000410000 */
[----:B------:R-:W-:Y:S01]  /*2c90*/  ISETP.GT.AND P1, PT, R68, RZ, PT ;  /* 0x000000ff4400720c */ /* 0x000fe20003f24270 */
[----:B------:R-:W-:Y:S01]  /*2ca0*/  FMUL.FTZ R43, R0, R43 ;  /* 0x0000002b002b7220 */ /* 0x000fe20000410000 */
[----:B------:R-:W2:Y:S01]  /*2cb0*/  MUFU.TANH R94, R94 ;  /* 0x0000005e005e7308 */ /* 0x000ea20000002400 */
[----:B------:R-:W-:Y:S01]  /*2cc0*/  ISETP.GT.AND P2, PT, R68, 0x1, PT ;  /* 0x000000014400780c */ /* 0x000fe20003f44270 */
[----:B------:R-:W-:Y:S01]  /*2cd0*/  FMUL.FTZ R46, R0, R46 ;  /* 0x0000002e002e7220 */ /* 0x000fe20000410000 */
[----:B------:R-:W-:Y:S01]  /*2ce0*/  ISETP.GT.AND P3, PT, R68, 0x8, PT ;  /* 0x000000084400780c */ /* 0x000fe20003f64270 */
[----:B------:R-:W-:Y:S01]  /*2cf0*/  FMUL.FTZ R20, R0, R80 ;  /* 0x0000005000147220 */ /* 0x000fe20000410000 */
[----:B----4-:R-:W-:Y:S01]  /*2d00*/  FSEL R127, R90, -INF , P1 ;  /* 0xff8000005a7f7808 */ /* 0x010fe20000800000 */
[----:B------:R-:W-:Y:S01]  /*2d10*/  FMUL.FTZ R51, R0, R51 ;  /* 0x0000003300337220 */ /* 0x000fe20000410000 */
[----:B------:R-:W-:Y:S01]  /*2d20*/  ISETP.GT.AND P1, PT, R68, 0x9, PT ;  /* 0x000000094400780c */ /* 0x000fe20003f24270 */
[----:B------:R-:W4:Y:S01]  /*2d30*/  MUFU.TANH R95, R95 ;  /* 0x0000005f005f7308 */ /* 0x000f220000002400 */
[----:B---3--:R-:W-:Y:S01]  /*2d40*/  FSEL R125, R91, -INF , P2 ;  /* 0xff8000005b7d7808 */ /* 0x008fe20001000000 */
[----:B------:R-:W-:Y:S01]  /*2d50*/  FMUL.FTZ R7, R0, R55 ;  /* 0x0000003700077220 */ /* 0x000fe20000410000 */
[----:B------:R-:W-:Y:S01]  /*2d60*/  ISETP.GT.AND P2, PT, R68, 0x10, PT ;  /* 0x000000104400780c */ /* 0x000fe20003f44270 */
[C---:B------:R-:W-:Y:S01]  /*2d70*/  FMUL.FTZ R47, R0.reuse, R47 ;  /* 0x0000002f002f7220 */ /* 0x040fe20000410000 */
[C---:B------:R-:W-:Y:S01]  /*2d80*/  FMUL.FTZ R50, R0.reuse, R50 ;  /* 0x0000003200327220 */ /* 0x040fe20000410000 */
        /* <DEDUP_REMOVED lines=14> */
[----:B------:R-:W4:Y:S01]  /*2e70*/  SHFL.IDX PT, R64, R64, RZ, 0x1c1f ;  /* 0x001c1fff40407589 */ /* 0x000f2200000e0000 */
[C---:B01----:R-:W-:Y:S01]  /*2e80*/  FMUL.FTZ R3, R0.reuse, R88 ;  /* 0x0000005800037220 */ /* 0x043fe20000410000 */
[----:B------:R-:W-:Y:S01]  /*2e90*/  FMUL.FTZ R5, R0, R92 ;  /* 0x0000005c00057220 */ /* 0x000fe20000410000 */
[----:B------:R-:W-:Y:S01]  /*2ea0*/  ULDC UR6, c[0x0][0x988] ;  /* 0x0002620000067ab9 */ /* 0x000fe20000000800 */
[----:B------:R-:W0:Y:S01]  /*2eb0*/  MUFU.TANH R102, R102 ;  /* 0x0000006600667308 */ /* 0x000e220000002400 */
[----:B---3--:R-:W-:Y:S01]  /*2ec0*/  FSEL R119, R98, -INF , P2 ;  /* 0xff80000062777808 */ /* 0x008fe20001000000 */
[----:B------:R-:W-:Y:S01]  /*2ed0*/  FMUL.FTZ R24, R0, R24 ;  /* 0x0000001800187220 */ /* 0x000fe20000410000 */
[----:B------:R-:W-:Y:S01]  /*2ee0*/  ISETP.GT.AND P2, PT, R68, 0x18, PT ;  /* 0x000000184400780c */ /* 0x000fe20003f44270 */
[----:B------:R-:W-:-:S02]  /*2ef0*/  IMAD.U32 R88, RZ, RZ, UR6 ;  /* 0x00000006ff587e24 */ /* 0x000fc4000f8e00ff */
[C---:B------:R-:W-:Y:S01]  /*2f00*/  FMUL.FTZ R8, R0.reuse, R96 ;  /* 0x0000006000087220 */ /* 0x040fe20000410000 */
[C---:B------:R-:W-:Y:S01]  /*2f10*/  FMUL.FTZ R49, R0.reuse, R49 ;  /* 0x0000003100317220 */ /* 0x040fe20000410000 */
[C---:B------:R-:W-:Y:S01]  /*2f20*/  FMUL.FTZ R32, R0.reuse, R32 ;  /* 0x0000002000207220 */ /* 0x040fe20000410000 */
[----:B------:R1:W-:Y:S01]  /*2f30*/  MUFU.TANH R69, R70 ;  /* 0x0000004600457308 */ /* 0x0003e20000002400 */
[----:B--2---:R-:W-:Y:S01]  /*2f40*/  FSEL R111, R99, -INF , P1 ;  /* 0xff800000636f7808 */ /* 0x004fe20000800000 */
[----:B------:R-:W-:Y:S01]  /*2f50*/  FMUL.FTZ R11, R0, R100 ;  /* 0x00000064000b7220 */ /* 0x000fe20000410000 */
[----:B------:R-:W-:Y:S01]  /*2f60*/  ISETP.GT.AND P1, PT, R68, 0x19, PT ;  /* 0x000000194400780c */ /* 0x000fe20003f24270 */
[C---:B------:R-:W-:Y:S01]  /*2f70*/  FMUL.FTZ R53, R0.reuse, R53 ;  /* 0x0000003500357220 */ /* 0x040fe20000410000 */
[C---:B------:R-:W-:Y:S01]  /*2f80*/  FMUL.FTZ R13, R0.reuse, R73 ;  /* 0x00000049000d7220 */ /* 0x040fe20000410000 */
[C---:B------:R-:W-:Y:S01]  /*2f90*/  FMUL.FTZ R73, R0.reuse, R84 ;  /* 0x0000005400497220 */ /* 0x040fe20000410000 */
[----:B------:R-:W-:Y:S01]  /*2fa0*/  FSEL R105, R105, -INF , P1 ;  /* 0xff80000069697808 */ /* 0x000fe20000800000 */
[----:B------:R-:W2:Y:S01]  /*2fb0*/  MUFU.TANH R78, R78 ;  /* 0x0000004e004e7308 */ /* 0x000ea20000002400 */
[----:B-1----:R-:W-:Y:S01]  /*2fc0*/  FMNMX.FTZ R70, R127, R125, !PT ;  /* 0x0000007d7f467209 */ /* 0x002fe20007810000 */
[----:B------:R-:W-:Y:S01]  /*2fd0*/  FMUL.FTZ R29, R0, R29 ;  /* 0x0000001d001d7220 */ /* 0x000fe20000410000 */
[----:B0-----:R-:W-:Y:S01]  /*2fe0*/  FSEL R107, R102, -INF , P2 ;  /* 0xff800000666b7808 */ /* 0x001fe20001000000 */
[C---:B------:R-:W-:Y:S01]  /*2ff0*/  FMUL.FTZ R25, R0.reuse, R25 ;  /* 0x0000001900197220 */ /* 0x040fe20000410000 */
[----:B------:R-:W-:Y:S01]  /*3000*/  FMNMX.FTZ R70, R123, R70, !PT ;  /* 0x000000467b467209 */ /* 0x000fe20007810000 */
[----:B------:R-:W-:Y:S01]  /*3010*/  FMUL.FTZ R44, R0, R44 ;  /* 0x0000002c002c7220 */ /* 0x000fe20000410000 */
[----:B------:R-:W-:Y:S01]  /*3020*/  ISETP.GT.AND P2, PT, R68, 0x20, PT ;  /* 0x000000204400780c */ /* 0x000fe20003f44270 */
[----:B------:R-:W0:Y:S01]  /*3030*/  MUFU.TANH R79, R79 ;  /* 0x0000004f004f7308 */ /* 0x000e220000002400 */
[----:B------:R-:W-:Y:S01]  /*3040*/  FMNMX.FTZ R70, R115, R70, !PT ;  /* 0x0000004673467209 */ /* 0x000fe20007810000 */
[----:B------:R-:W-:Y:S01]  /*3050*/  FMUL.FTZ R48, R0, R48 ;  /* 0x0000003000307220 */ /* 0x000fe20000410000 */
[----:B------:R-:W-:Y:S01]  /*3060*/  ISETP.GT.AND P1, PT, R68, 0x21, PT ;  /* 0x000000214400780c */ /* 0x000fe20003f24270 */
[C---:B------:R-:W-:Y:S01]  /*3070*/  FMUL.FTZ R52, R0.reuse, R52 ;  /* 0x0000003400347220 */ /* 0x040fe20000410000 */
[----:B------:R-:W-:Y:S01]  /*3080*/  FMNMX.FTZ R70, R119, R70, !PT ;  /* 0x0000004677467209 */ /* 0x000fe20007810000 */
[C---:B------:R-:W-:Y:S01]  /*3090*/  FMUL.FTZ R28, R0.reuse, R28 ;  /* 0x0000001c001c7220 */ /* 0x040fe20000410000 */
[----:B------:R-:W-:Y:S01]  /*30a0*/  FSEL R109, R109, -INF , P2 ;  /* 0xff8000006d6d7808 */ /* 0x000fe20001000000 */
[----:B------:R-:W1:Y:S01]  /*30b0*/  MUFU.TANH R82, R82 ;  /* 0x0000005200527308 */ /* 0x000e620000002400 */
[----:B------:R-:W-:Y:S01]  /*30c0*/  FMNMX.FTZ R70, R111, R70, !PT ;  /* 0x000000466f467209 */ /* 0x000fe20007810000 */
[----:B------:R-:W-:Y:S01]  /*30d0*/  FMUL.FTZ R36, R0, R36 ;  /* 0x0000002400247220 */ /* 0x000fe20000410000 */
[C---:B------:R-:W-:Y:S01]  /*30e0*/  ISETP.GT.AND P2, PT, R68.reuse, 0x28, PT ;  /* 0x000000284400780c */ /* 0x040fe20003f44270 */
[----:B------:R-:W-:Y:S01]  /*30f0*/  @UP0 ULDC UR6, c[0x0][0x44c] ;  /* 0x0001130000060ab9 */ /* 0x000fe20000000800 */
[----:B------:R-:W-:Y:S01]  /*3100*/  FMNMX.FTZ R70, R107, R70, !PT ;  /* 0x000000466b467209 */ /* 0x000fe20007810000 */
[----:B------:R-:W-:Y:S01]  /*3110*/  UIMAD.WIDE.U32 UR6, UR39, UR6, URZ ;  /* 0x00000006270672a5 */ /* 0x000fe2000f8e003f */
[----:B------:R-:W-:Y:S01]  /*3120*/  FSEL R113, R113, -INF , P1 ;  /* 0xff80000071717808 */ /* 0x000fe20000800000 */
[----:B------:R-:W3:Y:S01]  /*3130*/  MUFU.TANH R83, R83 ;  /* 0x0000005300537308 */ /* 0x000ee20000002400 */
[----:B------:R-:W-:Y:S01]  /*3140*/  FMNMX.FTZ R70, R105, R70, !PT ;  /* 0x0000004669467209 */ /* 0x000fe20007810000 */
[----:B------:R-:W-:Y:S01]  /*3150*/  @UP0 ULDC UR14, c[0x0][0x450] ;  /* 0x00011400000e0ab9 */ /* 0x000fe20000000800 */
[----:B------:R-:W-:Y:S01]  /*3160*/  ISETP.GT.AND P1, PT, R68, 0x29, PT ;  /* 0x000000294400780c */ /* 0x000fe20003f24270 */
[----:B------:R-:W-:Y:S01]  /*3170*/  UMOV UR10, UR39 ;  /* 0x00000027000a7c82 */ /* 0x000fe20008000000 */
[----:B------:R-:W-:Y:S01]  /*3180*/  FMNMX.FTZ R70, R109, R70, !PT ;  /* 0x000000466d467209 */ /* 0x000fe20007810000 */
[----:B------:R-:W-:Y:S01]  /*3190*/  @UP0 USHF.R.U32.HI UR10, URZ, UR14, UR7 ;  /* 0x0000000e3f0a0299 */ /* 0x000fe20008011607 */
[----:B--2---:R-:W-:Y:S01]  /*31a0*/  FSEL R117, R78, -INF , P2 ;  /* 0xff8000004e757808 */ /* 0x004fe20001000000 */
[----:B------:R-:W2:Y:S01]  /*31b0*/  MUFU.TANH R86, R86 ;  /* 0x0000005600567308 */ /* 0x000ea20000002400 */
[----:B------:R-:W-:Y:S01]  /*31c0*/  FMNMX.FTZ R70, R113, R70, !PT ;  /* 0x0000004671467209 */ /* 0x000fe20007810000 */
[----:B------:R-:W-:Y:S01]  /*31d0*/  UIADD3 UR6, UR10, UR50, -UR51 ;  /* 0x000000320a067290 */ /* 0x000fe2000fffe833 */
[C---:B------:R-:W-:Y:S01]  /*31e0*/  ISETP.GT.AND P2, PT, R68.reuse, 0x30, PT ;  /* 0x000000304400780c */ /* 0x040fe20003f44270 */
[----:B------:R-:W-:Y:S01]  /*31f0*/  UIADD3 UR57, UR53, -0x2, URZ ;  /* 0xfffffffe35397890 */ /* 0x000fe2000fffe03f */
[----:B0-----:R-:W-:Y:S01]  /*3200*/  FSEL R121, R79, -INF , P1 ;  /* 0xff8000004f797808 */ /* 0x001fe20000800000 */
[----:B------:R-:W-:Y:S01]  /*3210*/  UIMAD.WIDE UR6, UR6, 0x66666667, URZ ;  /* 0x66666667060678a5 */ /* 0x000fe2000f8e023f */
[----:B------:R-:W-:Y:S01]  /*3220*/  FMNMX.FTZ R70, R117, R70, !PT ;  /* 0x0000004675467209 */ /* 0x000fe20007810000 */
[----:B------:R-:W0:Y:S01]  /*3230*/  MUFU.TANH R87, R87 ;  /* 0x0000005700577308 */ /* 0x000e220000002400 */
[----:B------:R-:W-:Y:S01]  /*3240*/  ISETP.GT.AND P1, PT, R68, 0x31, PT ;  /* 0x000000314400780c */ /* 0x000fe20003f24270 */
[----:B------:R-:W-:Y:S01]  /*3250*/  USHF.R.U32.HI UR6, URZ, 0x1f, UR7 ;  /* 0x0000001f3f067899 */ /* 0x000fe20008011607 */
[----:B-1----:R-:W-:-:S02]  /*3260*/  FSEL R101, R82, -INF , P2 ;  /* 0xff80000052657808 */ /* 0x002fc40001000000 */
[----:B------:R-:W-:Y:S01]  /*3270*/  FMNMX.FTZ R70, R121, R70, !PT ;  /* 0x0000004679467209 */ /* 0x000fe20007810000 */
[----:B------:R-:W-:Y:S01]  /*3280*/  ULEA.HI.SX32 UR7, UR7, UR6, 0x1a ;  /* 0x0000000607077291 */ /* 0x000fe2000f8fd23f */
[C---:B------:R-:W-:Y:S01]  /*3290*/  ISETP.GT.AND P2, PT, R68.reuse, 0x38, PT ;  /* 0x000000384400780c */ /* 0x040fe20003f44270 */
[----:B------:R-:W1:Y:S01]  /*32a0*/  MUFU.TANH R75, R75 ;  /* 0x0000004b004b7308 */ /* 0x000e620000002400 */
[----:B---3--:R-:W-:Y:S01]  /*32b0*/  FSEL R99, R83, -INF , P1 ;  /* 0xff80000053637808 */ /* 0x008fe20000800000 */
[----:B------:R-:W-:Y:S01]  /*32c0*/  UISETP.LT.AND UP0, UPT, URZ, UR7, UPT ;  /* 0x000000073f00728c */ /* 0x000fe2000bf01270 */
[----:B------:R-:W-:Y:S02]  /*32d0*/  FMNMX.FTZ R70, R101, R70, !PT ;  /* 0x0000004665467209 */ /* 0x000fe40007810000 */
[----:B------:R-:W-:Y:S01]  /*32e0*/  ISETP.GT.AND P1, PT, R68, 0x39, PT ;  /* 0x000000394400780c */ /* 0x000fe20003f24270 */
[----:B------:R-:W-:Y:S01]  /*32f0*/  USEL UR53, URZ, UR7, !UP0 ;  /* 0x000000073f357287 */ /* 0x000fe2000c000000 */
[----:B--2---:R-:W-:Y:S01]  /*3300*/  FSEL R97, R86, -INF , P2 ;  /* 0xff80000056617808 */ /* 0x004fe20001000000 */
[----:B------:R2:W3:Y:S01]  /*3310*/  MUFU.TANH R76, R63 ;  /* 0x0000003f004c7308 */ /* 0x0004e20000002400 */
[----:B------:R-:W-:Y:S01]  /*3320*/  FMNMX.FTZ R70, R99, R70, !PT ;  /* 0x0000004663467209 */ /* 0x000fe20007810000 */
[----:B------:R-:W-:Y:S01]  /*3330*/  UISETP.GE.AND UP0, UPT, UR57, UR53, UPT ;  /* 0x000000353900728c */ /* 0x000fe2000bf06270 */
[----:B------:R-:W-:-:S02]  /*3340*/  ISETP.GT.AND P2, PT, R68, 0x40, PT ;  /* 0x000000404400780c */ /* 0x000fc40003f44270 */
[----:B0-----:R-:W-:Y:S02]  /*3350*/  FSEL R95, R87, -INF , P1 ;  /* 0xff800000575f7808 */ /* 0x001fe40000800000 */
[----:B------:R-:W-:Y:S01]  /*3360*/  FMNMX.FTZ R70, R97, R70, !PT ;  /* 0x0000004661467209 */ /* 0x000fe20007810000 */
[----:B------:R0:W5:Y:S01]  /*3370*/  MUFU.TANH R77, R67 ;  /* 0x00000043004d7308 */ /* 0x0001620000002400 */
[----:B------:R-:W-:Y:S01]  /*3380*/  ISETP.GT.AND P1, PT, R68, 0x41, PT ;  /* 0x000000414400780c */ /* 0x000fe20003f24270 */
[C---:B--2---:R-:W-:Y:S01]  /*3390*/  FMUL.FTZ R63, R0.reuse, R40 ;  /* 0x00000028003f7220 */ /* 0x044fe20000410000 */
[----:B------:R-:W-:Y:S01]  /*33a0*/  FSEL R93, R93, -INF , P2 ;  /* 0xff8000005d5d7808 */ /* 0x000fe20001000000 */
[----:B------:R-:W-:Y:S01]  /*33b0*/  FMUL.FTZ R40, R0, R41 ;  /* 0x0000002900287220 */ /* 0x000fe20000410000 */
[----:B------:R-:W-:Y:S02]  /*33c0*/  FMNMX.FTZ R70, R95, R70, !PT ;  /* 0x000000465f467209 */ /* 0x000fe40007810000 */
[----:B------:R-:W-:Y:S01]  /*33d0*/  ISETP.GT.AND P2, PT, R68, 0x48, PT ;  /* 0x000000484400780c */ /* 0x000fe20003f44270 */
[----:B------:R-:W2:Y:S01]  /*33e0*/  MUFU.TANH R71, R71 ;  /* 0x0000004700477308 */ /* 0x000ea20000002400 */
[----:B-1----:R-:W-:-:S02]  /*33f0*/  FSEL R91, R75, -INF , P1 ;  /* 0xff8000004b5b7808 */ /* 0x002fc40000800000 */
[----:B------:R-:W-:Y:S02]  /*3400*/  FMNMX.FTZ R70, R93, R70, !PT ;  /* 0x000000465d467209 */ /* 0x000fe40007810000 */
[C---:B------:R-:W-:Y:S02]  /*3410*/  ISETP.GT.AND P1, PT, R68.reuse, 0x49, PT ;  /* 0x000000494400780c */ /* 0x040fe40003f24270 */
[----:B------:R-:W-:Y:S01]  /*3420*/  FSEL R89, R89, -INF , P2 ;  /* 0xff80000059597808 */ /* 0x000fe20001000000 */
[----:B------:R-:W1:Y:S01]  /*3430*/  MUFU.TANH R41, R42 ;  /* 0x0000002a00297308 */ /* 0x000e620000002400 */
[----:B------:R-:W-:Y:S02]  /*3440*/  FMNMX.FTZ R70, R91, R70, !PT ;  /* 0x000000465b467209 */ /* 0x000fe40007810000 */
[----:B------:R-:W-:Y:S02]  /*3450*/  ISETP.GT.AND P2, PT, R68, 0x50, PT ;  /* 0x000000504400780c */ /* 0x000fe40003f44270 */
[----:B---3--:R-:W-:-:S02]  /*3460*/  FSEL R83, R76, -INF , P1 ;  /* 0xff8000004c537808 */ /* 0x008fc40000800000 */
[----:B------:R-:W-:Y:S01]  /*3470*/  FMNMX.FTZ R70, R89, R70, !PT ;  /* 0x0000004659467209 */ /* 0x000fe20007810000 */
[----:B------:R2:W3:Y:S01]  /*3480*/  MUFU.TANH R80, R43 ;  /* 0x0000002b00507308 */ /* 0x0004e20000002400 */
[C---:B------:R-:W-:Y:S02]  /*3490*/  ISETP.GT.AND P1, PT, R68.reuse, 0x51, PT ;  /* 0x000000514400780c */ /* 0x040fe40003f24270 */
[----:B0-----:R-:W-:Y:S02]  /*34a0*/  FSEL R67, R65, -INF , P2 ;  /* 0xff80000041437808 */ /* 0x001fe40001000000 */
[----:B------:R-:W-:Y:S02]  /*34b0*/  FMNMX.FTZ R70, R83, R70, !PT ;  /* 0x0000004653467209 */ /* 0x000fe40007810000 */
[----:B------:R-:W-:Y:S01]  /*34c0*/  ISETP.GT.AND P2, PT, R68, 0x58, PT ;  /* 0x000000584400780c */ /* 0x000fe20003f44270 */
[----:B------:R-:W-:Y:S01]  /*34d0*/  MUFU.TANH R46, R46 ;  /* 0x0000002e002e7308 */ /* 0x000fe20000002400 */
[----:B-----5:R-:W-:-:S02]  /*34e0*/  FSEL R55, R77, -INF , P1 ;  /* 0xff8000004d377808 */ /* 0x020fc40000800000 */
[----:B------:R-:W-:Y:S02]  /*34f0*/  FMNMX.FTZ R70, R67, R70, !PT ;  /* 0x0000004643467209 */ /* 0x000fe40007810000 */
[C---:B------:R-:W-:Y:S02]  /*3500*/  ISETP.GT.AND P1, PT, R68.reuse, 0x59, PT ;  /* 0x000000594400780c */ /* 0x040fe40003f24270 */
[----:B------:R-:W-:Y:S01]  /*3510*/  FMNMX.FTZ R70, R55, R70, !PT ;  /* 0x0000004637467209 */ /* 0x000fe20007810000 */
[----:B------:R0:W-:Y:S01]  /*3520*/  MUFU.TANH R78, R51 ;  /* 0x00000033004e7308 */ /* 0x0001e20000002400 */
[----:B--2---:R-:W-:Y:S02]  /*3530*/  FSEL R43, R71, -INF , P1 ;  /* 0xff800000472b7808 */ /* 0x004fe40000800000 */
[----:B------:R-:W-:Y:S02]  /*3540*/  ISETP.GT.AND P1, PT, R68, 0x61, PT ;  /* 0x000000614400780c */ /* 0x000fe40003f24270 */
[----:B----4-:R-:W-:-:S02]  /*3550*/  VIADDMNMX R66, R64, R103, R66, PT ;  /* 0x0000006740427246 */ /* 0x010fc40003800142 */
[----:B------:R-:W-:Y:S01]  /*3560*/  R2UR UR11, R2 ;  /* 0x00000000020b72ca */ /* 0x000fe200000e0000 */
[----:B------:R3:W2:Y:S01]  /*3570*/  MUFU.TANH R42, R47 ;  /* 0x0000002f002a7308 */ /* 0x0006a20000002400 */
[----:B0-----:R-:W-:Y:S02]  /*3580*/  FSEL R51, R69, -INF , P2 ;  /* 0xff80000045337808 */ /* 0x001fe40001000000 */
[----:B------:R-:W-:Y:S02]  /*3590*/  ISETP.GT.AND P2, PT, R68, 0x60, PT ;  /* 0x000000604400780c */ /* 0x000fe40003f44270 */
[----:B------:R-:W-:Y:S02]  /*35a0*/  FMNMX.FTZ R70, R51, R70, !PT ;  /* 0x0000004633467209 */ /* 0x000fe40007810000 */
[----:B-1----:R-:W-:Y:S01]  /*35b0*/  FSEL R41, R41, -INF , P2 ;  /* 0xff80000029297808 */ /* 0x002fe20001000000 */
[----:B------:R-:W0:Y:S01]  /*35c0*/  MUFU.TANH R50, R50 ;  /* 0x0000003200327308 */ /* 0x000e220000002400 */
[----:B------:R-:W-:-:S02]  /*35d0*/  FMNMX.FTZ R70, R43, R70, !PT ;  /* 0x000000462b467209 */ /* 0x000fc40007810000 */
[----:B------:R-:W-:Y:S01]  /*35e0*/  ISETP.GT.AND P2, PT, R68, 0x68, PT ;  /* 0x000000684400780c */ /* 0x000fe20003f44270 */
[----:B------:R-:W-:Y:S01]  /*35f0*/  UIADD3 UR6, UR11, 0x29840, URZ ;  /* 0x000298400b067890 */ /* 0x000fe2000fffe03f */
[----:B---3--:R-:W-:Y:S02]  /*3600*/  FSEL R47, R80, -INF , P1 ;  /* 0xff800000502f7808 */ /* 0x008fe40000800000 */
[----:B------:R-:W-:Y:S01]  /*3610*/  FMNMX.FTZ R70, R41, R70, !PT ;  /* 0x0000004629467209 */ /* 0x000fe20007810000 */
[----:B------:R1:W3:Y:S01]  /*3620*/  MUFU.TANH R75, R7 ;  /* 0x00000007004b7308 */ /* 0x0002e20000002400 */
[----:B------:R-:W-:Y:S01]  /*3630*/  ISETP.GT.AND P1, PT, R68, 0x69, PT ;  /* 0x000000694400780c */ /* 0x000fe20003f24270 */
[----:B------:R-:W-:Y:S01]  /*3640*/  UPRMT UR6, UR40, 0x654, UR6 ;  /* 0x0000065428067896 */ /* 0x000fe20008000006 */
[----:B------:R-:W-:Y:S02]  /*3650*/  FMNMX.FTZ R70, R47, R70, !PT ;  /* 0x000000462f467209 */ /* 0x000fe40007810000 */
[----:B--2---:R-:W-:Y:S01]  /*3660*/  FSEL R65, R42, -INF , P1 ;  /* 0xff8000002a417808 */ /* 0x004fe20000800000 */
[----:B------:R-:W-:Y:S01]  /*3670*/  FMUL.FTZ R42, R0, R37 ;  /* 0x00000025002a7220 */ /* 0x000fe20000410000 */
[----:B------:R-:W-:Y:S01]  /*3680*/  ISETP.GT.AND P1, PT, R68, 0x71, PT ;  /* 0x000000714400780c */ /* 0x000fe20003f24270 */
[----:B------:R-:W2:Y:S01]  /*3690*/  MUFU.TANH R54, R54 ;  /* 0x0000003600367308 */ /* 0x000ea20000002400 */
[----:B-1----:R-:W-:Y:S01]  /*36a0*/  FMUL.FTZ R7, R0, R31 ;  /* 0x0000001f00077220 */ /* 0x002fe20000410000 */
[----:B------:R-:W-:Y:S01]  /*36b0*/  FSEL R31, R46, -INF , P2 ;  /* 0xff8000002e1f7808 */ /* 0x000fe20001000000 */
[----:B------:R-:W-:Y:S01]  /*36c0*/  SYNCS.ARRIVE.TRANS64.RED.A1T0 RZ, [UR6], RZ ;  /* 0x000000ffffff79a7 */ /* 0x000fe20008100406 */
[----:B------:R-:W-:-:S02]  /*36d0*/  ISETP.GT.AND P2, PT, R68, 0x70, PT ;  /* 0x000000704400780c */ /* 0x000fc40003f44270 */
[----:B------:R-:W-:Y:S02]  /*36e0*/  FMNMX.FTZ R70, R31, R70, !PT ;  /* 0x000000461f467209 */ /* 0x000fe40007810000 */
[----:B------:R-:W1:Y:S01]  /*36f0*/  MUFU.TANH R26, R26 ;  /* 0x0000001a001a7308 */ /* 0x000e620000002400 */
[----:B0-----:R-:W-:Y:S02]  /*3700*/  FSEL R69, R50, -INF , P2 ;  /* 0xff80000032457808 */ /* 0x001fe40001000000 */
[----:B------:R-:W-:Y:S02]  /*3710*/  FMNMX.FTZ R70, R65, R70, !PT ;  /* 0x0000004641467209 */ /* 0x000fe40007810000 */
[----:B------:R-:W-:Y:S02]  /*3720*/  ISETP.GT.AND P2, PT, R68, 0x78, PT ;  /* 0x000000784400780c */ /* 0x000fe40003f44270 */
[----:B------:R-:W-:Y:S01]  /*3730*/  FSEL R71, R78, -INF , P1 ;  /* 0xff8000004e477808 */ /* 0x000fe20000800000 */
[----:B------:R-:W0:Y:S01]  /*3740*/  MUFU.TANH R27, R27 ;  /* 0x0000001b001b7308 */ /* 0x000e220000002400 */
[----:B------:R-:W-:-:S02]  /*3750*/  FMNMX.FTZ R70, R69, R70, !PT ;  /* 0x0000004645467209 */ /* 0x000fc40007810000 */
[C---:B------:R-:W-:Y:S02]  /*3760*/  ISETP.GT.AND P1, PT, R68.reuse, 0x79, PT ;  /* 0x000000794400780c */ /* 0x040fe40003f24270 */
[----:B------:R-:W-:Y:S02]  /*3770*/  FMNMX.FTZ R70, R71, R70, !PT ;  /* 0x0000004647467209 */ /* 0x000fe40007810000 */
[----:B---3--:R-:W-:Y:S01]  /*3780*/  FSEL R75, R75, -INF , P1 ;  /* 0xff8000004b4b7808 */ /* 0x008fe20000800000 */
[----:B------:R3:W-:Y:S01]  /*3790*/  MUFU.TANH R87, R7 ;  /* 0x0000000700577308 */ /* 0x0007e20000002400 */
[----:B------:R-:W-:Y:S02]  /*37a0*/  ISETP.GT.AND P1, PT, R68, 0x81, PT ;  /* 0x000000814400780c */ /* 0x000fe40003f24270 */
[----:B------:R-:W-:-:S05]  /*37b0*/  ISETP.GT.AND P3, PT, R66, 0x8, PT ;  /* 0x000000084200780c */ /* 0x000fca0003f64270 */
[----:B------:R-:W4:Y:S01]  /*37c0*/  MUFU.TANH R30, R30 ;  /* 0x0000001e001e7308 */ /* 0x000f220000002400 */
[----:B---3--:R-:W-:Y:S01]  /*37d0*/  FMUL.FTZ R7, R0, R35 ;  /* 0x0000002300077220 */ /* 0x008fe20000410000 */
[----:B--2---:R-:W-:Y:S02]  /*37e0*/  FSEL R35, R54, -INF , P2 ;  /* 0xff80000036237808 */ /* 0x004fe40001000000 */
[----:B------:R-:W-:Y:S02]  /*37f0*/  ISETP.GT.AND P2, PT, R68, 0x80, PT ;  /* 0x000000804400780c */ /* 0x000fe40003f44270 */
[----:B------:R-:W-:Y:S02]  /*3800*/  FMNMX.FTZ R70, R35, R70, !PT ;  /* 0x0000004623467209 */ /* 0x000fe40007810000 */
[----:B------:R-:W2:Y:S01]  /*3810*/  MUFU.TANH R34, R34 ;  /* 0x0000002200227308 */ /* 0x000ea20000002400 */
[----:B-1----:R-:W-:Y:S02]  /*3820*/  FSEL R77, R26, -INF , P2 ;  /* 0xff8000001a4d7808 */ /* 0x002fe40001000000 */
[----:B------:R-:W-:-:S02]  /*3830*/  FMNMX.FTZ R70, R75, R70, !PT ;  /* 0x000000464b467209 */ /* 0x000fc40007810000 */
[C---:B------:R-:W-:Y:S02]  /*3840*/  ISETP.GT.AND P2, PT, R68.reuse, 0x88, PT ;  /* 0x000000884400780c */ /* 0x040fe40003f44270 */
[----:B0-----:R-:W-:Y:S01]  /*3850*/  FSEL R81, R27, -INF , P1 ;  /* 0xff8000001b517808 */ /* 0x001fe20000800000 */
[----:B------:R0:W1:Y:S01]  /*3860*/  MUFU.TANH R79, R7 ;  /* 0x00000007004f7308 */ /* 0x0000620000002400 */
[----:B------:R-:W-:Y:S02]  /*3870*/  FMNMX.FTZ R70, R77, R70, !PT ;  /* 0x000000464d467209 */ /* 0x000fe40007810000 */
[----:B------:R-:W-:Y:S02]  /*3880*/  ISETP.GT.AND P1, PT, R68, 0x89, PT ;  /* 0x000000894400780c */ /* 0x000fe40003f24270 */
[----:B----4-:R-:W-:Y:S02]  /*3890*/  FSEL R85, R30, -INF , P2 ;  /* 0xff8000001e557808 */ /* 0x010fe40001000000 */
[----:B------:R-:W-:Y:S01]  /*38a0*/  FMNMX.FTZ R70, R81, R70, !PT ;  /* 0x0000004651467209 */ /* 0x000fe20007810000 */
[----:B------:R-:W3:Y:S01]  /*38b0*/  MUFU.TANH R38, R38 ;  /* 0x0000002600267308 */ /* 0x000ee20000002400 */
[----:B0-----:R-:W-:Y:S01]  /*38c0*/  FMUL.FTZ R7, R0, R39 ;  /* 0x0000002700077220 */ /* 0x001fe20000410000 */
[----:B------:R-:W-:-:S02]  /*38d0*/  ISETP.GT.AND P2, PT, R68, 0x90, PT ;  /* 0x000000904400780c */ /* 0x000fc40003f44270 */
[----:B------:R-:W-:Y:S02]  /*38e0*/  FSEL R87, R87, -INF , P1 ;  /* 0xff80000057577808 */ /* 0x000fe40000800000 */
[----:B------:R-:W-:Y:S02]  /*38f0*/  FMNMX.FTZ R70, R85, R70, !PT ;  /* 0x0000004655467209 */ /* 0x000fe40007810000 */
[----:B------:R0:W4:Y:S01]  /*3900*/  MUFU.TANH R27, R7 ;  /* 0x00000007001b7308 */ /* 0x0001220000002400 */
[----:B------:R-:W-:Y:S02]  /*3910*/  ISETP.GT.AND P1, PT, R68, 0x91, PT ;  /* 0x000000914400780c */ /* 0x000fe40003f24270 */
[----:B--2---:R-:W-:Y:S02]  /*3920*/  FSEL R39, R34, -INF , P2 ;  /* 0xff80000022277808 */ /* 0x004fe40001000000 */
[----:B------:R-:W-:Y:S02]  /*3930*/  FMNMX.FTZ R70, R87, R70, !PT ;  /* 0x0000004657467209 */ /* 0x000fe40007810000 */
[----:B------:R-:W-:Y:S01]  /*3940*/  ISETP.GT.AND P2, PT, R68, 0x98, PT ;  /* 0x000000984400780c */ /* 0x000fe20003f44270 */
[----:B------:R-:W-:Y:S01]  /*3950*/  MUFU.TANH R3, R3 ;  /* 0x0000000300037308 */ /* 0x000fe20000002400 */
[----:B-1----:R-:W-:Y:S01]  /*3960*/  FSEL R79, R79, -INF , P1 ;  /* 0xff8000004f4f7808 */ /* 0x002fe20000800000 */
[----:B0-----:R-:W-:Y:S01]  /*3970*/  FMUL.FTZ R7, R0, R45 ;  /* 0x0000002d00077220 */ /* 0x001fe20000410000 */
[----:B------:R-:W-:-:S02]  /*3980*/  FMNMX.FTZ R70, R39, R70, !PT ;  /* 0x0000004627467209 */ /* 0x000fc40007810000 */
[----:B------:R-:W-:Y:S02]  /*3990*/  ISETP.GT.AND P1, PT, R68, 0x99, PT ;  /* 0x000000994400780c */ /* 0x000fe40003f24270 */
[----:B---3--:R-:W-:Y:S01]  /*39a0*/  FSEL R45, R38, -INF , P2 ;  /* 0xff800000262d7808 */ /* 0x008fe20001000000 */
[----:B------:R-:W-:Y:S01]  /*39b0*/  MUFU.TANH R4, R4 ;  /* 0x0000000400047308 */ /* 0x000fe20000002400 */
[----:B------:R-:W-:Y:S01]  /*39c0*/  FMNMX.FTZ R70, R79, R70, !PT ;  /* 0x000000464f467209 */ /* 0x000fe20007810000 */
[----:B------:R-:W-:Y:S01]  /*39d0*/  FMUL.FTZ R38, R0, R33 ;  /* 0x0000002100267220 */ /* 0x000fe20000410000 */
[----:B----4-:R-:W-:Y:S02]  /*39e0*/  FSEL R27, R27, -INF , P1 ;  /* 0xff8000001b1b7808 */ /* 0x010fe40000800000 */
[----:B------:R-:W-:Y:S02]  /*39f0*/  FMNMX.FTZ R70, R45, R70, !PT ;  /* 0x000000462d467209 */ /* 0x000fe40007810000 */
[----:B------:R-:W-:Y:S01]  /*3a00*/  ISETP.GT.AND P2, PT, R66, 0x1, PT ;  /* 0x000000014200780c */ /* 0x000fe20003f44270 */
[----:B------:R-:W-:Y:S01]  /*3a10*/  MUFU.TANH R34, R7 ;  /* 0x0000000700227308 */ /* 0x000fe20000002400 */
[----:B------:R-:W-:-:S05]  /*3a20*/  FMNMX.FTZ R70, R27, R70, !PT ;  /* 0x000000461b467209 */ /* 0x000fca0007810000 */
[----:B------:R-:W0:Y:S02]  /*3a30*/  SHFL.BFLY PT, R129, R70, 0x2, 0x1f ;  /* 0x0c401f0046817f89 */ /* 0x000e2400000e0000 */
[----:B------:R-:W1:Y:S08]  /*3a40*/  MUFU.TANH R5, R5 ;  /* 0x0000000500057308 */ /* 0x000e700000002400 */
[----:B------:R2:W-:Y:S08]  /*3a50*/  MUFU.TANH R54, R24 ;  /* 0x0000001800367308 */ /* 0x0005f00000002400 */
[----:B------:R-:W3:Y:S01]  /*3a60*/  MUFU.TANH R6, R6 ;  /* 0x0000000600067308 */ /* 0x000ee20000002400 */
[----:B-1----:R-:W-:-:S02]  /*3a70*/  FSEL R37, R5, -INF , P3 ;  /* 0xff80000005257808 */ /* 0x002fc40001800000 */
[----:B0-----:R-:W-:-:S05]  /*3a80*/  FMNMX.FTZ R129, R70, R129, !PT ;  /* 0x0000008146817209 */ /* 0x001fca0007810000 */
[----:B------:R-:W-:Y:S01]  /*3a90*/  MUFU.TANH R8, R8 ;  /* 0x0000000800087308 */ /* 0x000fe20000002400 */
[----:B------:R-:W0:Y:S07]  /*3aa0*/  SHFL.BFLY PT, R26, R129, 0x1, 0x1f ;  /* 0x0c201f00811a7f89 */ /* 0x000e2e00000e0000 */
[----:B------:R-:W1:Y:S08]  /*3ab0*/  MUFU.TANH R9, R9 ;  /* 0x0000000900097308 */ /* 0x000e700000002400 */
[----:B------:R-:W-:Y:S08]  /*3ac0*/  MUFU.TANH R46, R49 ;  /* 0x00000031002e7308 */ /* 0x000ff00000002400 */
[----:B------:R4:W-:Y:S01]  /*3ad0*/  MUFU.TANH R78, R32 ;  /* 0x00000020004e7308 */ /* 0x0009e20000002400 */
[----:B0-----:R-:W-:-:S04]  /*3ae0*/  FMNMX.FTZ R7, R129, R26, !PT ;  /* 0x0000001a81077209 */ /* 0x001fc80007810000 */
[C---:B------:R-:W-:Y:S01]  /*3af0*/  FSETP.NEU.FTZ.AND P1, PT, R7.reuse, -INF , PT ;  /* 0xff8000000700780b */ /* 0x040fe20003f3d000 */
[----:B--2---:R-:W-:-:S01]  /*3b00*/  FFMA.FTZ R24, R7, R88, -8 ;  /* 0xc100000007187423 */ /* 0x004fc20000010058 */
[----:B----4-:R-:W-:Y:S01]  /*3b10*/  FSEL R32, R4, -INF , P2 ;  /* 0xff80000004207808 */ /* 0x010fe20001000000 */
[----:B------:R-:W0:Y:S01]  /*3b20*/  MUFU.TANH R11, R11 ;  /* 0x0000000b000b7308 */ /* 0x000e220000002400 */
[----:B------:R-:W-:Y:S02]  /*3b30*/  ISETP.GT.AND P2, PT, R66, 0x10, PT ;  /* 0x000000104200780c */ /* 0x000fe40003f44270 */
[----:B------:R-:W-:Y:S02]  /*3b40*/  FSEL R24, R24, RZ, P1 ;  /* 0x000000ff18187208 */ /* 0x000fe40000800000 */
[----:B------:R-:W-:-:S03]  /*3b50*/  ISETP.GT.AND P1, PT, R66, RZ, PT ;  /* 0x000000ff4200720c */ /* 0x000fc60003f24270 */
[----:B------:R-:W2:Y:S01]  /*3b60*/  MUFU.TANH R10, R10 ;  /* 0x0000000a000a7308 */ /* 0x000ea20000002400 */
[----:B------:R-:W-:Y:S01]  /*3b70*/  FSEL R49, R3, -INF , P1 ;  /* 0xff80000003317808 */ /* 0x000fe20000800000 */
[-CC-:B------:R-:W-:Y:S01]  /*3b80*/  FFMA.FTZ R107, R107, R88.reuse, -R24.reuse ;  /* 0x000000586b6b7223 */ /* 0x180fe20000010818 */
[----:B------:R-:W-:Y:S01]  /*3b90*/  ISETP.GT.AND P1, PT, R66, 0x9, PT ;  /* 0x000000094200780c */ /* 0x000fe20003f24270 */
[--C-:B------:R-:W-:Y:S01]  /*3ba0*/  FFMA.FTZ R5, R105, R88, -R24.reuse ;  /* 0x0000005869057223 */ /* 0x100fe20000010818 */
[----:B------:R-:W-:Y:S01]  /*3bb0*/  FMNMX.FTZ R4, R49, R32, !PT ;  /* 0x0000002031047209 */ /* 0x000fe20007810000 */
[--C-:B------:R-:W-:Y:S01]  /*3bc0*/  FFMA.FTZ R3, R111, R88, -R24.reuse ;  /* 0x000000586f037223 */ /* 0x100fe20000010818 */
[----:B---3--:R-:W-:Y:S01]  /*3bd0*/  FSEL R33, R6, -INF , P1 ;  /* 0xff80000006217808 */ /* 0x008fe20000800000 */
[----:B------:R-:W3:Y:S01]  /*3be0*/  MUFU.TANH R12, R12 ;  /* 0x0000000c000c7308 */ /* 0x000ee20000002400 */
[----:B------:R-:W-:Y:S01]  /*3bf0*/  FMNMX.FTZ R6, R37, R4, !PT ;  /* 0x0000000425067209 */ /* 0x000fe20007810000 */
[-CC-:B------:R-:W-:Y:S01]  /*3c00*/  FFMA.FTZ R30, R119, R88.reuse, -R24.reuse ;  /* 0x00000058771e7223 */ /* 0x180fe20000010818 */
[C---:B------:R-:W-:Y:S01]  /*3c10*/  ISETP.GT.AND P1, PT, R66.reuse, 0x11, PT ;  /* 0x000000114200780c */ /* 0x040fe20003f24270 */
[--C-:B------:R-:W-:Y:S01]  /*3c20*/  FFMA.FTZ R26, R125, R88, -R24.reuse ;  /* 0x000000587d1a7223 */ /* 0x100fe20000010818 */
[----:B------:R-:W-:Y:S01]  /*3c30*/  FMNMX.FTZ R6, R33, R6, !PT ;  /* 0x0000000621067209 */ /* 0x000fe20007810000 */
[-CC-:B------:R-:W-:Y:S01]  /*3c40*/  FFMA.FTZ R93, R93, R88.reuse, -R24.reuse ;  /* 0x000000585d5d7223 */ /* 0x180fe20000010818 */
[----:B-1----:R-:W-:Y:S01]  /*3c50*/  FSEL R103, R9, -INF , P1 ;  /* 0xff80000009677808 */ /* 0x002fe20000800000 */
[----:B------:R1:W-:Y:S01]  /*3c60*/  MUFU.TANH R50, R53 ;  /* 0x0000003500327308 */ /* 0x0003e20000002400 */
[----:B------:R-:W-:Y:S01]  /*3c70*/  ISETP.GT.AND P1, PT, R66, 0x19, PT ;  /* 0x000000194200780c */ /* 0x000fe20003f24270 */
[-CC-:B------:R-:W-:Y:S01]  /*3c80*/  FFMA.FTZ R9, R113, R88.reuse, -R24.reuse ;  /* 0x0000005871097223 */ /* 0x180fe20000010818 */
[----:B------:R-:W-:-:S01]  /*3c90*/  FFMA.FTZ R97, R97, R88, -R24 ;  /* 0x0000005861617223 */ /* 0x000fc20000010818 */
[-CC-:B------:R-:W-:Y:S01]  /*3ca0*/  FFMA.FTZ R101, R101, R88.reuse, -R24.reuse ;  /* 0x0000005865657223 */ /* 0x180fe20000010818 */
[----:B------:R-:W-:-:S01]  /*3cb0*/  FFMA.FTZ R89, R89, R88, -R24 ;  /* 0x0000005859597223 */ /* 0x000fc20000010818 */
[-CC-:B------:R-:W-:Y:S01]  /*3cc0*/  FFMA.FTZ R55, R55, R88.reuse, -R24.reuse ;  /* 0x0000005837377223 */ /* 0x180fe20000010818 */
[----:B------:R-:W-:-:S01]  /*3cd0*/  FFMA.FTZ R43, R43, R88, -R24 ;  /* 0x000000582b2b7223 */ /* 0x000fc20000010818 */
[----:B------:R-:W4:Y:S01]  /*3ce0*/  MUFU.TANH R13, R13 ;  /* 0x0000000d000d7308 */ /* 0x000f220000002400 */
[----:B-1----:R-:W-:Y:S01]  /*3cf0*/  FSEL R53, R8, -INF , P2 ;  /* 0xff80000008357808 */ /* 0x002fe20001000000 */
        /* <DEDUP_REMOVED lines=10> */
[--C-:B------:R-:W-:Y:S01]  /*3da0*/  FFMA.FTZ R45, R45, R88, -R24.reuse ;  /* 0x000000582d2d7223 */ /* 0x100fe20000010818 */
[----:B------:R-:W-:Y:S01]  /*3db0*/  FMNMX.FTZ R8, R105, R6, !PT ;  /* 0x0000000669087209 */ /* 0x000fe20007810000 */
[----:B------:R-:W-:-:S02]  /*3dc0*/  FFMA.FTZ R27, R27, R88, -R24 ;  /* 0x000000581b1b7223 */ /* 0x000fc40000010818 */
[----:B------:R-:W-:Y:S08]  /*3dd0*/  MUFU.TANH R15, R15 ;  /* 0x0000000f000f7308 */ /* 0x000ff00000002400 */
[----:B------:R2:W-:Y:S08]  /*3de0*/  MUFU.EX2 R4, R107 ;  /* 0x0000006b00047308 */ /* 0x0005f00000000800 */
[----:B------:R-:W1:Y:S01]  /*3df0*/  MUFU.TANH R20, R20 ;  /* 0x0000001400147308 */ /* 0x000e620000002400 */
[----:B--2---:R-:W-:Y:S01]  /*3e00*/  FSEL R107, R10, -INF , P1 ;  /* 0xff8000000a6b7808 */ /* 0x004fe20000800000 */
[----:B------:R-:W-:Y:S01]  /*3e10*/  FFMA.FTZ R10, R109, R88, -R24 ;  /* 0x000000586d0a7223 */ /* 0x000fe20000010818 */
[----:B------:R-:W-:-:S02]  /*3e20*/  ISETP.GT.AND P1, PT, R66, 0x21, PT ;  /* 0x000000214200780c */ /* 0x000fc40003f24270 */
[----:B---3--:R-:W-:Y:S01]  /*3e30*/  FSEL R109, R12, -INF , P2 ;  /* 0xff8000000c6d7808 */ /* 0x008fe20001000000 */
[----:B------:R-:W-:-:S01]  /*3e40*/  FFMA.FTZ R12, R117, R88, -R24 ;  /* 0x00000058750c7223 */ /* 0x000fc20000010818 */
[----:B------:R-:W-:Y:S01]  /*3e50*/  FMNMX.FTZ R8, R107, R8, !PT ;  /* 0x000000086b087209 */ /* 0x000fe20007810000 */
[----:B------:R-:W-:Y:S01]  /*3e60*/  MUFU.TANH R21, R21 ;  /* 0x0000001500157308 */ /* 0x000fe20000002400 */
[----:B------:R-:W-:Y:S02]  /*3e70*/  ISETP.GT.AND P2, PT, R66, 0x28, PT ;  /* 0x000000284200780c */ /* 0x000fe40003f44270 */
[----:B----4-:R-:W-:Y:S01]  /*3e80*/  FSEL R111, R13, -INF , P1 ;  /* 0xff8000000d6f7808 */ /* 0x010fe20000800000 */
[----:B------:R-:W-:-:S01]  /*3e90*/  FFMA.FTZ R13, R99, R88, -R24 ;  /* 0x00000058630d7223 */ /* 0x000fc20000010818 */
[----:B------:R-:W-:Y:S02]  /*3ea0*/  FMNMX.FTZ R8, R109, R8, !PT ;  /* 0x000000086d087209 */ /* 0x000fe40007810000 */
[----:B------:R-:W-:Y:S01]  /*3eb0*/  ISETP.GT.AND P1, PT, R66, 0x29, PT ;  /* 0x000000294200780c */ /* 0x000fe20003f24270 */
[----:B------:R-:W2:Y:S01]  /*3ec0*/  MUFU.TANH R73, R73 ;  /* 0x0000004900497308 */ /* 0x000ea20000002400 */
[----:B0-----:R-:W-:-:S02]  /*3ed0*/  FSEL R113, R14, -INF , P2 ;  /* 0xff8000000e717808 */ /* 0x001fc40001000000 */
[----:B------:R-:W-:Y:S02]  /*3ee0*/  FMNMX.FTZ R8, R111, R8, !PT ;  /* 0x000000086f087209 */ /* 0x000fe40007810000 */
[----:B------:R-:W-:-:S03]  /*3ef0*/  ISETP.GT.AND P2, PT, R66, 0x30, PT ;  /* 0x000000304200780c */ /* 0x000fc60003f44270 */
[----:B------:R0:W-:Y:S01]  /*3f00*/  MUFU.TANH R76, R29 ;  /* 0x0000001d004c7308 */ /* 0x0001e20000002400 */
[----:B-1----:R-:W-:Y:S02]  /*3f10*/  FSEL R117, R20, -INF , P2 ;  /* 0xff80000014757808 */ /* 0x002fe40001000000 */
[----:B------:R-:W-:-:S05]  /*3f20*/  ISETP.GT.AND P2, PT, R66, 0x38, PT ;  /* 0x000000384200780c */ /* 0x000fca0003f44270 */
[----:B------:R-:W1:Y:S01]  /*3f30*/  MUFU.TANH R72, R72 ;  /* 0x0000004800487308 */ /* 0x000e620000002400 */
[----:B0-----:R-:W-:-:S01]  /*3f40*/  FFMA.FTZ R29, R115, R88, -R24 ;  /* 0x00000058731d7223 */ /* 0x001fc20000010818 */
[----:B------:R-:W-:Y:S01]  /*3f50*/  FSEL R115, R15, -INF , P1 ;  /* 0xff8000000f737808 */ /* 0x000fe20000800000 */
[----:B------:R-:W-:-:S01]  /*3f60*/  FFMA.FTZ R15, R95, R88, -R24 ;  /* 0x000000585f0f7223 */ /* 0x000fc20000010818 */
[C---:B------:R-:W-:Y:S02]  /*3f70*/  ISETP.GT.AND P1, PT, R66.reuse, 0x31, PT ;  /* 0x000000314200780c */ /* 0x040fe40003f24270 */
[----:B--2---:R-:W-:Y:S02]  /*3f80*/  FSEL R73, R73, -INF , P2 ;  /* 0xff80000049497808 */ /* 0x004fe40001000000 */
[----:B------:R0:W-:Y:S01]  /*3f90*/  MUFU.EX2 R6, R10 ;  /* 0x0000000a00067308 */ /* 0x0001e20000000800 */
[----:B------:R-:W-:Y:S01]  /*3fa0*/  FSEL R119, R21, -INF , P1 ;  /* 0xff80000015777808 */ /* 0x000fe20000800000 */
[----:B------:R-:W-:Y:S01]  /*3fb0*/  FFMA.FTZ R21, R91, R88, -R24 ;  /* 0x000000585b157223 */ /* 0x000fe20000010818 */
[----:B------:R-:W-:-:S02]  /*3fc0*/  ISETP.GT.AND P1, PT, R66, 0x39, PT ;  /* 0x000000394200780c */ /* 0x000fc40003f24270 */
[----:B------:R-:W-:-:S03]  /*3fd0*/  ISETP.GT.AND P2, PT, R66, 0x40, PT ;  /* 0x000000404200780c */ /* 0x000fc60003f44270 */
[----:B------:R-:W2:Y:S01]  /*3fe0*/  MUFU.TANH R74, R74 ;  /* 0x0000004a004a7308 */ /* 0x000ea20000002400 */
[----:B0-----:R-:W-:Y:S02]  /*3ff0*/  FMNMX.FTZ R10, R113, R8, !PT ;  /* 0x00000008710a7209 */ /* 0x001fe40007810000 */
[----:B-1----:R-:W-:Y:S02]  /*4000*/  FSEL R121, R72, -INF , P1 ;  /* 0xff80000048797808 */ /* 0x002fe40000800000 */
[----:B------:R-:W-:Y:S02]  /*4010*/  FMNMX.FTZ R10, R115, R10, !PT ;  /* 0x0000000a730a7209 */ /* 0x000fe40007810000 */
[----:B------:R-:W-:Y:S01]  /*4020*/  ISETP.GT.AND P1, PT, R66, 0x41, PT ;  /* 0x000000414200780c */ /* 0x000fe20003f24270 */
[----:B------:R-:W-:Y:S01]  /*4030*/  MUFU.TANH R56, R56 ;  /* 0x0000003800387308 */ /* 0x000fe20000002400 */
[----:B------:R-:W-:-:S04]  /*4040*/  FMNMX.FTZ R10, R117, R10, !PT ;  /* 0x0000000a750a7209 */ /* 0x000fc80007810000 */
[----:B------:R-:W-:-:S03]  /*4050*/  FMNMX.FTZ R10, R119, R10, !PT ;  /* 0x0000000a770a7209 */ /* 0x000fc60007810000 */
[----:B------:R-:W0:Y:S01]  /*4060*/  MUFU.TANH R57, R57 ;  /* 0x0000003900397308 */ /* 0x000e220000002400 */
[----:B--2---:R-:W-:Y:S02]  /*4070*/  FSEL R125, R74, -INF , P2 ;  /* 0xff8000004a7d7808 */ /* 0x004fe40001000000 */
[----:B------:R-:W-:-:S05]  /*4080*/  ISETP.GT.AND P2, PT, R66, 0x48, PT ;  /* 0x000000484200780c */ /* 0x000fca0003f44270 */
[----:B------:R-:W1:Y:S08]  /*4090*/  MUFU.TANH R58, R58 ;  /* 0x0000003a003a7308 */ /* 0x000e700000002400 */
[----:B------:R2:W-:Y:S01]  /*40a0*/  MUFU.EX2 R8, R12 ;  /* 0x0000000c00087308 */ /* 0x0005e20000000800 */
[----:B0-----:R-:W-:Y:S01]  /*40b0*/  FSEL R129, R57, -INF , P2 ;  /* 0xff80000039817808 */ /* 0x001fe20001000000 */
[----:B------:R-:W-:Y:S01]  /*40c0*/  FFMA.FTZ R57, R83, R88, -R24 ;  /* 0x0000005853397223 */ /* 0x000fe20000010818 */
[----:B------:R-:W-:-:S05]  /*40d0*/  ISETP.GT.AND P2, PT, R66, 0x50, PT ;  /* 0x000000504200780c */ /* 0x000fca0003f44270 */
[----:B------:R-:W0:Y:S01]  /*40e0*/  MUFU.TANH R59, R59 ;  /* 0x0000003b003b7308 */ /* 0x000e220000002400 */
[----:B--2---:R-:W-:-:S04]  /*40f0*/  FMNMX.FTZ R12, R73, R10, !PT ;  /* 0x0000000a490c7209 */ /* 0x004fc80007810000 */
[----:B------:R-:W-:-:S03]  /*4100*/  FMNMX.FTZ R12, R121, R12, !PT ;  /* 0x0000000c790c7209 */ /* 0x000fc60007810000 */
[----:B------:R2:W-:Y:S01]  /*4110*/  MUFU.TANH R68, R25 ;  /* 0x0000001900447308 */ /* 0x0005e20000002400 */
[----:B------:R-:W-:-:S07]  /*4120*/  FMNMX.FTZ R12, R125, R12, !PT ;  /* 0x0000000c7d0c7209 */ /* 0x000fce0007810000 */
[----:B------:R-:W3:Y:S01]  /*4130*/  MUFU.TANH R60, R60 ;  /* 0x0000003c003c7308 */ /* 0x000ee20000002400 */
[----:B--2---:R-:W-:-:S01]  /*4140*/  FFMA.FTZ R25, R127, R88, -R24 ;  /* 0x000000587f197223 */ /* 0x004fc20000010818 */
[----:B------:R-:W-:Y:S02]  /*4150*/  FSEL R127, R56, -INF , P1 ;  /* 0xff800000387f7808 */ /* 0x000fe40000800000 */
[----:B------:R-:W-:Y:S02]  /*4160*/  ISETP.GT.AND P1, PT, R66, 0x49, PT ;  /* 0x000000494200780c */ /* 0x000fe40003f24270 */
[----:B------:R-:W-:Y:S02]  /*4170*/  FMNMX.FTZ R12, R127, R12, !PT ;  /* 0x0000000c7f0c7209 */ /* 0x000fe40007810000 */
[----:B------:R-:W2:Y:S01]  /*4180*/  MUFU.TANH R62, R62 ;  /* 0x0000003e003e7308 */ /* 0x000ea20000002400 */
[----:B-1----:R-:W-:Y:S02]  /*4190*/  FSEL R133, R58, -INF , P1 ;  /* 0xff8000003a857808 */ /* 0x002fe40000800000 */
[----:B------:R-:W-:-:S02]  /*41a0*/  FMNMX.FTZ R14, R129, R12, !PT ;  /* 0x0000000c810e7209 */ /* 0x000fc40007810000 */
[C---:B------:R-:W-:Y:S02]  /*41b0*/  ISETP.GT.AND P1, PT, R66.reuse, 0x51, PT ;  /* 0x000000514200780c */ /* 0x040fe40003f24270 */
[----:B0-----:R-:W-:Y:S01]  /*41c0*/  FSEL R135, R59, -INF , P2 ;  /* 0xff8000003b877808 */ /* 0x001fe20001000000 */
[----:B------:R-:W0:Y:S01]  /*41d0*/  MUFU.TANH R61, R61 ;  /* 0x0000003d003d7308 */ /* 0x000e220000002400 */
[----:B------:R-:W-:Y:S02]  /*41e0*/  FMNMX.FTZ R14, R133, R14, !PT ;  /* 0x0000000e850e7209 */ /* 0x000fe40007810000 */
[----:B------:R-:W-:Y:S02]  /*41f0*/  ISETP.GT.AND P2, PT, R66, 0x58, PT ;  /* 0x000000584200780c */ /* 0x000fe40003f44270 */
[----:B---3--:R-:W-:Y:S02]  /*4200*/  FSEL R137, R60, -INF , P1 ;  /* 0xff8000003c897808 */ /* 0x008fe40000800000 */
[----:B------:R-:W-:Y:S01]  /*4210*/  FMNMX.FTZ R14, R135, R14, !PT ;  /* 0x0000000e870e7209 */ /* 0x000fe20007810000 */
[----:B------:R-:W1:Y:S01]  /*4220*/  MUFU.TANH R63, R63 ;  /* 0x0000003f003f7308 */ /* 0x000e620000002400 */
[----:B------:R-:W-:-:S02]  /*4230*/  ISETP.GT.AND P1, PT, R66, 0x59, PT ;  /* 0x000000594200780c */ /* 0x000fc40003f24270 */
[----:B--2---:R-:W-:Y:S02]  /*4240*/  FSEL R141, R62, -INF , P2 ;  /* 0xff8000003e8d7808 */ /* 0x004fe40001000000 */
[----:B------:R-:W-:Y:S02]  /*4250*/  FMNMX.FTZ R14, R137, R14, !PT ;  /* 0x0000000e890e7209 */ /* 0x000fe40007810000 */
[C---:B------:R-:W-:Y:S01]  /*4260*/  ISETP.GT.AND P2, PT, R66.reuse, 0x60, PT ;  /* 0x000000604200780c */ /* 0x040fe20003f44270 */
[----:B------:R-:W2:Y:S01]  /*4270*/  MUFU.TANH R40, R40 ;  /* 0x0000002800287308 */ /* 0x000ea20000002400 */
[----:B0-----:R-:W-:Y:S02]  /*4280*/  FSEL R143, R61, -INF , P1 ;  /* 0xff8000003d8f7808 */ /* 0x001fe40000800000 */
[----:B------:R-:W-:Y:S02]  /*4290*/  FMNMX.FTZ R20, R141, R14, !PT ;  /* 0x0000000e8d147209 */ /* 0x000fe40007810000 */
[----:B------:R-:W-:-:S02]  /*42a0*/  ISETP.GT.AND P1, PT, R66, 0x61, PT ;  /* 0x000000614200780c */ /* 0x000fc40003f24270 */
[----:B------:R-:W-:Y:S01]  /*42b0*/  FMNMX.FTZ R20, R143, R20, !PT ;  /* 0x000000148f147209 */ /* 0x000fe20007810000 */
[----:B------:R-:W0:Y:S01]  /*42c0*/  MUFU.TANH R44, R44 ;  /* 0x0000002c002c7308 */ /* 0x000e220000002400 */
[----:B-1----:R-:W-:Y:S02]  /*42d0*/  FSEL R145, R63, -INF , P2 ;  /* 0xff8000003f917808 */ /* 0x002fe40001000000 */
[----:B------:R-:W-:Y:S02]  /*42e0*/  ISETP.GT.AND P2, PT, R66, 0x68, PT ;  /* 0x000000684200780c */ /* 0x000fe40003f44270 */
[----:B------:R-:W-:-:S03]  /*42f0*/  FMNMX.FTZ R20, R145, R20, !PT ;  /* 0x0000001491147209 */ /* 0x000fc60007810000 */
[----:B------:R-:W1:Y:S01]  /*4300*/  MUFU.TANH R48, R48 ;  /* 0x0000003000307308 */ /* 0x000e620000002400 */
[----:B--2---:R-:W-:Y:S01]  /*4310*/  FSEL R139, R40, -INF , P1 ;  /* 0xff800000288b7808 */ /* 0x004fe20000800000 */
[--C-:B------:R-:W-:Y:S01]  /*4320*/  FFMA.FTZ R40, R67, R88, -R24.reuse ;  /* 0x0000005843287223 */ /* 0x100fe20000010818 */
[----:B------:R-:W-:Y:S02]  /*4330*/  ISETP.GT.AND P1, PT, R66, 0x69, PT ;  /* 0x000000694200780c */ /* 0x000fe40003f24270 */
[----:B------:R-:W-:Y:S02]  /*4340*/  FMNMX.FTZ R20, R139, R20, !PT ;  /* 0x000000148b147209 */ /* 0x000fe40007810000 */
[----:B------:R-:W-:Y:S01]  /*4350*/  FSEL R59, R34, -INF , P1 ;  /* 0xff800000223b7808 */ /* 0x000fe20000800000 */
[----:B------:R-:W2:Y:S01]  /*4360*/  MUFU.TANH R52, R52 ;  /* 0x0000003400347308 */ /* 0x000ea20000002400 */
[----:B0-----:R-:W-:Y:S01]  /*4370*/  FSEL R131, R44, -INF , P2 ;  /* 0xff8000002c837808 */ /* 0x001fe20001000000 */
[----:B------:R-:W-:Y:S01]  /*4380*/  FFMA.FTZ R44, R51, R88, -R24 ;  /* 0x00000058332c7223 */ /* 0x000fe20000010818 */
[----:B------:R-:W-:-:S02]  /*4390*/  ISETP.GT.AND P2, PT, R66, 0x70, PT ;  /* 0x000000704200780c */ /* 0x000fc40003f44270 */
[----:B------:R-:W-:Y:S02]  /*43a0*/  FMNMX.FTZ R34, R131, R20, !PT ;  /* 0x0000001483227209 */ /* 0x000fe40007810000 */
[----:B------:R-:W-:Y:S01]  /*43b0*/  ISETP.GT.AND P1, PT, R66, 0x71, PT ;  /* 0x000000714200780c */ /* 0x000fe20003f24270 */
[----:B------:R0:W3:Y:S01]  /*43c0*/  MUFU.TANH R70, R28 ;  /* 0x0000001c00467308 */ /* 0x0000e20000002400 */
[----:B-1----:R-:W-:Y:S01]  /*43d0*/  FSEL R61, R48, -INF , P2 ;  /* 0xff800000303d7808 */ /* 0x002fe20001000000 */
[----:B------:R-:W-:Y:S01]  /*43e0*/  FFMA.FTZ R48, R85, R88, -R24 ;  /* 0x0000005855307223 */ /* 0x000fe20000010818 */
[----:B------:R-:W-:Y:S02]  /*43f0*/  FMNMX.FTZ R34, R59, R34, !PT ;  /* 0x000000223b227209 */ /* 0x000fe40007810000 */
[----:B------:R-:W-:Y:S02]  /*4400*/  CS2R R84, SRZ ;  /* 0x0000000000547805 */ /* 0x000fe4000001ff00 */
[----:B------:R-:W-:-:S02]  /*4410*/  ISETP.GT.AND P2, PT, R66, 0x78, PT ;  /* 0x000000784200780c */ /* 0x000fc40003f44270 */
[----:B------:R-:W-:Y:S01]  /*4420*/  FSEL R91, R46, -INF , P1 ;  /* 0xff8000002e5b7808 */ /* 0x000fe20000800000 */
[----:B------:R1:W-:Y:S01]  /*4430*/  MUFU.TANH R80, R36 ;  /* 0x0000002400507308 */ /* 0x0003e20000002400 */
[----:B------:R-:W-:Y:S01]  /*4440*/  FMNMX.FTZ R34, R61, R34, !PT ;  /* 0x000000223d227209 */ /* 0x000fe20007810000 */
[-CC-:B0-----:R-:W-:Y:S01]  /*4450*/  FFMA.FTZ R28, R123, R88.reuse, -R24.reuse ;  /* 0x000000587b1c7223 */ /* 0x181fe20000010818 */
[----:B------:R-:W-:Y:S01]  /*4460*/  ISETP.GT.AND P1, PT, R66, 0x79, PT ;  /* 0x000000794200780c */ /* 0x000fe20003f24270 */
[----:B------:R-:W-:Y:S01]  /*4470*/  FFMA.FTZ R46, R75, R88, -R24 ;  /* 0x000000584b2e7223 */ /* 0x000fe20000010818 */
[----:B--2---:R-:W-:Y:S02]  /*4480*/  FSEL R63, R52, -INF , P2 ;  /* 0xff800000343f7808 */ /* 0x004fe40001000000 */
[----:B------:R-:W-:Y:S01]  /*4490*/  FMNMX.FTZ R34, R91, R34, !PT ;  /* 0x000000225b227209 */ /* 0x000fe20007810000 */
[----:B------:R0:W-:Y:S01]  /*44a0*/  MUFU.EX2 R14, R93 ;  /* 0x0000005d000e7308 */ /* 0x0001e20000000800 */
[----:B------:R-:W-:-:S02]  /*44b0*/  ISETP.GT.AND P2, PT, R66, 0x80, PT ;  /* 0x000000804200780c */ /* 0x000fc40003f44270 */
[----:B------:R-:W-:Y:S02]  /*44c0*/  FSEL R83, R50, -INF , P1 ;  /* 0xff80000032537808 */ /* 0x000fe40000800000 */
[----:B-1----:R-:W-:Y:S02]  /*44d0*/  FMNMX.FTZ R36, R63, R34, !PT ;  /* 0x000000223f247209 */ /* 0x002fe40007810000 */
[----:B------:R-:W-:Y:S01]  /*44e0*/  ISETP.GT.AND P1, PT, R66, 0x81, PT ;  /* 0x000000814200780c */ /* 0x000fe20003f24270 */
[----:B------:R-:W1:Y:S01]  /*44f0*/  MUFU.TANH R38, R38 ;  /* 0x0000002600267308 */ /* 0x000e620000002400 */
[----:B0-----:R-:W-:Y:S02]  /*4500*/  FSEL R93, R54, -INF , P2 ;  /* 0xff800000365d7808 */ /* 0x001fe40001000000 */
[----:B------:R-:W-:Y:S02]  /*4510*/  FMNMX.FTZ R36, R83, R36, !PT ;  /* 0x0000002453247209 */ /* 0x000fe40007810000 */
[----:B------:R-:W-:-:S02]  /*4520*/  ISETP.GT.AND P2, PT, R66, 0x88, PT ;  /* 0x000000884200780c */ /* 0x000fc40003f44270 */
[----:B------:R-:W-:Y:S01]  /*4530*/  FSEL R67, R68, -INF , P1 ;  /* 0xff80000044437808 */ /* 0x000fe20000800000 */
[----:B------:R-:W0:Y:S01]  /*4540*/  MUFU.TANH R42, R42 ;  /* 0x0000002a002a7308 */ /* 0x000e220000002400 */
[----:B------:R-:W-:Y:S02]  /*4550*/  FMNMX.FTZ R36, R93, R36, !PT ;  /* 0x000000245d247209 */ /* 0x000fe40007810000 */
[----:B------:R-:W-:Y:S02]  /*4560*/  ISETP.GT.AND P1, PT, R66, 0x89, PT ;  /* 0x000000894200780c */ /* 0x000fe40003f24270 */
[----:B---3--:R-:W-:Y:S02]  /*4570*/  FSEL R95, R70, -INF , P2 ;  /* 0xff800000465f7808 */ /* 0x008fe40001000000 */
[----:B------:R-:W-:Y:S01]  /*4580*/  FMNMX.FTZ R36, R67, R36, !PT ;  /* 0x0000002443247209 */ /* 0x000fe20007810000 */
[----:B------:R2:W-:Y:S01]  /*4590*/  MUFU.EX2 R12, R97 ;  /* 0x00000061000c7308 */ /* 0x0005e20000000800 */
[----:B------:R-:W-:-:S04]  /*45a0*/  ISETP.GT.AND P2, PT, R66, 0x90, PT ;  /* 0x000000904200780c */ /* 0x000fc80003f44270 */
[----:B------:R-:W-:Y:S02]  /*45b0*/  FSEL R51, R78, -INF , P2 ;  /* 0xff8000004e337808 */ /* 0x000fe40001000000 */
[----:B------:R-:W-:Y:S01]  /*45c0*/  ISETP.GT.AND P2, PT, R66, 0x98, PT ;  /* 0x000000984200780c */ /* 0x000fe20003f44270 */
[----:B------:R3:W-:Y:S01]  /*45d0*/  MUFU.EX2 R34, R40 ;  /* 0x0000002800227308 */ /* 0x0007e20000000800 */
[----:B--2---:R-:W-:Y:S02]  /*45e0*/  FSEL R97, R76, -INF , P1 ;  /* 0xff8000004c617808 */ /* 0x004fe40000800000 */
[----:B------:R-:W-:-:S04]  /*45f0*/  ISETP.GT.AND P1, PT, R66, 0x91, PT ;  /* 0x000000914200780c */ /* 0x000fc80003f24270 */
[----:B-1----:R-:W-:Y:S01]  /*4600*/  FSEL R99, R38, -INF , P1 ;  /* 0xff80000026637808 */ /* 0x002fe20000800000 */
[----:B------:R1:W-:Y:S01]  /*4610*/  MUFU.EX2 R10, R101 ;  /* 0x00000065000a7308 */ /* 0x0003e20000000800 */
[----:B---3--:R-:W-:Y:S01]  /*4620*/  FMNMX.FTZ R40, R95, R36, !PT ;  /* 0x000000245f287209 */ /* 0x008fe20007810000 */
[-CC-:B------:R-:W-:Y:S01]  /*4630*/  FFMA.FTZ R38, R41, R88.reuse, -R24.reuse ;  /* 0x0000005829267223 */ /* 0x180fe20000010818 */
[----:B------:R-:W-:Y:S01]  /*4640*/  ISETP.GT.AND P1, PT, R66, 0x99, PT ;  /* 0x000000994200780c */ /* 0x000fe20003f24270 */
[--C-:B------:R-:W-:Y:S01]  /*4650*/  FFMA.FTZ R41, R47, R88, -R24.reuse ;  /* 0x000000582f297223 */ /* 0x100fe20000010818 */
[----:B------:R-:W-:Y:S01]  /*4660*/  FMNMX.FTZ R40, R97, R40, !PT ;  /* 0x0000002861287209 */ /* 0x000fe20007810000 */
[--C-:B------:R-:W-:Y:S01]  /*4670*/  FFMA.FTZ R47, R71, R88, -R24.reuse ;  /* 0x00000058472f7223 */ /* 0x100fe20000010818 */
[----:B0-----:R-:W-:Y:S01]  /*4680*/  FSEL R123, R42, -INF , P1 ;  /* 0xff8000002a7b7808 */ /* 0x001fe20000800000 */
[----:B------:R0:W-:Y:S01]  /*4690*/  MUFU.EX2 R36, R44 ;  /* 0x0000002c00247308 */ /* 0x0001e20000000800 */
[----:B------:R-:W-:Y:S01]  /*46a0*/  FMNMX.FTZ R40, R51, R40, !PT ;  /* 0x0000002833287209 */ /* 0x000fe20007810000 */
[-CC-:B------:R-:W-:Y:S01]  /*46b0*/  FFMA.FTZ R42, R65, R88.reuse, -R24.reuse ;  /* 0x00000058412a7223 */ /* 0x180fe20000010818 */
[----:B-1----:R-:W-:Y:S01]  /*46c0*/  FSEL R101, R80, -INF , P2 ;  /* 0xff80000050657808 */ /* 0x002fe20001000000 */
[----:B------:R-:W-:Y:S01]  /*46d0*/  FFMA.FTZ R65, R81, R88, -R24 ;  /* 0x0000005851417223 */ /* 0x000fe20000010818 */
[----:B------:R-:W-:-:S03]  /*46e0*/  FMNMX.FTZ R40, R99, R40, !PT ;  /* 0x0000002863287209 */ /* 0x000fc60007810000 */
[----:B------:R1:W-:Y:S01]  /*46f0*/  MUFU.EX2 R20, R89 ;  /* 0x0000005900147308 */ /* 0x0003e20000000800 */
[----:B------:R-:W-:-:S04]  /*4700*/  FMNMX.FTZ R40, R101, R40, !PT ;  /* 0x0000002865287209 */ /* 0x000fc80007810000 */
[----:B0-----:R-:W-:Y:S01]  /*4710*/  FMNMX.FTZ R44, R123, R40, !PT ;  /* 0x000000287b2c7209 */ /* 0x001fe20007810000 */
[----:B------:R-:W-:-:S01]  /*4720*/  FFMA.FTZ R40, R69, R88, -R24 ;  /* 0x0000005845287223 */ /* 0x000fc20000010818 */
[-CC-:B------:R-:W-:Y:S01]  /*4730*/  FFMA.FTZ R69, R87, R88.reuse, -R24.reuse ;  /* 0x0000005857457223 */ /* 0x180fe20000010818 */
[----:B------:R-:W-:Y:S01]  /*4740*/  MUFU.EX2 R25, R25 ;  /* 0x0000001900197308 */ /* 0x000fe20000000800 */
[----:B------:R-:W-:Y:S01]  /*4750*/  CS2R R86, SRZ ;  /* 0x0000000000567805 */ /* 0x000fe2000001ff00 */
[----:B-1----:R-:W0:Y:S06]  /*4760*/  SHFL.BFLY PT, R89, R44, 0x2, 0x1f ;  /* 0x0c401f002c597f89 */ /* 0x002e2c00000e0000 */
[----:B------:R-:W1:Y:S08]  /*4770*/  MUFU.EX2 R26, R26 ;  /* 0x0000001a001a7308 */ /* 0x000e700000000800 */
[----:B------:R-:W2:Y:S08]  /*4780*/  MUFU.EX2 R28, R28 ;  /* 0x0000001c001c7308 */ /* 0x000eb00000000800 */
[----:B------:R-:W-:Y:S01]  /*4790*/  MUFU.EX2 R29, R29 ;  /* 0x0000001d001d7308 */ /* 0x000fe20000000800 */
[----:B0-----:R-:W-:Y:S01]  /*47a0*/  FMNMX.FTZ R50, R44, R89, !PT ;  /* 0x000000592c327209 */ /* 0x001fe20007810000 */
[----:B------:R-:W-:Y:S01]  /*47b0*/  FFMA.FTZ R44, R77, R88, -R24 ;  /* 0x000000584d2c7223 */ /* 0x000fe20000010818 */
[----:B-1----:R-:W-:-:S03]  /*47c0*/  FADD.FTZ R77, R25, R26 ;  /* 0x0000001a194d7221 */ /* 0x002fc60000010000 */
[----:B------:R-:W0:Y:S02]  /*47d0*/  SHFL.BFLY PT, R89, R50, 0x1, 0x1f ;  /* 0x0c201f0032597f89 */ /* 0x000e2400000e0000 */
[----:B------:R-:W-:Y:S01]  /*47e0*/  MUFU.EX2 R30, R30 ;  /* 0x0000001e001e7308 */ /* 0x000fe20000000800 */
[----:B--2---:R-:W-:-:S07]  /*47f0*/  FADD.FTZ R78, R28, R77 ;  /* 0x0000004d1c4e7221 */ /* 0x004fce0000010000 */
[----:B------:R-:W-:Y:S08]  /*4800*/  MUFU.EX2 R3, R3 ;  /* 0x0000000300037308 */ /* 0x000ff00000000800 */
[----:B------:R-:W-:Y:S01]  /*4810*/  MUFU.EX2 R5, R5 ;  /* 0x0000000500057308 */ /* 0x000fe20000000800 */
[----:B0-----:R-:W-:-:S07]  /*4820*/  FMNMX.FTZ R89, R50, R89, !PT ;  /* 0x0000005932597209 */ /* 0x001fce0007810000 */
[----:B------:R-:W-:Y:S01]  /*4830*/  MUFU.EX2 R9, R9 ;  /* 0x0000000900097308 */ /* 0x000fe20000000800 */
[----:B------:R-:W-:-:S01]  /*4840*/  FFMA.FTZ R50, R79, R88, -R24 ;  /* 0x000000584f327223 */ /* 0x000fc20000010818 */
[C---:B------:R-:W-:Y:S01]  /*4850*/  FSETP.NEU.FTZ.AND P1, PT, R89.reuse, -INF , PT ;  /* 0xff8000005900780b */ /* 0x040fe20003f3d000 */
[----:B------:R-:W-:-:S05]  /*4860*/  FFMA.FTZ R52, R89, R88, -8 ;  /* 0xc100000059347423 */ /* 0x000fca0000010058 */
[----:B------:R-:W-:Y:S01]  /*4870*/  MUFU.EX2 R11, R11 ;  /* 0x0000000b000b7308 */ /* 0x000fe20000000800 */
[----:B------:R-:W-:Y:S02]  /*4880*/  FSEL R54, R52, RZ, P1 ;  /* 0x000000ff34367208 */ /* 0x000fe40000800000 */
        /* <DEDUP_REMOVED lines=31> */
[----:B------:R-:W3:Y:S01]  /*4a80*/  MUFU.EX2 R71, R58 ;  /* 0x0000003a00477308 */ /* 0x000ee20000000800 */
        /* <DEDUP_REMOVED lines=10> */
[----:B------:R-:W-:-:S01]  /*4b30*/  FFMA.FTZ R67, R67, R88, -R54 ;  /* 0x0000005843437223 */ /* 0x000fc20000010836 */
[-CC-:B------:R-:W-:Y:S01]  /*4b40*/  FFMA.FTZ R95, R95, R88.reuse, -R54.reuse ;  /* 0x000000585f5f7223 */ /* 0x180fe20000010836 */
[----:B------:R-:W-:-:S01]  /*4b50*/  FFMA.FTZ R97, R97, R88, -R54 ;  /* 0x0000005861617223 */ /* 0x000fc20000010836 */
[----:B------:R-:W-:Y:S01]  /*4b60*/  FADD.FTZ R80, R30, R75 ;  /* 0x0000004b1e507221 */ /* 0x000fe20000010000 */
[----:B------:R-:W-:-:S01]  /*4b70*/  FFMA.FTZ R51, R51, R88, -R54 ;  /* 0x0000005833337223 */ /* 0x000fc20000010836 */
[----:B------:R-:W1:Y:S01]  /*4b80*/  MUFU.EX2 R52, R52 ;  /* 0x0000003400347308 */ /* 0x000e620000000800 */
[----:B---3--:R-:W-:-:S01]  /*4b90*/  FADD.FTZ R78, R71, R76 ;  /* 0x0000004c474e7221 */ /* 0x008fc20000010000 */
        /* <DEDUP_REMOVED lines=24> */
[----:B------:R-:W-:Y:S01]  /*4d20*/  MUFU.EX2 R113, R113 ;  /* 0x0000007100717308 */ /* 0x000fe20000000800 */
[----:B-1----:R-:W-:-:S07]  /*4d30*/  FADD.FTZ R75, R109, R24 ;  /* 0x000000186d4b7221 */ /* 0x002fce0000010000 */
[----:B------:R-:W-:Y:S01]  /*4d40*/  MUFU.EX2 R62, R115 ;  /* 0x00000073003e7308 */ /* 0x000fe20000000800 */
[----:B--2---:R-:W-:-:S01]  /*4d50*/  FADD.FTZ R24, R58, R75 ;  /* 0x0000004b3a187221 */ /* 0x004fc20000010000 */
[----:B------:R-:W-:-:S04]  /*4d60*/  FADD.FTZ R75, R11, R78 ;  /* 0x0000004e0b4b7221 */ /* 0x000fc80000010000 */
[----:B------:R-:W-:Y:S02]  /*4d70*/  FADD.FTZ R80, R10, R75 ;  /* 0x0000004b0a507221 */ /* 0x000fe40000010000 */
[----:B------:R-:W-:Y:S08]  /*4d80*/  MUFU.EX2 R37, R37 ;  /* 0x0000002500257308 */ /* 0x000ff00000000800 */
[----:B------:R-:W0:Y:S08]  /*4d90*/  MUFU.EX2 R13, R13 ;  /* 0x0000000d000d7308 */ /* 0x000e300000000800 */
[----:B------:R-:W1:Y:S08]  /*4da0*/  MUFU.EX2 R64, R119 ;  /* 0x0000007700407308 */ /* 0x000e700000000800 */
[----:B------:R-:W2:Y:S01]  /*4db0*/  MUFU.EX2 R73, R73 ;  /* 0x0000004900497308 */ /* 0x000ea20000000800 */
[----:B0-----:R-:W-:-:S04]  /*4dc0*/  FADD.FTZ R75, R13, R80 ;  /* 0x000000500d4b7221 */ /* 0x001fc80000010000 */
[----:B------:R-:W-:Y:S01]  /*4dd0*/  FADD.FTZ R80, R12, R75 ;  /* 0x0000004b0c507221 */ /* 0x000fe20000010000 */
[----:B------:R-:W-:Y:S02]  /*4de0*/  F2FP.SATFINITE.E4M3.F32.PACK_AB_MERGE_C R75, R29, R28, RZ ;  /* 0x0000001c1d4b723e */ /* 0x000fe400048070ff */
[----:B------:R0:W-:Y:S02]  /*4df0*/  MUFU.EX2 R2, R59 ;  /* 0x0000003b00027308 */ /* 0x0001e40000000800 */
[----:B------:R-:W-:-:S06]  /*4e00*/  F2FP.SATFINITE.E4M3.F32.PACK_AB_MERGE_C R185, R26, R25, R75 ;  /* 0x000000191ab9723e */ /* 0x000fcc000480704b */
[----:B------:R-:W3:Y:S01]  /*4e10*/  MUFU.EX2 R15, R15 ;  /* 0x0000000f000f7308 */ /* 0x000ee20000000800 */
[----:B0-----:R-:W-:-:S04]  /*4e20*/  FADD.FTZ R59, R113, R24 ;  /* 0x00000018713b7221 */ /* 0x001fc80000010000 */
[C---:B------:R-:W-:Y:S01]  /*4e30*/  FADD.FTZ R78, R62.reuse, R59 ;  /* 0x0000003b3e4e7221 */ /* 0x040fe20000010000 */
[----:B------:R-:W-:Y:S02]  /*4e40*/  F2FP.SATFINITE.E4M3.F32.PACK_AB_MERGE_C R62, R62, R113, RZ ;  /* 0x000000713e3e723e */ /* 0x000fe400048070ff */
[----:B------:R-:W0:Y:S01]  /*4e50*/  MUFU.EX2 R66, R121 ;  /* 0x0000007900427308 */ /* 0x000e220000000800 */
[----:B------:R-:W-:-:S01]  /*4e60*/  FADD.FTZ R59, R37, R78 ;  /* 0x0000004e253b7221 */ /* 0x000fc20000010000 */
[----:B------:R-:W-:-:S03]  /*4e70*/  F2FP.SATFINITE.E4M3.F32.PACK_AB_MERGE_C R180, R58, R109, R62 ;  /* 0x0000006d3ab4723e */ /* 0x000fc6000480703e */
[----:B-1----:R-:W-:-:S03]  /*4e80*/  FADD.FTZ R78, R64, R59 ;  /* 0x0000003b404e7221 */ /* 0x002fc60000010000 */
[----:B------:R-:W1:Y:S01]  /*4e90*/  MUFU.EX2 R125, R125 ;  /* 0x0000007d007d7308 */ /* 0x000e620000000800 */
[----:B--2---:R-:W-:-:S01]  /*4ea0*/  FADD.FTZ R59, R73, R78 ;  /* 0x0000004e493b7221 */ /* 0x004fc20000010000 */
[C---:B---3--:R-:W-:Y:S01]  /*4eb0*/  FADD.FTZ R29, R15.reuse, R80 ;  /* 0x000000500f1d7221 */ /* 0x048fe20000010000 */
[----:B------:R-:W-:Y:S02]  /*4ec0*/  F2FP.SATFINITE.E4M3.F32.PACK_AB_MERGE_C R15, R15, R12, RZ ;  /* 0x0000000c0f0f723e */ /* 0x000fe400048070ff */
[----:B------:R-:W-:Y:S01]  /*4ed0*/  CS2R R80, SRZ ;  /* 0x0000000000507805 */ /* 0x000fe2000001ff00 */
[----:B------:R-:W-:-:S01]  /*4ee0*/  FADD.FTZ R78, R14, R29 ;  /* 0x0000001d0e4e7221 */ /* 0x000fc20000010000 */
[----:B------:R-:W-:Y:S01]  /*4ef0*/  F2FP.SATFINITE.E4M3.F32.PACK_AB_MERGE_C R183, R13, R10, R15 ;  /* 0x0000000a0db7723e */ /* 0x000fe2000480700f */
[----:B------:R-:W2:Y:S01]  /*4f00*/  MUFU.EX2 R21, R21 ;  /* 0x0000001500157308 */ /* 0x000ea20000000800 */
[----:B0-----:R-:W-:-:S01]  /*4f10*/  FADD.FTZ R28, R66, R59 ;  /* 0x0000003b421c7221 */ /* 0x001fc20000010000 */
[----:B------:R-:W-:-:S02]  /*4f20*/  F2FP.SATFINITE.E4M3.F32.PACK_AB_MERGE_C R66, R66, R73, RZ ;  /* 0x000000494242723e */ /* 0x000fc400048070ff */
[----:B------:R-:W-:Y:S02]  /*4f30*/  CS2R R58, SRZ ;  /* 0x00000000003a7805 */ /* 0x000fe4000001ff00 */
[----:B------:R-:W-:Y:S02]  /*4f40*/  F2FP.SATFINITE.E4M3.F32.PACK_AB_MERGE_C R182, R64, R37, R66 ;  /* 0x0000002540b6723e */ /* 0x000fe40004807042 */
[----:B------:R-:W0:Y:S01]  /*4f50*/  MUFU.EX2 R68, R127 ;  /* 0x0000007f00447308 */ /* 0x000e220000000800 */
[----:B-1----:R-:W-:-:S07]  /*4f60*/  FADD.FTZ R5, R125, R28 ;  /* 0x0000001c7d057221 */ /* 0x002fce0000010000 */
[----:B------:R-:W1:Y:S01]  /*4f70*/  MUFU.EX2 R129, R129 ;  /* 0x0000008100817308 */ /* 0x000e620000000800 */
[----:B--2---:R-:W-:-:S01]  /*4f80*/  FADD.FTZ R29, R21, R78 ;  /* 0x0000004e151d7221 */ /* 0x004fc20000010000 */
[----:B------:R-:W-:-:S03]  /*4f90*/  CS2R R78, SRZ ;  /* 0x00000000004e7805 */ /* 0x000fc6000001ff00 */
[----:B------:R-:W-:Y:S01]  /*4fa0*/  FADD.FTZ R56, R20, R29 ;  /* 0x0000001d14387221 */ /* 0x000fe20000010000 */
[----:B------:R-:W-:Y:S02]  /*4fb0*/  F2FP.SATFINITE.E4M3.F32.PACK_AB_MERGE_C R29, R11, R8, RZ ;  /* 0x000000080b1d723e */ /* 0x000fe400048070ff */
[----:B------:R-:W2:Y:S01]  /*4fc0*/  MUFU.EX2 R57, R57 ;  /* 0x0000003900397308 */ /* 0x000ea20000000800 */
[----:B0-----:R-:W-:-:S01]  /*4fd0*/  FADD.FTZ R28, R68, R5 ;  /* 0x00000005441c7221 */ /* 0x001fc20000010000 */
[----:B------:R-:W-:-:S06]  /*4fe0*/  F2FP.SATFINITE.E4M3.F32.PACK_AB_MERGE_C R181, R9, R6, R29 ;  /* 0x0000000609b5723e */ /* 0x000fcc000480701d */
[----:B------:R-:W0:Y:S01]  /*4ff0*/  MUFU.EX2 R70, R133 ;  /* 0x0000008500467308 */ /* 0x000e220000000800 */
[----:B-1----:R-:W-:-:S07]  /*5000*/  FADD.FTZ R5, R129, R28 ;  /* 0x0000001c81057221 */ /* 0x002fce0000010000 */
[----:B------:R-:W1:Y:S01]  /*5010*/  MUFU.EX2 R53, R53 ;  /* 0x0000003500357308 */ /* 0x000e620000000800 */
[----:B--2---:R-:W-:-:S01]  /*5020*/  FADD.FTZ R11, R57, R56 ;  /* 0x00000038390b7221 */ /* 0x004fc20000010000 */
[----:B------:R-:W-:-:S03]  /*5030*/  F2FP.SATFINITE.E4M3.F32.PACK_AB_MERGE_C R57, R57, R20, RZ ;  /* 0x000000143939723e */ /* 0x000fc600048070ff */
[----:B------:R-:W-:Y:S01]  /*5040*/  FADD.FTZ R28, R34, R11 ;  /* 0x0000000b221c7221 */ /* 0x000fe20000010000 */
[----:B------:R-:W-:Y:S02]  /*5050*/  F2FP.SATFINITE.E4M3.F32.PACK_AB_MERGE_C R177, R21, R14, R57 ;  /* 0x0000000e15b1723e */ /* 0x000fe40004807039 */
[----:B------:R-:W-:Y:S01]  /*5060*/  CS2R R56, SRZ ;  /* 0x0000000000387805 */ /* 0x000fe2000001ff00 */
        /* <DEDUP_REMOVED lines=8> */
[----:B--2---:R-:W-:-:S01]  /*50f0*/  FADD.FTZ R11, R55, R28 ;  /* 0x0000001c370b7221 */ /* 0x004fc20000010000 */
[----:B------:R-:W-:-:S03]  /*5100*/  CS2R R28, SRZ ;  /* 0x00000000001c7805 */ /* 0x000fc6000001ff00 */
[----:B------:R-:W-:-:S03]  /*5110*/  FADD.FTZ R20, R36, R11 ;  /* 0x0000000b24147221 */ /* 0x000fc60000010000 */
[----:B------:R-:W2:Y:S01]  /*5120*/  MUFU.EX2 R43, R43 ;  /* 0x0000002b002b7308 */ /* 0x000ea20000000800 */
[----:B0-----:R-:W-:-:S07]  /*5130*/  FADD.FTZ R12, R72, R5 ;  /* 0x00000005480c7221 */ /* 0x001fce0000010000 */
[----:B------:R-:W0:Y:S01]  /*5140*/  MUFU.EX2 R74, R143 ;  /* 0x0000008f004a7308 */ /* 0x000e220000000800 */
[----:B-1----:R-:W-:-:S07]  /*5150*/  FADD.FTZ R3, R141, R12 ;  /* 0x0000000c8d037221 */ /* 0x002fce0000010000 */
[----:B------:R-:W1:Y:S01]  /*5160*/  MUFU.EX2 R38, R38 ;  /* 0x0000002600267308 */ /* 0x000e620000000800 */
[C---:B--2---:R-:W-:Y:S01]  /*5170*/  F2FP.SATFINITE.E4M3.F32.PACK_AB_MERGE_C R36, R43.reuse, R36, RZ ;  /* 0x000000242b24723e */ /* 0x044fe200048070ff */
[----:B------:R-:W-:-:S03]  /*5180*/  FADD.FTZ R43, R43, R20 ;  /* 0x000000142b2b7221 */ /* 0x000fc60000010000 */
[----:B------:R-:W-:Y:S02]  /*5190*/  F2FP.SATFINITE.E4M3.F32.PACK_AB_MERGE_C R179, R55, R34, R36 ;  /* 0x0000002237b3723e */ /* 0x000fe40004807024 */
[----:B------:R-:W-:Y:S01]  /*51a0*/  CS2R R36, SRZ ;  /* 0x0000000000247805 */ /* 0x000fe2000001ff00 */
[----:B------:R-:W2:Y:S01]  /*51b0*/  MUFU.EX2 R145, R145 ;  /* 0x0000009100917308 */ /* 0x000ea20000000800 */
[C---:B0-----:R-:W-:Y:S01]  /*51c0*/  F2FP.SATFINITE.E4M3.F32.PACK_AB_MERGE_C R141, R74.reuse, R141, RZ ;  /* 0x0000008d4a8d723e */ /* 0x041fe200048070ff */
[----:B------:R-:W-:-:S03]  /*51d0*/  FADD.FTZ R74, R74, R3 ;  /* 0x000000034a4a7221 */ /* 0x000fc60000010000 */
[----:B------:R-:W-:Y:S02]  /*51e0*/  F2FP.SATFINITE.E4M3.F32.PACK_AB_MERGE_C R178, R72, R53, R141 ;  /* 0x0000003548b2723e */ /* 0x000fe4000480708d */
[----:B------:R-:W-:Y:S02]  /*51f0*/  CS2R R72, SRZ ;  /* 0x0000000000487805 */ /* 0x000fe4000001ff00 */
[----:B------:R-:W-:Y:S01]  /*5200*/  CS2R R52, SRZ ;  /* 0x0000000000347805 */ /* 0x000fe2000001ff00 */
[----:B------:R-:W0:Y:S01]  /*5210*/  MUFU.EX2 R41, R41 ;  /* 0x0000002900297308 */ /* 0x000e220000000800 */
[----:B-1----:R-:W-:-:S07]  /*5220*/  FADD.FTZ R20, R38, R43 ;  /* 0x0000002b26147221 */ /* 0x002fce0000010000 */
[----:B------:R-:W1:Y:S01]  /*5230*/  MUFU.EX2 R76, R139 ;  /* 0x0000008b004c7308 */ /* 0x000e620000000800 */
[----:B--2---:R-:W-:-:S01]  /*5240*/  FADD.FTZ R3, R145, R74 ;  /* 0x0000004a91037221 */ /* 0x004fc20000010000 */
[----:B------:R-:W-:-:S06]  /*5250*/  CS2R R74, SRZ ;  /* 0x00000000004a7805 */ /* 0x000fcc000001ff00 */
        /* <DEDUP_REMOVED lines=8> */
[----:B------:R-:W-:-:S03]  /*52e0*/  F2FP.SATFINITE.E4M3.F32.PACK_AB_MERGE_C R131, R2, R131, RZ ;  /* 0x000000830283723e */ /* 0x000fc600048070ff */
[----:B------:R-:W-:Y:S01]  /*52f0*/  FADD.FTZ R6, R2, R3 ;  /* 0x0000000302067221 */ /* 0x000fe20000010000 */
[----:B------:R-:W-:Y:S02]  /*5300*/  F2FP.SATFINITE.E4M3.F32.PACK_AB_MERGE_C R172, R76, R145, R131 ;  /* 0x000000914cac723e */ /* 0x000fe40004807083 */
[----:B------:R-:W-:Y:S01]  /*5310*/  CS2R R76, SRZ ;  /* 0x00000000004c7805 */ /* 0x000fe2000001ff00 */
[----:B------:R-:W0:Y:S01]  /*5320*/  MUFU.EX2 R61, R61 ;  /* 0x0000003d003d7308 */ /* 0x000e220000000800 */
[----:B-1----:R-:W-:-:S01]  /*5330*/  FADD.FTZ R5, R42, R5 ;  /* 0x000000052a057221 */ /* 0x002fc20000010000 */
[----:B------:R-:W-:Y:S02]  /*5340*/  F2FP.SATFINITE.E4M3.F32.PACK_AB_MERGE_C R31, R42, R31, RZ ;  /* 0x0000001f2a1f723e */ /* 0x000fe400048070ff */
[----:B------:R-:W-:Y:S02]  /*5350*/  CS2R R42, SRZ ;  /* 0x00000000002a7805 */ /* 0x000fe4000001ff00 */
[----:B------:R-:W-:-:S02]  /*5360*/  F2FP.SATFINITE.E4M3.F32.PACK_AB_MERGE_C R173, R41, R38, R31 ;  /* 0x0000002629ad723e */ /* 0x000fc4000480701f */
[----:B------:R-:W-:Y:S01]  /*5370*/  CS2R R30, SRZ ;  /* 0x00000000001e7805 */ /* 0x000fe2000001ff00 */
        /* <DEDUP_REMOVED lines=10> */
[----:B------:R0:W3:Y:S01]  /*5420*/  MUFU.EX2 R4, R83 ;  /* 0x0000005300047308 */ /* 0x0000e20000000800 */
[----:B-1----:R-:W-:-:S07]  /*5430*/  FADD.FTZ R3, R63, R6 ;  /* 0x000000063f037221 */ /* 0x002fce0000010000 */
[----:B------:R-:W1:Y:S01]  /*5440*/  MUFU.EX2 R44, R44 ;  /* 0x0000002c002c7308 */ /* 0x000e620000000800 */
[----:B--2---:R-:W-:-:S01]  /*5450*/  FADD.FTZ R5, R46, R5 ;  /* 0x000000052e057221 */ /* 0x004fc20000010000 */
[----:B------:R-:W-:Y:S02]  /*5460*/  F2FP.SATFINITE.E4M3.F32.PACK_AB_MERGE_C R35, R46, R35, RZ ;  /* 0x000000232e23723e */ /* 0x000fe400048070ff */
[----:B0-----:R-:W-:Y:S02]  /*5470*/  CS2R R82, SRZ ;  /* 0x0000000000527805 */ /* 0x001fe4000001ff00 */
[----:B------:R-:W-:Y:S02]  /*5480*/  F2FP.SATFINITE.E4M3.F32.PACK_AB_MERGE_C R175, R47, R40, R35 ;  /* 0x000000282faf723e */ /* 0x000fe40004807023 */
[----:B------:R-:W-:Y:S01]  /*5490*/  CS2R R46, SRZ ;  /* 0x00000000002e7805 */ /* 0x000fe2000001ff00 */
[----:B------:R-:W0:Y:S01]  /*54a0*/  MUFU.EX2 R93, R93 ;  /* 0x0000005d005d7308 */ /* 0x000e220000000800 */
[C---:B---3--:R-:W-:Y:S01]  /*54b0*/  F2FP.SATFINITE.E4M3.F32.PACK_AB_MERGE_C R63, R4.reuse, R63, RZ ;  /* 0x0000003f043f723e */ /* 0x048fe200048070ff */
[----:B------:R-:W-:Y:S01]  /*54c0*/  FADD.FTZ R4, R4, R3 ;  /* 0x0000000304047221 */ /* 0x000fe20000010000 */
[----:B------:R-:W-:-:S02]  /*54d0*/  CS2R R40, SRZ ;  /* 0x0000000000287805 */ /* 0x000fc4000001ff00 */
[----:B------:R-:W-:Y:S02]  /*54e0*/  CS2R R34, SRZ ;  /* 0x0000000000227805 */ /* 0x000fe4000001ff00 */
[----:B------:R-:W-:Y:S02]  /*54f0*/  F2FP.SATFINITE.E4M3.F32.PACK_AB_MERGE_C R174, R24, R61, R63 ;  /* 0x0000003d18ae723e */ /* 0x000fe4000480703f */
[----:B------:R-:W-:Y:S02]  /*5500*/  CS2R R62, SRZ ;  /* 0x00000000003e7805 */ /* 0x000fe4000001ff00 */
[----:B------:R-:W-:Y:S01]  /*5510*/  CS2R R60, SRZ ;  /* 0x00000000003c7805 */ /* 0x000fe2000001ff00 */
[----:B------:R-:W2:Y:S01]  /*5520*/  MUFU.EX2 R65, R65 ;  /* 0x0000004100417308 */ /* 0x000ea20000000800 */
[----:B-1----:R-:W-:-:S01]  /*5530*/  FADD.FTZ R6, R44, R5 ;  /* 0x000000052c067221 */ /* 0x002fc20000010000 */
[----:B------:R-:W-:-:S06]  /*5540*/  CS2R R24, SRZ ;  /* 0x0000000000187805 */ /* 0x000fcc000001ff00 */
[----:B------:R1:W3:Y:S01]  /*5550*/  MUFU.EX2 R8, R67 ;  /* 0x0000004300087308 */ /* 0x0002e20000000800 */
[----:B0-----:R-:W-:-:S07]  /*5560*/  FADD.FTZ R3, R93, R4 ;  /* 0x000000045d037221 */ /* 0x001fce0000010000 */
[----:B------:R-:W0:Y:S01]  /*5570*/  MUFU.EX2 R48, R48 ;  /* 0x0000003000307308 */ /* 0x000e220000000800 */
[----:B--2---:R-:W-:-:S01]  /*5580*/  FADD.FTZ R5, R65, R6 ;  /* 0x0000000641057221 */ /* 0x004fc20000010000 */
[----:B-1----:R-:W-:-:S06]  /*5590*/  CS2R R66, SRZ ;  /* 0x0000000000427805 */ /* 0x002fcc000001ff00 */
[----:B------:R-:W1:Y:S01]  /*55a0*/  MUFU.EX2 R95, R95 ;  /* 0x0000005f005f7308 */ /* 0x000e620000000800 */
[----:B---3--:R-:W-:-:S07]  /*55b0*/  FADD.FTZ R6, R8, R3 ;  /* 0x0000000308067221 */ /* 0x008fce0000010000 */
        /* <DEDUP_REMOVED lines=9> */
[----:B0-----:R-:W-:-:S01]  /*5650*/  FADD.FTZ R10, R69, R10 ;  /* 0x0000000a450a7221 */ /* 0x001fc20000010000 */
[----:B------:R-:W-:Y:S02]  /*5660*/  F2FP.SATFINITE.E4M3.F32.PACK_AB_MERGE_C R48, R69, R48, RZ ;  /* 0x000000304530723e */ /* 0x000fe400048070ff */
[----:B------:R-:W-:Y:S02]  /*5670*/  CS2R R68, SRZ ;  /* 0x0000000000447805 */ /* 0x000fe4000001ff00 */
[----:B------:R-:W-:Y:S02]  /*5680*/  F2FP.SATFINITE.E4M3.F32.PACK_AB_MERGE_C R169, R65, R44, R48 ;  /* 0x0000002c41a9723e */ /* 0x000fe40004807030 */
[----:B------:R-:W-:Y:S01]  /*5690*/  CS2R R64, SRZ ;  /* 0x0000000000407805 */ /* 0x000fe2000001ff00 */
[----:B------:R-:W0:Y:S01]  /*56a0*/  MUFU.EX2 R50, R50 ;  /* 0x0000003200327308 */ /* 0x000e220000000800 */
[----:B-1----:R-:W-:-:S01]  /*56b0*/  FADD.FTZ R5, R39, R10 ;  /* 0x0000000a27057221 */ /* 0x002fc20000010000 */
[----:B------:R-:W-:-:S06]  /*56c0*/  CS2R R48, SRZ ;  /* 0x0000000000307805 */ /* 0x000fcc000001ff00 */
[----:B------:R-:W1:Y:S01]  /*56d0*/  MUFU.EX2 R2, R99 ;  /* 0x0000006300027308 */ /* 0x000e620000000800 */
[----:B--2---:R-:W-:-:S07]  /*56e0*/  FADD.FTZ R3, R51, R12 ;  /* 0x0000000c33037221 */ /* 0x004fce0000010000 */
[----:B------:R-:W-:Y:S01]  /*56f0*/  MUFU.EX2 R45, R45 ;  /* 0x0000002d002d7308 */ /* 0x000fe20000000800 */
[----:B0-----:R-:W-:-:S07]  /*5700*/  FADD.FTZ R8, R50, R5 ;  /* 0x0000000532087221 */ /* 0x001fce0000010000 */
[----:B------:R-:W0:Y:S01]  /*5710*/  MUFU.EX2 R101, R101 ;  /* 0x0000006500657308 */ /* 0x000e220000000800 */
[----:B-1----:R-:W-:-:S07]  /*5720*/  FADD.FTZ R6, R2, R3 ;  /* 0x0000000302067221 */ /* 0x002fce0000010000 */
[----:B------:R-:W1:Y:S08]  /*5730*/  MUFU.EX2 R54, R54 ;  /* 0x0000003600367308 */ /* 0x000e700000000800 */
[----:B------:R2:W3:Y:S01]  /*5740*/  MUFU.EX2 R4, R27 ;  /* 0x0000001b00047308 */ /* 0x0004e20000000800 */
[----:B0-----:R-:W-:-:S01]  /*5750*/  FADD.FTZ R3, R101, R6 ;  /* 0x0000000665037221 */ /* 0x001fc20000010000 */
[----:B-1----:R-:W-:-:S03]  /*5760*/  F2FP.SATFINITE.E4M3.F32.PACK_AB_MERGE_C R5, R54, R101, RZ ;  /* 0x000000653605723e */ /* 0x002fc600048070ff */
        /* <DEDUP_REMOVED lines=16> */
[----:B------:R-:W-:-:S07]  /*5870*/  IMAD.MOV.U32 R87, RZ, RZ, RZ ;  /* 0x000000ffff577224 */ /* 0x000fce00078e00ff */
.L_x_2395:
[----:B------:R-:W-:Y:S01]  /*5880*/  ISETP.NE.AND P2, PT, RZ, UR43, PT ;  /* 0x0000002bff007c0c */ /* 0x000fe2000bf45270 */
[----:B------:R-:W-:-:S04]  /*5890*/  UISETP.NE.AND UP0, UPT, UR56, 0x1, UPT ;  /* 0x000000013800788c */ /* 0x000fc8000bf05270 */
[----:B------:R-:W-:-:S04]  /*58a0*/  USEL UR45, URZ, 0x1, UP0 ;  /* 0x000000013f2d7887 */ /* 0x000fc80008000000 */
[----:B------:R-:W-:-:S04]  /*58b0*/  ULOP3.LUT UR45, UR58, UR45, URZ, 0x3c, !UPT ;  /* 0x0000002d3a2d7292 */ /* 0x000fc8000f8e3c3f */
[----:B------:R-:W-:Y:S08]  /*58c0*/  @P2 BRA `(.L_x_2385) ;  /* 0x0000000000382947 */ /* 0x000ff00003800000 */
[----:B------:R-:W-:Y:S05]  /*58d0*/  @!P0 BRA `(.L_x_2386) ;  /* 0x0000000000048947 */ /* 0x000fea0003800000 */
[----:B------:R-:W-:Y:S01]  /*58e0*/  BPT.TRAP 0x1 ;  /* 0x000000040000795c */ /* 0x000fe20000300000 */
.L_x_2386:
        /* <DEDUP_REMOVED lines=9> */
.L_x_2387:
[----:B-1----:R-:W-:Y:S05]  /*5980*/  @P1 BRA `(.L_x_2385) ;  /* 0x0000000000081947 */ /* 0x002fea0003800000 */
[----:B------:R-:W1:Y:S02]  /*5990*/  SYNCS.PHASECHK.TRANS64.TRYWAIT P1, [UR6+0x29830], R6 ;  /* 0x02983006ff0075a7 */ /* 0x000e640008020146 */
[----:B-1----:R-:W-:Y:S05]  /*59a0*/  @!P1 BRA `(.L_x_2388) ;  /* 0x0000011400849947 */ /* 0x002fea0003800000 */
.L_x_2385:
        /* <DEDUP_REMOVED lines=191> */
.L_x_2390:
[----:B------:R-:W-:Y:S01]  /*65a0*/  ULEA UR6, UR56, UR41, 0x3 ;  /* 0x0000002938067291 */ /* 0x000fe2000f8e183f */
[----:B------:R-:W-:-:S05]  /*65b0*/  IMAD.U32 R6, RZ, RZ, UR58 ;  /* 0x0000003aff067e24 */ /* 0x000fca000f8e00ff */
[----:B------:R-:W-:-:S04]  /*65c0*/  SHF.L.U32 R6, R6, 0x1f, RZ ;  /* 0x0000001f06067819 */ /* 0x000fc800000006ff */
[----:B------:R0:W1:Y:S01]  /*65d0*/  SYNCS.PHASECHK.TRANS64.TRYWAIT P1, [UR6+0x29850], R6 ;  /* 0x02985006ff0075a7 */ /* 0x0000620008020146 */
[----:B------:R-:W-:Y:S05]  /*65e0*/  @!P0 BRA `(.L_x_2391) ;  /* 0x0000000000048947 */ /* 0x000fea0003800000 */
[----:B------:R-:W-:Y:S01]  /*65f0*/  BPT.TRAP 0x1 ;  /* 0x000000040000795c */ /* 0x000fe20000300000 */
.L_x_2391:
[----:B-1----:R-:W-:Y:S05]  /*6600*/  @P1 BRA `(.L_x_2389) ;  /* 0x0000000000081947 */ /* 0x002fea0003800000 */
[----:B------:R-:W1:Y:S02]  /*6610*/  SYNCS.PHASECHK.TRANS64.TRYWAIT P1, [UR6+0x29850], R6 ;  /* 0x02985006ff0075a7 */ /* 0x000e640008020146 */
[----:B-1----:R-:W-:Y:S05]  /*6620*/  @!P1 BRA `(.L_x_2392) ;  /* 0x00000108007c9947 */ /* 0x002fea0003800000 */
.L_x_2389:
        /* <DEDUP_REMOVED lines=36> */
.L_x_2393:
        /* <DEDUP_REMOVED lines=15> */
[C---:B------:R-:W-:Y:S01]  /*6960*/  FMUL.FTZ R195, R0.reuse, R140 ;  /* 0x0000008c00c37220 */ /* 0x040fe20000410000 */
[C---:B------:R-:W-:Y:S01]  /*6970*/  FMUL.FTZ R140, R0.reuse, R121 ;  /* 0x00000079008c7220 */ /* 0x040fe20000410000 */
[C---:B------:R-:W-:Y:S01]  /*6980*/  FMUL.FTZ R121, R0.reuse, R122 ;  /* 0x0000007a00797220 */ /* 0x040fe20000410000 */
[----:B------:R-:W-:Y:S01]  /*6990*/  FMUL.FTZ R122, R0, R127 ;  /* 0x0000007f007a7220 */ /* 0x000fe20000410000 */
[----:B------:R-:W-:Y:S01]  /*69a0*/  @P1 IMAD.HI.U32 R125, R128, UR6, RZ ;  /* 0x00000006807d1c27 */ /* 0x000fe2000f8e00ff */
[----:B------:R-:W-:-:S03]  /*69b0*/  @UP0 ULDC UR6, c[0x0][0x450] ;  /* 0x0001140000060ab9 */ /* 0x000fc60000000800 */
[C---:B------:R-:W-:Y:S01]  /*69c0*/  FMUL.FTZ R153, R0.reuse, R153 ;  /* 0x0000009900997220 */ /* 0x040fe20000410000 */
[----:B------:R-:W1:Y:S01]  /*69d0*/  MUFU.TANH R152, R152 ;  /* 0x0000009800987308 */ /* 0x000e620000002400 */
[----:B------:R-:W-:Y:S01]  /*69e0*/  IMAD.U32 R127, RZ, RZ, UR51 ;  /* 0x00000033ff7f7e24 */ /* 0x000fe2000f8e00ff */
[----:B------:R-:W-:Y:S01]  /*69f0*/  @P2 SHF.R.U32.HI R128, RZ, UR6, R125 ;  /* 0x00000006ff802c19 */ /* 0x000fe2000801167d */
[----:B------:R-:W-:Y:S01]  /*6a00*/  UMOV UR6, 0x1 ;  /* 0x0000000100067882 */ /* 0x000fe20000000000 */
[C---:B0-----:R-:W-:Y:S01]  /*6a10*/  FMUL.FTZ R6, R0.reuse, R154 ;  /* 0x0000009a00067220 */ /* 0x041fe20000410000 */
[----:B------:R-:W-:Y:S01]  /*6a20*/  UIMAD UR6, UR57, -0xa0, UR6 ;  /* 0xffffff60390678a4 */ /* 0x000fe2000f8e0206 */
[C---:B------:R-:W-:Y:S01]  /*6a30*/  FMUL.FTZ R154, R0.reuse, R156 ;  /* 0x0000009c009a7220 */ /* 0x040fe20000410000 */
[----:B------:R-:W0:Y:S01]  /*6a40*/  SHFL.IDX PT, R143, R128, RZ, 0x1c1f ;  /* 0x001c1fff808f7589 */ /* 0x000e2200000e0000 */
[----:B------:R-:W2:Y:S01]  /*6a50*/  MUFU.TANH R153, R153 ;  /* 0x0000009900997308 */ /* 0x000ea20000002400 */
[C---:B------:R-:W-:Y:S01]  /*6a60*/  FMUL.FTZ R7, R0.reuse, R155 ;  /* 0x0000009b00077220 */ /* 0x040fe20000410000 */
[----:B------:R-:W-:Y:S01]  /*6a70*/  FMUL.FTZ R155, R0, R157 ;  /* 0x0000009d009b7220 */ /* 0x000fe20000410000 */
[----:B------:R-:W-:-:S02]  /*6a80*/  IMAD.U32 R130, RZ, RZ, UR6 ;  /* 0x00000006ff827e24 */ /* 0x000fc4000f8e00ff */
[C---:B------:R-:W-:Y:S01]  /*6a90*/  FMUL.FTZ R125, R0.reuse, R131 ;  /* 0x00000083007d7220 */ /* 0x040fe20000410000 */
[C---:B------:R-:W-:Y:S01]  /*6aa0*/  FMUL.FTZ R131, R0.reuse, R132 ;  /* 0x0000008400837220 */ /* 0x040fe20000410000 */
[C---:B------:R-:W-:Y:S01]  /*6ab0*/  FMUL.FTZ R156, R0.reuse, R160 ;  /* 0x000000a0009c7220 */ /* 0x040fe20000410000 */
[----:B------:R-:W-:Y:S01]  /*6ac0*/  IMAD R130, R17, -0x2, R130 ;  /* 0xfffffffe11827824 */ /* 0x000fe200078e0282 */
[----:B------:R-:W3:Y:S01]  /*6ad0*/  MUFU.TANH R154, R154 ;  /* 0x0000009a009a7308 */ /* 0x000ee20000002400 */
[C---:B------:R-:W-:Y:S01]  /*6ae0*/  FMUL.FTZ R157, R0.reuse, R161 ;  /* 0x000000a1009d7220 */ /* 0x040fe20000410000 */
[C---:B------:R-:W-:Y:S01]  /*6af0*/  FMUL.FTZ R161, R0.reuse, R120 ;  /* 0x0000007800a17220 */ /* 0x040fe20000410000 */
[C---:B------:R-:W-:Y:S01]  /*6b00*/  FMUL.FTZ R9, R0.reuse, R159 ;  /* 0x0000009f00097220 */ /* 0x040fe20000410000 */
[----:B------:R-:W-:Y:S01]  /*6b10*/  IADD3 R130, -R127, UR50, R130 ;  /* 0x000000327f827c10 */ /* 0x000fe2000fffe182 */
        /* <DEDUP_REMOVED lines=9> */
[----:B------:R-:W-:Y:S01]  /*6bb0*/  FMUL.FTZ R169, R0, R144 ;  /* 0x0000009000a97220 */ /* 0x000fe20000410000 */
[----:B0-----:R-:W-:Y:S01]  /*6bc0*/  IMAD.IADD R132, R130, 0x1, R143 ;  /* 0x0000000182847824 */ /* 0x001fe200078e028f */
[----:B------:R-:W0:Y:S01]  /*6bd0*/  MUFU.TANH R156, R156 ;  /* 0x0000009c009c7308 */ /* 0x000e220000002400 */
[C---:B------:R-:W-:Y:S01]  /*6be0*/  FMUL.FTZ R13, R0.reuse, R167 ;  /* 0x000000a7000d7220 */ /* 0x040fe20000410000 */
[C---:B------:R-:W-:Y:S01]  /*6bf0*/  FMUL.FTZ R167, R0.reuse, R145 ;  /* 0x0000009100a77220 */ /* 0x040fe20000410000 */
[----:B------:R-:W-:Y:S01]  /*6c00*/  FMUL.FTZ R165, R0, R148 ;  /* 0x0000009400a57220 */ /* 0x000fe20000410000 */
[----:B------:R-:W-:Y:S01]  /*6c10*/  ISETP.GT.AND P1, PT, R132, RZ, PT ;  /* 0x000000ff8400720c */ /* 0x000fe20003f24270 */
[----:B------:R-:W-:Y:S01]  /*6c20*/  FMUL.FTZ R11, R0, R163 ;  /* 0x000000a3000b7220 */ /* 0x000fe20000410000 */
[----:B------:R-:W-:Y:S01]  /*6c30*/  ISETP.GT.AND P2, PT, R132, 0x1, PT ;  /* 0x000000018400780c */ /* 0x000fe20003f44270 */
[----:B------:R-:W-:Y:S01]  /*6c40*/  FMUL.FTZ R163, R0, R149 ;  /* 0x0000009500a37220 */ /* 0x000fe20000410000 */
[----:B-1----:R-:W-:Y:S01]  /*6c50*/  FSEL R173, R152, -INF , P1 ;  /* 0xff80000098ad7808 */ /* 0x002fe20000800000 */
[----:B------:R-:W1:Y:S01]  /*6c60*/  MUFU.TANH R157, R157 ;  /* 0x0000009d009d7308 */ /* 0x000e620000002400 */
        /* <DEDUP_REMOVED lines=14> */
[----:B----4-:R-:W-:Y:S01]  /*6d50*/  FSEL R179, R155, -INF , P2 ;  /* 0xff8000009bb37808 */ /* 0x010fe20001000000 */
[----:B------:R-:W3:Y:S01]  /*6d60*/  MUFU.TANH R158, R158 ;  /* 0x0000009e009e7308 */ /* 0x000ee20000002400 */
[----:B------:R-:W-:Y:S01]  /*6d70*/  FMNMX.FTZ R144, R177, R104, !PT ;  /* 0x00000068b1907209 */ /* 0x000fe20007810000 */
[----:B------:R-:W-:Y:S01]  /*6d80*/  FMUL.FTZ R104, R0, R106 ;  /* 0x0000006a00687220 */ /* 0x000fe20000410000 */
[----:B------:R-:W-:Y:S01]  /*6d90*/  ISETP.GT.AND P2, PT, R132, 0x11, PT ;  /* 0x000000118400780c */ /* 0x000fe20003f44270 */
[----:B------:R-:W-:Y:S01]  /*6da0*/  FMUL.FTZ R106, R0, R107 ;  /* 0x0000006b006a7220 */ /* 0x000fe20000410000 */
[----:B0-----:R-:W-:Y:S01]  /*6db0*/  FSEL R187, R156, -INF , P1 ;  /* 0xff8000009cbb7808 */ /* 0x001fe20000800000 */
[----:B------:R-:W-:Y:S01]  /*6dc0*/  FMUL.FTZ R112, R0, R112 ;  /* 0x0000007000707220 */ /* 0x000fe20000410000 */
[----:B------:R-:W-:Y:S01]  /*6dd0*/  FMNMX.FTZ R144, R179, R144, !PT ;  /* 0x00000090b3907209 */ /* 0x000fe20007810000 */
[----:B------:R-:W0:Y:S01]  /*6de0*/  MUFU.TANH R160, R160 ;  /* 0x000000a000a07308 */ /* 0x000e220000002400 */
[----:B------:R-:W-:Y:S01]  /*6df0*/  ISETP.GT.AND P1, PT, R132, 0x18, PT ;  /* 0x000000188400780c */ /* 0x000fe20003f24270 */
[C---:B------:R-:W-:Y:S01]  /*6e00*/  FMUL.FTZ R113, R0.reuse, R113 ;  /* 0x0000007100717220 */ /* 0x040fe20000410000 */
[----:B-1----:R-:W-:Y:S01]  /*6e10*/  FSEL R197, R157, -INF , P2 ;  /* 0xff8000009dc57808 */ /* 0x002fe20001000000 */
[C---:B------:R-:W-:Y:S01]  /*6e20*/  FMUL.FTZ R136, R0.reuse, R146 ;  /* 0x0000009200887220 */ /* 0x040fe20000410000 */
[----:B------:R-:W-:Y:S01]  /*6e30*/  FMNMX.FTZ R144, R187, R144, !PT ;  /* 0x00000090bb907209 */ /* 0x000fe20007810000 */
[----:B------:R-:W-:Y:S01]  /*6e40*/  FMUL.FTZ R117, R0, R117 ;  /* 0x0000007500757220 */ /* 0x000fe20000410000 */
[----:B------:R-:W-:Y:S01]  /*6e50*/  ISETP.GT.AND P2, PT, R132, 0x19, PT ;  /* 0x000000198400780c */ /* 0x000fe20003f44270 */
[----:B------:R-:W1:Y:S01]  /*6e60*/  MUFU.TANH R185, R185 ;  /* 0x000000b900b97308 */ /* 0x000e620000002400 */
[----:B--2---:R-:W-:Y:S01]  /*6e70*/  FSEL R199, R159, -INF , P1 ;  /* 0xff8000009fc77808 */ /* 0x004fe20000800000 */
[C---:B------:R-:W-:Y:S01]  /*6e80*/  FMUL.FTZ R116, R0.reuse, R116 ;  /* 0x0000007400747220 */ /* 0x040fe20000410000 */
[----:B------:R-:W-:Y:S01]  /*6e90*/  FMNMX.FTZ R144, R197, R144, !PT ;  /* 0x00000090c5907209 */ /* 0x000fe20007810000 */
[----:B------:R-:W-:Y:S01]  /*6ea0*/  FMUL.FTZ R88, R0, R88 ;  /* 0x0000005800587220 */ /* 0x000fe20000410000 */
[----:B------:R-:W-:Y:S01]  /*6eb0*/  ISETP.GT.AND P1, PT, R132, 0x20, PT ;  /* 0x000000208400780c */ /* 0x000fe20003f24270 */
[----:B------:R-:W-:Y:S01]  /*6ec0*/  FMUL.FTZ R89, R0, R89 ;  /* 0x0000005900597220 */ /* 0x000fe20000410000 */
[----:B---3--:R-:W-:Y:S01]  /*6ed0*/  FSEL R181, R158, -INF , P2 ;  /* 0xff8000009eb57808 */ /* 0x008fe20001000000 */
[----:B------:R-:W2:Y:S01]  /*6ee0*/  MUFU.TANH R195, R195 ;  /* 0x000000c300c37308 */ /* 0x000ea20000002400 */
        /* <DEDUP_REMOVED lines=21> */
[C---:B------:R-:W-:Y:S01]  /*7040*/  FMUL.FTZ R205, R0.reuse, R110 ;  /* 0x0000006e00cd7220 */ /* 0x040fe20000410000 */
[----:B------:R-:W-:Y:S01]  /*7050*/  FMNMX.FTZ R144, R195, R144, !PT ;  /* 0x00000090c3907209 */ /* 0x000fe20007810000 */
[----:B------:R-:W2:Y:S01]  /*7060*/  MUFU.TANH R167, R167 ;  /* 0x000000a700a77308 */ /* 0x000ea20000002400 */
        /* <DEDUP_REMOVED lines=8> */
[----:B-1----:R-:W-:Y:S01]  /*70f0*/  FSEL R169, R169, -INF , P1 ;  /* 0xff800000a9a97808 */ /* 0x002fe20000800000 */
[----:B------:R-:W-:Y:S01]  /*7100*/  FMUL.FTZ R91, R0, R91 ;  /* 0x0000005b005b7220 */ /* 0x000fe20000410000 */
[----:B------:R-:W-:Y:S01]  /*7110*/  ISETP.GT.AND P1, PT, R132, 0x38, PT ;  /* 0x000000388400780c */ /* 0x000fe20003f24270 */
[C---:B------:R-:W-:Y:S01]  /*7120*/  FMUL.FTZ R94, R0.reuse, R94 ;  /* 0x0000005e005e7220 */ /* 0x040fe20000410000 */
[----:B------:R-:W-:Y:S01]  /*7130*/  FMNMX.FTZ R144, R169, R144, !PT ;  /* 0x00000090a9907209 */ /* 0x000fe20007810000 */
[C---:B------:R-:W-:Y:S01]  /*7140*/  FMUL.FTZ R95, R0.reuse, R95 ;  /* 0x0000005f005f7220 */ /* 0x040fe20000410000 */
[C---:B------:R-:W-:Y:S01]  /*7150*/  FMUL.FTZ R98, R0.reuse, R98 ;  /* 0x0000006200627220 */ /* 0x040fe20000410000 */
[----:B------:R-:W1:Y:S01]  /*7160*/  MUFU.TANH R163, R163 ;  /* 0x000000a300a37308 */ /* 0x000e620000002400 */
[----:B--2---:R-:W-:Y:S01]  /*7170*/  FSEL R167, R167, -INF , P2 ;  /* 0xff800000a7a77808 */ /* 0x004fe20001000000 */
[----:B------:R-:W-:Y:S01]  /*7180*/  FMUL.FTZ R99, R0, R99 ;  /* 0x0000006300637220 */ /* 0x000fe20000410000 */
[----:B------:R-:W-:Y:S01]  /*7190*/  ISETP.GT.AND P2, PT, R132, 0x39, PT ;  /* 0x000000398400780c */ /* 0x000fe20003f44270 */
[----:B------:R-:W-:Y:S01]  /*71a0*/  FMUL.FTZ R103, R0, R103 ;  /* 0x0000006700677220 */ /* 0x000fe20000410000 */
[----:B------:R-:W-:Y:S01]  /*71b0*/  FMNMX.FTZ R144, R167, R144, !PT ;  /* 0x00000090a7907209 */ /* 0x000fe20007810000 */
[----:B------:R-:W-:-:S02]  /*71c0*/  ULEA UR6, UR44, UR41, 0x3 ;  /* 0x000000292c067291 */ /* 0x000fc4000f8e183f */
[----:B------:R-:W2:Y:S01]  /*71d0*/  MUFU.TANH R161, R161 ;  /* 0x000000a100a17308 */ /* 0x000ea20000002400 */
[----:B0-----:R-:W-:Y:S01]  /*71e0*/  FSEL R165, R165, -INF , P1 ;  /* 0xff800000a5a57808 */ /* 0x001fe20000800000 */
[----:B------:R-:W-:Y:S01]  /*71f0*/  UIADD3 UR6, UR6, 0x29840, URZ ;  /* 0x0002984006067890 */ /* 0x000fe2000fffe03f */
[C---:B------:R-:W-:Y:S02]  /*7200*/  ISETP.GT.AND P1, PT, R132.reuse, 0x40, PT ;  /* 0x000000408400780c */ /* 0x040fe40003f24270 */
[----:B------:R-:W-:Y:S01]  /*7210*/  FMNMX.FTZ R144, R165, R144, !PT ;  /* 0x00000090a5907209 */ /* 0x000fe20007810000 */
[----:B------:R-:W-:Y:S02]  /*7220*/  UPRMT UR6, UR40, 0x654, UR6 ;  /* 0x0000065428067896 */ /* 0x000fe40008000006 */
[----:B------:R-:W0:Y:S01]  /*7230*/  MUFU.TANH R140, R140 ;  /* 0x0000008c008c7308 */ /* 0x000e220000002400 */
[----:B-1----:R-:W-:Y:S02]  /*7240*/  FSEL R163, R163, -INF , P2 ;  /* 0xff800000a3a37808 */ /* 0x002fe40001000000 */
[----:B------:R-:W-:-:S02]  /*7250*/  ISETP.GT.AND P2, PT, R132, 0x41, PT ;  /* 0x000000418400780c */ /* 0x000fc40003f44270 */
[----:B------:R-:W-:Y:S02]  /*7260*/  FMNMX.FTZ R144, R163, R144, !PT ;  /* 0x00000090a3907209 */ /* 0x000fe40007810000 */
[----:B------:R-:W-:Y:S01]  /*7270*/  SYNCS.ARRIVE.TRANS64.RED.A1T0 RZ, [UR6], RZ ;  /* 0x000000ffffff79a7 */ /* 0x000fe20008100406 */
[----:B------:R-:W1:Y:S01]  /*7280*/  MUFU.TANH R141, R141 ;  /* 0x0000008d008d7308 */ /* 0x000e620000002400 */
[----:B--2---:R-:W-:Y:S02]  /*7290*/  FSEL R161, R161, -INF , P1 ;  /* 0xff800000a1a17808 */ /* 0x004fe40000800000 */
[----:B------:R-:W-:Y:S02]  /*72a0*/  ISETP.GT.AND P1, PT, R132, 0x48, PT ;  /* 0x000000488400780c */ /* 0x000fe40003f24270 */
[----:B------:R-:W-:-:S03]  /*72b0*/  FMNMX.FTZ R144, R161, R144, !PT ;  /* 0x00000090a1907209 */ /* 0x000fc60007810000 */
[----:B------:R-:W2:Y:S01]  /*72c0*/  MUFU.TANH R147, R147 ;  /* 0x0000009300937308 */ /* 0x000ea20000002400 */
[----:B0-----:R-:W-:Y:S02]  /*72d0*/  FSEL R159, R140, -INF , P2 ;  /* 0xff8000008c9f7808 */ /* 0x001fe40001000000 */
[----:B------:R-:W-:Y:S02]  /*72e0*/  ISETP.GT.AND P2, PT, R132, 0x49, PT ;  /* 0x000000498400780c */ /* 0x000fe40003f44270 */
[----:B------:R-:W-:-:S03]  /*72f0*/  FMNMX.FTZ R144, R159, R144, !PT ;  /* 0x000000909f907209 */ /* 0x000fc60007810000 */
[----:B------:R-:W0:Y:S01]  /*7300*/  MUFU.TANH R142, R142 ;  /* 0x0000008e008e7308 */ /* 0x000e220000002400 */
[----:B-1----:R-:W-:Y:S02]  /*7310*/  FSEL R157, R141, -INF , P1 ;  /* 0xff8000008d9d7808 */ /* 0x002fe40000800000 */
[----:B------:R-:W-:Y:S02]  /*7320*/  ISETP.GT.AND P1, PT, R132, 0x50, PT ;  /* 0x000000508400780c */ /* 0x000fe40003f24270 */
[----:B------:R-:W-:-:S03]  /*7330*/  FMNMX.FTZ R144, R157, R144, !PT ;  /* 0x000000909d907209 */ /* 0x000fc60007810000 */
[----:B------:R-:W1:Y:S01]  /*7340*/  MUFU.TANH R129, R129 ;  /* 0x0000008100817308 */ /* 0x000e620000002400 */
[----:B--2---:R-:W-:Y:S02]  /*7350*/  FSEL R147, R147, -INF , P2 ;  /* 0xff80000093937808 */ /* 0x004fe40001000000 */
[----:B------:R-:W-:Y:S02]  /*7360*/  ISETP.GT.AND P2, PT, R132, 0x51, PT ;  /* 0x000000518400780c */ /* 0x000fe40003f44270 */
[----:B------:R-:W-:-:S03]  /*7370*/  FMNMX.FTZ R144, R147, R144, !PT ;  /* 0x0000009093907209 */ /* 0x000fc60007810000 */
[----:B------:R-:W-:Y:S01]  /*7380*/  MUFU.TANH R131, R131 ;  /* 0x0000008300837308 */ /* 0x000fe20000002400 */
[----:B0-----:R-:W-:Y:S02]  /*7390*/  FSEL R135, R142, -INF , P1 ;  /* 0xff8000008e877808 */ /* 0x001fe40000800000 */
[----:B------:R-:W-:Y:S02]  /*73a0*/  ISETP.GT.AND P1, PT, R132, 0x58, PT ;  /* 0x000000588400780c */ /* 0x000fe40003f24270 */
[----:B------:R-:W-:-:S03]  /*73b0*/  FMNMX.FTZ R144, R135, R144, !PT ;  /* 0x0000009087907209 */ /* 0x000fc60007810000 */
[----:B------:R-:W0:Y:S01]  /*73c0*/  MUFU.TANH R133, R133 ;  /* 0x0000008500857308 */ /* 0x000e220000002400 */
[----:B-1----:R-:W-:Y:S02]  /*73d0*/  FSEL R107, R129, -INF , P2 ;  /* 0xff800000816b7808 */ /* 0x002fe40001000000 */
        /* <DEDUP_REMOVED lines=115> */
[----:B---3--:R-:W-:-:S05]  /*7b10*/  IMAD.IADD R130, R130, 0x1, R173 ;  /* 0x0000000182827824 */ /* 0x008fca00078e02ad */
[C---:B------:R-:W-:Y:S02]  /*7b20*/  ISETP.GT.AND P2, PT, R130.reuse, RZ, PT ;  /* 0x000000ff8200720c */ /* 0x040fe40003f44270 */
        /* <DEDUP_REMOVED lines=387> */
.L_x_2394:
        /* <DEDUP_REMOVED lines=116> */
.L_x_2384:
[----:B------:R-:W-:-:S13]  /*9aa0*/  ISETP.LE.AND P1, PT, RZ, UR57, PT ;  /* 0x00000039ff007c0c */ /* 0x000fda000bf23270 */
[----:B------:R-:W-:Y:S05]  /*9ab0*/  @!P1 BRA `(.L_x_2396) ;  /* 0x0000003400b09947 */ /* 0x000fea0003800000 */
[----:B------:R-:W-:Y:S01]  /*9ac0*/  IMAD.MOV.U32 R5, RZ, RZ, R7 ;  /* 0x000000ffff057224 */ /* 0x000fe200078e0007 */
[----:B------:R-:W-:Y:S01]  /*9ad0*/  UMOV UR51, UR45 ;  /* 0x0000002d00337c82 */ /* 0x000fe20008000000 */
[----:B------:R-:W-:Y:S01]  /*9ae0*/  IMAD.MOV.U32 R4, RZ, RZ, R89 ;  /* 0x000000ffff047224 */ /* 0x000fe200078e0059 */
[----:B------:R-:W-:-:S06]  /*9af0*/  UMOV UR50, UR44 ;  /* 0x0000002c00327c82 */ /* 0x000fcc0008000000 */
.L_x_2407:
        /* <DEDUP_REMOVED lines=9> */
.L_x_2398:
[----:B------:R-:W-:Y:S01]  /*9b90*/  ULEA UR6, UR44, UR41, 0x3 ;  /* 0x000000292c067291 */ /* 0x000fe2000f8e183f */
[----:B------:R-:W-:-:S04]  /*9ba0*/  MOV R6, UR45 ;  /* 0x0000002d00067c02 */ /* 0x000fc80008000f00 */
[----:B------:R-:W-:-:S04]  /*9bb0*/  SHF.L.U32 R6, R6, 0x1f, RZ ;  /* 0x0000001f06067819 */ /* 0x000fc800000006ff */
[----:B------:R0:W1:Y:S01]  /*9bc0*/  SYNCS.PHASECHK.TRANS64.TRYWAIT P1, [UR6+0x29830], R6 ;  /* 0x02983006ff0075a7 */ /* 0x0000620008020146 */
[----:B------:R-:W-:Y:S05]  /*9bd0*/  @!P0 BRA `(.L_x_2399) ;  /* 0x0000000000048947 */ /* 0x000fea0003800000 */
[----:B------:R-:W-:Y:S01]  /*9be0*/  BPT.TRAP 0x1 ;  /* 0x000000040000795c */ /* 0x000fe20000300000 */
.L_x_2399:
[----:B-1----:R-:W-:Y:S05]  /*9bf0*/  @P1 BRA `(.L_x_2397) ;  /* 0x0000000000081947 */ /* 0x002fea0003800000 */
[----:B------:R-:W1:Y:S02]  /*9c00*/  SYNCS.PHASECHK.TRANS64.TRYWAIT P1, [UR6+0x29830], R6 ;  /* 0x02983006ff0075a7 */ /* 0x000e640008020146 */
[----:B-1----:R-:W-:Y:S05]  /*9c10*/  @!P1 BRA `(.L_x_2400) ;  /* 0x000000d400189947 */ /* 0x002fea0003800000 */
.L_x_2397:
[----:B-1----:R-:W1:Y:S01]  /*9c20*/  S2R R7, SR_TID.X ;  /* 0x0000000000077919 */ /* 0x002e620000002100 */
[----:B------:R-:W-:Y:S01]  /*9c30*/  UIMAD UR52, UR44, 0x780, UR49 ;  /* 0x000007802c3478a4 */ /* 0x000fe2000f8e0231 */
[----:B------:R-:W-:Y:S01]  /*9c40*/  UMOV UR27, 0x80000020 ;  /* 0x80000020001b7882 */ /* 0x000fe20000000000 */
[----:B------:R-:W-:Y:S02]  /*9c50*/  UMOV UR28, UR24 ;  /* 0x00000018001c7c82 */ /* 0x000fe40008000000 */
[----:B------:R-:W-:Y:S01]  /*9c60*/  UIADD3 UR30, UR52, 0x80, URZ ;  /* 0x00000080341e7890 */ /* 0x000fe2000fffe03f */
[----:B------:R-:W-:Y:S02]  /*9c70*/  UMOV UR29, UR25 ;  /* 0x00000019001d7c82 */ /* 0x000fe40008000000 */
[----:B------:R-:W-:Y:S01]  /*9c80*/  UMOV UR26, UR52 ;  /* 0x00000034001a7c82 */ /* 0x000fe20008000000 */
[----:B------:R-:W-:Y:S01]  /*9c90*/  UMOV UR31, 0x80000020 ;  /* 0x80000020001f7882 */ /* 0x000fe20000000000 */
[----:B------:R-:W-:Y:S01]  /*9ca0*/  UIADD3 UR34, UR52, 0x100, URZ ;  /* 0x0000010034227890 */ /* 0x000fe2000fffe03f */
[----:B------:R-:W-:Y:S01]  /*9cb0*/  UMOV UR32, UR24 ;  /* 0x0000001800207c82 */ /* 0x000fe20008000000 */
[----:B------:R-:W-:Y:S01]  /*9cc0*/  UMOV UR33, UR25 ;  /* 0x0000001900217c82 */ /* 0x000fe20008000000 */
[----:B------:R-:W-:Y:S01]  /*9cd0*/  UMOV UR35, 0x80000020 ;  /* 0x8000002000237882 */ /* 0x000fe20000000000 */
        /* <DEDUP_REMOVED lines=176> */
.L_x_2402:
[----:B------:R-:W-:Y:S01]  /*a7e0*/  ULEA UR6, UR50, UR41, 0x3 ;  /* 0x0000002932067291 */ /* 0x000fe2000f8e183f */
[----:B------:R-:W-:-:S05]  /*a7f0*/  IMAD.U32 R6, RZ, RZ, UR51 ;  /* 0x00000033ff067e24 */ /* 0x000fca000f8e00ff */
[----:B------:R-:W-:-:S04]  /*a800*/  SHF.L.U32 R6, R6, 0x1f, RZ ;  /* 0x0000001f06067819 */ /* 0x000fc800000006ff */
[----:B------:R0:W1:Y:S01]  /*a810*/  SYNCS.PHASECHK.TRANS64.TRYWAIT P1, [UR6+0x29850], R6 ;  /* 0x02985006ff0075a7 */ /* 0x0000620008020146 */
[----:B------:R-:W-:Y:S05]  /*a820*/  @!P0 BRA `(.L_x_2403) ;  /* 0x0000000000048947 */ /* 0x000fea0003800000 */
[----:B------:R-:W-:Y:S01]  /*a830*/  BPT.TRAP 0x1 ;  /* 0x000000040000795c */ /* 0x000fe20000300000 */
.L_x_2403:
[----:B-1----:R-:W-:Y:S05]  /*a840*/  @P1 BRA `(.L_x_2401) ;  /* 0x0000000000081947 */ /* 0x002fea0003800000 */
[----:B------:R-:W1:Y:S02]  /*a850*/  SYNCS.PHASECHK.TRANS64.TRYWAIT P1, [UR6+0x29850], R6 ;  /* 0x02985006ff0075a7 */ /* 0x000e640008020146 */
[----:B-1----:R-:W-:Y:S05]  /*a860*/  @!P1 BRA `(.L_x_2404) ;  /* 0x000000c8001c9947 */ /* 0x002fea0003800000 */
.L_x_2401:
        /* <DEDUP_REMOVED lines=36> */
.L_x_2405:
        /* <DEDUP_REMOVED lines=503> */
.L_x_2406:
        /* <DEDUP_REMOVED lines=118> */
.L_x_2396:
[----:B------:R-:W-:Y:S06]  /*d180*/  BAR.ARV 0x8, 0x180 ;  /* 0x0206000000007b1d */ /* 0x000fec0000002000 */
[----:B------:R-:W-:Y:S05]  /*d190*/  @!P0 BRA `(.L_x_2408) ;  /* 0x0000000000048947 */ /* 0x000fea0003800000 */
[----:B------:R-:W-:Y:S01]  /*d1a0*/  BPT.TRAP 0x1 ;  /* 0x000000040000795c */ /* 0x000fe20000300000 */
.L_x_2408:
[----:B------:R-:W-:Y:S01]  /*d1b0*/  ULEA UR9, UR44, UR41, 0x3 ;  /* 0x000000292c097291 */ /* 0x000fe2000f8e183f */
[----:B------:R-:W-:-:S05]  /*d1c0*/  IMAD.U32 R0, RZ, RZ, UR45 ;  /* 0x0000002dff007e24 */ /* 0x000fca000f8e00ff */
[----:B------:R-:W-:-:S04]  /*d1d0*/  SHF.L.U32 R0, R0, 0x1f, RZ ;  /* 0x0000001f00007819 */ /* 0x000fc800000006ff */
[----:B------:R0:W1:Y:S01]  /*d1e0*/  SYNCS.PHASECHK.TRANS64.TRYWAIT P1, [UR9+0x29850], R0 ;  /* 0x02985000ff0075a7 */ /* 0x0000620008020149 */
[----:B------:R-:W-:Y:S05]  /*d1f0*/  @!P0 BRA `(.L_x_2409) ;  /* 0x0000000000048947 */ /* 0x000fea0003800000 */
[----:B------:R-:W-:Y:S01]  /*d200*/  BPT.TRAP 0x1 ;  /* 0x000000040000795c */ /* 0x000fe20000300000 */
.L_x_2409:
[----:B-1----:R-:W-:Y:S05]  /*d210*/  @P1 BRA `(.L_x_2410) ;  /* 0x0000000000081947 */ /* 0x002fea0003800000 */
[----:B------:R-:W1:Y:S02]  /*d220*/  SYNCS.PHASECHK.TRANS64.TRYWAIT P1, [UR9+0x29850], R0 ;  /* 0x02985000ff0075a7 */ /* 0x000e640008020149 */
[----:B-1----:R-:W-:Y:S05]  /*d230*/  @!P1 BRA `(.L_x_2411) ;  /* 0x0000009c00c09947 */ /* 0x002fea0003800000 */
.L_x_2410:
        /* <DEDUP_REMOVED lines=39> */
[----:B------:R-:W-:Y:S01]  /*d4b0*/  UIADD3 UR4, UR8, 0x300, URZ ;  /* 0x0000030008047890 */ /* 0x000fe2000fffe03f */
[----:B------:R-:W-:Y:S02]  /*d4c0*/  WARPGROUP.DEPBAR.LE gsb0, 0x0 ;  /* 0x00008000000079c5 */ /* 0x000fe40000010000 */
[----:B------:R-:W-:-:S06]  /*d4d0*/  WARPGROUP.ARRIVE ;  /* 0x00000000000079c5 */ /* 0x000fcc0000000000 */
[----:B------:R-:W-:Y:S01]  /*d4e0*/  QGMMA.64x128x32.F32.E4M3.E4M3 R24, R176, gdesc[UR4], R24, gsb0 ;  /* 0x01e00004b0187df3 */ /* 0x000fe20008000818 */
[----:B------:R-:W-:Y:S01]  /*d4f0*/  UMOV UR6, UR4 ;  /* 0x0000000400067c82 */ /* 0x000fe20008000000 */
[----:B------:R-:W-:Y:S01]  /*d500*/  UMOV UR7, 0xc0000010 ;  /* 0xc000001000077882 */ /* 0x000fe20000000000 */
        /* <DEDUP_REMOVED lines=30> */
[----:B0-----:R-:W-:Y:S01]  /*d6f0*/  @P2 FMUL.FTZ R5, R5, 0.69314718246459960938 ;  /* 0x3f31721805052820 */ /* 0x001fe20000410000 */
[----:B------:R-:W-:Y:S01]  /*d700*/  @P3 FMUL.FTZ R15, R88, 0.69314718246459960938 ;  /* 0x3f317218580f3820 */ /* 0x000fe20000410000 */
        /* <DEDUP_REMOVED lines=10> */
.L_x_2412:
        /* <DEDUP_REMOVED lines=74> */
.L_x_2376:
        /* <DEDUP_REMOVED lines=24> */
[----:B------:R-:W-:Y:S01]  /*ddd0*/  UISETP.NE.AND.EX UP0, UPT, UR7, URZ, UPT, UP0 ;  /* 0x0000003f0700728c */ /* 0x000fe2000bf05300 */
[----:B------:R-:W-:Y:S02]  /*dde0*/  F2FP.BF16.F32.PACK_AB R11, R78, R11 ;  /* 0x0000000b4e0b723e */ /* 0x000fe400000010ff */
[----:B------:R-:W-:Y:S01]  /*ddf0*/  F2FP.BF16.F32.PACK_AB R10, R79, R10 ;  /* 0x0000000a4f0a723e */ /* 0x000fe200000010ff */
[----:B------:R-:W-:Y:S01]  /*de00*/  ULDC.64 UR6, c[0x0][0xc00] ;  /* 0x0003000000067ab9 */ /* 0x000fe20000000a00 */
[----:B0-----:R-:W-:Y:S01]  /*de10*/  LOP3.LUT P0, R4, R50, 0x3, RZ, 0xc0, !PT ;  /* 0x0000000332047812 */ /* 0x001fe2000780c0ff */
[----:B------:R-:W-:Y:S01]  /*de20*/  UIMAD.WIDE UR6, UR36, 0x4, UR6 ;  /* 0x00000004240678a5 */ /* 0x000fe2000f8e0206 */
[----:B------:R-:W-:-:S02]  /*de30*/  F2FP.BF16.F32.PACK_AB R26, R55, R26 ;  /* 0x0000001a371a723e */ /* 0x000fc400000010ff */
[----:B------:R-:W-:Y:S02]  /*de40*/  ISETP.EQ.OR P0, PT, R4, 0x3, !P0 ;  /* 0x000000030400780c */ /* 0x000fe40004702670 */
[----:B------:R-:W-:Y:S02]  /*de50*/  F2FP.BF16.F32.PACK_AB R9, R84, R9 ;  /* 0x000000095409723e */ /* 0x000fe400000010ff */
[----:B------:R-:W-:Y:S02]  /*de60*/  SEL R58, R11, R10, P0 ;  /* 0x0000000a0b3a7207 */ /* 0x000fe40000000000 */
[----:B------:R-:W-:Y:S02]  /*de70*/  SEL R55, R10, R11, P0 ;  /* 0x0000000b0a377207 */ /* 0x000fe40000000000 */
[----:B------:R-:W-:Y:S02]  /*de80*/  F2FP.BF16.F32.PACK_AB R8, R85, R8 ;  /* 0x000000085508723e */ /* 0x000fe400000010ff */
[----:B------:R-:W-:-:S02]  /*de90*/  F2FP.BF16.F32.PACK_AB R38, R38, R49 ;  /* 0x000000312626723e */ /* 0x000fc400000010ff */
[----:B------:R-:W-:Y:S02]  /*dea0*/  F2FP.BF16.F32.PACK_AB R39, R39, R34 ;  /* 0x000000222727723e */ /* 0x000fe400000010ff */
[----:B------:R-:W-:Y:S02]  /*deb0*/  F2FP.BF16.F32.PACK_AB R25, R62, R25 ;  /* 0x000000193e19723e */ /* 0x000fe400000010ff */
[----:B------:R-:W-:Y:S02]  /*dec0*/  F2FP.BF16.F32.PACK_AB R24, R63, R24 ;  /* 0x000000183f18723e */ /* 0x000fe400000010ff */
[----:B------:R-:W-:Y:S02]  /*ded0*/  F2FP.BF16.F32.PACK_AB R13, R76, R13 ;  /* 0x0000000d4c0d723e */ /* 0x000fe400000010ff */
        /* <DEDUP_REMOVED lines=8> */
[----:B------:R-:W-:-:S02]  /*df60*/  IADD3 R61, P1, R6, 0x40, RZ ;  /* 0x00000040063d7810 */ /* 0x000fc40007f3e0ff */
[----:B------:R-:W-:Y:S02]  /*df70*/  IADD3 R63, P2, R6, 0x60, RZ ;  /* 0x00000060063f7810 */ /* 0x000fe40007f5e0ff */
[----:B------:R-:W-:Y:S02]  /*df80*/  LOP3.LUT R10, R61, 0x380, RZ, 0xc0, !PT ;  /* 0x000003803d0a7812 */ /* 0x000fe400078ec0ff */
[----:B------:R-:W-:Y:S02]  /*df90*/  SEL R46, R9, R8, P0 ;  /* 0x00000008092e7207 */ /* 0x000fe40000000000 */
[----:B------:R-:W-:Y:S02]  /*dfa0*/  SHF.R.U64 R10, R10, 0x3, RZ ;  /* 0x000000030a0a7819 */ /* 0x000fe400000012ff */
[----:B------:R-:W-:Y:S02]  /*dfb0*/  SEL R45, R8, R9, P0 ;  /* 0x00000009082d7207 */ /* 0x000fe40000000000 */
[----:B------:R-:W-:-:S02]  /*dfc0*/  IADD3 R67, P4, R6, 0x4020, RZ ;  /* 0x0000402006437810 */ /* 0x000fc40007f9e0ff */
[----:B------:R-:W-:Y:S02]  /*dfd0*/  F2FP.BF16.F32.PACK_AB R27, R54, R27 ;  /* 0x0000001b361b723e */ /* 0x000fe400000010ff */
[----:B------:R-:W-:Y:S02]  /*dfe0*/  LOP3.LUT R9, R6, 0x380, RZ, 0xc0, !PT ;  /* 0x0000038006097812 */ /* 0x000fe400078ec0ff */
[----:B------:R-:W-:Y:S02]  /*dff0*/  F2FP.BF16.F32.PACK_AB R32, R53, R32 ;  /* 0x000000203520723e */ /* 0x000fe400000010ff */
[----:B------:R-:W-:Y:S02]  /*e000*/  SEL R44, R13, R12, P0 ;  /* 0x0000000c0d2c7207 */ /* 0x000fe40000000000 */
[----:B------:R-:W-:Y:S01]  /*e010*/  SEL R43, R12, R13, P0 ;  /* 0x0000000d0c2b7207 */ /* 0x000fe20000000000 */
[----:B------:R-:W-:Y:S01]  /*e020*/  IMAD.X R13, RZ, RZ, R7, P4 ;  /* 0x000000ffff0d7224 */ /* 0x000fe200020e0607 */
[----:B------:R-:W-:-:S02]  /*e030*/  SEL R50, R38, R39, P0 ;  /* 0x0000002726327207 */ /* 0x000fc40000000000 */
[----:B------:R-:W-:Y:S02]  /*e040*/  SEL R54, R25, R24, P0 ;  /* 0x0000001819367207 */ /* 0x000fe40000000000 */
[----:B------:R-:W-:Y:S01]  /*e050*/  SEL R51, R24, R25, P0 ;  /* 0x0000001918337207 */ /* 0x000fe20000000000 */
[----:B------:R-:W-:Y:S01]  /*e060*/  IMAD.X R25, RZ, RZ, R7, P1 ;  /* 0x000000ffff197224 */ /* 0x000fe200008e0607 */
[----:B------:R-:W-:Y:S02]  /*e070*/  IADD3 R59, P6, R6, 0x20, RZ ;  /* 0x00000020063b7810 */ /* 0x000fe40007fde0ff */
[----:B------:R-:W-:Y:S02]  /*e080*/  SEL R39, R39, R38, P0 ;  /* 0x0000002627277207 */ /* 0x000fe40000000000 */
[----:B------:R-:W-:Y:S02]  /*e090*/  LOP3.LUT R12, R63, 0x380, RZ, 0xc0, !PT ;  /* 0x000003803f0c7812 */ /* 0x000fe400078ec0ff */
[----:B------:R-:W-:-:S02]  /*e0a0*/  LOP3.LUT R24, R10, R61, RZ, 0x3c, !PT ;  /* 0x0000003d0a187212 */ /* 0x000fc400078e3cff */
[----:B------:R-:W-:Y:S02]  /*e0b0*/  F2FP.BF16.F32.PACK_AB R29, R60, R29 ;  /* 0x0000001d3c1d723e */ /* 0x000fe400000010ff */
[----:B------:R-:W-:Y:S02]  /*e0c0*/  SEL R42, R37, R36, P0 ;  /* 0x00000024252a7207 */ /* 0x000fe40000000000 */
[----:B------:R-:W-:Y:S02]  /*e0d0*/  SEL R38, R31, R30, P0 ;  /* 0x0000001e1f267207 */ /* 0x000fe40000000000 */
[----:B------:R-:W-:Y:S02]  /*e0e0*/  LOP3.LUT R10, R67, 0x380, RZ, 0xc0, !PT ;  /* 0x00000380430a7812 */ /* 0x000fe400078ec0ff */
[----:B------:R-:W-:Y:S02]  /*e0f0*/  SEL R37, R36, R37, P0 ;  /* 0x0000002524257207 */ /* 0x000fe40000000000 */
[----:B------:R-:W-:-:S02]  /*e100*/  SEL R31, R30, R31, P0 ;  /* 0x0000001f1e1f7207 */ /* 0x000fc40000000000 */
[----:B------:R-:W-:Y:S02]  /*e110*/  SHF.R.U64 R9, R9, 0x3, RZ ;  /* 0x0000000309097819 */ /* 0x000fe400000012ff */
[----:B------:R-:W-:Y:S02]  /*e120*/  F2FP.BF16.F32.PACK_AB R21, R68, R21 ;  /* 0x000000154415723e */ /* 0x000fe400000010ff */
[----:B------:R-:W-:Y:S02]  /*e130*/  F2FP.BF16.F32.PACK_AB R20, R69, R20 ;  /* 0x000000144514723e */ /* 0x000fe400000010ff */
[----:B------:R-:W-:Y:S02]  /*e140*/  SEL R36, R33, R32, P0 ;  /* 0x0000002021247207 */ /* 0x000fe40000000000 */
[----:B------:R-:W-:Y:S02]  /*e150*/  SEL R30, R27, R26, P0 ;  /* 0x0000001a1b1e7207 */ /* 0x000fe40000000000 */
[----:B------:R-:W-:Y:S01]  /*e160*/  SEL R49, R26, R27, P0 ;  /* 0x0000001b1a317207 */ /* 0x000fe20000000000 */
[----:B------:R-:W-:Y:S01]  /*e170*/  IMAD.X R27, RZ, RZ, R7, P6 ;  /* 0x000000ffff1b7224 */ /* 0x000fe200030e0607 */
[----:B------:R-:W-:-:S02]  /*e180*/  F2FP.BF16.F32.PACK_AB R56, R56, R65 ;  /* 0x000000413838723e */ /* 0x000fc400000010ff */
[----:B------:R-:W-:Y:S02]  /*e190*/  SEL R33, R32, R33, P0 ;  /* 0x0000002120217207 */ /* 0x000fe40000000000 */
[----:B------:R-:W-:Y:S02]  /*e1a0*/  SHF.R.U64 R12, R12, 0x3, RZ ;  /* 0x000000030c0c7819 */ /* 0x000fe400000012ff */
[----:B------:R-:W-:Y:S02]  /*e1b0*/  F2FP.BF16.F32.PACK_AB R94, R94, R95 ;  /* 0x0000005f5e5e723e */ /* 0x000fe400000010ff */
[----:B------:R-:W-:Y:S02]  /*e1c0*/  F2FP.BF16.F32.PACK_AB R93, R92, R93 ;  /* 0x0000005d5c5d723e */ /* 0x000fe400000010ff */
[----:B------:R-:W-:Y:S02]  /*e1d0*/  F2FP.BF16.F32.PACK_AB R57, R48, R57 ;  /* 0x000000393039723e */ /* 0x000fe400000010ff */
[----:B------:R-:W-:-:S02]  /*e1e0*/  SEL R32, R29, R28, P0 ;  /* 0x0000001c1d207207 */ /* 0x000fc40000000000 */
[C---:B------:R-:W-:Y:S02]  /*e1f0*/  IADD3 R65, P3, R6.reuse, 0x4000, RZ ;  /* 0x0000400006417810 */ /* 0x040fe40007f7e0ff */
[C---:B------:R-:W-:Y:S02]  /*e200*/  IADD3 R69, P5, R6.reuse, 0x4040, RZ ;  /* 0x0000404006457810 */ /* 0x040fe40007fbe0ff */
[----:B------:R-:W-:Y:S02]  /*e210*/  IADD3 R62, P6, R6, 0x4060, RZ ;  /* 0x00004060063e7810 */ /* 0x000fe40007fde0ff */
[----:B------:R-:W-:Y:S01]  /*e220*/  SHF.R.U64 R10, R10, 0x3, RZ ;  /* 0x000000030a0a7819 */ /* 0x000fe200000012ff */
[----:B------:R-:W-:Y:S01]  /*e230*/  IMAD.X R11, RZ, RZ, R7, P5 ;  /* 0x000000ffff0b7224 */ /* 0x000fe200028e0607 */
[----:B------:R-:W-:Y:S02]  /*e240*/  F2FP.BF16.F32.PACK_AB R90, R90, R91 ;  /* 0x0000005b5a5a723e */ /* 0x000fe400000010ff */
[----:B------:R-:W-:-:S02]  /*e250*/  F2FP.BF16.F32.PACK_AB R89, R88, R89 ;  /* 0x000000595859723e */ /* 0x000fc400000010ff */
[----:B------:R-:W-:Y:S02]  /*e260*/  SEL R29, R28, R29, P0 ;  /* 0x0000001d1c1d7207 */ /* 0x000fe40000000000 */
[----:B------:R-:W-:Y:S01]  /*e270*/  LOP3.LUT R6, R9, R6, RZ, 0x3c, !PT ;  /* 0x0000000609067212 */ /* 0x000fe200078e3cff */
[--C-:B------:R-:W-:Y:S01]  /*e280*/  IMAD.X R9, RZ, RZ, R7.reuse, P6 ;  /* 0x000000ffff097224 */ /* 0x100fe200030e0607 */
[----:B------:R-:W-:Y:S02]  /*e290*/  SEL R28, R21, R20, P0 ;  /* 0x00000014151c7207 */ /* 0x000fe40000000000 */
[----:B------:R-:W-:Y:S01]  /*e2a0*/  SEL R41, R20, R21, P0 ;  /* 0x0000001514297207 */ /* 0x000fe20000000000 */
[----:B------:R-:W-:Y:S01]  /*e2b0*/  IMAD.X R21, RZ, RZ, R7, P2 ;  /* 0x000000ffff157224 */ /* 0x000fe200010e0607 */
[----:B------:R-:W-:Y:S02]  /*e2c0*/  LOP3.LUT R20, R12, R63, RZ, 0x3c, !PT ;  /* 0x0000003f0c147212 */ /* 0x000fe400078e3cff */
[----:B------:R-:W-:-:S02]  /*e2d0*/  SEL R34, R94, R93, P0 ;  /* 0x0000005d5e227207 */ /* 0x000fc40000000000 */
[----:B------:R-:W-:Y:S02]  /*e2e0*/  SEL R48, R56, R57, P0 ;  /* 0x0000003938307207 */ /* 0x000fe40000000000 */
[----:B------:R-:W-:Y:S02]  /*e2f0*/  LOP3.LUT R52, R69, 0x380, RZ, 0xc0, !PT ;  /* 0x0000038045347812 */ /* 0x000fe400078ec0ff */
[----:B------:R-:W-:Y:S02]  /*e300*/  LOP3.LUT R12, R10, R67, RZ, 0x3c, !PT ;  /* 0x000000430a0c7212 */ /* 0x000fe400078e3cff */
[----:B------:R-:W-:Y:S02]  /*e310*/  SEL R93, R93, R94, P0 ;  /* 0x0000005e5d5d7207 */ /* 0x000fe40000000000 */
[----:B------:R-:W-:Y:S02]  /*e320*/  SEL R40, R90, R89, P0 ;  /* 0x000000595a287207 */ /* 0x000fe40000000000 */
[----:B------:R-:W-:-:S02]  /*e330*/  SEL R57, R57, R56, P0 ;  /* 0x0000003839397207 */ /* 0x000fc40000000000 */
[----:B------:R-:W-:Y:S02]  /*e340*/  MOV R67, R6 ;  /* 0x0000000600437202 */ /* 0x000fe40000000f00 */
[----:B------:R-:W-:Y:S02]  /*e350*/  F2FP.BF16.F32.PACK_AB R15, R70, R15 ;  /* 0x0000000f460f723e */ /* 0x000fe400000010ff */
[----:B------:R-:W-:Y:S02]  /*e360*/  F2FP.BF16.F32.PACK_AB R14, R71, R14 ;  /* 0x0000000e470e723e */ /* 0x000fe400000010ff */
[----:B------:R-:W-:Y:S02]  /*e370*/  SEL R89, R89, R90, P0 ;  /* 0x0000005a59597207 */ /* 0x000fe40000000000 */
[----:B------:R-:W-:Y:S02]  /*e380*/  SHF.R.U64 R52, R52, 0x3, RZ ;  /* 0x0000000334347819 */ /* 0x000fe400000012ff */
[----:B------:R-:W-:-:S02]  /*e390*/  SEL R56, R15, R14, P0 ;  /* 0x0000000e0f387207 */ /* 0x000fc40000000000 */
[----:B------:R-:W-:Y:S01]  /*e3a0*/  SEL R53, R14, R15, P0 ;  /* 0x0000000f0e357207 */ /* 0x000fe20000000000 */
[----:B------:R-:W-:Y:S01]  /*e3b0*/  IMAD.X R15, RZ, RZ, R7, P3 ;  /* 0x000000ffff0f7224 */ /* 0x000fe200018e0607 */
[----:B------:R-:W-:Y:S02]  /*e3c0*/  SEL R60, R86, R87, P0 ;  /* 0x00000057563c7207 */ /* 0x000fe40000000000 */
[----:B------:R-:W-:Y:S02]  /*e3d0*/  SEL R87, R87, R86, P0 ;  /* 0x0000005657577207 */ /* 0x000fe40000000000 */
[----:B------:R-:W-:Y:S02]  /*e3e0*/  LOP3.LUT R8, R59, 0x380, RZ, 0xc0, !PT ;  /* 0x000003803b087812 */ /* 0x000fe400078ec0ff */
[----:B------:R-:W-:Y:S02]  /*e3f0*/  LOP3.LUT R10, R52, R69, RZ, 0x3c, !PT ;  /* 0x00000045340a7212 */ /* 0x000fe400078e3cff */
[----:B------:R-:W-:-:S02]  /*e400*/  MOV R64, R20 ;  /* 0x0000001400407202 */ /* 0x000fc40000000f00 */
[----:B------:R-:W-:Y:S02]  /*e410*/  SHF.R.U64 R8, R8, 0x3, RZ ;  /* 0x0000000308087819 */ /* 0x000fe400000012ff */
[----:B------:R-:W-:Y:S02]  /*e420*/  MOV R61, R10 ;  /* 0x0000000a003d7202 */ /* 0x000fe40000000f00 */
[----:B------:R-:W-:Y:S02]  /*e430*/  LOP3.LUT R26, R8, R59, RZ, 0x3c, !PT ;  /* 0x0000003b081a7212 */ /* 0x000fe400078e3cff */
[----:B------:R-:W-:Y:S02]  /*e440*/  LOP3.LUT R8, R65, 0x380, RZ, 0xc0, !PT ;  /* 0x0000038041087812 */ /* 0x000fe400078ec0ff */
[----:B------:R-:W-:Y:S02]  /*e450*/  LOP3.LUT R59, R62, 0x380, RZ, 0xc0, !PT ;  /* 0x000003803e3b7812 */ /* 0x000fe400078ec0ff */
[----:B------:R-:W-:-:S02]  /*e460*/  SHF.R.U64 R8, R8, 0x3, RZ ;  /* 0x0000000308087819 */ /* 0x000fc400000012ff */
[----:B------:R-:W-:Y:S02]  /*e470*/  SHF.R.U64 R59, R59, 0x3, RZ ;  /* 0x000000033b3b7819 */ /* 0x000fe400000012ff */
[----:B------:R-:W-:Y:S02]  /*e480*/  LOP3.LUT R14, R8, R65, RZ, 0x3c, !PT ;  /* 0x00000041080e7212 */ /* 0x000fe400078e3cff */
[----:B------:R-:W-:Y:S02]  /*e490*/  LOP3.LUT R8, R59, R62, RZ, 0x3c, !PT ;  /* 0x0000003e3b087212 */ /* 0x000fe400078e3cff */
[----:B------:R-:W-:Y:S02]  /*e4a0*/  MOV R63, R14 ;  /* 0x0000000e003f7202 */ /* 0x000fe40000000f00 */
[----:B------:R-:W-:Y:S02]  /*e4b0*/  MOV R59, R8 ;  /* 0x00000008003b7202 */ /* 0x000fe40000000f00 */
[----:B------:R-:W-:-:S02]  /*e4c0*/  MOV R62, R12 ;  /* 0x0000000c003e7202 */ /* 0x000fc40000000f00 */
[----:B------:R-:W-:Y:S02]  /*e4d0*/  MOV R66, R26 ;  /* 0x0000001a00427202 */ /* 0x000fe40000000f00 */
[----:B------:R-:W-:Y:S02]  /*e4e0*/  MOV R65, R24 ;  /* 0x0000001800417202 */ /* 0x000fe40000000f00 */
[----:B------:R-:W-:Y:S01]  /*e4f0*/  PLOP3.LUT P2, PT, PT, PT, UP0, 0x80, 0x0 ;  /* 0x000000000000781c */ /* 0x000fe20003f4f008 */
[----:B------:R-:W-:Y:S01]  /*e500*/  ULDC UR8, c[0x0][0xa88] ;  /* 0x0002a20000087ab9 */ /* 0x000fe20000000800 */
[----:B--2---:R-:W-:Y:S01]  /*e510*/  LOP3.LUT R6, R35, 0x2, RZ, 0x3c, !PT ;  /* 0x0000000223067812 */ /* 0x004fe200078e3cff */
        /* <DEDUP_REMOVED lines=16> */
[----:B--2---:R-:W-:-:S02]  /*e620*/  SEL R12, R40, R89, P0 ;  /* 0x00000059280c7207 */ /* 0x004fc40000000000 */
[----:B------:R-:W-:Y:S01]  /*e630*/  SEL R14, R89, R40, P0 ;  /* 0x00000028590e7207 */ /* 0x000fe20000000000 */
[----:B------:R-:W-:Y:S04]  /*e640*/  SHFL.IDX PT, R36, R36, R35, 0x1c1f ;  /* 0x001c1f2324247589 */ /* 0x000fe800000e0000 */
[----:B------:R-:W2:Y:S01]  /*e650*/  SHFL.IDX PT, R33, R33, R6, 0x1c1f ;  /* 0x001c1f0621217589 */ /* 0x000ea200000e0000 */
[----:B---3--:R-:W-:Y:S02]  /*e660*/  SEL R13, R50, R39, P0 ;  /* 0x00000027320d7207 */ /* 0x008fe40000000000 */
[----:B------:R-:W-:Y:S01]  /*e670*/  SEL R15, R39, R50, P0 ;  /* 0x00000032270f7207 */ /* 0x000fe20000000000 */
[----:B------:R2:W-:Y:S04]  /*e680*/  SHFL.IDX PT, R21, R30, R35, 0x1c1f ;  /* 0x001c1f231e157589 */ /* 0x0005e800000e0000 */
[----:B------:R-:W3:Y:S01]  /*e690*/  SHFL.IDX PT, R52, R49, R6, 0x1c1f ;  /* 0x001c1f0631347589 */ /* 0x000ee200000e0000 */
[----:B0-----:R-:W-:-:S02]  /*e6a0*/  SEL R24, R42, R37, P0 ;  /* 0x000000252a187207 */ /* 0x001fc40000000000 */
[----:B------:R-:W-:Y:S01]  /*e6b0*/  SEL R26, R37, R42, P0 ;  /* 0x0000002a251a7207 */ /* 0x000fe20000000000 */
[----:B------:R-:W-:Y:S04]  /*e6c0*/  SHFL.IDX PT, R32, R32, R35, 0x1c1f ;  /* 0x001c1f2320207589 */ /* 0x000fe800000e0000 */
[----:B------:R-:W-:Y:S01]  /*e6d0*/  SHFL.IDX PT, R54, R54, R35, 0x1c1f ;  /* 0x001c1f2336367589 */ /* 0x000fe200000e0000 */
[----:B-1----:R-:W-:Y:S02]  /*e6e0*/  SEL R25, R38, R31, P0 ;  /* 0x0000001f26197207 */ /* 0x002fe40000000000 */
[----:B------:R-:W-:Y:S01]  /*e6f0*/  SEL R27, R31, R38, P0 ;  /* 0x000000261f1b7207 */ /* 0x000fe20000000000 */
[----:B------:R3:W0:Y:S04]  /*e700*/  SHFL.IDX PT, R7, R29, R6, 0x1c1f ;  /* 0x001c1f061d077589 */ /* 0x00062800000e0000 */
[----:B------:R-:W1:Y:S01]  /*e710*/  SHFL.IDX PT, R51, R51, R6, 0x1c1f ;  /* 0x001c1f0633337589 */ /* 0x000e6200000e0000 */
[----:B--2---:R-:W-:-:S03]  /*e720*/  SEL R30, R33, R36, P0 ;  /* 0x00000024211e7207 */ /* 0x004fc60000000000 */
[----:B------:R2:W-:Y:S04]  /*e730*/  SHFL.IDX PT, R20, R28, R35, 0x1c1f ;  /* 0x001c1f231c147589 */ /* 0x0005e800000e0000 */
[----:B------:R-:W-:Y:S01]  /*e740*/  SHFL.IDX PT, R44, R44, R35, 0x1c1f ;  /* 0x001c1f232c2c7589 */ /* 0x000fe200000e0000 */
[----:B---3--:R-:W-:Y:S02]  /*e750*/  SEL R29, R21, R52, P0 ;  /* 0x00000034151d7207 */ /* 0x008fe40000000000 */
[----:B------:R-:W-:Y:S01]  /*e760*/  SEL R31, R52, R21, P0 ;  /* 0x00000015341f7207 */ /* 0x000fe20000000000 */
[----:B------:R-:W-:Y:S01]  /*e770*/  SHFL.IDX PT, R56, R56, R35, 0x1c1f ;  /* 0x001c1f2338387589 */ /* 0x000fe200000e0000 */
[----:B--2---:R-:W-:-:S03]  /*e780*/  SEL R28, R36, R33, P0 ;  /* 0x00000021241c7207 */ /* 0x004fc60000000000 */
[----:B------:R-:W2:Y:S04]  /*e790*/  SHFL.IDX PT, R41, R41, R6, 0x1c1f ;  /* 0x001c1f0629297589 */ /* 0x000ea800000e0000 */
[----:B------:R-:W3:Y:S01]  /*e7a0*/  SHFL.IDX PT, R43, R43, R6, 0x1c1f ;  /* 0x001c1f062b2b7589 */ /* 0x000ee200000e0000 */
[----:B0-----:R-:W-:Y:S02]  /*e7b0*/  SEL R36, R32, R7, P0 ;  /* 0x0000000720247207 */ /* 0x001fe40000000000 */
[----:B------:R-:W-:Y:S01]  /*e7c0*/  SEL R38, R7, R32, P0 ;  /* 0x0000002007267207 */ /* 0x000fe20000000000 */
[----:B------:R-:W0:Y:S01]  /*e7d0*/  SHFL.IDX PT, R53, R53, R6, 0x1c1f ;  /* 0x001c1f0635357589 */ /* 0x000e2200000e0000 */
[----:B-1----:R-:W-:Y:S01]  /*e7e0*/  SEL R37, R54, R51, P0 ;  /* 0x0000003336257207 */ /* 0x002fe20000000000 */
[----:B------:R-:W-:Y:S01]  /*e7f0*/  IMAD.U32 R7, RZ, RZ, UR7 ;  /* 0x00000007ff077e24 */ /* 0x000fe2000f8e00ff */
[----:B------:R-:W-:Y:S01]  /*e800*/  SEL R39, R51, R54, P0 ;  /* 0x0000003633277207 */ /* 0x000fe20000000000 */
[----:B------:R-:W-:Y:S06]  /*e810*/  BAR.SYNC.DEFER_BLOCKING 0x1, 0x100 ;  /* 0x0044000000007b1d */ /* 0x000fec0000010000 */
[----:B------:R-:W-:Y:S04]  /*e820*/  SHFL.IDX PT, R58, R58, R35, 0x1c1f ;  /* 0x001c1f233a3a7589 */ /* 0x000fe800000e0000 */
[----:B------:R-:W1:Y:S01]  /*e830*/  SHFL.IDX PT, R55, R55, R6, 0x1c1f ;  /* 0x001c1f0637377589 */ /* 0x000e6200000e0000 */
[----:B--2---:R-:W-:-:S02]  /*e840*/  SEL R32, R20, R41, P0 ;  /* 0x0000002914207207 */ /* 0x004fc40000000000 */
[----:B------:R-:W-:Y:S01]  /*e850*/  SEL R34, R41, R20, P0 ;  /* 0x0000001429227207 */ /* 0x000fe20000000000 */
[----:B------:R-:W-:Y:S01]  /*e860*/  SHFL.IDX PT, R46, R46, R35, 0x1c1f ;  /* 0x001c1f232e2e7589 */ /* 0x000fe200000e0000 */
[----:B---3--:R-:W-:Y:S02]  /*e870*/  SEL R40, R44, R43, P0 ;  /* 0x0000002b2c287207 */ /* 0x008fe40000000000 */
[----:B------:R-:W-:Y:S01]  /*e880*/  SEL R42, R43, R44, P0 ;  /* 0x0000002c2b2a7207 */ /* 0x000fe20000000000 */
[----:B------:R2:W-:Y:S01]  /*e890*/  SHFL.IDX PT, R60, R60, R35, 0x1c1f ;  /* 0x001c1f233c3c7589 */ /* 0x0005e200000e0000 */
[----:B0-----:R-:W-:-:S03]  /*e8a0*/  SEL R33, R56, R53, P0 ;  /* 0x0000003538217207 */ /* 0x001fc60000000000 */
[----:B------:R-:W0:Y:S04]  /*e8b0*/  SHFL.IDX PT, R45, R45, R6, 0x1c1f ;  /* 0x001c1f062d2d7589 */ /* 0x000e2800000e0000 */
[----:B------:R3:W4:Y:S01]  /*e8c0*/  SHFL.IDX PT, R87, R87, R6, 0x1c1f ;  /* 0x001c1f0657577589 */ /* 0x00072200000e0000 */
[----:B--2---:R-:W-:-:S03]  /*e8d0*/  SEL R35, R53, R56, P0 ;  /* 0x0000003835237207 */ /* 0x004fc60000000000 */
[----:B------:R0:W-:Y:S04]  /*e8e0*/  STSM.16.M88.4 [R67], R8 ;  /* 0x0000000843007844 */ /* 0x0001e80000000200 */
[----:B------:R-:W-:Y:S01]  /*e8f0*/  STSM.16.M88.4 [R66], R12 ;  /* 0x0000000c42007844 */ /* 0x000fe20000000200 */
[----:B-1----:R-:W-:Y:S02]  /*e900*/  SEL R41, R58, R55, P0 ;  /* 0x000000373a297207 */ /* 0x002fe40000000000 */
[----:B------:R-:W-:Y:S01]  /*e910*/  SEL R43, R55, R58, P0 ;  /* 0x0000003a372b7207 */ /* 0x000fe20000000000 */
[----:B------:R-:W-:Y:S01]  /*e920*/  STSM.16.M88.4 [R65], R24 ;  /* 0x0000001841007844 */ /* 0x000fe20000000200 */
[----:B---3--:R-:W-:Y:S01]  /*e930*/  MOV R6, UR6 ;  /* 0x0000000600067c02 */ /* 0x008fe20008000f00 */
[----:B------:R-:W-:-:S02]  /*e940*/  ULDC.64 UR6, c[0x0][0xc08] ;  /* 0x0003020000067ab9 */ /* 0x000fc40000000a00 */
[----:B------:R-:W-:Y:S01]  /*e950*/  STSM.16.M88.4 [R64], R28 ;  /* 0x0000001c40007844 */ /* 0x000fe20000000200 */
[----:B0-----:R-:W-:-:S03]  /*e960*/  SEL R8, R46, R45, P0 ;  /* 0x0000002d2e087207 */ /* 0x001fc60000000000 */
[----:B------:R-:W-:Y:S01]  /*e970*/  STSM.16.M88.4 [R63], R36 ;  /* 0x000000243f007844 */ /* 0x000fe20000000200 */
[----:B------:R-:W-:Y:S02]  /*e980*/  SEL R10, R45, R46, P0 ;  /* 0x0000002e2d0a7207 */ /* 0x000fe40000000000 */
[----:B----4-:R-:W-:Y:S01]  /*e990*/  SEL R9, R60, R87, P0 ;  /* 0x000000573c097207 */ /* 0x010fe20000000000 */
[----:B------:R-:W-:Y:S01]  /*e9a0*/  STSM.16.M88.4 [R62], R32 ;  /* 0x000000203e007844 */ /* 0x000fe20000000200 */
[----:B------:R-:W-:Y:S01]  /*e9b0*/  SEL R11, R87, R60, P0 ;  /* 0x0000003c570b7207 */ /* 0x000fe20000000000 */
[----:B------:R-:W-:Y:S01]  /*e9c0*/  UISETP.NE.U32.AND UP1, UPT, UR6, URZ, UPT ;  /* 0x0000003f0600728c */ /* 0x000fe2000bf25070 */
[----:B------:R-:W0:Y:S01]  /*e9d0*/  LDC R46, c[0x0][0xbe8] ;  /* 0x0002fa00ff2e7b82 */ /* 0x000e220000000800 */
[----:B------:R-:W-:Y:S04]  /*e9e0*/  STSM.16.M88.4 [R61], R40 ;  /* 0x000000283d007844 */ /* 0x000fe80000000200 */
[----:B------:R1:W-:Y:S03]  /*e9f0*/  STSM.16.M88.4 [R59], R8 ;  /* 0x000000083b007844 */ /* 0x0003e60000000200 */
[----:B------:R-:W-:Y:S01]  /*ea00*/  BAR.SYNC.DEFER_BLOCKING 0x1, 0x100 ;  /* 0x0044000000007b1d */ /* 0x000fe20000010000 */
[----:B------:R-:W-:-:S06]  /*ea10*/  UISETP.NE.AND.EX UP1, UPT, UR7, URZ, UPT, UP1 ;  /* 0x0000003f0700728c */ /* 0x000fcc000bf25310 */
[----:B------:R-:W-:-:S05]  /*ea20*/  PLOP3.LUT P0, PT, PT, PT, UP1, 0x80, 0x0 ;  /* 0x000000000000781c */ /* 0x000fca0003f0f018 */
[----:B------:R-:W-:-:S04]  /*ea30*/  @UP1 ULEA UR6, UP2, UR36, UR6, 0x2 ;  /* 0x0000000624061291 */ /* 0x000fc8000f84103f */
[----:B------:R-:W-:Y:S01]  /*ea40*/  @UP1 ULEA.HI.X UR7, UR36, UR7, UR37, 0x2, UP2 ;  /* 0x0000000724071291 */ /* 0x000fe200090f1425 */
[----:B-1----:R-:W-:Y:S02]  /*ea50*/  IMAD.U32 R9, RZ, RZ, UR8 ;  /* 0x00000008ff097e24 */ /* 0x002fe4000f8e00ff */
[----:B------:R-:W-:-:S03]  /*ea60*/  IMAD.U32 R10, RZ, RZ, UR6 ;  /* 0x00000006ff0a7e24 */ /* 0x000fc6000f8e00ff */
[----:B------:R-:W-:Y:S01]  /*ea70*/  IMAD.U32 R11, RZ, RZ, UR7 ;  /* 0x00000007ff0b7e24 */ /* 0x000fe2000f8e00ff */
[----:B------:R-:W2:Y:S01]  /*ea80*/  @P2 LDG.E R12, desc[UR54][R6.64] ;  /* 0x00000036060c2981 */ /* 0x000ea2000c1e1900 */
[----:B0-----:R-:W-:Y:S01]  /*ea90*/  ISETP.NE.AND P1, PT, R46, 0x1, PT ;  /* 0x000000012e00780c */ /* 0x001fe20003f25270 */
[----:B------:R-:W-:Y:S02]  /*eaa0*/  UMOV UR4, URZ ;  /* 0x0000003f00047c82 */ /* 0x000fe40008000000 */
[----:B------:R0:W5:Y:S10]  /*eab0*/  @P0 LDG.E R9, desc[UR54][R10.64] ;  /* 0x000000360a090981 */ /* 0x000174000c1e1900 */
[----:B------:R-:W1:Y:S08]  /*eac0*/  @P1 LDC R13, c[0x0][0xbec] ;  /* 0x0002fb00ff0d1b82 */ /* 0x000e700000000800 */
[----:B------:R-:W3:Y:S01]  /*ead0*/  @P1 LDC R14, c[0x0][0xbf0] ;  /* 0x0002fc00ff0e1b82 */ /* 0x000ee20000000800 */
[----:B--2---:R-:W-:Y:S01]  /*eae0*/  @P2 R2UR UR4, R12 ;  /* 0x000000000c0422ca */ /* 0x004fe200000e0000 */
[----:B01-3--:R-:W-:-:S14]  /*eaf0*/  @P0 BRA `(.L_x_2415) ;  /* 0x0000000000100947 */ /* 0x00bfdc0003800000 */
[----:B------:R-:W-:Y:S05]  /*eb00*/  @!P2 BRA `(.L_x_2415) ;  /* 0x00000000000ca947 */ /* 0x000fea0003800000 */
[----:B------:R-:W2:Y:S04]  /*eb10*/  LDG.E R8, desc[UR54][R6.64] ;  /* 0x0000003606087981 */ /* 0x000ea8000c1e1900 */
[----:B-----5:R-:W2:Y:S02]  /*eb20*/  LDG.E R9, desc[UR54][R6.64+0x4] ;  /* 0x0000043606097981 */ /* 0x020ea4000c1e1900 */
[----:B--2---:R-:W-:-:S07]  /*eb30*/  IMAD.IADD R9, R9, 0x1, -R8 ;  /* 0x0000000109097824 */ /* 0x004fce00078e0a08 */
.L_x_2415:
[----:B------:R-:W-:Y:S01]  /*eb40*/  USHF.R.S32.HI UR14, URZ, 0x1f, UR38 ;  /* 0x0000001f3f0e7899 */ /* 0x000fe20008011426 */
[----:B------:R-:W-:Y:S01]  /*eb50*/  VIADD R8, R18, UR39 ;  /* 0x0000002712087c36 */ /* 0x000fe20008000000 */
[----:B------:R-:W-:Y:S01]  /*eb60*/  ULDC.64 UR12, c[0x0][0xb90] ;  /* 0x0002e400000c7ab9 */ /* 0x000fe20000000a00 */
[----:B------:R-:W-:Y:S01]  /*eb70*/  USHF.R.S32.HI UR9, URZ, 0x1f, UR4 ;  /* 0x0000001f3f097899 */ /* 0x000fe20008011404 */
[----:B------:R-:W-:Y:S01]  /*eb80*/  VIADD R24, R190, UR39 ;  /* 0x00000027be187c36 */ /* 0x000fe20008000000 */
[----:B------:R-:W-:Y:S01]  /*eb90*/  UIMAD UR10, UR14, UR12, URZ ;  /* 0x0000000c0e0a72a4 */ /* 0x000fe2000f8e023f */
[----:B------:R-:W-:Y:S01]  /*eba0*/  @P1 IMAD.HI.U32 R7, R8, R13, RZ ;  /* 0x0000000d08071227 */ /* 0x000fe200078e00ff */
[----:B------:R-:W-:Y:S01]  /*ebb0*/  UMOV UR8, UR4 ;  /* 0x0000000400087c82 */ /* 0x000fe20008000000 */
[----:B------:R-:W-:Y:S01]  /*ebc0*/  USEL UR37, UR37, URZ, !UP0 ;  /* 0x0000003f25257287 */ /* 0x000fe2000c000000 */
[----:B------:R-:W0:Y:S01]  /*ebd0*/  @P1 LDC R49, c[0x0][0xbf0] ;  /* 0x0002fc00ff311b82 */ /* 0x000e220000000800 */
        /* <DEDUP_REMOVED lines=8> */
[----:B------:R-:W-:Y:S01]  /*ec60*/  IMAD.MOV R11, RZ, RZ, -R6 ;  /* 0x000000ffff0b7224 */ /* 0x000fe200078e0a06 */
[----:B------:R-:W-:Y:S01]  /*ec70*/  UIMAD UR8, UR37, UR12, URZ ;  /* 0x0000000c250872a4 */ /* 0x000fe2000f8e023f */
[----:B------:R-:W-:Y:S01]  /*ec80*/  IMAD.WIDE R4, R7, 0x2, R4 ;  /* 0x0000000207047825 */ /* 0x000fe200078e0204 */
[----:B------:R-:W-:Y:S01]  /*ec90*/  UIMAD.WIDE.U32 UR6, UR36, UR12, UR6 ;  /* 0x0000000c240672a5 */ /* 0x000fe2000f8e0006 */
[----:B------:R-:W-:Y:S01]  /*eca0*/  SHF.R.S32.HI R7, RZ, 0x1f, R6 ;  /* 0x0000001fff077819 */ /* 0x000fe20000011406 */
[----:B------:R-:W-:Y:S01]  /*ecb0*/  UIMAD UR8, UR36, UR13, UR8 ;  /* 0x0000000d240872a4 */ /* 0x000fe2000f8e0208 */
[----:B------:R-:W-:Y:S01]  /*ecc0*/  IMAD R11, R46, R11, R8 ;  /* 0x0000000b2e0b7224 */ /* 0x000fe200078e0208 */
[----:B------:R-:W-:Y:S01]  /*ecd0*/  IADD3 R13, P3, R4, 0x2000, RZ ;  /* 0x00002000040d7810 */ /* 0x000fe20007f7e0ff */
[----:B-----5:R-:W-:Y:S01]  /*ece0*/  IMAD R53, R9, R46, RZ ;  /* 0x0000002e09357224 */ /* 0x020fe200078e02ff */
[----:B------:R-:W-:Y:S01]  /*ecf0*/  IADD3 R6, P2, R6, UR6, RZ ;  /* 0x0000000606067c10 */ /* 0x000fe2000ff5e0ff */
[----:B------:R-:W-:Y:S01]  /*ed00*/  ULDC.64 UR10, c[0x0][0xaa0] ;  /* 0x0002a800000a7ab9 */ /* 0x000fe20000000a00 */
[----:B------:R-:W-:Y:S01]  /*ed10*/  IMAD.U32 R10, RZ, RZ, UR8 ;  /* 0x00000008ff0a7e24 */ /* 0x000fe2000f8e00ff */
[----:B------:R-:W-:Y:S01]  /*ed20*/  SHF.R.S32.HI R8, RZ, 0x1f, R11 ;  /* 0x0000001fff087819 */ /* 0x000fe2000001140b */
[----:B------:R-:W-:Y:S01]  /*ed30*/  IMAD.X R9, RZ, RZ, R5, P3 ;  /* 0x000000ffff097224 */ /* 0x000fe200018e0605 */
[----:B------:R-:W-:-:S02]  /*ed40*/  IADD3 R15, P0, R4, 0x1000, RZ ;  /* 0x00001000040f7810 */ /* 0x000fc40007f1e0ff */
[----:B------:R-:W-:Y:S01]  /*ed50*/  IADD3.X R7, R7, UR7, R10, P2, !PT ;  /* 0x0000000707077c10 */ /* 0x000fe200097fe40a */
[----:B------:R-:W-:Y:S01]  /*ed60*/  ULDC.64 UR6, c[0x0][0xb88] ;  /* 0x0002e20000067ab9 */ /* 0x000fe20000000a00 */
[----:B------:R-:W-:Y:S01]  /*ed70*/  LOP3.LUT R10, R13, 0x380, RZ, 0xc0, !PT ;  /* 0x000003800d0a7812 */ /* 0x000fe200078ec0ff */
[----:B------:R-:W-:Y:S01]  /*ed80*/  IMAD R14, R8, UR6, RZ ;  /* 0x00000006080e7c24 */ /* 0x000fe2000f8e02ff */
[----:B------:R-:W-:Y:S01]  /*ed90*/  LOP3.LUT R12, R15, 0x380, RZ, 0xc0, !PT ;  /* 0x000003800f0c7812 */ /* 0x000fe200078ec0ff */
[C---:B------:R-:W-:Y:S01]  /*eda0*/  IMAD.WIDE.U32 R6, R11.reuse, UR6, R6 ;  /* 0x000000060b067c25 */ /* 0x040fe2000f8e0006 */
[----:B------:R-:W-:Y:S02]  /*edb0*/  SHF.R.U64 R8, R10, 0x3, RZ ;  /* 0x000000030a087819 */ /* 0x000fe400000012ff */
[----:B------:R-:W-:Y:S01]  /*edc0*/  SHF.R.U64 R12, R12, 0x3, RZ ;  /* 0x000000030c0c7819 */ /* 0x000fe200000012ff */
[----:B------:R-:W-:Y:S01]  /*edd0*/  IMAD R21, R11, UR7, R14 ;  /* 0x000000070b157c24 */ /* 0x000fe2000f8e020e */
[----:B------:R-:W-:Y:S01]  /*ede0*/  LOP3.LUT R8, R8, R13, RZ, 0x3c, !PT ;  /* 0x0000000d08087212 */ /* 0x000fe200078e3cff */
[----:B------:R-:W-:Y:S01]  /*edf0*/  ULDC.64 UR6, c[0x0][0xb50] ;  /* 0x0002d40000067ab9 */ /* 0x000fe20000000a00 */
[----:B------:R-:W-:Y:S01]  /*ee00*/  LOP3.LUT R12, R12, R15, RZ, 0x3c, !PT ;  /* 0x0000000f0c0c7212 */ /* 0x000fe200078e3cff */
[----:B------:R-:W-:Y:S01]  /*ee10*/  IMAD.IADD R13, R7, 0x1, R21 ;  /* 0x00000001070d7824 */ /* 0x000fe200078e0215 */
[----:B------:R-:W-:Y:S01]  /*ee20*/  LEA R14, P4, R6, UR6, 0x2 ;  /* 0x00000006060e7c11 */ /* 0x000fe2000f8810ff */
[----:B------:R-:W-:Y:S01]  /*ee30*/  VIADD R10, R24, 0x8 ;  /* 0x00000008180a7836 */ /* 0x000fe20000000000 */
[----:B------:R-:W-:-:S02]  /*ee40*/  IADD3 R11, P2, R4, 0x3000, RZ ;  /* 0x00003000040b7810 */ /* 0x000fc40007f5e0ff */
[----:B------:R-:W-:Y:S01]  /*ee50*/  LEA.HI.X R15, R6, UR7, R13, 0x2, P4 ;  /* 0x00000007060f7c11 */ /* 0x000fe2000a0f140d */
[----:B------:R-:W-:Y:S01]  /*ee60*/  SHFL.IDX PT, R20, R14, RZ, 0x1c1f ;  /* 0x001c1fff0e147589 */ /* 0x000fe200000e0000 */
[----:B------:R-:W-:Y:S01]  /*ee70*/  LOP3.LUT R7, R11, 0x380, RZ, 0xc0, !PT ;  /* 0x000003800b077812 */ /* 0x000fe200078ec0ff */
[--C-:B------:R-:W-:Y:S01]  /*ee80*/  IMAD.X R13, RZ, RZ, R5.reuse, P0 ;  /* 0x000000ffff0d7224 */ /* 0x100fe200000e0605 */
[----:B------:R-:W-:Y:S01]  /*ee90*/  LOP3.LUT P0, RZ, R188, 0x3, RZ, 0xc0, !PT ;  /* 0x00000003bcff7812 */ /* 0x000fe2000780c0ff */
[----:B------:R-:W1:Y:S01]  /*eea0*/  SHFL.IDX PT, R21, R15, RZ, 0x1c1f ;  /* 0x001c1fff0f157589 */ /* 0x000e6200000e0000 */
[----:B------:R-:W-:Y:S01]  /*eeb0*/  SHF.R.U64 R6, R7, 0x3, RZ ;  /* 0x0000000307067819 */ /* 0x000fe200000012ff */
[----:B------:R-:W-:Y:S01]  /*eec0*/  IMAD.X R7, RZ, RZ, R5, P2 ;  /* 0x000000ffff077224 */ /* 0x000fe200010e0605 */
[-C--:B------:R-:W-:Y:S01]  /*eed0*/  ISETP.GE.OR P2, PT, R24, R53.reuse, P0 ;  /* 0x000000351800720c */ /* 0x080fe20000746670 */
[----:B------:R-:W-:Y:S01]  /*eee0*/  SHFL.IDX PT, R44, R14, 0x1, 0x1c1f ;  /* 0x003c1f000e2c7f89 */ /* 0x000fe200000e0000 */
[----:B------:R-:W-:Y:S01]  /*eef0*/  ISETP.GE.OR P0, PT, R10, R53, P0 ;  /* 0x000000350a00720c */ /* 0x000fe20000706670 */
[----:B------:R-:W-:Y:S01]  /*ef00*/  UIMAD UR8, UR9, UR10, URZ ;  /* 0x0000000a090872a4 */ /* 0x000fe2000f8e023f */
[C---:B------:R-:W-:Y:S01]  /*ef10*/  IADD3 R41, P6, R4.reuse, 0x4000, RZ ;  /* 0x0000400004297810 */ /* 0x040fe20007fde0ff */
[----:B------:R-:W2:Y:S01]  /*ef20*/  SHFL.IDX PT, R45, R15, 0x1, 0x1c1f ;  /* 0x003c1f000f2d7f89 */ /* 0x000ea200000e0000 */
[----:B------:R-:W-:Y:S01]  /*ef30*/  UIMAD.WIDE.U32 UR6, UR4, UR10, URZ ;  /* 0x0000000a040672a5 */ /* 0x000fe2000f8e003f */
[----:B------:R-:W-:-:S02]  /*ef40*/  IADD3 R37, P5, R4, 0x5000, RZ ;  /* 0x0000500004257810 */ /* 0x000fc40007fbe0ff */
[----:B------:R-:W-:Y:S02]  /*ef50*/  IADD3 R33, P4, R4, 0x6000, RZ ;  /* 0x0000600004217810 */ /* 0x000fe40007f9e0ff */
[----:B------:R-:W-:Y:S02]  /*ef60*/  LOP3.LUT R6, R6, R11, RZ, 0x3c, !PT ;  /* 0x0000000b06067212 */ /* 0x000fe400078e3cff */
[C---:B------:R-:W-:Y:S01]  /*ef70*/  LOP3.LUT R25, R4.reuse, 0x380, RZ, 0xc0, !PT ;  /* 0x0000038004197812 */ /* 0x040fe200078ec0ff */
[----:B-1----:R1:W-:Y:S01]  /*ef80*/  @!P2 ST.E desc[UR54][R20.64], R2 ;  /* 0x000000021400a985 */ /* 0x0023e2000c101936 */
[----:B------:R-:W-:Y:S01]  /*ef90*/  UIMAD UR8, UR4, UR11, UR8 ;  /* 0x0000000b040872a4 */ /* 0x000fe2000f8e0208 */
[----:B------:R-:W-:Y:S02]  /*efa0*/  IADD3 R11, P3, R4, 0x7000, RZ ;  /* 0x00007000040b7810 */ /* 0x000fe40007f7e0ff */
[----:B------:R-:W-:Y:S01]  /*efb0*/  ULDC.64 UR10, c[0x0][0xae8] ;  /* 0x0002ba00000a7ab9 */ /* 0x000fe20000000a00 */
[----:B------:R-:W-:-:S02]  /*efc0*/  LOP3.LUT R40, R41, 0x380, RZ, 0xc0, !PT ;  /* 0x0000038029287812 */ /* 0x000fc400078ec0ff */
[----:B------:R-:W-:Y:S01]  /*efd0*/  LOP3.LUT R36, R37, 0x380, RZ, 0xc0, !PT ;  /* 0x0000038025247812 */ /* 0x000fe200078ec0ff */
[----:B--2---:R2:W-:Y:S01]  /*efe0*/  @!P0 ST.E desc[UR54][R44.64], R0 ;  /* 0x000000002c008985 */ /* 0x0045e2000c101936 */
[----:B------:R-:W-:Y:S02]  /*eff0*/  LOP3.LUT R32, R33, 0x380, RZ, 0xc0, !PT ;  /* 0x0000038021207812 */ /* 0x000fe400078ec0ff */
[----:B------:R-:W-:Y:S01]  /*f000*/  SHF.R.U64 R25, R25, 0x3, RZ ;  /* 0x0000000319197819 */ /* 0x000fe200000012ff */
[----:B-1----:R-:W1:Y:S01]  /*f010*/  @P1 LDC R21, c[0x0][0xbec] ;  /* 0x0002fb00ff151b82 */ /* 0x002e620000000800 */
[----:B------:R-:W-:Y:S01]  /*f020*/  UIADD3 UR7, UR7, UR8, URZ ;  /* 0x0000000807077290 */ /* 0x000fe2000fffe03f */
[----:B------:R-:W-:Y:S01]  /*f030*/  LOP3.LUT R10, R11, 0x380, RZ, 0xc0, !PT ;  /* 0x000003800b0a7812 */ /* 0x000fe200078ec0ff */
[----:B------:R-:W-:Y:S01]  /*f040*/  UIMAD UR4, UR14, UR10, URZ ;  /* 0x0000000a0e0472a4 */ /* 0x000fe2000f8e023f */
[----:B------:R-:W-:Y:S01]  /*f050*/  SHF.R.U64 R40, R40, 0x3, RZ ;  /* 0x0000000328287819 */ /* 0x000fe200000012ff */
[----:B------:R-:W-:Y:S01]  /*f060*/  IMAD.X R29, RZ, RZ, R5, P3 ;  /* 0x000000ffff1d7224 */ /* 0x000fe200018e0605 */
[----:B------:R-:W-:Y:S01]  /*f070*/  SHF.R.U64 R36, R36, 0x3, RZ ;  /* 0x0000000324247819 */ /* 0x000fe200000012ff */
[----:B--2---:R-:W-:Y:S01]  /*f080*/  IMAD R0, R22, 0x20, R23 ;  /* 0x0000002016007824 */ /* 0x004fe200078e0217 */
[----:B------:R-:W-:Y:S01]  /*f090*/  UIMAD UR4, UR38, UR11, UR4 ;  /* 0x0000000b260472a4 */ /* 0x000fe2000f8e0204 */
[----:B------:R-:W-:Y:S01]  /*f0a0*/  SHF.R.U64 R32, R32, 0x3, RZ ;  /* 0x0000000320207819 */ /* 0x000fe200000012ff */
[----:B------:R-:W-:Y:S01]  /*f0b0*/  UIMAD.WIDE.U32 UR6, UR38, UR10, UR6 ;  /* 0x0000000a260672a5 */ /* 0x000fe2000f8e0006 */
[----:B------:R-:W-:Y:S01]  /*f0c0*/  VIADD R2, R0, UR39 ;  /* 0x0000002700027c36 */ /* 0x000fe20008000000 */
[----:B------:R-:W-:Y:S01]  /*f0d0*/  ULDC.64 UR8, c[0x0][0xaf0] ;  /* 0x0002bc0000087ab9 */ /* 0x000fe20000000a00 */
[----:B------:R-:W-:Y:S01]  /*f0e0*/  LOP3.LUT R24, R25, R4, RZ, 0x3c, !PT ;  /* 0x0000000419187212 */ /* 0x000fe200078e3cff */
[----:B------:R-:W-:Y:S01]  /*f0f0*/  UIADD3 UR7, UR7, UR4, URZ ;  /* 0x0000000407077290 */ /* 0x000fe2000fffe03f */
[----:B------:R-:W-:Y:S01]  /*f100*/  SHF.R.U64 R4, R10, 0x3, RZ ;  /* 0x000000030a047819 */ /* 0x000fe200000012ff */
[----:B------:R-:W-:Y:S01]  /*f110*/  UIMAD UR4, UR37, UR8, URZ ;  /* 0x00000008250472a4 */ /* 0x000fe2000f8e023f */
[----:B------:R-:W-:Y:S01]  /*f120*/  MOV R45, R2 ;  /* 0x00000002002d7202 */ /* 0x000fe20000000f00 */
[----:B------:R-:W5:Y:S01]  /*f130*/  LD.E.128 R12, desc[UR54][R12.64] ;  /* 0x000000360c0c7980 */ /* 0x000f62000c101d00 */
[----:B------:R-:W-:-:S02]  /*f140*/  LOP3.LUT R40, R40, R41, RZ, 0x3c, !PT ;  /* 0x0000002928287212 */ /* 0x000fc400078e3cff */
[----:B------:R-:W-:Y:S01]  /*f150*/  LOP3.LUT R36, R36, R37, RZ, 0x3c, !PT ;  /* 0x0000002524247212 */ /* 0x000fe200078e3cff */
[----:B-1----:R-:W-:Y:S01]  /*f160*/  @P1 IMAD.HI.U32 R0, R2, R21, RZ ;  /* 0x0000001502001227 */ /* 0x002fe200078e00ff */
[----:B------:R-:W-:Y:S01]  /*f170*/  UIMAD UR4, UR36, UR9, UR4 ;  /* 0x00000009240472a4 */ /* 0x000fe2000f8e0204 */
[----:B------:R-:W-:Y:S01]  /*f180*/  LOP3.LUT R32, R32, R33, RZ, 0x3c, !PT ;  /* 0x0000002120207212 */ /* 0x000fe200078e3cff */
[----:B------:R-:W-:Y:S01]  /*f190*/  UIMAD.WIDE.U32 UR6, UR36, UR8, UR6 ;  /* 0x00000008240672a5 */ /* 0x000fe2000f8e0006 */
[--C-:B------:R-:W-:Y:S01]  /*f1a0*/  IMAD.X R41, RZ, RZ, R5.reuse, P6 ;  /* 0x000000ffff297224 */ /* 0x100fe200030e0605 */
[----:B0-----:R-:W-:Y:S01]  /*f1b0*/  @P1 SHF.R.U32.HI R45, RZ, R49, R0 ;  /* 0x00000031ff2d1219 */ /* 0x001fe20000011600 */
[--C-:B------:R-:W-:Y:S01]  /*f1c0*/  IMAD.X R37, RZ, RZ, R5.reuse, P5 ;  /* 0x000000ffff257224 */ /* 0x100fe200028e0605 */
[----:B------:R-:W-:Y:S01]  /*f1d0*/  UIADD3 UR4, UR7, UR4, URZ ;  /* 0x0000000407047290 */ /* 0x000fe2000fffe03f */
[----:B------:R-:W-:Y:S01]  /*f1e0*/  IMAD.X R33, RZ, RZ, R5, P4 ;  /* 0x000000ffff217224 */ /* 0x000fe200020e0605 */
[--C-:B------:R-:W-:Y:S01]  /*f1f0*/  SHF.R.S32.HI R0, RZ, 0x1f, R45.reuse ;  /* 0x0000001fff007819 */ /* 0x100fe2000001142d */
[----:B------:R-:W-:Y:S01]  /*f200*/  IMAD.MOV R49, RZ, RZ, -R45 ;  /* 0x000000ffff317224 */ /* 0x000fe200078e0a2d */
[----:B------:R-:W-:Y:S01]  /*f210*/  LOP3.LUT R28, R4, R11, RZ, 0x3c, !PT ;  /* 0x0000000b041c7212 */ /* 0x000fe200078e3cff */
[----:B------:R-:W-:Y:S01]  /*f220*/  IMAD.MOV.U32 R25, RZ, RZ, R5 ;  /* 0x000000ffff197224 */ /* 0x000fe200078e0005 */
[----:B------:R-:W-:Y:S01]  /*f230*/  ULDC.64 UR8, c[0x0][0xae0] ;  /* 0x0002b80000087ab9 */ /* 0x000fe20000000a00 */
[----:B------:R-:W-:Y:S01]  /*f240*/  IMAD R49, R46, R49, R2 ;  /* 0x000000312e317224 */ /* 0x000fe200078e0202 */
[----:B------:R-:W5:Y:S01]  /*f250*/  LD.E.128 R8, desc[UR54][R8.64] ;  /* 0x0000003608087980 */ /* 0x000f62000c101d00 */
[----:B------:R-:W-:-:S02]  /*f260*/  IMAD R0, R0, UR8, RZ ;  /* 0x0000000800007c24 */ /* 0x000fc4000f8e02ff */
[----:B------:R-:W-:Y:S01]  /*f270*/  IMAD.U32 R21, RZ, RZ, UR7 ;  /* 0x00000007ff157e24 */ /* 0x000fe2000f8e00ff */
[----:B------:R-:W5:Y:S01]  /*f280*/  LD.E.128 R24, desc[UR54][R24.64] ;  /* 0x0000003618187980 */ /* 0x000f62000c101d00 */
[----:B------:R-:W-:Y:S01]  /*f290*/  IMAD.U32 R20, RZ, RZ, UR6 ;  /* 0x00000006ff147e24 */ /* 0x000fe2000f8e00ff */
[----:B------:R-:W-:Y:S01]  /*f2a0*/  ULDC.64 UR6, c[0x0][0xad8] ;  /* 0x0002b60000067ab9 */ /* 0x000fe20000000a00 */
[----:B------:R-:W-:Y:S01]  /*f2b0*/  IMAD.U32 R21, RZ, RZ, UR4 ;  /* 0x00000004ff157e24 */ /* 0x000fe2000f8e00ff */
[----:B------:R-:W5:Y:S01]  /*f2c0*/  LD.E.128 R4, desc[UR54][R6.64] ;  /* 0x0000003606047980 */ /* 0x000f62000c101d00 */
[C---:B------:R-:W-:Y:S01]  /*f2d0*/  IMAD R51, R45.reuse, UR9, R0 ;  /* 0x000000092d337c24 */ /* 0x040fe2000f8e0200 */
[----:B------:R-:W-:Y:S02]  /*f2e0*/  SHF.R.S32.HI R0, RZ, 0x1f, R49 ;  /* 0x0000001fff007819 */ /* 0x000fe40000011431 */
[----:B------:R-:W5:Y:S01]  /*f2f0*/  LD.E.128 R40, desc[UR54][R40.64] ;  /* 0x0000003628287980 */ /* 0x000f62000c101d00 */
[----:B------:R-:W-:-:S03]  /*f300*/  IMAD.WIDE.U32 R20, R45, UR8, R20 ;  /* 0x000000082d147c25 */ /* 0x000fc6000f8e0014 */
[----:B------:R-:W5:Y:S04]  /*f310*/  LD.E.128 R36, desc[UR54][R36.64] ;  /* 0x0000003624247980 */ /* 0x000f68000c101d00 */
[----:B------:R-:W5:Y:S04]  /*f320*/  LD.E.128 R32, desc[UR54][R32.64] ;  /* 0x0000003620207980 */ /* 0x000f68000c101d00 */
[----:B------:R-:W5:Y:S01]  /*f330*/  LD.E.128 R28, desc[UR54][R28.64] ;  /* 0x000000361c1c7980 */ /* 0x000f62000c101d00 */
        /* <DEDUP_REMOVED lines=8> */
[----:B------:R-:W-:Y:S02]  /*f3c0*/  VIADD R46, R23, UR39 ;  /* 0x00000027172e7c36 */ /* 0x000fe40008000000 */
[C---:B------:R-:W-:Y:S02]  /*f3d0*/  IMAD R45, R49.reuse, UR7, R2 ;  /* 0x00000007312d7c24 */ /* 0x040fe4000f8e0202 */
[----:B------:R-:W-:Y:S01]  /*f3e0*/  IMAD.WIDE.U32 R20, R49, UR6, R20 ;  /* 0x0000000631147c25 */ /* 0x000fe2000f8e0014 */
[C---:B------:R-:W-:Y:S01]  /*f3f0*/  ISETP.GE.AND P2, PT, R46.reuse, R53, PT ;  /* 0x000000352e00720c */ /* 0x040fe20003f46270 */
[----:B------:R-:W-:Y:S02]  /*f400*/  ULDC.64 UR6, c[0x0][0xa80] ;  /* 0x0002a00000067ab9 */ /* 0x000fe40000000a00 */
[----:B------:R-:W-:Y:S01]  /*f410*/  VIADD R0, R46, 0x20 ;  /* 0x000000202e007836 */ /* 0x000fe20000000000 */
[----:B------:R-:W-:Y:S01]  /*f420*/  LEA R44, P3, R20, UR6, 0x1 ;  /* 0x00000006142c7c11 */ /* 0x000fe2000f8608ff */
[----:B------:R-:W-:-:S02]  /*f430*/  IMAD.IADD R21, R21, 0x1, R45 ;  /* 0x0000000115157824 */ /* 0x000fc400078e022d */
[----:B------:R-:W-:Y:S01]  /*f440*/  VIADD R3, R3, 0x29820 ;  /* 0x0002982003037836 */ /* 0x000fe20000000000 */
[-C--:B------:R-:W-:Y:S01]  /*f450*/  ISETP.GE.AND P0, PT, R0, R53.reuse, PT ;  /* 0x000000350000720c */ /* 0x080fe20003f06270 */
[----:B------:R-:W-:Y:S01]  /*f460*/  VIADD R0, R46, 0x40 ;  /* 0x000000402e007836 */ /* 0x000fe20000000000 */
[----:B------:R-:W-:Y:S02]  /*f470*/  LEA.HI.X R45, R20, UR7, R21, 0x1, P3 ;  /* 0x00000007142d7c11 */ /* 0x000fe400098f0c15 */
        /* <DEDUP_REMOVED lines=16> */
.L_x_2417:
[----:B------:R-:W-:Y:S05]  /*f580*/  BSYNC B1 ;  /* 0x0000000000017941 */ /* 0x000fea0003800000 */
.L_x_2416:
        /* <DEDUP_REMOVED lines=13> */
.L_x_2419:
[----:B------:R-:W-:Y:S05]  /*f660*/  BSYNC B1 ;  /* 0x0000000000017941 */ /* 0x000fea0003800000 */
.L_x_2418:
[----:B----4-:R4:W0:Y:S01]  /*f670*/  SHFL.IDX PT, R0, R45, 0x2, 0x181f ;  /* 0x00581f002d007f89 */ /* 0x01082200000e0000 */
        /* <DEDUP_REMOVED lines=12> */
.L_x_2421:
[----:B------:R-:W-:Y:S05]  /*f740*/  BSYNC B1 ;  /* 0x0000000000017941 */ /* 0x000fea0003800000 */
.L_x_2420:
[----:B0-----:R-:W-:Y:S01]  /*f750*/  VIADD R0, R46, 0x60 ;  /* 0x000000602e007836 */ /* 0x001fe20000000000 */
[----:B--2-4-:R-:W4:Y:S04]  /*f760*/  SHFL.IDX PT, R45, R45, 0x3, 0x181f ;  /* 0x00781f002d2d7f89 */ /* 0x014f2800000e0000 */
        /* <DEDUP_REMOVED lines=14> */
.L_x_2414:
        /* <DEDUP_REMOVED lines=8> */
[----:B------:R-:W-:Y:S02]  /*f8d0*/  IMAD.U32 R2, RZ, RZ, UR6 ;  /* 0x00000006ff027e24 */ /* 0x000fe4000f8e00ff */
[----:B------:R-:W-:Y:S01]  /*f8e0*/  IMAD.U32 R3, RZ, RZ, UR7 ;  /* 0x00000007ff037e24 */ /* 0x000fe2000f8e00ff */
[----:B------:R-:W-:Y:S02]  /*f8f0*/  ULDC.64 UR6, c[0x0][0xc08] ;  /* 0x0003020000067ab9 */ /* 0x000fe40000000a00 */
[----:B------:R-:W-:-:S03]  /*f900*/  UISETP.NE.U32.AND UP1, UPT, UR6, URZ, UPT ;  /* 0x0000003f0600728c */ /* 0x000fc6000bf25070 */
[----:B------:R-:W2:Y:S01]  /*f910*/  @P2 LDG.E R6, desc[UR54][R2.64] ;  /* 0x0000003602062981 */ /* 0x000ea2000c1e1900 */
[----:B------:R-:W-:Y:S01]  /*f920*/  UISETP.NE.AND.EX UP1, UPT, UR7, URZ, UPT, UP1 ;  /* 0x0000003f0700728c */ /* 0x000fe2000bf25310 */
[----:B------:R-:W-:-:S05]  /*f930*/  IMAD.U32 R0, RZ, RZ, UR4 ;  /* 0x00000004ff007e24 */ /* 0x000fca000f8e00ff */
        /* <DEDUP_REMOVED lines=18> */
.L_x_2423:
[----:B------:R-:W-:Y:S01]  /*fa60*/  USEL UR36, UR36, URZ, !UP0 ;  /* 0x0000003f24247287 */ /* 0x000fe2000c000000 */
[----:B------:R-:W-:Y:S01]  /*fa70*/  BSSY B1, `(.L_x_2424) ;  /* 0x000002c000017945 */ /* 0x000fe20003800000 */
[----:B------:R-:W-:-:S03]  /*fa80*/  USEL UR37, UR37, URZ, !UP0 ;  /* 0x0000003f25257287 */ /* 0x000fc6000c000000 */
[----:B------:R-:W-:Y:S09]  /*fa90*/  @P1 BRA `(.L_x_2425) ;  /* 0x0000000000a41947 */ /* 0x000ff20003800000 */
[----:B------:R-:W0:Y:S01]  /*faa0*/  S2R R3, SR_TID.X ;  /* 0x0000000000037919 */ /* 0x000e220000002100 */
[----:B------:R-:W1:Y:S01]  /*fab0*/  LDC R7, c[0x0][0xbe8] ;  /* 0x0002fa00ff077b82 */ /* 0x000e620000000800 */
[----:B------:R-:W-:Y:S02]  /*fac0*/  IMAD.U32 R4, RZ, RZ, UR39 ;  /* 0x00000027ff047e24 */ /* 0x000fe4000f8e00ff */
[----:B-1---5:R-:W-:-:S03]  /*fad0*/  IMAD R2, R0, R7, RZ ;  /* 0x0000000700027224 */ /* 0x022fc600078e02ff */
[----:B0-----:R-:W-:-:S04]  /*fae0*/  IADD3 R4, R4, -0x80, R3 ;  /* 0xffffff8004047810 */ /* 0x001fc80007ffe003 */
[----:B------:R-:W-:-:S13]  /*faf0*/  ISETP.GE.AND P1, PT, R4, R2, PT ;  /* 0x000000020400720c */ /* 0x000fda0003f26270 */
[----:B------:R-:W-:Y:S05]  /*fb00*/  @P1 BRA `(.L_x_2425) ;  /* 0x0000000000881947 */ /* 0x000fea0003800000 */
[----:B------:R-:W-:Y:S01]  /*fb10*/  ISETP.NE.AND P1, PT, R7, 0x1, PT ;  /* 0x000000010700780c */ /* 0x000fe20003f25270 */
[----:B------:R-:W-:Y:S01]  /*fb20*/  ULDC.64 UR12, c[0x0][0xb90] ;  /* 0x0002e400000c7ab9 */ /* 0x000fe20000000a00 */
[----:B------:R-:W-:Y:S01]  /*fb30*/  UMOV UR6, UR4 ;  /* 0x0000000400067c82 */ /* 0x000fe20008000000 */
[----:B------:R-:W-:Y:S01]  /*fb40*/  UIMAD UR8, UR10, UR12, URZ ;  /* 0x0000000c0a0872a4 */ /* 0x000fe2000f8e023f */
[----:B------:R-:W-:Y:S01]  /*fb50*/  IMAD.MOV.U32 R2, RZ, RZ, R4 ;  /* 0x000000ffff027224 */ /* 0x000fe200078e0004 */
[----:B------:R-:W-:Y:S02]  /*fb60*/  UMOV UR7, UR9 ;  /* 0x0000000900077c82 */ /* 0x000fe40008000000 */
[----:B------:R-:W-:Y:S02]  /*fb70*/  UIMAD.WIDE.U32 UR6, UR38, UR12, UR6 ;  /* 0x0000000c260672a5 */ /* 0x000fe4000f8e0006 */
[----:B------:R-:W-:-:S03]  /*fb80*/  UIMAD UR8, UR38, UR13, UR8 ;  /* 0x0000000d260872a4 */ /* 0x000fc6000f8e0208 */
[----:B------:R-:W-:Y:S01]  /*fb90*/  ULDC.64 UR12, c[0x0][0xb98] ;  /* 0x0002e600000c7ab9 */ /* 0x000fe20000000a00 */
[----:B------:R-:W0:Y:S01]  /*fba0*/  @P1 LDC R3, c[0x0][0xbec] ;  /* 0x0002fb00ff031b82 */ /* 0x000e220000000800 */
[----:B------:R-:W-:Y:S02]  /*fbb0*/  UIADD3 UR7, UR7, UR8, URZ ;  /* 0x0000000807077290 */ /* 0x000fe4000fffe03f */
[----:B------:R-:W-:Y:S02]  /*fbc0*/  UIMAD UR8, UR37, UR12, URZ ;  /* 0x0000000c250872a4 */ /* 0x000fe4000f8e023f */
[----:B------:R-:W-:Y:S02]  /*fbd0*/  UIMAD.WIDE.U32 UR6, UR36, UR12, UR6 ;  /* 0x0000000c240672a5 */ /* 0x000fe4000f8e0006 */
[----:B------:R-:W-:Y:S01]  /*fbe0*/  UIMAD UR8, UR36, UR13, UR8 ;  /* 0x0000000d240872a4 */ /* 0x000fe2000f8e0208 */
[----:B------:R-:W1:Y:S02]  /*fbf0*/  @P1 LDC R6, c[0x0][0xbf0] ;  /* 0x0002fc00ff061b82 */ /* 0x000e640000000800 */
[----:B------:R-:W-:Y:S01]  /*fc00*/  ULDC.64 UR12, c[0x0][0xb88] ;  /* 0x0002e200000c7ab9 */ /* 0x000fe20000000a00 */
[----:B0-----:R-:W-:-:S05]  /*fc10*/  @P1 IMAD.HI.U32 R3, R4, R3, RZ ;  /* 0x0000000304031227 */ /* 0x001fca00078e00ff */
[----:B-1----:R-:W-:Y:S01]  /*fc20*/  @P1 SHF.R.U32.HI R2, RZ, R6, R3 ;  /* 0x00000006ff021219 */ /* 0x002fe20000011603 */
[----:B------:R-:W-:-:S03]  /*fc30*/  IMAD.U32 R6, RZ, RZ, UR8 ;  /* 0x00000008ff067e24 */ /* 0x000fc6000f8e00ff */
[--C-:B------:R-:W-:Y:S01]  /*fc40*/  SHF.R.S32.HI R3, RZ, 0x1f, R2.reuse ;  /* 0x0000001fff037819 */ /* 0x100fe20000011402 */
[----:B------:R-:W-:Y:S01]  /*fc50*/  IMAD.MOV R5, RZ, RZ, -R2 ;  /* 0x000000ffff057224 */ /* 0x000fe200078e0a02 */
[----:B------:R-:W-:-:S03]  /*fc60*/  IADD3 R2, P1, R2, UR6, RZ ;  /* 0x0000000602027c10 */ /* 0x000fc6000ff3e0ff */
[----:B------:R-:W-:Y:S01]  /*fc70*/  IMAD R5, R7, R5, R4 ;  /* 0x0000000507057224 */ /* 0x000fe200078e0204 */
[----:B------:R-:W-:Y:S01]  /*fc80*/  IADD3.X R3, R3, UR7, R6, P1, !PT ;  /* 0x0000000703037c10 */ /* 0x000fe20008ffe406 */
[----:B------:R-:W-:-:S03]  /*fc90*/  ULDC.64 UR6, c[0x0][0xb50] ;  /* 0x0002d40000067ab9 */ /* 0x000fc60000000a00 */
[----:B------:R-:W-:Y:S01]  /*fca0*/  SHF.R.S32.HI R4, RZ, 0x1f, R5 ;  /* 0x0000001fff047819 */ /* 0x000fe20000011405 */
[----:B------:R-:W-:-:S04]  /*fcb0*/  IMAD.WIDE.U32 R2, R5, UR12, R2 ;  /* 0x0000000c05027c25 */ /* 0x000fc8000f8e0002 */
[----:B------:R-:W-:-:S04]  /*fcc0*/  IMAD R4, R4, UR12, RZ ;  /* 0x0000000c04047c24 */ /* 0x000fc8000f8e02ff */
[----:B------:R-:W-:Y:S01]  /*fcd0*/  IMAD R7, R5, UR13, R4 ;  /* 0x0000000d05077c24 */ /* 0x000fe2000f8e0204 */
[----:B------:R-:W-:-:S03]  /*fce0*/  LEA R4, P1, R2, UR6, 0x2 ;  /* 0x0000000602047c11 */ /* 0x000fc6000f8210ff */
[----:B------:R-:W-:-:S05]  /*fcf0*/  IMAD.IADD R3, R3, 0x1, R7 ;  /* 0x0000000103037824 */ /* 0x000fca00078e0207 */
[----:B------:R-:W-:Y:S01]  /*fd00*/  LEA.HI.X R5, R2, UR7, R3, 0x2, P1 ;  /* 0x0000000702057c11 */ /* 0x000fe200088f1403 */
[----:B------:R-:W-:-:S05]  /*fd10*/  IMAD.MOV.U32 R3, RZ, RZ, -0x800000 ;  /* 0xff800000ff037424 */ /* 0x000fca00078e00ff */
[----:B------:R0:W-:Y:S02]  /*fd20*/  STG.E desc[UR54][R4.64], R3 ;  /* 0x0000000304007986 */ /* 0x0001e4000c101936 */
.L_x_2425:
[----:B------:R-:W-:Y:S05]  /*fd30*/  BSYNC B1 ;  /* 0x0000000000017941 */ /* 0x000fea0003800000 */
.L_x_2424:
[----:B0-----:R-:W0:Y:S01]  /*fd40*/  @P0 LDC R3, c[0x0][0xbf0] ;  /* 0x0002fc00ff030b82 */ /* 0x001e220000000800 */
[----:B------:R-:W-:Y:S01]  /*fd50*/  ULDC.64 UR12, c[0x0][0xaa0] ;  /* 0x0002a800000c7ab9 */ /* 0x000fe20000000a00 */
[----:B------:R-:W-:Y:S01]  /*fd60*/  LEA R2, R22, R23, 0x5 ;  /* 0x0000001716027211 */ /* 0x000fe200078e28ff */
[----:B------:R-:W-:Y:S01]  /*fd70*/  UIMAD UR8, UR9, UR12, URZ ;  /* 0x0000000c090872a4 */ /* 0x000fe2000f8e023f */
[----:B------:R-:W-:Y:S01]  /*fd80*/  BSSY B1, `(.L_x_2426) ;  /* 0x0000039000017945 */ /* 0x000fe20003800000 */
[----:B------:R-:W-:Y:S02]  /*fd90*/  UIMAD.WIDE.U32 UR6, UR4, UR12, URZ ;  /* 0x0000000c040672a5 */ /* 0x000fe4000f8e003f */
[----:B------:R-:W-:Y:S01]  /*fda0*/  UIMAD UR8, UR4, UR13, UR8 ;  /* 0x0000000d040872a4 */ /* 0x000fe2000f8e0208 */
[----:B------:R-:W-:Y:S02]  /*fdb0*/  VIADD R6, R2, UR39 ;  /* 0x0000002702067c36 */ /* 0x000fe40008000000 */
[----:B------:R-:W-:Y:S01]  /*fdc0*/  ULDC.64 UR12, c[0x0][0xae8] ;  /* 0x0002ba00000c7ab9 */ /* 0x000fe20000000a00 */
[----:B------:R-:W-:Y:S01]  /*fdd0*/  UIADD3 UR7, UR7, UR8, URZ ;  /* 0x0000000807077290 */ /* 0x000fe2000fffe03f */
[----:B------:R-:W-:Y:S01]  /*fde0*/  @P0 IMAD.HI.U32 R2, R6, R9, RZ ;  /* 0x0000000906020227 */ /* 0x000fe200078e00ff */
[----:B------:R-:W-:-:S02]  /*fdf0*/  UIMAD UR4, UR10, UR12, URZ ;  /* 0x0000000c0a0472a4 */ /* 0x000fc4000f8e023f */
[----:B------:R-:W-:Y:S01]  /*fe00*/  UIMAD.WIDE.U32 UR6, UR38, UR12, UR6 ;  /* 0x0000000c260672a5 */ /* 0x000fe2000f8e0006 */
[----:B------:R-:W-:Y:S01]  /*fe10*/  IMAD.MOV.U32 R5, RZ, RZ, R6 ;  /* 0x000000ffff057224 */ /* 0x000fe200078e0006 */
[----:B------:R-:W-:Y:S01]  /*fe20*/  UIMAD UR4, UR38, UR13, UR4 ;  /* 0x0000000d260472a4 */ /* 0x000fe2000f8e0204 */
[----:B------:R-:W-:-:S03]  /*fe30*/  ULDC.64 UR8, c[0x0][0xaf0] ;  /* 0x0002bc0000087ab9 */ /* 0x000fc60000000a00 */
[----:B------:R-:W-:Y:S02]  /*fe40*/  UIADD3 UR7, UR7, UR4, URZ ;  /* 0x0000000407077290 */ /* 0x000fe4000fffe03f */
[----:B------:R-:W-:Y:S01]  /*fe50*/  UIMAD UR4, UR37, UR8, URZ ;  /* 0x00000008250472a4 */ /* 0x000fe2000f8e023f */
[----:B0-----:R-:W-:Y:S01]  /*fe60*/  @P0 SHF.R.U32.HI R5, RZ, R3, R2 ;  /* 0x00000003ff050219 */ /* 0x001fe20000011602 */
        /* <DEDUP_REMOVED lines=11> */
[----:B------:R-:W-:Y:S02]  /*ff20*/  IMAD.U32 R3, RZ, RZ, UR4 ;  /* 0x00000004ff037e24 */ /* 0x000fe4000f8e00ff */
[C---:B------:R-:W-:Y:S01]  /*ff30*/  IMAD R9, R5.reuse, UR9, R4 ;  /* 0x0000000905097c24 */ /* 0x040fe2000f8e0204 */
[----:B------:R-:W-:Y:S01]  /*ff40*/  SHF.R.S32.HI R4, RZ, 0x1f, R7 ;  /* 0x0000001fff047819 */ /* 0x000fe20000011407 */
[----:B------:R-:W-:-:S04]  /*ff50*/  IMAD.WIDE.U32 R2, R5, UR8, R2 ;  /* 0x0000000805027c25 */ /* 0x000fc8000f8e0002 */
[----:B------:R-:W-:Y:S02]  /*ff60*/  IMAD.IADD R3, R3, 0x1, R9 ;  /* 0x0000000103037824 */ /* 0x000fe400078e0209 */
[----:B------:R-:W-:Y:S02]  /*ff70*/  IMAD R4, R4, UR6, RZ ;  /* 0x0000000604047c24 */ /* 0x000fe4000f8e02ff */
[----:B------:R-:W-:Y:S02]  /*ff80*/  VIADD R6, R23, UR39 ;  /* 0x0000002717067c36 */ /* 0x000fe40008000000 */
[----:B-----5:R-:W-:Y:S02]  /*ff90*/  IMAD R11, R0, R11, RZ ;  /* 0x0000000b000b7224 */ /* 0x020fe400078e02ff */
        /* <DEDUP_REMOVED lines=23> */
.L_x_2427:
[----:B------:R-:W-:Y:S05]  /*10110*/  BSYNC B1 ;  /* 0x0000000000017941 */ /* 0x000fea0003800000 */
.L_x_2426:
        /* <DEDUP_REMOVED lines=13> */
.L_x_2429:
[----:B------:R-:W-:Y:S05]  /*101f0*/  BSYNC B1 ;  /* 0x0000000000017941 */ /* 0x000fea0003800000 */
.L_x_2428:
        /* <DEDUP_REMOVED lines=13> */
.L_x_2431:
[----:B------:R-:W-:Y:S05]  /*102d0*/  BSYNC B1 ;  /* 0x0000000000017941 */ /* 0x000fea0003800000 */
.L_x_2430:
[----:B0-----:R-:W-:Y:S01]  /*102e0*/  VIADD R0, R6, 0x60 ;  /* 0x0000006006007836 */ /* 0x001fe20000000000 */
[----:B--2-4-:R-:W0:Y:S04]  /*102f0*/  SHFL.IDX PT, R5, R5, 0x3, 0x181f ;  /* 0x00781f0005057f89 */ /* 0x014e2800000e0000 */
[----:B------:R-:W-:Y:S01]  /*10300*/  ISETP.GE.AND P0, PT, R0, R11, PT ;  /* 0x0000000b0000720c */ /* 0x000fe20003f06270 */
[----:B-1-3--:R1:W2:-:S12]  /*10310*/  SHFL.IDX PT, R2, R4, 0x3, 0x181f ;  /* 0x00781f0004027f89 */ /* 0x00a29800000e0000 */
[----:B-1----:R-:W-:Y:S05]  /*10320*/  @P0 BRA `(.L_x_2422) ;  /* 0x0000000000240947 */ /* 0x002fea0003800000 */
[----:B------:R-:W-:Y:S02]  /*10330*/  ULDC UR4, c[0x0][0xac8] ;  /* 0x0002b20000047ab9 */ /* 0x000fe40000000800 */
[----:B------:R-:W-:Y:S02]  /*10340*/  ISETP.GE.AND P2, PT, R16, UR4, PT ;  /* 0x0000000410007c0c */ /* 0x000fe4000bf46270 */
[----:B------:R-:W-:-:S11]  /*10350*/  ISETP.GE.AND P3, PT, R19, UR4, PT ;  /* 0x0000000413007c0c */ /* 0x000fd6000bf66270 */
[CC--:B--2---:R-:W-:Y:S02]  /*10360*/  @!P2 LEA R6, P0, R16.reuse, R2.reuse, 0x1 ;  /* 0x000000021006a211 */ /* 0x0c4fe400078008ff */
[C---:B------:R-:W-:Y:S02]  /*10370*/  @!P3 LEA R2, P1, R19.reuse, R2, 0x1 ;  /* 0x000000021302b211 */ /* 0x040fe400078208ff */
[-C--:B0-----:R-:W-:Y:S02]  /*10380*/  @!P2 LEA.HI.X R7, R16, R5.reuse, R193, 0x1, P0 ;  /* 0x000000051007a211 */ /* 0x081fe400000f0cc1 */
[----:B------:R-:W-:-:S03]  /*10390*/  @!P3 LEA.HI.X R3, R19, R5, R192, 0x1, P1 ;  /* 0x000000051303b211 */ /* 0x000fc600008f0cc0 */
[----:B------:R1:W-:Y:S04]  /*103a0*/  @!P2 ST.E.128 desc[UR54][R6.64], RZ ;  /* 0x000000ff0600a985 */ /* 0x0003e8000c101d36 */
[----:B------:R1:W-:Y:S02]  /*103b0*/  @!P3 ST.E.128 desc[UR54][R2.64], RZ ;  /* 0x000000ff0200b985 */ /* 0x0003e4000c101d36 */
.L_x_2422:
[----:B------:R-:W-:Y:S05]  /*103c0*/  BSYNC B0 ;  /* 0x0000000000007941 */ /* 0x000fea0003800000 */
.L_x_2413:
[----:B------:R-:W-:Y:S02]  /*103d0*/  ULDC UR4, c[0x0][0xc3c] ;  /* 0x00030f0000047ab9 */ /* 0x000fe40000000800 */
[----:B------:R-:W-:-:S13]  /*103e0*/  ISETP.GE.AND P0, PT, R47, UR4, PT ;  /* 0x000000042f007c0c */ /* 0x000fda000bf06270 */
[----:B------:R-:W-:Y:S05]  /*103f0*/  @!P0 BRA `(.L_x_2432) ;  /* 0xffffff0800508947 */ /* 0x000fea000383ffff */
[----:B------:R-:W-:Y:S05]  /*10400*/  EXIT ;  /* 0x000000000000794d */ /* 0x000fea0003800000 */
.L_x_2371:
        /* <DEDUP_REMOVED lines=55> */
.L_x_2438:
        /* <DEDUP_REMOVED lines=12> */
.L_x_2437:
[----:B------:R-:W-:Y:S05]  /*10840*/  BSYNC B0 ;  /* 0x0000000000007941 */ /* 0x000fea0003800000 */
.L_x_2436:
[----:B0----5:R-:W0:Y:S02]  /*10850*/  SHFL.UP PT, R2, R0, 0x1, RZ ;  /* 0x0420000000027989 */ /* 0x021e2400000e00ff */
        /* <DEDUP_REMOVED lines=20> */
.L_x_2434:
[----:B------:R-:W-:-:S04]  /*109a0*/  IMAD.IADD R13, R4, 0x1, -R3 ;  /* 0x00000001040d7824 */ /* 0x000fc800078e0a03 */
[----:B------:R-:W-:-:S05]  /*109b0*/  IMAD R2, R8, R9, R13 ;  /* 0x0000000908027224 */ /* 0x000fca00078e020d */
[----:B------:R-:W-:-:S13]  /*109c0*/  ISETP.GT.AND P0, PT, R2, R7, PT ;  /* 0x000000070200720c */ /* 0x000fda0003f04270 */
[----:B------:R-:W-:Y:S02]  /*109d0*/  VOTEU.ANY UR7, UPT, !P0 ;  /* 0x0000000000077886 */ /* 0x000fe400040e0100 */
[----:B------:R-:W-:-:S04]  /*109e0*/  UPOPC UR6, UR7 ;  /* 0x00000007000672bf */ /* 0x000fc80008000000 */
[----:B------:R-:W-:-:S03]  /*109f0*/  UIADD3 UR39, UR6, UR4, URZ ;  /* 0x0000000406277290 */ /* 0x000fc6000fffe03f */
[----:B------:R-:W-:Y:S02]  /*10a00*/  ULDC.64 UR4, c[0x0][0xc90] ;  /* 0x0003240000047ab9 */ /* 0x000fe40000000a00 */
[----:B------:R-:W-:-:S06]  /*10a10*/  UIMAD.WIDE UR4, UR39, 0x4, UR4 ;  /* 0x00000004270478a5 */ /* 0x000fcc000f8e0204 */
[----:B------:R-:W-:Y:S02]  /*10a20*/  IMAD.U32 R2, RZ, RZ, UR4 ;  /* 0x00000004ff027e24 */ /* 0x000fe4000f8e00ff */
[----:B------:R-:W-:-:S05]  /*10a30*/  IMAD.U32 R3, RZ, RZ, UR5 ;  /* 0x00000005ff037e24 */ /* 0x000fca000f8e00ff */
[----:B------:R-:W2:Y:S01]  /*10a40*/  LDG.E R6, desc[UR54][R2.64] ;  /* 0x0000003602067981 */ /* 0x000ea2000c1e1900 */
[----:B------:R-:W-:Y:S01]  /*10a50*/  IMAD.U32 R15, RZ, RZ, UR6 ;  /* 0x00000006ff0f7e24 */ /* 0x000fe2000f8e00ff */
[----:B------:R-:W-:-:S04]  /*10a60*/  ISETP.NE.AND P0, PT, RZ, UR7, PT ;  /* 0x00000007ff007c0c */ /* 0x000fc8000bf05270 */
        /* <DEDUP_REMOVED lines=8> */
[----:B------:R-:W-:-:S06]  /*10af0*/  UIADD3 UR4, UR6, -0x1, URZ ;  /* 0xffffffff06047890 */ /* 0x000fcc000fffe03f */
[----:B0-----:R-:W-:-:S05]  /*10b00*/  IMAD.U32 R11, RZ, RZ, UR4 ;  /* 0x00000004ff0b7e24 */ /* 0x001fca000f8e00ff */
[----:B------:R2:W3:Y:S02]  /*10b10*/  SHFL.IDX PT, R16, R8, R11, 0x1f ;  /* 0x00001f0b08107589 */ /* 0x0004e400000e0000 */
.L_x_2439:
[----:B-1----:R-:W-:Y:S02]  /*10b20*/  IMAD.MOV R2, RZ, RZ, -R3 ;  /* 0x000000ffff027224 */ /* 0x002fe400078e0a03 */
[----:B---3--:R-:W-:Y:S02]  /*10b30*/  IMAD R16, R16, R9, R13 ;  /* 0x0000000910107224 */ /* 0x008fe400078e020d */
[----:B------:R-:W-:Y:S01]  /*10b40*/  IMAD.MOV.U32 R13, RZ, RZ, R2 ;  /* 0x000000ffff0d7224 */ /* 0x000fe200078e0002 */
[----:B------:R-:W-:Y:S01]  /*10b50*/  IABS R2, R4 ;  /* 0x0000000400027213 */ /* 0x000fe20000000000 */
[----:B0-2---:R-:W-:Y:S02]  /*10b60*/  IMAD.IADD R11, R7, 0x1, -R16 ;  /* 0x00000001070b7824 */ /* 0x005fe400078e0a10 */
[----:B------:R-:W-:Y:S02]  /*10b70*/  IMAD R7, R13, R12, RZ ;  /* 0x0000000c0d077224 */ /* 0x000fe400078e02ff */
[----:B------:R-:W-:Y:S01]  /*10b80*/  IMAD.MOV R10, RZ, RZ, -R2 ;  /* 0x000000ffff0a7224 */ /* 0x000fe200078e0a02 */
        /* <DEDUP_REMOVED lines=20> */
[----:B------:R-:W-:-:S03]  /*10cd0*/  IMAD R4, R4, R7, R11 ;  /* 0x0000000704047224 */ /* 0x000fc600078e020b */
[----:B------:R-:W-:Y:S02]  /*10ce0*/  VIADDMNMX R15, R3, R9, R6, PT ;  /* 0x00000009030f7246 */ /* 0x000fe40003800106 */
[----:B------:R-:W-:Y:S02]  /*10cf0*/  IABS R9, R4 ;  /* 0x0000000400097213 */ /* 0x000fe40000000000 */
[-C--:B------:R-:W-:Y:S01]  /*10d00*/  IABS R8, R15.reuse ;  /* 0x0000000f00087213 */ /* 0x080fe20000000000 */
[----:B------:R-:W-:Y:S01]  /*10d10*/  IMAD.MOV R18, RZ, RZ, -R15 ;  /* 0x000000ffff127224 */ /* 0x000fe200078e0a0f */
[----:B------:R-:W-:Y:S02]  /*10d20*/  IABS R10, R15 ;  /* 0x0000000f000a7213 */ /* 0x000fe40000000000 */
[----:B------:R-:W0:Y:S08]  /*10d30*/  I2F.RP R6, R8 ;  /* 0x0000000800067306 */ /* 0x000e300000209400 */
[----:B0-----:R-:W0:Y:S02]  /*10d40*/  MUFU.RCP R6, R6 ;  /* 0x0000000600067308 */ /* 0x001e240000001000 */
[----:B0-----:R-:W-:-:S06]  /*10d50*/  IADD3 R3, R6, 0xffffffe, RZ ;  /* 0x0ffffffe06037810 */ /* 0x001fcc0007ffe0ff */
[----:B------:R-:W0:Y:S02]  /*10d60*/  F2I.FTZ.U32.TRUNC.NTZ R3, R3 ;  /* 0x0000000300037305 */ /* 0x000e24000021f000 */
[----:B0-----:R-:W-:-:S04]  /*10d70*/  IMAD.MOV R2, RZ, RZ, -R3 ;  /* 0x000000ffff027224 */ /* 0x001fc800078e0a03 */
[----:B------:R-:W-:Y:S02]  /*10d80*/  IMAD.MOV.U32 R7, RZ, RZ, R2 ;  /* 0x000000ffff077224 */ /* 0x000fe400078e0002 */
[----:B------:R-:W-:Y:S02]  /*10d90*/  IMAD.MOV.U32 R2, RZ, RZ, RZ ;  /* 0x000000ffff027224 */ /* 0x000fe400078e00ff */
        /* <DEDUP_REMOVED lines=20> */
.L_x_2435:
[----:B------:R-:W-:Y:S01]  /*10ee0*/  IMAD.MOV.U32 R16, RZ, RZ, R7 ;  /* 0x000000ffff107224 */ /* 0x000fe200078e0007 */
[----:B------:R-:W-:Y:S01]  /*10ef0*/  ULDC UR39, c[0x0][0xc3c] ;  /* 0x00030f0000277ab9 */ /* 0x000fe20000000800 */
[----:B------:R-:W-:Y:S02]  /*10f00*/  IMAD.MOV.U32 R17, RZ, RZ, RZ ;  /* 0x000000ffff117224 */ /* 0x000fe400078e00ff */
[----:B------:R-:W-:-:S07]  /*10f10*/  IMAD.MOV.U32 R18, RZ, RZ, RZ ;  /* 0x000000ffff127224 */ /* 0x000fce00078e00ff */
.L_x_2440:
[----:B------:R-:W-:Y:S01]  /*10f20*/  ISETP.NE.AND P0, PT, R5, RZ, PT ;  /* 0x000000ff0500720c */ /* 0x000fe20003f05270 */
[----:B------:R-:W-:-:S12]  /*10f30*/  IMAD.U32 R19, RZ, RZ, UR39 ;  /* 0x00000027ff137e24 */ /* 0x000fd8000f8e00ff */
[----:B------:R-:W0:Y:S01]  /*10f40*/  @!P0 S2R R3, SR_CgaCtaId ;  /* 0x0000000000038919 */ /* 0x000e220000008800 */
[----:B------:R-:W-:-:S04]  /*10f50*/  @!P0 MOV R0, 0x400 ;  /* 0x0000040000008802 */ /* 0x000fc80000000f00 */
[----:B0-----:R-:W-:-:S05]  /*10f60*/  @!P0 LEA R0, R3, R0, 0x18 ;  /* 0x0000000003008211 */ /* 0x001fca00078ec0ff */
[----:B------:R0:W-:Y:S01]  /*10f70*/  @!P0 STS.128 [R0+0x298d0], R16 ;  /* 0x0298d01000008388 */ /* 0x0001e20000000c00 */
[----:B------:R-:W-:Y:S06]  /*10f80*/  BAR.ARV 0x5, 0x180 ;  /* 0x0146000000007b1d */ /* 0x000fec0000002000 */
.L_x_2433:
        /* <DEDUP_REMOVED lines=8> */
[----:B------:R-:W2:Y:S01]  /*11010*/  S2UR UR4, SR_CgaCtaId ;  /* 0x00000000000479c3 */ /* 0x000ea20000008800 */
        /* <DEDUP_REMOVED lines=8> */
[C---:B------:R-:W-:Y:S01]  /*110a0*/  LOP3.LUT R13, R14.reuse, 0x7f, RZ, 0xc0, !PT ;  /* 0x0000007f0e0d7812 */ /* 0x040fe200078ec0ff */
[C---:B------:R-:W-:Y:S01]  /*110b0*/  IMAD.SHL.U32 R3, R14.reuse, 0x2, RZ ;  /* 0x000000020e037824 */ /* 0x040fe200078e00ff */
[C---:B------:R-:W-:Y:S01]  /*110c0*/  R2P PR, R14.reuse, 0x14 ;  /* 0x000000140e007804 */ /* 0x040fe20000000000 */
[----:B------:R-:W-:Y:S01]  /*110d0*/  IMAD.SHL.U32 R11, R14, 0x4, RZ ;  /* 0x000000040e0b7824 */ /* 0x000fe200078e00ff */
[----:B0-----:R-:W-:-:S02]  /*110e0*/  LOP3.LUT R0, R4, 0x1b0, RZ, 0xc0, !PT ;  /* 0x000001b004007812 */ /* 0x001fc400078ec0ff */
[----:B------:R-:W-:Y:S02]  /*110f0*/  SHF.R.U32.HI R2, RZ, 0x5, R13 ;  /* 0x00000005ff027819 */ /* 0x000fe4000001160d */
[----:B------:R-:W-:Y:S01]  /*11100*/  LOP3.LUT R10, R0, 0x30, R3, 0x78, !PT ;  /* 0x00000030000a7812 */ /* 0x000fe200078e7803 */
[----:B------:R-:W-:Y:S01]  /*11110*/  IMAD.SHL.U32 R3, R14, 0x80, RZ ;  /* 0x000000800e037824 */ /* 0x000fe200078e00ff */
        /* <DEDUP_REMOVED lines=29> */
[----:B--2---:R-:W-:-:S05]  /*112f0*/  IMAD.U32 R3, RZ, RZ, UR4 ;  /* 0x00000004ff037e24 */ /* 0x004fca000f8e00ff */
[----:B------:R-:W-:Y:S01]  /*11300*/  LEA R22, R3, R22, 0x18 ;  /* 0x0000001603167211 */ /* 0x000fe200078ec0ff */
[----:B------:R0:W-:Y:S04]  /*11310*/  STL [R1+0x4], R3 ;  /* 0x0000040301007387 */ /* 0x0001e80000100800 */
[----:B------:R-:W-:Y:S01]  /*11320*/  IMAD.IADD R0, R22, 0x1, R12 ;  /* 0x0000000116007824 */ /* 0x000fe200078e020c */
[----:B------:R1:W-:Y:S04]  /*11330*/  STL [R1+0x1c], RZ ;  /* 0x00001cff01007387 */ /* 0x0003e80000100800 */
[----:B------:R1:W-:Y:S01]  /*11340*/  STL [R1+0x18], R0 ;  /* 0x0000180001007387 */ /* 0x0003e20000100800 */
[----:B0-----:R-:W-:-:S07]  /*11350*/  LOP3.LUT R3, R37, 0x80, RZ, 0xfc, !PT ;  /* 0x0000008025037812 */ /* 0x001fce00078efcff */
.L_x_2518:
[----:B------:R-:W-:Y:S01]  /*11360*/  ULDC.64 UR4, c[0x0][0xc88] ;  /* 0x0003220000047ab9 */ /* 0x000fe20000000a00 */
[----:B------:R-:W-:Y:S01]  /*11370*/  ULDC.64 UR6, c[0x0][0xa18] ;  /* 0x0002860000067ab9 */ /* 0x000fe20000000a00 */
[----:B------:R-:W-:Y:S01]  /*11380*/  UIMAD.WIDE UR4, UR39, 0x4, UR4 ;  /* 0x00000004270478a5 */ /* 0x000fe2000f8e0204 */
[----:B------:R-:W-:-:S05]  /*11390*/  ULDC.64 UR8, c[0x0][0xa00] ;  /* 0x0002800000087ab9 */ /* 0x000fca0000000a00 */
[----:B0-----:R-:W-:Y:S02]  /*113a0*/  IMAD.U32 R2, RZ, RZ, UR4 ;  /* 0x00000004ff027e24 */ /* 0x001fe4000f8e00ff */
        /* <DEDUP_REMOVED lines=44> */
.L_x_2442:
        /* <DEDUP_REMOVED lines=16> */
[----:B------:R-:W-:-:S04]  /*11770*/  IMAD.U32 R2, RZ, RZ, UR4 ;  /* 0x00000004ff027e24 */ /* 0x000fc8000f8e00ff */
[----:B------:R-:W-:-:S05]  /*11780*/  IMAD.U32 R3, RZ, RZ, UR5 ;  /* 0x00000005ff037e24 */ /* 0x000fca000f8e00ff */
[----:B------:R-:W2:Y:S02]  /*11790*/  LDG.E R2, desc[UR54][R2.64] ;  /* 0x0000003602027981 */ /* 0x000ea4000c1e1900 */
[----:B--2---:R-:W-:Y:S01]  /*117a0*/  R2UR UR36, R2 ;  /* 0x00000000022472ca */ /* 0x004fe200000e0000 */
[----:B------:R-:W-:-:S14]  /*117b0*/  BRA `(.L_x_2444) ;  /* 0x00000000002c7947 */ /* 0x000fdc0003800000 */
.L_x_2443:
        /* <DEDUP_REMOVED lines=11> */
.L_x_2444:
[----:B------:R-:W-:Y:S01]  /*11870*/  R2UR UR6, R17 ;  /* 0x00000000110672ca */ /* 0x000fe200000e0000 */
[----:B------:R-:W-:Y:S01]  /*11880*/  ULDC UR4, c[0x0][0x448] ;  /* 0x0001120000047ab9 */ /* 0x000fe20000000800 */
[----:B------:R-:W-:Y:S01]  /*11890*/  UIADD3 UR36, -UR38, UR36, URZ ;  /* 0x0000002426247290 */ /* 0x000fe2000fffe13f */
[----:B------:R-:W-:Y:S01]  /*118a0*/  BSSY B7, `(.L_x_2445) ;  /* 0x0000467000077945 */ /* 0x000fe20003800000 */
[----:B------:R-:W-:Y:S02]  /*118b0*/  UISETP.NE.AND UP0, UPT, UR4, 0x1, UPT ;  /* 0x000000010400788c */ /* 0x000fe4000bf05270 */
[----:B------:R-:W-:Y:S02]  /*118c0*/  UIADD3 UR7, UR36, 0xa0, -UR40 ;  /* 0x000000a024077890 */ /* 0x000fe4000fffe828 */
[----:B------:R-:W-:-:S05]  /*118d0*/  UP2UR UR49, UPR, URZ, 0x1 ;  /* 0x000000013f317883 */ /* 0x000fca0008000000 */
[----:B------:R-:W-:Y:S02]  /*118e0*/  USHF.L.U32 UR6, UR6, 0x7, URZ ;  /* 0x0000000706067899 */ /* 0x000fe4000800063f */
[----:B------:R-:W-:Y:S01]  /*118f0*/  @UP0 ULDC UR4, c[0x0][0x44c] ;  /* 0x0001130000040ab9 */ /* 0x000fe20000000800 */
[----:B------:R-:W-:Y:S01]  /*11900*/  @UP0 ULDC UR8, c[0x0][0x450] ;  /* 0x0001140000080ab9 */ /* 0x000fe20000000800 */
[----:B------:R-:W-:-:S04]  /*11910*/  UIADD3 UR6, UR6, 0x7f, URZ ;  /* 0x0000007f06067890 */ /* 0x000fc8000fffe03f */
[----:B------:R-:W-:Y:S02]  /*11920*/  UIMAD.WIDE.U32 UR4, UR6, UR4, URZ ;  /* 0x00000004060472a5 */ /* 0x000fe4000f8e003f */
[----:B------:R-:W-:Y:S02]  /*11930*/  UIADD3 UR4, UR36, 0x9f, URZ ;  /* 0x0000009f24047890 */ /* 0x000fe4000fffe03f */
[----:B------:R-:W-:Y:S02]  /*11940*/  @UP0 USHF.R.U32.HI UR6, URZ, UR8, UR5 ;  /* 0x000000083f060299 */ /* 0x000fe40008011605 */
[----:B------:R-:W-:Y:S02]  /*11950*/  UIMAD.WIDE UR4, UR4, 0x66666667, URZ ;  /* 0x66666667040478a5 */ /* 0x000fe4000f8e023f */
[----:B------:R-:W-:Y:S02]  /*11960*/  UIADD3 UR6, UR7, UR6, URZ ;  /* 0x0000000607067290 */ /* 0x000fe4000fffe03f */
[----:B------:R-:W-:-:S02]  /*11970*/  USHF.R.U32.HI UR4, URZ, 0x1f, UR5 ;  /* 0x0000001f3f047899 */ /* 0x000fc40008011605 */
[----:B------:R-:W-:Y:S02]  /*11980*/  UIMAD.WIDE UR6, UR6, 0x66666667, URZ ;  /* 0x66666667060678a5 */ /* 0x000fe4000f8e023f */
[----:B------:R-:W-:Y:S02]  /*11990*/  ULEA.HI.SX32 UR4, UR5, UR4, 0x1a ;  /* 0x0000000405047291 */ /* 0x000fe4000f8fd23f */
[----:B------:R-:W-:-:S04]  /*119a0*/  USHF.R.U32.HI UR6, URZ, 0x1f, UR7 ;  /* 0x0000001f3f067899 */ /* 0x000fc80008011607 */
[----:B------:R-:W-:-:S04]  /*119b0*/  ULEA.HI.SX32 UR6, UR7, UR6, 0x1a ;  /* 0x0000000607067291 */ /* 0x000fc8000f8fd23f */
[----:B------:R-:W-:-:S04]  /*119c0*/  UISETP.LT.AND UP0, UPT, UR4, UR6, UPT ;  /* 0x000000060400728c */ /* 0x000fc8000bf01270 */
[----:B------:R-:W-:-:S06]  /*119d0*/  USEL UR41, UR4, UR6, UP0 ;  /* 0x0000000604297287 */ /* 0x000fcc0008000000 */
[----:B------:R-:W-:-:S13]  /*119e0*/  ISETP.LT.AND P0, PT, RZ, UR41, PT ;  /* 0x00000029ff007c0c */ /* 0x000fda000bf01270 */
        /* <DEDUP_REMOVED lines=18> */
.L_x_2446:
        /* <DEDUP_REMOVED lines=10> */
[----:B------:R-:W0:Y:S01]  /*11bb0*/  LDC.64 R2, c[0x4][R2] ;  /* 0x0100000002027b82 */ /* 0x000e220000000a00 */
        /* <DEDUP_REMOVED lines=8> */
[----:B0-----:R-:W-:Y:S05]  /*11c40*/  CALL.ABS.NOINC R2 ;  /* 0x0000000002007343 */ /* 0x001fea0003c00000 */
.L_x_2449:
[----:B------:R-:W-:Y:S05]  /*11c50*/  BSYNC B6 ;  /* 0x0000000000067941 */ /* 0x000fea0003800000 */
.L_x_2448:
        /* <DEDUP_REMOVED lines=22> */
.L_x_2451:
[----:B------:R-:W-:Y:S05]  /*11dc0*/  BSYNC B6 ;  /* 0x0000000000067941 */ /* 0x000fea0003800000 */
.L_x_2450:
        /* <DEDUP_REMOVED lines=20> */
.L_x_2453:
[----:B------:R-:W-:Y:S05]  /*11f10*/  BSYNC B6 ;  /* 0x0000000000067941 */ /* 0x000fea0003800000 */
.L_x_2452:
        /* <DEDUP_REMOVED lines=19> */
.L_x_2455:
[----:B------:R-:W-:Y:S05]  /*12050*/  BSYNC B6 ;  /* 0x0000000000067941 */ /* 0x000fea0003800000 */
.L_x_2454:
        /* <DEDUP_REMOVED lines=34> */
.L_x_2538:
        /* <DEDUP_REMOVED lines=28> */
[----:B------:R-:W-:-:S04]  /*12440*/  @!P0 IMAD.WIDE.U32 R2, R32, R2, R6 ;  /* 0x0000000220028225 */ /* 0x000fc800078e0006 */
[----:B------:R-:W-:Y:S01]  /*12450*/  @!P0 IMAD.IADD R9, R9, 0x1, R3 ;  /* 0x0000000109098824 */ /* 0x000fe200078e0203 */
[----:B-1----:R-:W-:Y:S01]  /*12460*/  @!P0 LEA R4, P1, R2, R4, 0x2 ;  /* 0x0000000402048211 */ /* 0x002fe200078210ff */
[----:B------:R-:W-:-:S03]  /*12470*/  IMAD.MOV.U32 R6, RZ, RZ, RZ ;  /* 0x000000ffff067224 */ /* 0x000fc600078e00ff */
        /* <DEDUP_REMOVED lines=11> */
[----:B------:R-:W-:Y:S02]  /*12530*/  @!P0 SHF.R.S32.HI R5, RZ, 0x1f, R7 ;  /* 0x0000001fff058819 */ /* 0x000fe40000011407 */
[----:B------:R-:W-:Y:S01]  /*12540*/  @!P0 MOV R4, R7 ;  /* 0x0000000700048202 */ /* 0x000fe20000000f00 */
[----:B----4-:R-:W-:-:S04]  /*12550*/  @!P0 IMAD R10, R10, R2, RZ ;  /* 0x000000020a0a8224 */ /* 0x010fc800078e02ff */
        /* <DEDUP_REMOVED lines=14> */
[----:B------:R-:W-:Y:S02]  /*12640*/  IMAD R7, R19, R5, R8 ;  /* 0x0000000513077224 */ /* 0x000fe400078e0208 */
[----:B0-----:R-:W-:-:S02]  /*12650*/  IMAD.U32 R2, RZ, RZ, UR46 ;  /* 0x0000002eff027e24 */ /* 0x001fc4000f8e00ff */
[----:B------:R-:W-:Y:S02]  /*12660*/  IMAD R5, R19, R0, R9 ;  /* 0x0000000013057224 */ /* 0x000fe400078e0209 */
[----:B------:R-:W-:Y:S01]  /*12670*/  VIADD R12, R12, 0xffffffff ;  /* 0xffffffff0c0c7836 */ /* 0x000fe20000000000 */
[----:B------:R-:W-:-:S13]  /*12680*/  ISETP.NE.AND P2, PT, R2, 0x3, PT ;  /* 0x000000030200780c */ /* 0x000fda0003f45270 */
[----:B------:R-:W-:-:S04]  /*12690*/  @P2 LOP3.LUT R23, R23, 0x40, RZ, 0xfc, !PT ;  /* 0x0000004017172812 */ /* 0x000fc800078efcff */
[----:B------:R-:W-:-:S04]  /*126a0*/  LOP3.LUT R23, R23, 0xffffffdf, RZ, 0xc0, !PT ;  /* 0xffffffdf17177812 */ /* 0x000fc800078ec0ff */
[----:B------:R-:W-:Y:S01]  /*126b0*/  @P0 LOP3.LUT R23, R23, 0x20, RZ, 0xfc, !PT ;  /* 0x0000002017170812 */ /* 0x000fe200078efcff */
[----:B------:R-:W-:Y:S06]  /*126c0*/  @!P2 BRA `(.L_x_2457) ;  /* 0x000000000004a947 */ /* 0x000fec0003800000 */
[----:B------:R-:W-:Y:S01]  /*126d0*/  BPT.TRAP 0x1 ;  /* 0x000000040000795c */ /* 0x000fe20000300000 */
.L_x_2457:
[----:B------:R-:W-:Y:S01]  /*126e0*/  IMAD R0, R28, 0x8, R22 ;  /* 0x000000081c007824 */ /* 0x000fe200078e0216 */
[----:B------:R-:W-:Y:S01]  /*126f0*/  SHF.L.U32 R31, R33, 0x1f, RZ ;  /* 0x0000001f211f7819 */ /* 0x000fe200000006ff */
[----:B------:R-:W-:Y:S01]  /*12700*/  BSSY B0, `(.L_x_2458) ;  /* 0x0000004000007945 */ /* 0x000fe20003800000 */
[----:B------:R-:W-:Y:S02]  /*12710*/  SHF.R.S32.HI R29, RZ, 0x1f, R5 ;  /* 0x0000001fff1d7819 */ /* 0x000fe40000011405 */
[----:B------:R-:W0:Y:S02]  /*12720*/  SYNCS.PHASECHK.TRANS64.TRYWAIT P0, [R0+URZ+0x29880], R31 ;  /* 0x0298801f000075a7 */ /* 0x000e24000800017f */
[----:B0-----:R-:W-:Y:S05]  /*12730*/  @!P0 BRA `(.L_x_2459) ;  /* 0x0000004800c48947 */ /* 0x001fea0003800000 */
.L_x_2539:
[----:B------:R-:W-:Y:S05]  /*12740*/  BSYNC B0 ;  /* 0x0000000000007941 */ /* 0x000fea0003800000 */
.L_x_2458:
        /* <DEDUP_REMOVED lines=87> */
.L_x_2551:
        /* <DEDUP_REMOVED lines=12> */
.L_x_2461:
        /* <DEDUP_REMOVED lines=11> */
.L_x_2462:
[----:B------:R2:W-:Y:S01]  /*12e30*/  SYNCS.ARRIVE.TRANS64.A1T0 RZ, [R0+URZ+0x29870], RZ ;  /* 0x029870ff00ff79a7 */ /* 0x0005e2000810003f */
[----:B------:R-:W-:Y:S05]  /*12e40*/  @!P6 BRA `(.L_x_2463) ;  /* 0x000000000004e947 */ /* 0x000fea0003800000 */
[----:B------:R-:W-:Y:S01]  /*12e50*/  BPT.TRAP 0x1 ;  /* 0x000000040000795c */ /* 0x000fe20000300000 */
.L_x_2463:
[----:B------:R-:W3:Y:S01]  /*12e60*/  SYNCS.PHASECHK.TRANS64.TRYWAIT P0, [R0+URZ+0x29840], R31 ;  /* 0x0298401f000075a7 */ /* 0x000ee2000800017f */
[----:B------:R-:W-:Y:S04]  /*12e70*/  BSSY B0, `(.L_x_2464) ;  /* 0x0000002000007945 */ /* 0x000fe80003800000 */
[----:B---3--:R-:W-:Y:S05]  /*12e80*/  @!P0 BRA `(.L_x_2465) ;  /* 0x0000004800cc8947 */ /* 0x008fea0003800000 */
.L_x_2552:
[----:B------:R-:W-:Y:S05]  /*12e90*/  BSYNC B0 ;  /* 0x0000000000007941 */ /* 0x000fea0003800000 */
.L_x_2464:
        /* <DEDUP_REMOVED lines=11> */
[----:B------:R-:W-:-:S03]  /*12f50*/  IMAD R8, R7, UR5, R8 ;  /* 0x0000000507087c24 */ /* 0x000fc6000f8e0208 */
[----:B------:R-:W-:Y:S01]  /*12f60*/  IADD3 R5, R3, R4, RZ ;  /* 0x0000000403057210 */ /* 0x000fe20007ffe0ff */
        /* <DEDUP_REMOVED lines=67> */
.L_x_2564:
[----:B------:R-:W-:Y:S01]  /*133a0*/  LOP3.LUT P0, RZ, R23, 0x100, RZ, 0xc0, !PT ;  /* 0x0000010017ff7812 */ /* 0x000fe2000780c0ff */
[----:B------:R-:W-:-:S12]  /*133b0*/  BSSY B0, `(.L_x_2467) ;  /* 0x000000e000007945 */ /* 0x000fd80003800000 */
[----:B------:R-:W-:Y:S05]  /*133c0*/  @!P0 BRA `(.L_x_2468) ;  /* 0x0000000000308947 */ /* 0x000fea0003800000 */
[C---:B------:R-:W-:Y:S01]  /*133d0*/  LOP3.LUT P3, RZ, R23.reuse, 0x10, RZ, 0xc0, !PT ;  /* 0x0000001017ff7812 */ /* 0x040fe2000786c0ff */
[----:B------:R-:W-:Y:S01]  /*133e0*/  IMAD.IADD R5, R22, 0x1, R4 ;  /* 0x0000000116057824 */ /* 0x000fe200078e0204 */
[C---:B------:R-:W-:Y:S02]  /*133f0*/  LOP3.LUT P2, RZ, R23.reuse, 0x8, RZ, 0xc0, !PT ;  /* 0x0000000817ff7812 */ /* 0x040fe4000784c0ff */
[----:B------:R-:W-:Y:S02]  /*13400*/  LOP3.LUT P1, RZ, R23, 0x4, RZ, 0xc0, !PT ;  /* 0x0000000417ff7812 */ /* 0x000fe4000782c0ff */
[----:B----4-:R-:W-:-:S05]  /*13410*/  IADD3 R2, P0, R37, R14, RZ ;  /* 0x0000000e25027210 */ /* 0x010fca0007f1e0ff */
[----:B------:R-:W-:-:S05]  /*13420*/  IMAD.X R3, RZ, RZ, R7, P0 ;  /* 0x000000ffff037224 */ /* 0x000fca00000e0607 */
[----:B------:R-:W-:Y:S01]  /*13430*/  @!PT LDS RZ, [RZ] ;  /* 0x00000000fffff984 */ /* 0x000fe20000000800 */
[----:B------:R-:W-:Y:S01]  /*13440*/  @!PT LDS RZ, [RZ] ;  /* 0x00000000fffff984 */ /* 0x000fe20000000800 */
[----:B------:R-:W-:Y:S01]  /*13450*/  @!PT LDS RZ, [RZ] ;  /* 0x00000000fffff984 */ /* 0x000fe20000000800 */
[----:B------:R4:W-:Y:S04]  /*13460*/  LDGSTS.E.BYPASS.LTC128B.128 [R5+0x1c400], desc[UR54][R2.64], !P3 ;  /* 0x1c40000002057fae */ /* 0x0009e8000d901d76 */
[----:B------:R4:W-:Y:S04]  /*13470*/  LDGSTS.E.BYPASS.LTC128B.128 [R5+0x1ec00], desc[UR54][R2.64+0x40], !P2 ;  /* 0x1ec0004002057fae */ /* 0x0009e8000d101d76 */
[----:B------:R4:W-:Y:S02]  /*13480*/  LDGSTS.E.BYPASS.LTC128B.128 [R5+0x21400], desc[UR54][R2.64+0x80], !P1 ;  /* 0x2140008002057fae */ /* 0x0009e4000c901d76 */
.L_x_2468:
[----:B------:R-:W-:Y:S05]  /*13490*/  BSYNC B0 ;  /* 0x0000000000007941 */ /* 0x000fea0003800000 */
.L_x_2467:
[----:B------:R-:W-:Y:S01]  /*134a0*/  NOP ;  /* 0x0000000000007918 */ /* 0x000fe20000000000 */
[----:B------:R-:W-:-:S13]  /*134b0*/  PLOP3.LUT P0, PT, PT, PT, PT, 0x80, 0x0 ;  /* 0x000000000000781c */ /* 0x000fda0003f0f070 */
.L_x_2469:
        /* <DEDUP_REMOVED lines=11> */
.L_x_2470:
        /* <DEDUP_REMOVED lines=33> */
[----:B01----:R-:W-:Y:S05]  /*13780*/  CALL.ABS.NOINC R2 ;  /* 0x0000000002007343 */ /* 0x003fea0003c00000 */
.L_x_2472:
[----:B------:R-:W-:Y:S05]  /*13790*/  BSYNC B6 ;  /* 0x0000000000067941 */ /* 0x000fea0003800000 */
.L_x_2471:
[----:B------:R0:W5:Y:S01]  /*137a0*/  LDL R8, [R1+0x18] ;  /* 0x0000180001087983 */ /* 0x0001620000100800 */
[----:B------:R-:W-:Y:S01]  /*137b0*/  UISETP.NE.AND UP0, UPT, UR49, URZ, UPT ;  /* 0x0000003f3100728c */ /* 0x000fe2000bf05270 */
[----:B------:R-:W2:Y:S01]  /*137c0*/  S2R R2, SR_TID.X ;  /* 0x0000000000027919 */ /* 0x000ea20000002100 */
[----:B------:R-:W-:Y:S01]  /*137d0*/  R2UR UR6, R34 ;  /* 0x00000000220672ca */ /* 0x000fe200000e0000 */
[----:B------:R-:W-:-:S03]  /*137e0*/  ULDC.64 UR8, c[0x0][0x2d8] ;  /* 0x0000b60000087ab9 */ /* 0x000fc60000000a00 */
[----:B------:R-:W-:Y:S01]  /*137f0*/  PLOP3.LUT P0, PT, PT, PT, UP0, 0x80, 0x0 ;  /* 0x000000000000781c */ /* 0x000fe20003f0f008 */
[----:B------:R-:W3:Y:S04]  /*13800*/  LDC R4, c[0x0][0x448] ;  /* 0x00011200ff047b82 */ /* 0x000ee80000000800 */
[----:B------:R-:W-:Y:S01]  /*13810*/  @UP0 ULDC UR4, c[0x0][0x44c] ;  /* 0x0001130000040ab9 */ /* 0x000fe20000000800 */
[C---:B------:R-:W-:Y:S02]  /*13820*/  R2UR UR7, R18.reuse ;  /* 0x00000000120772ca */ /* 0x040fe400000e0000 */
[----:B------:R-:W-:Y:S02]  /*13830*/  R2UR UR10, R18 ;  /* 0x00000000120a72ca */ /* 0x000fe400000e0000 */
[C---:B--2---:R-:W-:Y:S01]  /*13840*/  LOP3.LUT R19, R2.reuse, 0x7f, RZ, 0xc0, !PT ;  /* 0x0000007f02137812 */ /* 0x044fe200078ec0ff */
[----:B------:R-:W-:-:S03]  /*13850*/  IMAD.SHL.U32 R2, R2, 0x20, RZ ;  /* 0x0000002002027824 */ /* 0x000fc600078e00ff */
[----:B------:R-:W-:-:S04]  /*13860*/  SHF.R.U32.HI R19, RZ, 0x2, R19 ;  /* 0x00000002ff137819 */ /* 0x000fc80000011613 */
[----:B------:R-:W-:-:S05]  /*13870*/  LOP3.LUT R2, R19, 0x60, R2, 0xf8, !PT ;  /* 0x0000006013027812 */ /* 0x000fca00078ef802 */
[----:B------:R-:W-:-:S04]  /*13880*/  IMAD R7, R17, 0x80, R2 ;  /* 0x0000008011077824 */ /* 0x000fc800078e0202 */
[----:B------:R-:W-:Y:S01]  /*13890*/  @P0 IMAD.HI.U32 R0, R7, UR4, RZ ;  /* 0x0000000407000c27 */ /* 0x000fe2000f8e00ff */
[----:B------:R-:W-:Y:S01]  /*138a0*/  PLOP3.LUT P0, PT, PT, PT, UP0, 0x80, 0x0 ;  /* 0x000000000000781c */ /* 0x000fe20003f0f008 */
[----:B------:R-:W-:Y:S01]  /*138b0*/  @UP0 ULDC UR4, c[0x0][0x450] ;  /* 0x0001140000040ab9 */ /* 0x000fe20000000800 */
[----:B------:R-:W-:Y:S01]  /*138c0*/  UIMAD UR6, UR6, UR8, URZ ;  /* 0x00000008060672a4 */ /* 0x000fe2000f8e023f */
[----:B------:R-:W-:Y:S01]  /*138d0*/  IMAD.MOV.U32 R2, RZ, RZ, R7 ;  /* 0x000000ffff027224 */ /* 0x000fe200078e0007 */
[----:B------:R-:W-:Y:S02]  /*138e0*/  UMOV UR5, UR45 ;  /* 0x0000002d00057c82 */ /* 0x000fe40008000000 */
[----:B------:R-:W-:-:S07]  /*138f0*/  UIMAD UR6, UR10, UR9, UR6 ;  /* 0x000000090a0672a4 */ /* 0x000fce000f8e0206 */
[----:B------:R-:W-:Y:S01]  /*13900*/  @P0 SHF.R.U32.HI R2, RZ, UR4, R0 ;  /* 0x00000004ff020c19 */ /* 0x000fe20008011600 */
[----:B------:R-:W-:Y:S02]  /*13910*/  UMOV UR4, UR36 ;  /* 0x0000002400047c82 */ /* 0x000fe40008000000 */
[----:B------:R-:W-:-:S03]  /*13920*/  UIMAD.WIDE.U32 UR4, UR7, UR8, UR4 ;  /* 0x00000008070472a5 */ /* 0x000fc6000f8e0004 */
[----:B------:R-:W-:Y:S01]  /*13930*/  ULDC.64 UR8, c[0x0][0x2e0] ;  /* 0x0000b80000087ab9 */ /* 0x000fe20000000a00 */
[----:B------:R-:W-:Y:S02]  /*13940*/  UIADD3 UR5, UR5, UR6, URZ ;  /* 0x0000000605057290 */ /* 0x000fe4000fffe03f */
[----:B------:R-:W-:Y:S01]  /*13950*/  UIMAD UR7, UR44, UR8, URZ ;  /* 0x000000082c0772a4 */ /* 0x000fe2000f8e023f */
[----:B------:R-:W-:Y:S01]  /*13960*/  SHF.R.S32.HI R0, RZ, 0x1f, R2 ;  /* 0x0000001fff007819 */ /* 0x000fe20000011402 */
[----:B------:R-:W-:Y:S01]  /*13970*/  UIMAD.WIDE.U32 UR4, UR43, UR8, UR4 ;  /* 0x000000082b0472a5 */ /* 0x000fe2000f8e0004 */
[----:B------:R-:W2:Y:S01]  /*13980*/  S2R R19, SR_TID.X ;  /* 0x0000000000137919 */ /* 0x000ea20000002100 */
[----:B------:R-:W-:-:S03]  /*13990*/  UIMAD UR7, UR43, UR9, UR7 ;  /* 0x000000092b0772a4 */ /* 0x000fc6000f8e0207 */
[----:B------:R-:W-:Y:S01]  /*139a0*/  ULDC.64 UR8, c[0x0][0x2d0] ;  /* 0x0000b40000087ab9 */ /* 0x000fe20000000a00 */
[----:B------:R-:W-:Y:S01]  /*139b0*/  UIADD3 UR5, UR5, UR7, URZ ;  /* 0x0000000705057290 */ /* 0x000fe2000fffe03f */
[----:B------:R-:W-:Y:S02]  /*139c0*/  IMAD R5, R0, UR8, RZ ;  /* 0x0000000800057c24 */ /* 0x000fe4000f8e02ff */
[----:B------:R-:W-:Y:S02]  /*139d0*/  IMAD.U32 R3, RZ, RZ, UR8 ;  /* 0x00000008ff037e24 */ /* 0x000fe4000f8e00ff */
[----:B------:R-:W-:Y:S02]  /*139e0*/  IMAD.MOV R0, RZ, RZ, -R2 ;  /* 0x000000ffff007224 */ /* 0x000fe400078e0a02 */
[C---:B------:R-:W-:Y:S02]  /*139f0*/  IMAD R5, R2.reuse, UR9, R5 ;  /* 0x0000000902057c24 */ /* 0x040fe4000f8e0205 */
[----:B------:R-:W-:Y:S01]  /*13a00*/  IMAD.WIDE.U32 R2, R2, R3, UR4 ;  /* 0x0000000402027e25 */ /* 0x000fe2000f8e0003 */
[----:B------:R-:W-:-:S03]  /*13a10*/  ULDC.64 UR4, c[0x0][0x2c8] ;  /* 0x0000b20000047ab9 */ /* 0x000fc60000000a00 */
[----:B---3--:R-:W-:Y:S02]  /*13a20*/  IMAD R0, R4, R0, R7 ;  /* 0x0000000004007224 */ /* 0x008fe400078e0207 */
[----:B------:R-:W-:-:S03]  /*13a30*/  IMAD.IADD R3, R3, 0x1, R5 ;  /* 0x0000000103037824 */ /* 0x000fc600078e0205 */
[----:B------:R-:W-:Y:S01]  /*13a40*/  SHF.R.S32.HI R5, RZ, 0x1f, R0 ;  /* 0x0000001fff057819 */ /* 0x000fe20000011400 */
[----:B------:R-:W-:-:S04]  /*13a50*/  IMAD.WIDE.U32 R2, R0, UR4, R2 ;  /* 0x0000000400027c25 */ /* 0x000fc8000f8e0002 */
[----:B------:R-:W-:-:S04]  /*13a60*/  IMAD R5, R5, UR4, RZ ;  /* 0x0000000405057c24 */ /* 0x000fc8000f8e02ff */
        /* <DEDUP_REMOVED lines=16> */
[----:B------:R-:W-:Y:S01]  /*13b70*/  IMAD R17, R17, 0x80, R9 ;  /* 0x0000008011117824 */ /* 0x000fe200078e0209 */
[----:B------:R-:W2:Y:S03]  /*13b80*/  SHFL.IDX PT, R2, R5, RZ, 0x1c1f ;  /* 0x001c1fff05027589 */ /* 0x000ea600000e0000 */
[C---:B------:R-:W-:Y:S01]  /*13b90*/  VIADD R7, R17.reuse, 0x20 ;  /* 0x0000002011077836 */ /* 0x040fe20000000000 */
[----:B------:R-:W-:Y:S01]  /*13ba0*/  ISETP.GE.AND P0, PT, R17, R4, PT ;  /* 0x000000041100720c */ /* 0x000fe20003f06270 */
[----:B------:R-:W3:-:S12]  /*13bb0*/  SHFL.IDX PT, R14, R0, 0x1, 0x1c1f ;  /* 0x003c1f00000e7f89 */ /* 0x000ed800000e0000 */
[----:B0-----:R-:W-:-:S05]  /*13bc0*/  @!P0 IADD3 R6, P4, R37, R3, RZ ;  /* 0x0000000325068210 */ /* 0x001fca0007f9e0ff */
[----:B--2---:R-:W-:Y:S02]  /*13bd0*/  @!P0 IMAD.X R3, RZ, RZ, R2, P4 ;  /* 0x000000ffff038224 */ /* 0x004fe400020e0602 */
[----:B------:R-:W-:-:S05]  /*13be0*/  @!P0 IMAD.MOV.U32 R2, RZ, RZ, R6 ;  /* 0x000000ffff028224 */ /* 0x000fca00078e0006 */
[----:B-----5:R-:W-:Y:S04]  /*13bf0*/  @!P0 LDGSTS.E.BYPASS.LTC128B.128 [R8+0x14400], desc[UR54][R2.64], !P3 ;  /* 0x1440000002088fae */ /* 0x020fe8000d901d76 */
[----:B------:R-:W-:Y:S04]  /*13c00*/  @!P0 LDGSTS.E.BYPASS.LTC128B.128 [R8+0x16400], desc[UR54][R2.64+0x40], !P2 ;  /* 0x1640004002088fae */ /* 0x000fe8000d101d76 */
[----:B------:R0:W-:Y:S01]  /*13c10*/  @!P0 LDGSTS.E.BYPASS.LTC128B.128 [R8+0x18400], desc[UR54][R2.64+0x80], !P1 ;  /* 0x1840008002088fae */ /* 0x0001e2000c901d76 */
[----:B------:R-:W-:-:S03]  /*13c20*/  ISETP.GE.AND P0, PT, R7, R4, PT ;  /* 0x000000040700720c */ /* 0x000fc60003f06270 */
[----:B0-----:R-:W0:Y:S10]  /*13c30*/  SHFL.IDX PT, R2, R5, 0x1, 0x1c1f ;  /* 0x003c1f0005027f89 */ /* 0x001e3400000e0000 */
[----:B---3--:R-:W-:-:S05]  /*13c40*/  @!P0 IADD3 R14, P4, R37, R14, RZ ;  /* 0x0000000e250e8210 */ /* 0x008fca0007f9e0ff */
[----:B0-----:R-:W-:Y:S02]  /*13c50*/  @!P0 IMAD.X R7, RZ, RZ, R2, P4 ;  /* 0x000000ffff078224 */ /* 0x001fe400020e0602 */
[----:B------:R-:W-:Y:S02]  /*13c60*/  @!P0 IMAD.MOV.U32 R2, RZ, RZ, R14 ;  /* 0x000000ffff028224 */ /* 0x000fe400078e000e */
[----:B------:R-:W-:Y:S01]  /*13c70*/  @!P0 IMAD.MOV.U32 R3, RZ, RZ, R7 ;  /* 0x000000ffff038224 */ /* 0x000fe200078e0007 */
[----:B------:R-:W0:Y:S01]  /*13c80*/  SHFL.IDX PT, R14, R0, 0x2, 0x1c1f ;  /* 0x005c1f00000e7f89 */ /* 0x000e2200000e0000 */
[----:B------:R-:W-:-:S03]  /*13c90*/  VIADD R7, R17, 0x40 ;  /* 0x0000004011077836 */ /* 0x000fc60000000000 */
        /* <DEDUP_REMOVED lines=14> */
.L_x_2573:
[----:B------:R-:W-:Y:S01]  /*13d80*/  VIADD R17, R17, 0x60 ;  /* 0x0000006011117836 */ /* 0x000fe20000000000 */
[----:B------:R-:W-:Y:S04]  /*13d90*/  BSSY B0, `(.L_x_2474) ;  /* 0x000000b000007945 */ /* 0x000fe80003800000 */
        /* <DEDUP_REMOVED lines=10> */
.L_x_2475:
[----:B------:R-:W-:Y:S05]  /*13e40*/  BSYNC B0 ;  /* 0x0000000000007941 */ /* 0x000fea0003800000 */
.L_x_2474:
[----:B------:R-:W-:Y:S01]  /*13e50*/  NOP ;  /* 0x0000000000007918 */ /* 0x000fe20000000000 */
[----:B------:R-:W-:-:S13]  /*13e60*/  PLOP3.LUT P0, PT, PT, PT, PT, 0x80, 0x0 ;  /* 0x000000000000781c */ /* 0x000fda0003f0f070 */
.L_x_2476:
        /* <DEDUP_REMOVED lines=18> */
.L_x_2574:
[----:B------:R-:W-:Y:S05]  /*13f90*/  BSYNC B0 ;  /* 0x0000000000007941 */ /* 0x000fea0003800000 */
.L_x_2477:
[----:B------:R-:W-:-:S06]  /*13fa0*/  UISETP.GE.AND UP0, UPT, UR41, 0x2, UPT ;  /* 0x000000022900788c */ /* 0x000fcc000bf06270 */
[----:B------:R-:W-:-:S13]  /*13fb0*/  PLOP3.LUT P0, PT, PT, PT, UP0, 0x40, 0x0 ;  /* 0x000000000000781c */ /* 0x000fda0003f0e808 */
[----:B------:R-:W-:Y:S05]  /*13fc0*/  @P0 BRA `(.L_x_2479) ;  /* 0x0000001400cc0947 */ /* 0x000fea0003800000 */
[----:B------:R-:W-:Y:S01]  /*13fd0*/  UIADD3 UR4, UR41, -0x2, URZ ;  /* 0xfffffffe29047890 */ /* 0x000fe2000fffe03f */
[----:B------:R-:W-:Y:S02]  /*13fe0*/  IMAD.MOV.U32 R20, RZ, RZ, R33 ;  /* 0x000000ffff147224 */ /* 0x000fe400078e0021 */
[----:B------:R-:W-:-:S03]  /*13ff0*/  IMAD.MOV.U32 R19, RZ, RZ, R28 ;  /* 0x000000ffff137224 */ /* 0x000fc600078e001c */
[----:B------:R-:W-:-:S07]  /*14000*/  MOV R31, UR4 ;  /* 0x00000004001f7c02 */ /* 0x000fce0008000f00 */
.L_x_2499:
        /* <DEDUP_REMOVED lines=16> */
[----:B------:R-:W-:Y:S02]  /*14110*/  IMAD R2, R31, R2, UR38 ;  /* 0x000000261f027e24 */ /* 0x000fe4000f8e0202 */
[----:B---3--:R-:W-:-:S05]  /*14120*/  IMAD.SHL.U32 R9, R8, 0x20, RZ ;  /* 0x0000002008097824 */ /* 0x008fca00078e00ff */
        /* <DEDUP_REMOVED lines=50> */
.L_x_2480:
[----:B------:R-:W-:Y:S01]  /*14450*/  IMAD R0, R28, 0x8, R22 ;  /* 0x000000081c007824 */ /* 0x000fe200078e0216 */
[----:B------:R-:W-:Y:S01]  /*14460*/  SHF.L.U32 R30, R33, 0x1f, RZ ;  /* 0x0000001f211e7819 */ /* 0x000fe200000006ff */
[----:B------:R-:W-:Y:S01]  /*14470*/  BSSY B0, `(.L_x_2481) ;  /* 0x0000004000007945 */ /* 0x000fe20003800000 */
[----:B------:R-:W-:Y:S02]  /*14480*/  SHF.R.S32.HI R27, RZ, 0x1f, R4 ;  /* 0x0000001fff1b7819 */ /* 0x000fe40000011404 */
[----:B------:R-:W0:Y:S02]  /*14490*/  SYNCS.PHASECHK.TRANS64.TRYWAIT P0, [R0+URZ+0x29880], R30 ;  /* 0x0298801e000075a7 */ /* 0x000e24000800017f */
[----:B0-----:R-:W-:Y:S05]  /*144a0*/  @!P0 BRA `(.L_x_2482) ;  /* 0x0000004000888947 */ /* 0x001fea0003800000 */
.L_x_2575:
[----:B------:R-:W-:Y:S05]  /*144b0*/  BSYNC B0 ;  /* 0x0000000000007941 */ /* 0x000fea0003800000 */
.L_x_2481:
        /* <DEDUP_REMOVED lines=67> */
.L_x_2587:
        /* <DEDUP_REMOVED lines=9> */
.L_x_2484:
        /* <DEDUP_REMOVED lines=11> */
.L_x_2485:
[----:B------:R2:W-:Y:S01]  /*14a30*/  SYNCS.ARRIVE.TRANS64.A1T0 RZ, [R0+URZ+0x29870], RZ ;  /* 0x029870ff00ff79a7 */ /* 0x0005e2000810003f */
[----:B------:R-:W-:Y:S05]  /*14a40*/  @!P3 BRA `(.L_x_2486) ;  /* 0x000000000004b947 */ /* 0x000fea0003800000 */
[----:B------:R-:W-:Y:S01]  /*14a50*/  BPT.TRAP 0x1 ;  /* 0x000000040000795c */ /* 0x000fe20000300000 */
.L_x_2486:
[----:B------:R-:W3:Y:S01]  /*14a60*/  SYNCS.PHASECHK.TRANS64.TRYWAIT P0, [R0+URZ+0x29840], R30 ;  /* 0x0298401e000075a7 */ /* 0x000ee2000800017f */
[----:B------:R-:W-:Y:S04]  /*14a70*/  BSSY B0, `(.L_x_2487) ;  /* 0x0000002000007945 */ /* 0x000fe80003800000 */
[----:B---3--:R-:W-:Y:S05]  /*14a80*/  @!P0 BRA `(.L_x_2488) ;  /* 0x0000004000988947 */ /* 0x008fea0003800000 */
.L_x_2588:
[----:B------:R-:W-:Y:S05]  /*14a90*/  BSYNC B0 ;  /* 0x0000000000007941 */ /* 0x000fea0003800000 */
.L_x_2487:
        /* <DEDUP_REMOVED lines=14> */
[----:B------:R-:W-:Y:S02]  /*14b80*/  IMAD.MOV.U32 R4, RZ, RZ, R2 ;  /* 0x000000ffff047224 */ /* 0x000fe400078e0002 */
[----:B------:R-:W-:Y:S02]  /*14b90*/  IMAD.IADD R5, R3, 0x1, R5 ;  /* 0x0000000103057824 */ /* 0x000fe400078e0205 */
        /* <DEDUP_REMOVED lines=51> */
.L_x_2600:
        /* <DEDUP_REMOVED lines=10> */
.L_x_2490:
        /* <DEDUP_REMOVED lines=11> */
.L_x_2491:
[----:B------:R0:W-:Y:S02]  /*15020*/  SYNCS.ARRIVE.TRANS64.A1T0 RZ, [R0+URZ+0x29830], RZ ;  /* 0x029830ff00ff79a7 */ /* 0x0001e4000810003f */
[----:B0-23--:R-:W-:-:S05]  /*15030*/  IMAD.U32 R0, RZ, RZ, UR47 ;  /* 0x0000002fff007e24 */ /* 0x00dfca000f8e00ff */
[----:B------:R-:W-:-:S13]  /*15040*/  ISETP.NE.AND P0, PT, R0, 0x3, PT ;  /* 0x000000030000780c */ /* 0x000fda0003f05270 */
[----:B------:R-:W-:Y:S05]  /*15050*/  @!P0 BRA `(.L_x_2492) ;  /* 0x0000000000048947 */ /* 0x000fea0003800000 */
[----:B------:R-:W-:Y:S01]  /*15060*/  BPT.TRAP 0x1 ;  /* 0x000000040000795c */ /* 0x000fe20000300000 */
.L_x_2492:
[----:B------:R-:W-:Y:S01]  /*15070*/  LOP3.LUT R0, R20, 0x1, RZ, 0x3c, !PT ;  /* 0x0000000114007812 */ /* 0x000fe200078e3cff */
[----:B------:R-:W-:Y:S01]  /*15080*/  IMAD R3, R19, 0x8, R22 ;  /* 0x0000000813037824 */ /* 0x000fe200078e0216 */
[----:B------:R-:W-:Y:S02]  /*15090*/  BSSY B0, `(.L_x_2493) ;  /* 0x0000004000007945 */ /* 0x000fe40003800000 */
[----:B------:R-:W-:-:S04]  /*150a0*/  SHF.L.U32 R0, R0, 0x1f, RZ ;  /* 0x0000001f00007819 */ /* 0x000fc800000006ff */
[----:B------:R-:W0:Y:S02]  /*150b0*/  SYNCS.PHASECHK.TRANS64.TRYWAIT P1, [R3+URZ+0x29870], R0 ;  /* 0x02987000030075a7 */ /* 0x000e24000802017f */
[----:B0-----:R-:W-:Y:S05]  /*150c0*/  @!P1 BRA `(.L_x_2494) ;  /* 0x0000004000989947 */ /* 0x001fea0003800000 */
.L_x_2601:
[----:B------:R-:W-:Y:S05]  /*150d0*/  BSYNC B0 ;  /* 0x0000000000007941 */ /* 0x000fea0003800000 */
.L_x_2493:
[----:B------:R-:W-:-:S05]  /*150e0*/  IMAD.U32 R2, RZ, RZ, UR46 ;  /* 0x0000002eff027e24 */ /* 0x000fca000f8e00ff */
[----:B------:R-:W-:-:S13]  /*150f0*/  ISETP.NE.AND P1, PT, R2, 0x3, PT ;  /* 0x000000030200780c */ /* 0x000fda0003f25270 */
[----:B------:R-:W-:Y:S05]  /*15100*/  @!P1 BRA `(.L_x_2495) ;  /* 0x0000000000049947 */ /* 0x000fea0003800000 */
[----:B------:R-:W-:Y:S01]  /*15110*/  BPT.TRAP 0x1 ;  /* 0x000000040000795c */ /* 0x000fe20000300000 */
.L_x_2495:
[----:B0-----:R-:W-:Y:S01]  /*15120*/  SHF.L.U32 R0, R20, 0x1f, RZ ;  /* 0x0000001f14007819 */ /* 0x001fe200000006ff */
[----:B------:R-:W-:-:S03]  /*15130*/  IMAD R12, R19, 0x5000, RZ ;  /* 0x00005000130c7824 */ /* 0x000fc600078e02ff */
[----:B------:R-:W0:Y:S02]  /*15140*/  SYNCS.PHASECHK.TRANS64.TRYWAIT P1, [R3+URZ+0x29860], R0 ;  /* 0x02986000030075a7 */ /* 0x000e24000802017f */
[----:B0-----:R-:W-:Y:S05]  /*15150*/  @!P1 BRA `(.L_x_2496) ;  /* 0x0000004000889947 */ /* 0x001fea0003800000 */
.L_x_2602:
        /* <DEDUP_REMOVED lines=79> */
.L_x_2497:
[----:B-1----:R1:W-:Y:S01]  /*15650*/  SYNCS.ARRIVE.TRANS64.A1T0 RZ, [R3+URZ+0x29850], RZ ;  /* 0x029850ff03ff79a7 */ /* 0x0023e2000810003f */
[----:B------:R-:W-:Y:S06]  /*15660*/  BAR.SYNC.DEFER_BLOCKING 0x2, 0x80 ;  /* 0x0082000000007b1d */ /* 0x000fec0000010000 */
[----:B------:R-:W-:Y:S05]  /*15670*/  @!P0 BRA `(.L_x_2498) ;  /* 0x0000000000048947 */ /* 0x000fea0003800000 */
[----:B------:R-:W-:Y:S01]  /*15680*/  BPT.TRAP 0x1 ;  /* 0x000000040000795c */ /* 0x000fe20000300000 */
.L_x_2498:
[----:B------:R-:W2:Y:S01]  /*15690*/  LDL R0, [R1+0x4] ;  /* 0x0000040001007983 */ /* 0x000ea20000100800 */
[----:B-1----:R-:W-:Y:S02]  /*156a0*/  VIADD R3, R3, 0x29880 ;  /* 0x0002988003037836 */ /* 0x002fe40000000000 */
[----:B------:R-:W-:Y:S02]  /*156b0*/  IMAD.MOV.U32 R20, RZ, RZ, R33 ;  /* 0x000000ffff147224 */ /* 0x000fe400078e0021 */
[----:B------:R-:W-:Y:S01]  /*156c0*/  IMAD.MOV.U32 R19, RZ, RZ, R28 ;  /* 0x000000ffff137224 */ /* 0x000fe200078e001c */
[----:B--2---:R-:W-:-:S04]  /*156d0*/  PRMT R3, R0, 0x654, R3 ;  /* 0x0000065400037816 */ /* 0x004fc80000000003 */
[----:B------:R2:W-:Y:S01]  /*156e0*/  SYNCS.ARRIVE.TRANS64.RED.A1T0 RZ, [R3+URZ], RZ ;  /* 0x000000ff03ff79a7 */ /* 0x0005e2000810043f */
[----:B------:R-:W-:Y:S05]  /*156f0*/  @P2 BRA `(.L_x_2499) ;  /* 0xffffffe800442947 */ /* 0x000fea000383ffff */
.L_x_2479:
[----:B------:R-:W4:Y:S01]  /*15700*/  S2R R0, SR_TID.X ;  /* 0x0000000000007919 */ /* 0x000f220000002100 */
[----:B------:R-:W-:Y:S01]  /*15710*/  BSSY B0, `(.L_x_2500) ;  /* 0x0000012000007945 */ /* 0x000fe20003800000 */
[----:B----4-:R-:W-:Y:S01]  /*15720*/  LOP3.LUT R2, R0, 0x7f, RZ, 0xc0, !PT ;  /* 0x0000007f00027812 */ /* 0x010fe200078ec0ff */
[----:B------:R-:W-:-:S03]  /*15730*/  IMAD.U32 R0, RZ, RZ, UR47 ;  /* 0x0000002fff007e24 */ /* 0x000fc6000f8e00ff */
        /* <DEDUP_REMOVED lines=15> */
.L_x_2501:
[----:B------:R-:W-:Y:S05]  /*15830*/  BSYNC B0 ;  /* 0x0000000000007941 */ /* 0x000fea0003800000 */
.L_x_2500:
[----:B------:R-:W-:Y:S05]  /*15840*/  @!P0 BRA `(.L_x_2502) ;  /* 0x0000000000048947 */ /* 0x000fea0003800000 */
[----:B------:R-:W-:Y:S01]  /*15850*/  BPT.TRAP 0x1 ;  /* 0x000000040000795c */ /* 0x000fe20000300000 */
.L_x_2502:
[----:B------:R-:W-:Y:S01]  /*15860*/  LOP3.LUT R0, R33, 0x1, RZ, 0x3c, !PT ;  /* 0x0000000121007812 */ /* 0x000fe200078e3cff */
[----:B0-----:R-:W-:Y:S01]  /*15870*/  IMAD R17, R28, 0x8, R22 ;  /* 0x000000081c117824 */ /* 0x001fe200078e0216 */
[----:B------:R-:W-:Y:S02]  /*15880*/  BSSY B0, `(.L_x_2503) ;  /* 0x0000004000007945 */ /* 0x000fe40003800000 */
[----:B------:R-:W-:-:S04]  /*15890*/  SHF.L.U32 R0, R0, 0x1f, RZ ;  /* 0x0000001f00007819 */ /* 0x000fc800000006ff */
[----:B------:R-:W0:Y:S02]  /*158a0*/  SYNCS.PHASECHK.TRANS64.TRYWAIT P1, [R17+URZ+0x29870], R0 ;  /* 0x02987000110075a7 */ /* 0x000e24000802017f */
[----:B0-----:R-:W-:Y:S05]  /*158b0*/  @!P1 BRA `(.L_x_2504) ;  /* 0x0000003800c49947 */ /* 0x001fea0003800000 */
.L_x_2603:
[----:B------:R-:W-:Y:S05]  /*158c0*/  BSYNC B0 ;  /* 0x0000000000007941 */ /* 0x000fea0003800000 */
.L_x_2503:
[----:B------:R-:W-:-:S05]  /*158d0*/  IMAD.U32 R2, RZ, RZ, UR46 ;  /* 0x0000002eff027e24 */ /* 0x000fca000f8e00ff */
[----:B------:R-:W-:-:S13]  /*158e0*/  ISETP.NE.AND P1, PT, R2, 0x3, PT ;  /* 0x000000030200780c */ /* 0x000fda0003f25270 */
[----:B------:R-:W-:Y:S05]  /*158f0*/  @!P1 BRA `(.L_x_2505) ;  /* 0x0000000000049947 */ /* 0x000fea0003800000 */
[----:B------:R-:W-:Y:S01]  /*15900*/  BPT.TRAP 0x1 ;  /* 0x000000040000795c */ /* 0x000fe20000300000 */
.L_x_2505:
[----:B0-----:R-:W-:-:S04]  /*15910*/  SHF.L.U32 R0, R33, 0x1f, RZ ;  /* 0x0000001f21007819 */ /* 0x001fc800000006ff */
[----:B------:R-:W0:Y:S02]  /*15920*/  SYNCS.PHASECHK.TRANS64.TRYWAIT P1, [R17+URZ+0x29860], R0 ;  /* 0x02986000110075a7 */ /* 0x000e24000802017f */
[----:B0-----:R-:W-:Y:S05]  /*15930*/  @!P1 BRA `(.L_x_2506) ;  /* 0x0000003800b89947 */ /* 0x001fea0003800000 */
.L_x_2604:
        /* <DEDUP_REMOVED lines=80> */
.L_x_2507:
[----:B-1----:R1:W-:Y:S01]  /*15e40*/  SYNCS.ARRIVE.TRANS64.A1T0 RZ, [R17+URZ+0x29850], RZ ;  /* 0x029850ff11ff79a7 */ /* 0x0023e2000810003f */
[----:B------:R-:W-:Y:S06]  /*15e50*/  BAR.SYNC.DEFER_BLOCKING 0x2, 0x80 ;  /* 0x0082000000007b1d */ /* 0x000fec0000010000 */
[----:B------:R-:W-:Y:S05]  /*15e60*/  @!P0 BRA `(.L_x_2508) ;  /* 0x0000000000048947 */ /* 0x000fea0003800000 */
[----:B------:R-:W-:Y:S01]  /*15e70*/  BPT.TRAP 0x1 ;  /* 0x000000040000795c */ /* 0x000fe20000300000 */
.L_x_2508:
        /* <DEDUP_REMOVED lines=9> */
.L_x_2447:
[----:B------:R-:W-:Y:S05]  /*15f10*/  BSYNC B7 ;  /* 0x0000000000077941 */ /* 0x000fea0003800000 */
.L_x_2445:
        /* <DEDUP_REMOVED lines=12> */
.L_x_2509:
[----:B------:R-:W1:Y:S01]  /*15fe0*/  S2R R0, SR_TID.X ;  /* 0x0000000000007919 */ /* 0x000e620000002100 */
[----:B------:R-:W-:Y:S01]  /*15ff0*/  ULDC UR4, c[0x0][0xc3c] ;  /* 0x00030f0000047ab9 */ /* 0x000fe20000000800 */
[----:B0-----:R-:W-:Y:S01]  /*16000*/  IMAD.MOV.U32 R17, RZ, RZ, RZ ;  /* 0x000000ffff117224 */ /* 0x001fe200078e00ff */
[----:B-1----:R-:W-:-:S04]  /*16010*/  LOP3.LUT R6, R0, 0x1f, RZ, 0xc0, !PT ;  /* 0x0000001f00067812 */ /* 0x002fc800078ec0ff */
[C---:B------:R-:W-:Y:S01]  /*16020*/  ISETP.NE.AND P0, PT, R6.reuse, 0x1f, PT ;  /* 0x0000001f0600780c */ /* 0x040fe20003f05270 */
[----:B------:R-:W-:-:S05]  /*16030*/  VIADD R5, R6, UR39 ;  /* 0x0000002706057c36 */ /* 0x000fca0008000000 */
[----:B------:R-:W-:Y:S01]  /*16040*/  ISETP.GE.OR P1, PT, R5, UR4, !P0 ;  /* 0x0000000405007c0c */ /* 0x000fe2000c726670 */
[----:B------:R-:W-:-:S12]  /*16050*/  ULDC UR4, c[0x0][0xc3c] ;  /* 0x00030f0000047ab9 */ /* 0x000fd80000000800 */
[----:B------:R-:W0:Y:S02]  /*16060*/  @!P1 LDC.64 R2, c[0x0][0xc80] ;  /* 0x00032000ff029b82 */ /* 0x000e240000000a00 */
[----:B0-----:R-:W-:-:S05]  /*16070*/  @!P1 IMAD.WIDE R2, R5, 0x4, R2 ;  /* 0x0000000405029825 */ /* 0x001fca00078e0202 */
[----:B------:R-:W2:Y:S01]  /*16080*/  @!P1 LDG.E R17, desc[UR54][R2.64] ;  /* 0x0000003602119981 */ /* 0x000ea2000c1e1900 */
[C---:B------:R-:W-:Y:S02]  /*16090*/  ISETP.NE.AND P1, PT, R6.reuse, RZ, PT ;  /* 0x000000ff0600720c */ /* 0x040fe40003f25270 */
        /* <DEDUP_REMOVED lines=13> */
[----:B------:R-:W-:Y:S04]  /*16170*/  SHFL.IDX PT, R5, R16, RZ, 0x1f ;  /* 0x00001fff10057589 */ /* 0x000fe800000e0000 */
[----:B------:R-:W0:Y:S02]  /*16180*/  SHFL.UP PT, R2, R4, 0x8, RZ ;  /* 0x0500000004027989 */ /* 0x000e2400000e00ff */
[----:B0-----:R-:W-:Y:S02]  /*16190*/  SEL R3, R2, RZ, P4 ;  /* 0x000000ff02037207 */ /* 0x001fe40002000000 */
[----:B------:R-:W-:Y:S03]  /*161a0*/  SHFL.IDX PT, R2, R16, 0x1, 0x1f ;  /* 0x00201f0010027f89 */ /* 0x000fe600000e0000 */
        /* <DEDUP_REMOVED lines=9> */
[----:B------:R-:W-:Y:S05]  /*16240*/  @P6 BRA `(.L_x_2511) ;  /* 0x0000000000946947 */ /* 0x000fea0003800000 */
.L_x_2515:
[----:B------:R-:W-:-:S04]  /*16250*/  UIADD3 UR39, UR39, 0x1f, URZ ;  /* 0x0000001f27277890 */ /* 0x000fc8000fffe03f */
[----:B------:R-:W-:-:S06]  /*16260*/  UISETP.GE.AND UP0, UPT, UR39, UR4, UPT ;  /* 0x000000042700728c */ /* 0x000fcc000bf06270 */
[----:B------:R-:W-:-:S13]  /*16270*/  PLOP3.LUT P6, PT, PT, PT, UP0, 0x40, 0x0 ;  /* 0x000000000000781c */ /* 0x000fda0003fce808 */
[----:B------:R-:W-:Y:S05]  /*16280*/  @!P6 BRA `(.L_x_2512) ;  /* 0x0000000400c8e947 */ /* 0x000fea0003800000 */
[----:B------:R-:W0:Y:S01]  /*16290*/  S2R R0, SR_TID.X ;  /* 0x0000000000007919 */ /* 0x000e220000002100 */
[----:B------:R-:W-:Y:S01]  /*162a0*/  BSSY B0, `(.L_x_2513) ;  /* 0x0000009000007945 */ /* 0x000fe20003800000 */
[----:B------:R-:W-:Y:S01]  /*162b0*/  IMAD.MOV.U32 R17, RZ, RZ, RZ ;  /* 0x000000ffff117224 */ /* 0x000fe200078e00ff */
[----:B0-----:R-:W-:-:S04]  /*162c0*/  LOP3.LUT R0, R0, 0x1f, RZ, 0xc0, !PT ;  /* 0x0000001f00007812 */ /* 0x001fc800078ec0ff */
[----:B------:R-:W-:-:S04]  /*162d0*/  IADD3 R7, R0, UR39, RZ ;  /* 0x0000002700077c10 */ /* 0x000fc8000fffe0ff */
[----:B------:R-:W-:-:S13]  /*162e0*/  ISETP.GE.OR P6, PT, R7, UR4, !P0 ;  /* 0x0000000407007c0c */ /* 0x000fda000c7c6670 */
[----:B------:R-:W-:Y:S05]  /*162f0*/  @P6 BRA `(.L_x_2514) ;  /* 0x00000000000c6947 */ /* 0x000fea0003800000 */
[----:B------:R-:W0:Y:S02]  /*16300*/  LDC.64 R2, c[0x0][0xc80] ;  /* 0x00032000ff027b82 */ /* 0x000e240000000a00 */
[----:B0-----:R-:W-:-:S05]  /*16310*/  IMAD.WIDE R2, R7, 0x4, R2 ;  /* 0x0000000407027825 */ /* 0x001fca00078e0202 */
[----:B------:R0:W5:Y:S02]  /*16320*/  LDG.E R17, desc[UR54][R2.64] ;  /* 0x0000003602117981 */ /* 0x000164000c1e1900 */
.L_x_2514:
[----:B------:R-:W-:Y:S05]  /*16330*/  BSYNC B0 ;  /* 0x0000000000007941 */ /* 0x000fea0003800000 */
.L_x_2513:
[----:B-----5:R-:W1:Y:S02]  /*16340*/  SHFL.UP PT, R0, R17, 0x1, RZ ;  /* 0x0420000011007989 */ /* 0x020e6400000e00ff */
[----:B-1----:R-:W-:-:S05]  /*16350*/  SEL R0, R0, RZ, P1 ;  /* 0x000000ff00007207 */ /* 0x002fca0000800000 */
[----:B------:R-:W-:-:S05]  /*16360*/  IMAD.IADD R0, R17, 0x1, R0 ;  /* 0x0000000111007824 */ /* 0x000fca00078e0200 */
[----:B0-----:R-:W0:Y:S02]  /*16370*/  SHFL.UP PT, R2, R0, 0x2, RZ ;  /* 0x0440000000027989 */ /* 0x001e2400000e00ff */
[----:B0-----:R-:W-:-:S05]  /*16380*/  SEL R3, R2, RZ, P2 ;  /* 0x000000ff02037207 */ /* 0x001fca0001000000 */
[----:B------:R-:W-:Y:S02]  /*16390*/  IMAD.IADD R3, R0, 0x1, R3 ;  /* 0x0000000100037824 */ /* 0x000fe400078e0203 */
[----:B------:R-:W0:Y:S03]  /*163a0*/  LDC R0, c[0x0][0xc38] ;  /* 0x00030e00ff007b82 */ /* 0x000e260000000800 */
        /* <DEDUP_REMOVED lines=9> */
[----:B------:R-:W0:Y:S02]  /*16440*/  SHFL.IDX PT, R9, R6, 0x1f, 0x1f ;  /* 0x03e01f0006097f89 */ /* 0x000e2400000e0000 */
[----:B0-----:R-:W-:-:S04]  /*16450*/  IMAD R9, R9, R0, RZ ;  /* 0x0000000009097224 */ /* 0x001fc800078e02ff */
[----:B------:R-:W-:-:S05]  /*16460*/  IMAD.IADD R4, R9, 0x1, R4 ;  /* 0x0000000109047824 */ /* 0x000fca00078e0204 */
[----:B------:R-:W-:-:S13]  /*16470*/  ISETP.GT.AND P6, PT, R4, R5, PT ;  /* 0x000000050400720c */ /* 0x000fda0003fc4270 */
[----:B------:R-:W-:Y:S05]  /*16480*/  @!P6 BRA `(.L_x_2515) ;  /* 0xfffffffc0070e947 */ /* 0x000fea000383ffff */
[----:B------:R-:W-:-:S07]  /*16490*/  IMAD.MOV.U32 R7, RZ, RZ, R6 ;  /* 0x000000ffff077224 */ /* 0x000fce00078e0006 */
.L_x_2511:
[----:B------:R-:W-:Y:S01]  /*164a0*/  IMAD.IADD R9, R4, 0x1, -R9 ;  /* 0x0000000104097824 */ /* 0x000fe200078e0a09 */
[----:B------:R-:W-:-:S03]  /*164b0*/  ULDC.64 UR4, c[0x0][0xc90] ;  /* 0x0003240000047ab9 */ /* 0x000fc60000000a00 */
[----:B------:R-:W-:-:S05]  /*164c0*/  IMAD R2, R7, R0, R9 ;  /* 0x0000000007027224 */ /* 0x000fca00078e0209 */
[----:B------:R-:W-:-:S13]  /*164d0*/  ISETP.GT.AND P0, PT, R2, R5, PT ;  /* 0x000000050200720c */ /* 0x000fda0003f04270 */
[----:B------:R-:W-:Y:S02]  /*164e0*/  VOTEU.ANY UR7, UPT, !P0 ;  /* 0x0000000000077886 */ /* 0x000fe400040e0100 */
[----:B------:R-:W-:-:S04]  /*164f0*/  UPOPC UR6, UR7 ;  /* 0x00000007000672bf */ /* 0x000fc80008000000 */
[----:B------:R-:W-:-:S04]  /*16500*/  UIADD3 UR39, UR6, UR39, URZ ;  /* 0x0000002706277290 */ /* 0x000fc8000fffe03f */
[----:B------:R-:W-:-:S06]  /*16510*/  UIMAD.WIDE UR4, UR39, 0x4, UR4 ;  /* 0x00000004270478a5 */ /* 0x000fcc000f8e0204 */
[----:B------:R-:W-:Y:S02]  /*16520*/  IMAD.U32 R2, RZ, RZ, UR4 ;  /* 0x00000004ff027e24 */ /* 0x000fe4000f8e00ff */
[----:B------:R-:W-:-:S05]  /*16530*/  IMAD.U32 R3, RZ, RZ, UR5 ;  /* 0x00000005ff037e24 */ /* 0x000fca000f8e00ff */
[----:B------:R-:W2:Y:S01]  /*16540*/  LDG.E R6, desc[UR54][R2.64] ;  /* 0x0000003602067981 */ /* 0x000ea2000c1e1900 */
[----:B------:R-:W-:Y:S01]  /*16550*/  IMAD.U32 R12, RZ, RZ, UR6 ;  /* 0x00000006ff0c7e24 */ /* 0x000fe2000f8e00ff */
[----:B------:R-:W-:Y:S01]  /*16560*/  ISETP.NE.AND P0, PT, RZ, UR7, PT ;  /* 0x00000007ff007c0c */ /* 0x000fe2000bf05270 */
[----:B------:R-:W-:-:S03]  /*16570*/  IMAD.MOV.U32 R16, RZ, RZ, RZ ;  /* 0x000000ffff107224 */ /* 0x000fc600078e00ff */
[----:B------:R-:W2:Y:S02]  /*16580*/  SHFL.IDX PT, R17, R17, R12, 0x1f ;  /* 0x00001f0c11117589 */ /* 0x000ea400000e0000 */
[----:B--2---:R-:W-:-:S05]  /*16590*/  IMAD R4, R17, R6, RZ ;  /* 0x0000000611047224 */ /* 0x004fca00078e02ff */
[----:B------:R-:W-:-:S04]  /*165a0*/  IABS R8, R4 ;  /* 0x0000000400087213 */ /* 0x000fc80000000000 */
[----:B------:R-:W0:Y:S08]  /*165b0*/  I2F.RP R10, R8 ;  /* 0x00000008000a7306 */ /* 0x000e300000209400 */
[----:B0-----:R-:W0:Y:S02]  /*165c0*/  MUFU.RCP R10, R10 ;  /* 0x0000000a000a7308 */ /* 0x001e240000001000 */
[----:B0-----:R-:W-:-:S06]  /*165d0*/  VIADD R11, R10, 0xffffffe ;  /* 0x0ffffffe0a0b7836 */ /* 0x001fcc0000000000 */
[----:B------:R-:W0:Y:S02]  /*165e0*/  F2I.FTZ.U32.TRUNC.NTZ R3, R11 ;  /* 0x0000000b00037305 */ /* 0x000e24000021f000 */
[----:B0-----:R-:W-:Y:S01]  /*165f0*/  IMAD.MOV R13, RZ, RZ, -R3 ;  /* 0x000000ffff0d7224 */ /* 0x001fe200078e0a03 */
[----:B------:R-:W-:Y:S06]  /*16600*/  @!P0 BRA `(.L_x_2516) ;  /* 0x00000000000c8947 */ /* 0x000fec0003800000 */
[----:B------:R-:W-:-:S06]  /*16610*/  UIADD3 UR4, UR6, -0x1, URZ ;  /* 0xffffffff06047890 */ /* 0x000fcc000fffe03f */
[----:B------:R-:W-:-:S06]  /*16620*/  IMAD.U32 R16, RZ, RZ, UR4 ;  /* 0x00000004ff107e24 */ /* 0x000fcc000f8e00ff */
[----:B------:R0:W1:Y:S02]  /*16630*/  SHFL.IDX PT, R16, R7, R16, 0x1f ;  /* 0x00001f1007107589 */ /* 0x00006400000e0000 */
.L_x_2516:
[----:B-1----:R-:W-:Y:S02]  /*16640*/  IMAD R16, R16, R0, R9 ;  /* 0x0000000010107224 */ /* 0x002fe400078e0209 */
[----:B0-----:R-:W-:Y:S02]  /*16650*/  IMAD R7, R13, R8, RZ ;  /* 0x000000080d077224 */ /* 0x001fe400078e02ff */
[----:B------:R-:W-:Y:S02]  /*16660*/  IMAD.MOV.U32 R2, RZ, RZ, RZ ;  /* 0x000000ffff027224 */ /* 0x000fe400078e00ff */
[----:B------:R-:W-:Y:S02]  /*16670*/  IMAD.IADD R5, R5, 0x1, -R16 ;  /* 0x0000000105057824 */ /* 0x000fe400078e0a10 */
        /* <DEDUP_REMOVED lines=17> */
[----:B------:R-:W-:-:S03]  /*16790*/  IMAD.MOV R9, RZ, RZ, -R9 ;  /* 0x000000ffff097224 */ /* 0x000fc600078e0a09 */
[----:B------:R-:W-:Y:S01]  /*167a0*/  IADD3 R3, -R7, RZ, RZ ;  /* 0x000000ff07037210 */ /* 0x000fe20007ffe1ff */
[----:B------:R-:W-:-:S03]  /*167b0*/  IMAD R4, R4, R9, R5 ;  /* 0x0000000904047224 */ /* 0x000fc600078e0205 */
[----:B------:R-:W-:-:S04]  /*167c0*/  VIADDMNMX R0, R3, R0, R6, PT ;  /* 0x0000000003007246 */ /* 0x000fc80003800106 */
[----:B------:R-:W-:-:S04]  /*167d0*/  IABS R6, R0 ;  /* 0x0000000000067213 */ /* 0x000fc80000000000 */
[----:B------:R-:W0:Y:S08]  /*167e0*/  I2F.RP R8, R6 ;  /* 0x0000000600087306 */ /* 0x000e300000209400 */
[----:B0-----:R-:W0:Y:S02]  /*167f0*/  MUFU.RCP R8, R8 ;  /* 0x0000000800087308 */ /* 0x001e240000001000 */
[----:B0-----:R-:W-:Y:S01]  /*16800*/  VIADD R2, R8, 0xffffffe ;  /* 0x0ffffffe08027836 */ /* 0x001fe20000000000 */
[----:B------:R-:W-:-:S05]  /*16810*/  IABS R8, R4 ;  /* 0x0000000400087213 */ /* 0x000fca0000000000 */
[----:B------:R0:W1:Y:S02]  /*16820*/  F2I.FTZ.U32.TRUNC.NTZ R3, R2 ;  /* 0x0000000200037305 */ /* 0x000064000021f000 */
[----:B0-----:R-:W-:Y:S02]  /*16830*/  IMAD.MOV.U32 R2, RZ, RZ, RZ ;  /* 0x000000ffff027224 */ /* 0x001fe400078e00ff */
[----:B-1----:R-:W-:-:S04]  /*16840*/  IMAD.MOV R5, RZ, RZ, -R3 ;  /* 0x000000ffff057224 */ /* 0x002fc800078e0a03 */
[----:B------:R-:W-:-:S04]  /*16850*/  IMAD R5, R5, R6, RZ ;  /* 0x0000000605057224 */ /* 0x000fc800078e02ff */
[----:B------:R-:W-:Y:S01]  /*16860*/  IMAD.HI.U32 R3, R3, R5, R2 ;  /* 0x0000000503037227 */ /* 0x000fe200078e0002 */
[-C--:B------:R-:W-:Y:S02]  /*16870*/  IABS R5, R0.reuse ;  /* 0x0000000000057213 */ /* 0x080fe40000000000 */
[C---:B------:R-:W-:Y:S01]  /*16880*/  LOP3.LUT R2, R4.reuse, R0, RZ, 0x3c, !PT ;  /* 0x0000000004027212 */ /* 0x040fe200078e3cff */
[----:B------:R-:W-:Y:S02]  /*16890*/  IMAD.IADD R4, R4, 0x1, R7 ;  /* 0x0000000104047824 */ /* 0x000fe400078e0207 */
[----:B------:R-:W-:Y:S01]  /*168a0*/  IMAD.MOV R5, RZ, RZ, -R5 ;  /* 0x000000ffff057224 */ /* 0x000fe200078e0a05 */
[----:B------:R-:W-:Y:S01]  /*168b0*/  ISETP.GE.AND P2, PT, R2, RZ, PT ;  /* 0x000000ff0200720c */ /* 0x000fe20003f46270 */
[----:B------:R-:W-:-:S04]  /*168c0*/  IMAD.HI.U32 R3, R3, R8, RZ ;  /* 0x0000000803037227 */ /* 0x000fc800078e00ff */
[----:B------:R-:W-:-:S05]  /*168d0*/  IMAD R5, R3, R5, R8 ;  /* 0x0000000503057224 */ /* 0x000fca00078e0208 */
[----:B------:R-:W-:-:S13]  /*168e0*/  ISETP.GT.U32.AND P1, PT, R6, R5, PT ;  /* 0x000000050600720c */ /* 0x000fda0003f24070 */
        /* <DEDUP_REMOVED lines=12> */
.L_x_2512:
[----:B------:R-:W-:Y:S01]  /*169b0*/  IMAD.MOV.U32 R16, RZ, RZ, R5 ;  /* 0x000000ffff107224 */ /* 0x000fe200078e0005 */
[----:B------:R-:W-:Y:S01]  /*169c0*/  ULDC UR39, c[0x0][0xc3c] ;  /* 0x00030f0000277ab9 */ /* 0x000fe20000000800 */
[----:B------:R-:W-:Y:S02]  /*169d0*/  IMAD.MOV.U32 R17, RZ, RZ, RZ ;  /* 0x000000ffff117224 */ /* 0x000fe400078e00ff */
[----:B------:R-:W-:-:S07]  /*169e0*/  IMAD.MOV.U32 R18, RZ, RZ, RZ ;  /* 0x000000ffff127224 */ /* 0x000fce00078e00ff */
.L_x_2517:
        /* <DEDUP_REMOVED lines=12> */
.L_x_2510:
[----:B------:R-:W-:Y:S02]  /*16ab0*/  ULDC UR4, c[0x0][0xc3c] ;  /* 0x00030f0000047ab9 */ /* 0x000fe40000000800 */
[----:B------:R-:W-:-:S06]  /*16ac0*/  UISETP.GE.AND UP0, UPT, UR39, UR4, UPT ;  /* 0x000000042700728c */ /* 0x000fcc000bf06270 */
[----:B------:R-:W-:-:S13]  /*16ad0*/  PLOP3.LUT P0, PT, PT, PT, UP0, 0x80, 0x0 ;  /* 0x000000000000781c */ /* 0x000fda0003f0f008 */
[----:B------:R-:W-:Y:S05]  /*16ae0*/  @!P0 BRA `(.L_x_2518) ;  /* 0xffffffa8001c8947 */ /* 0x000fea000383ffff */
.L_x_2441:
[----:B0-----:R-:W2:Y:S01]  /*16af0*/  LDL.LU R0, [R1+0x1c] ;  /* 0x00001c0001007983 */ /* 0x001ea20000300800 */
[----:B------:R-:W-:Y:S01]  /*16b00*/  BSSY B0, `(.L_x_2519) ;  /* 0x000000b000007945 */ /* 0x000fe20003800000 */
[----:B------:R-:W0:Y:S01]  /*16b10*/  S2R R5, SR_CgaCtaId ;  /* 0x0000000000057919 */ /* 0x000e220000008800 */
[----:B--2---:R-:W-:-:S05]  /*16b20*/  VIADD R0, R0, 0x1 ;  /* 0x0000000100007836 */ /* 0x004fca0000000000 */
        /* <DEDUP_REMOVED lines=8> */
.L_x_2605:
[----:B------:R-:W-:Y:S05]  /*16bb0*/  BSYNC B0 ;  /* 0x0000000000007941 */ /* 0x000fea0003800000 */
.L_x_2519:
[----:B------:R-:W-:-:S03]  /*16bc0*/  UMOV UR4, 0xffffffff ;  /* 0xffffffff00047882 */ /* 0x000fc60000000000 */
[----:B------:R-:W-:Y:S05]  /*16bd0*/  BRA.DIV UR4, `(.L_x_2521) ;  /* 0x0000002a04387947 */ /* 0x000fea000b800000 */
[----:B0-----:R-:W0:Y:S02]  /*16be0*/  S2R R0, SR_TID.X ;  /* 0x0000000000007919 */ /* 0x001e240000002100 */
[----:B0-----:R-:W-:-:S04]  /*16bf0*/  SHF.R.U32.HI R0, RZ, 0x5, R0 ;  /* 0x00000005ff007819 */ /* 0x001fc80000011600 */
[----:B------:R-:W-:-:S05]  /*16c00*/  LOP3.LUT R0, R0, 0x3, RZ, 0xc0, !PT ;  /* 0x0000000300007812 */ /* 0x000fca00078ec0ff */
[----:B------:R0:W1:Y:S02]  /*16c10*/  SHFL.IDX PT, R14, R0, RZ, 0x1f ;  /* 0x00001fff000e7589 */ /* 0x00006400000e0000 */
.L_x_2608:
[----:B-1----:R-:W-:Y:S01]  /*16c20*/  ISETP.NE.AND P0, PT, R14, RZ, PT ;  /* 0x000000ff0e00720c */ /* 0x002fe20003f05270 */
[----:B------:R-:W-:-:S12]  /*16c30*/  BSSY B0, `(.L_x_2522) ;  /* 0x000002c000007945 */ /* 0x000fd80003800000 */
[----:B------:R-:W-:Y:S05]  /*16c40*/  @P0 BRA `(.L_x_2523) ;  /* 0x0000000000a80947 */ /* 0x000fea0003800000 */
[----:B------:R-:W-:-:S03]  /*16c50*/  UMOV UR4, 0xffffffff ;  /* 0xffffffff00047882 */ /* 0x000fc60000000000 */
[----:B------:R-:W-:Y:S05]  /*16c60*/  BRA.DIV UR4, `(.L_x_2524) ;  /* 0x0000002a04487947 */ /* 0x000fea000b800000 */
[----:B------:R-:W-:-:S13]  /*16c70*/  ELECT P6, URZ, PT ;  /* 0x00000000003f782f */ /* 0x000fda00038c0000 */
.L_x_2611:
[----:B------:R-:W-:Y:S05]  /*16c80*/  @!P6 BRA `(.L_x_2523) ;  /* 0x000000000098e947 */ /* 0x000fea0003800000 */
[----:B------:R-:W-:-:S06]  /*16c90*/  ULOP3.LUT UR4, UR42, 0x2, URZ, 0xfc, !UPT ;  /* 0x000000022a047892 */ /* 0x000fcc000f8efc3f */
[----:B0-----:R-:W-:-:S05]  /*16ca0*/  IMAD.U32 R0, RZ, RZ, UR4 ;  /* 0x00000004ff007e24 */ /* 0x001fca000f8e00ff */
[----:B------:R-:W-:-:S13]  /*16cb0*/  ISETP.NE.AND P0, PT, R0, 0x3, PT ;  /* 0x000000030000780c */ /* 0x000fda0003f05270 */
[----:B------:R-:W-:Y:S05]  /*16cc0*/  @!P0 BRA `(.L_x_2525) ;  /* 0x0000000000048947 */ /* 0x000fea0003800000 */
[----:B------:R-:W-:Y:S01]  /*16cd0*/  BPT.TRAP 0x1 ;  /* 0x000000040000795c */ /* 0x000fe20000300000 */
.L_x_2525:
[C---:B------:R-:W-:Y:S01]  /*16ce0*/  IMAD R3, R28.reuse, 0x8, R5 ;  /* 0x000000081c037824 */ /* 0x040fe200078e0205 */
[----:B------:R-:W-:Y:S01]  /*16cf0*/  SHF.L.U32 R2, R33, 0x1f, RZ ;  /* 0x0000001f21027819 */ /* 0x000fe200000006ff */
[----:B------:R-:W-:-:S03]  /*16d00*/  VIADD R28, R28, 0x1 ;  /* 0x000000011c1c7836 */ /* 0x000fc60000000000 */
[----:B------:R-:W0:Y:S02]  /*16d10*/  SYNCS.PHASECHK.TRANS64.TRYWAIT P1, [R3+URZ+0x29840], R2 ;  /* 0x02984002030075a7 */ /* 0x000e24000802017f */
[----:B------:R-:W-:-:S04]  /*16d20*/  ISETP.NE.AND P2, PT, R28, 0x2, PT ;  /* 0x000000021c00780c */ /* 0x000fc80003f45270 */
[----:B------:R-:W-:Y:S01]  /*16d30*/  SEL R0, RZ, 0x1, P2 ;  /* 0x00000001ff007807 */ /* 0x000fe20001000000 */
[----:B0-----:R-:W-:Y:S08]  /*16d40*/  @!P1 BRA `(.L_x_2526) ;  /* 0x0000002800309947 */ /* 0x001ff00003800000 */
.L_x_2612:
[----:B------:R-:W-:Y:S02]  /*16d50*/  SEL R28, R28, RZ, P2 ;  /* 0x000000ff1c1c7207 */ /* 0x000fe40001000000 */
[----:B------:R-:W-:Y:S01]  /*16d60*/  LOP3.LUT R0, R33, R0, RZ, 0x3c, !PT ;  /* 0x0000000021007212 */ /* 0x000fe200078e3cff */
[----:B------:R-:W-:Y:S06]  /*16d70*/  @!P0 BRA `(.L_x_2527) ;  /* 0x0000000000048947 */ /* 0x000fec0003800000 */
[----:B------:R-:W-:Y:S01]  /*16d80*/  BPT.TRAP 0x1 ;  /* 0x000000040000795c */ /* 0x000fe20000300000 */
.L_x_2527:
[----:B------:R-:W-:Y:S01]  /*16d90*/  IMAD R5, R28, 0x8, R5 ;  /* 0x000000081c057824 */ /* 0x000fe200078e0205 */
[----:B------:R-:W-:-:S04]  /*16da0*/  SHF.L.U32 R0, R0, 0x1f, RZ ;  /* 0x0000001f00007819 */ /* 0x000fc800000006ff */
[----:B------:R-:W1:Y:S02]  /*16db0*/  SYNCS.PHASECHK.TRANS64.TRYWAIT P1, [R5+URZ+0x29840], R0 ;  /* 0x02984000050075a7 */ /* 0x000e64000802017f */
[----:B-1----:R-:W-:Y:S05]  /*16dc0*/  @!P1 BRA `(.L_x_2528) ;  /* 0x0000002800249947 */ /* 0x002fea0003800000 */
.L_x_2613:
[----:B------:R-:W-:Y:S05]  /*16dd0*/  @!P0 BRA `(.L_x_2529) ;  /* 0x0000000000048947 */ /* 0x000fea0003800000 */
[----:B------:R-:W-:Y:S01]  /*16de0*/  BPT.TRAP 0x1 ;  /* 0x000000040000795c */ /* 0x000fe20000300000 */
.L_x_2529:
[----:B------:R-:W2:Y:S02]  /*16df0*/  SYNCS.PHASECHK.TRANS64.TRYWAIT P1, [R3+URZ+0x29860], R2 ;  /* 0x02986002030075a7 */ /* 0x000ea4000802017f */
[----:B--2---:R-:W-:Y:S05]  /*16e00*/  @!P1 BRA `(.L_x_2530) ;  /* 0x0000002800289947 */ /* 0x004fea0003800000 */
.L_x_2614:
[----:B------:R-:W-:Y:S05]  /*16e10*/  @!P0 BRA `(.L_x_2531) ;  /* 0x0000000000048947 */ /* 0x000fea0003800000 */
[----:B------:R-:W-:Y:S01]  /*16e20*/  BPT.TRAP 0x1 ;  /* 0x000000040000795c */ /* 0x000fe20000300000 */
.L_x_2531:
[----:B------:R-:W3:Y:S02]  /*16e30*/  SYNCS.PHASECHK.TRANS64.TRYWAIT P1, [R5+URZ+0x29860], R0 ;  /* 0x02986000050075a7 */ /* 0x000ee4000802017f */
[----:B---3--:R-:W-:Y:S05]  /*16e40*/  @!P1 BRA `(.L_x_2532) ;  /* 0x00000028002c9947 */ /* 0x008fea0003800000 */
.L_x_2615:
[----:B------:R-:W-:Y:S05]  /*16e50*/  @!P0 BRA `(.L_x_2533) ;  /* 0x0000000000048947 */ /* 0x000fea0003800000 */
[----:B------:R-:W-:Y:S01]  /*16e60*/  BPT.TRAP 0x1 ;  /* 0x000000040000795c */ /* 0x000fe20000300000 */
.L_x_2533:
[----:B------:R-:W4:Y:S02]  /*16e70*/  SYNCS.PHASECHK.TRANS64.TRYWAIT P1, [R3+URZ+0x29880], R2 ;  /* 0x02988002030075a7 */ /* 0x000f24000802017f */
[----:B----4-:R-:W-:Y:S05]  /*16e80*/  @!P1 BRA `(.L_x_2534) ;  /* 0x0000002800309947 */ /* 0x010fea0003800000 */
.L_x_2616:
[----:B------:R-:W-:Y:S05]  /*16e90*/  @!P0 BRA `(.L_x_2535) ;  /* 0x0000000000048947 */ /* 0x000fea0003800000 */
[----:B------:R-:W-:Y:S01]  /*16ea0*/  BPT.TRAP 0x1 ;  /* 0x000000040000795c */ /* 0x000fe20000300000 */
.L_x_2535:
[----:B------:R0:W0:Y:S02]  /*16eb0*/  SYNCS.PHASECHK.TRANS64.TRYWAIT P0, [R5+URZ+0x29880], R0 ;  /* 0x02988000050075a7 */ /* 0x000024000800017f */
[----:B0-----:R-:W-:Y:S05]  /*16ec0*/  @!P0 NANOSLEEP.SYNCS 0x989680 ;  /* 0x009896800000895d */ /* 0x001fea0003900000 */
[----:B------:R-:W0:Y:S02]  /*16ed0*/  @!P0 SYNCS.PHASECHK.TRANS64 P0, [R5+URZ+0x29880], R0 ;  /* 0x02988000050085a7 */ /* 0x000e24000800007f */
[----:B0-----:R-:W-:Y:S05]  /*16ee0*/  @!P0 BRA `(.L_x_2535) ;  /* 0xfffffffc00f08947 */ /* 0x001fea000383ffff */
.L_x_2523:
[----:B------:R-:W-:Y:S05]  /*16ef0*/  BSYNC B0 ;  /* 0x0000000000007941 */ /* 0x000fea0003800000 */
.L_x_2522:
[----:B------:R-:W-:Y:S05]  /*16f00*/  EXIT ;  /* 0x000000000000794d */ /* 0x000fea0003800000 */
.L_x_2378:
[----:B0-----:R-:W-:-:S04]  /*16f10*/  IMAD.U32 R3, RZ, RZ, UR41 ;  /* 0x00000029ff037e24 */ /* 0x001fc8000f8e00ff */
[----:B------:R0:W1:Y:S03]  /*16f20*/  SYNCS.PHASECHK.TRANS64.TRYWAIT P1, [R3+URZ+0x29800], R6 ;  /* 0x02980006030075a7 */ /* 0x000066000802017f */
[----:B-1----:R-:W-:Y:S05]  /*16f30*/  @!P1 NANOSLEEP.SYNCS 0x989680 ;  /* 0x009896800000995d */ /* 0x002fea0003900000 */
[----:B------:R-:W1:Y:S02]  /*16f40*/  @!P1 SYNCS.PHASECHK.TRANS64 P1, [R3+URZ+0x29800], R6 ;  /* 0x02980006030095a7 */ /* 0x000e64000802007f */
[----:B-1----:R-:W-:Y:S05]  /*16f50*/  @!P1 BRA `(.L_x_2378) ;  /* 0xfffffffc00ec9947 */ /* 0x002fea000383ffff */
[----:B------:R-:W-:Y:S05]  /*16f60*/  BRA `(.L_x_2536) ;  /* 0xfffffea800dc7947 */ /* 0x000fea000383ffff */
.L_x_2382:
[----:B-1----:R1:W2:Y:S02]  /*16f70*/  SYNCS.PHASECHK.TRANS64.TRYWAIT P1, [R2+URZ+0x29830], R3 ;  /* 0x02983003020075a7 */ /* 0x0022a4000802017f */
[----:B--2---:R-:W-:Y:S05]  /*16f80*/  @!P1 NANOSLEEP.SYNCS 0x989680 ;  /* 0x009896800000995d */ /* 0x004fea0003900000 */
[----:B------:R-:W2:Y:S02]  /*16f90*/  @!P1 SYNCS.PHASECHK.TRANS64 P1, [R2+URZ+0x29830], R3 ;  /* 0x02983003020095a7 */ /* 0x000ea4000802007f */
[----:B--2---:R-:W-:Y:S05]  /*16fa0*/  @!P1 BRA `(.L_x_2382) ;  /* 0xfffffffc00f09947 */ /* 0x004fea000383ffff */
[----:B------:R-:W-:Y:S05]  /*16fb0*/  BRA `(.L_x_2381) ;  /* 0xfffffea800f87947 */ /* 0x000fea000383ffff */
.L_x_2388:
[----:B-1----:R-:W-:-:S04]  /*16fc0*/  MOV R7, UR6 ;  /* 0x0000000600077c02 */ /* 0x002fc80008000f00 */
[----:B------:R1:W2:Y:S03]  /*16fd0*/  SYNCS.PHASECHK.TRANS64.TRYWAIT P1, [R7+URZ+0x29830], R6 ;  /* 0x02983006070075a7 */ /* 0x0002a6000802017f */
[----:B--2---:R-:W-:Y:S05]  /*16fe0*/  @!P1 NANOSLEEP.SYNCS 0x989680 ;  /* 0x009896800000995d */ /* 0x004fea0003900000 */
[----:B------:R-:W2:Y:S02]  /*16ff0*/  @!P1 SYNCS.PHASECHK.TRANS64 P1, [R7+URZ+0x29830], R6 ;  /* 0x02983006070095a7 */ /* 0x000ea4000802007f */
[----:B--2---:R-:W-:Y:S05]  /*17000*/  @!P1 BRA `(.L_x_2388) ;  /* 0xfffffffc00ec9947 */ /* 0x004fea000383ffff */
[----:B------:R-:W-:Y:S05]  /*17010*/  BRA `(.L_x_2385) ;  /* 0xfffffee800647947 */ /* 0x000fea000383ffff */
.L_x_2392:
[----:B-1----:R-:W-:-:S04]  /*17020*/  IMAD.U32 R7, RZ, RZ, UR6 ;  /* 0x00000006ff077e24 */ /* 0x002fc8000f8e00ff */
[----:B------:R1:W2:Y:S03]  /*17030*/  SYNCS.PHASECHK.TRANS64.TRYWAIT P1, [R7+URZ+0x29850], R6 ;  /* 0x02985006070075a7 */ /* 0x0002a6000802017f */
[----:B--2---:R-:W-:Y:S05]  /*17040*/  @!P1 NANOSLEEP.SYNCS 0x989680 ;  /* 0x009896800000995d */ /* 0x004fea0003900000 */
[----:B------:R-:W2:Y:S02]  /*17050*/  @!P1 SYNCS.PHASECHK.TRANS64 P1, [R7+URZ+0x29850], R6 ;  /* 0x02985006070095a7 */ /* 0x000ea4000802007f */
[----:B--2---:R-:W-:Y:S05]  /*17060*/  @!P1 BRA `(.L_x_2392) ;  /* 0xfffffffc00ec9947 */ /* 0x004fea000383ffff */
[----:B------:R-:W-:Y:S05]  /*17070*/  BRA `(.L_x_2389) ;  /* 0xfffffef4006c7947 */ /* 0x000fea000383ffff */
.L_x_2400:
[----:B-1----:R-:W-:-:S04]  /*17080*/  IMAD.U32 R7, RZ, RZ, UR6 ;  /* 0x00000006ff077e24 */ /* 0x002fc8000f8e00ff */
[----:B------:R1:W2:Y:S03]  /*17090*/  SYNCS.PHASECHK.TRANS64.TRYWAIT P1, [R7+URZ+0x29830], R6 ;  /* 0x02983006070075a7 */ /* 0x0002a6000802017f */
[----:B--2---:R-:W-:Y:S05]  /*170a0*/  @!P1 NANOSLEEP.SYNCS 0x989680 ;  /* 0x009896800000995d */ /* 0x004fea0003900000 */
[----:B------:R-:W2:Y:S02]  /*170b0*/  @!P1 SYNCS.PHASECHK.TRANS64 P1, [R7+URZ+0x29830], R6 ;  /* 0x02983006070095a7 */ /* 0x000ea4000802007f */
[----:B--2---:R-:W-:Y:S05]  /*170c0*/  @!P1 BRA `(.L_x_2400) ;  /* 0xfffffffc00ec9947 */ /* 0x004fea000383ffff */
[----:B------:R-:W-:Y:S05]  /*170d0*/  BRA `(.L_x_2397) ;  /* 0xffffff2800d07947 */ /* 0x000fea000383ffff */
.L_x_2404:
[----:B-1----:R-:W-:-:S04]  /*170e0*/  IMAD.U32 R7, RZ, RZ, UR6 ;  /* 0x00000006ff077e24 */ /* 0x002fc8000f8e00ff */
[----:B------:R1:W2:Y:S03]  /*170f0*/  SYNCS.PHASECHK.TRANS64.TRYWAIT P1, [R7+URZ+0x29850], R6 ;  /* 0x02985006070075a7 */ /* 0x0002a6000802017f */
[----:B--2---:R-:W-:Y:S05]  /*17100*/  @!P1 NANOSLEEP.SYNCS 0x989680 ;  /* 0x009896800000995d */ /* 0x004fea0003900000 */
[----:B------:R-:W2:Y:S02]  /*17110*/  @!P1 SYNCS.PHASECHK.TRANS64 P1, [R7+URZ+0x29850], R6 ;  /* 0x02985006070095a7 */ /* 0x000ea4000802007f */
[----:B--2---:R-:W-:Y:S05]  /*17120*/  @!P1 BRA `(.L_x_2404) ;  /* 0xfffffffc00ec9947 */ /* 0x004fea000383ffff */
[----:B------:R-:W-:Y:S05]  /*17130*/  BRA `(.L_x_2401) ;  /* 0xffffff3400cc7947 */ /* 0x000fea000383ffff */
.L_x_2411:
[----:B-1----:R-:W-:-:S04]  /*17140*/  IMAD.U32 R5, RZ, RZ, UR9 ;  /* 0x00000009ff057e24 */ /* 0x002fc8000f8e00ff */
[----:B------:R1:W2:Y:S03]  /*17150*/  SYNCS.PHASECHK.TRANS64.TRYWAIT P1, [R5+URZ+0x29850], R0 ;  /* 0x02985000050075a7 */ /* 0x0002a6000802017f */
[----:B--2---:R-:W-:Y:S05]  /*17160*/  @!P1 NANOSLEEP.SYNCS 0x989680 ;  /* 0x009896800000995d */ /* 0x004fea0003900000 */
[----:B------:R-:W2:Y:S02]  /*17170*/  @!P1 SYNCS.PHASECHK.TRANS64 P1, [R5+URZ+0x29850], R0 ;  /* 0x02985000050095a7 */ /* 0x000ea4000802007f */
[----:B--2---:R-:W-:Y:S05]  /*17180*/  @!P1 BRA `(.L_x_2411) ;  /* 0xfffffffc00ec9947 */ /* 0x004fea000383ffff */
[----:B------:R-:W-:Y:S05]  /*17190*/  BRA `(.L_x_2410) ;  /* 0xffffff6000287947 */ /* 0x000fea000383ffff */
.L_x_2456:
        /* <DEDUP_REMOVED lines=10> */
.L_x_2537:
[----:B------:R-:W-:Y:S05]  /*17240*/  BRA `(.L_x_2538) ;  /* 0xffffffb0000c7947 */ /* 0x000fea000383ffff */
.L_x_2459:
[----:B0-----:R0:W1:Y:S02]  /*17250*/  SYNCS.PHASECHK.TRANS64.TRYWAIT P0, [R0+URZ+0x29880], R31 ;  /* 0x0298801f000075a7 */ /* 0x001064000800017f */
[----:B-1----:R-:W-:Y:S05]  /*17260*/  @!P0 NANOSLEEP.SYNCS 0x989680 ;  /* 0x009896800000895d */ /* 0x002fea0003900000 */
[----:B------:R-:W1:Y:S02]  /*17270*/  @!P0 SYNCS.PHASECHK.TRANS64 P0, [R0+URZ+0x29880], R31 ;  /* 0x0298801f000085a7 */ /* 0x000e64000800007f */
[----:B-1----:R-:W-:Y:S05]  /*17280*/  @!P0 BRA `(.L_x_2459) ;  /* 0xfffffffc00f08947 */ /* 0x002fea000383ffff */
[----:B------:R-:W-:Y:S05]  /*17290*/  BRA `(.L_x_2539) ;  /* 0xffffffb400287947 */ /* 0x000fea000383ffff */
.L_x_2460:
        /* <DEDUP_REMOVED lines=8> */
.L_x_2541:
[----:B------:R-:W-:Y:S05]  /*17320*/  BSYNC B0 ;  /* 0x0000000000007941 */ /* 0x000fea0003800000 */
.L_x_2540:
        /* <DEDUP_REMOVED lines=14> */
.L_x_2542:
[----:B------:R-:W-:Y:S02]  /*17410*/  IMAD.MOV.U32 R13, RZ, RZ, R8 ;  /* 0x000000ffff0d7224 */ /* 0x000fe400078e0008 */
[----:B------:R-:W-:Y:S02]  /*17420*/  IMAD.MOV.U32 R12, RZ, RZ, 0x1 ;  /* 0x00000001ff0c7424 */ /* 0x000fe400078e00ff */
[----:B------:R-:W-:-:S07]  /*17430*/  IMAD.MOV.U32 R2, RZ, RZ, R14 ;  /* 0x000000ffff027224 */ /* 0x000fce00078e000e */
[----:B------:R-:W-:Y:S05]  /*17440*/  WARPSYNC.COLLECTIVE R15, `(.L_x_2543) ;  /* 0x000000000f087348 */ /* 0x000fea0003c00000 */
[----:B------:R0:W1:Y:S02]  /*17450*/  SHFL.IDX P6, R14, R13, R12, R11 ;  /* 0x0000000c0d0e7389 */ /* 0x00006400000c000b */
[----:B01----:R-:W-:Y:S01]  /*17460*/  ENDCOLLECTIVE ;  /* 0x000000000000791b */ /* 0x003fe20003800000 */
.L_x_2543:
        /* <DEDUP_REMOVED lines=14> */
.L_x_2544:
[----:B------:R-:W-:Y:S02]  /*17550*/  IMAD.MOV.U32 R13, RZ, RZ, R8 ;  /* 0x000000ffff0d7224 */ /* 0x000fe400078e0008 */
[----:B------:R-:W-:Y:S02]  /*17560*/  IMAD.MOV.U32 R12, RZ, RZ, 0x2 ;  /* 0x00000002ff0c7424 */ /* 0x000fe400078e00ff */
[----:B------:R-:W-:-:S07]  /*17570*/  IMAD.MOV.U32 R2, RZ, RZ, R14 ;  /* 0x000000ffff027224 */ /* 0x000fce00078e000e */
[----:B------:R-:W-:Y:S05]  /*17580*/  WARPSYNC.COLLECTIVE R15, `(.L_x_2545) ;  /* 0x000000000f087348 */ /* 0x000fea0003c00000 */
[----:B------:R0:W1:Y:S02]  /*17590*/  SHFL.IDX P6, R14, R13, R12, R11 ;  /* 0x0000000c0d0e7389 */ /* 0x00006400000c000b */
[----:B01----:R-:W-:Y:S01]  /*175a0*/  ENDCOLLECTIVE ;  /* 0x000000000000791b */ /* 0x003fe20003800000 */
.L_x_2545:
        /* <DEDUP_REMOVED lines=14> */
.L_x_2546:
[----:B------:R-:W-:Y:S02]  /*17690*/  IMAD.MOV.U32 R13, RZ, RZ, R8 ;  /* 0x000000ffff0d7224 */ /* 0x000fe400078e0008 */
[----:B------:R-:W-:Y:S02]  /*176a0*/  IMAD.MOV.U32 R12, RZ, RZ, 0x3 ;  /* 0x00000003ff0c7424 */ /* 0x000fe400078e00ff */
[----:B------:R-:W-:-:S07]  /*176b0*/  IMAD.MOV.U32 R2, RZ, RZ, R14 ;  /* 0x000000ffff027224 */ /* 0x000fce00078e000e */
[----:B------:R-:W-:Y:S05]  /*176c0*/  WARPSYNC.COLLECTIVE R15, `(.L_x_2547) ;  /* 0x000000000f087348 */ /* 0x000fea0003c00000 */
[----:B------:R0:W1:Y:S02]  /*176d0*/  SHFL.IDX P6, R14, R13, R12, R11 ;  /* 0x0000000c0d0e7389 */ /* 0x00006400000c000b */
[----:B01----:R-:W-:Y:S01]  /*176e0*/  ENDCOLLECTIVE ;  /* 0x000000000000791b */ /* 0x003fe20003800000 */
.L_x_2547:
        /* <DEDUP_REMOVED lines=13> */
.L_x_2548:
        /* <DEDUP_REMOVED lines=10> */
.L_x_2549:
        /* <DEDUP_REMOVED lines=14> */
.L_x_2550:
        /* <DEDUP_REMOVED lines=8> */
.L_x_2465:
[----:B---3--:R3:W4:Y:S02]  /*179c0*/  SYNCS.PHASECHK.TRANS64.TRYWAIT P0, [R0+URZ+0x29840], R31 ;  /* 0x0298401f000075a7 */ /* 0x008724000800017f */
[----:B----4-:R-:W-:Y:S05]  /*179d0*/  @!P0 NANOSLEEP.SYNCS 0x989680 ;  /* 0x009896800000895d */ /* 0x010fea0003900000 */
[----:B------:R-:W4:Y:S02]  /*179e0*/  @!P0 SYNCS.PHASECHK.TRANS64 P0, [R0+URZ+0x29840], R31 ;  /* 0x0298401f000085a7 */ /* 0x000f24000800007f */
[----:B----4-:R-:W-:Y:S05]  /*179f0*/  @!P0 BRA `(.L_x_2465) ;  /* 0xfffffffc00f08947 */ /* 0x010fea000383ffff */
[----:B------:R-:W-:Y:S05]  /*17a00*/  BRA `(.L_x_2552) ;  /* 0xffffffb400207947 */ /* 0x000fea000383ffff */
.L_x_2466:
        /* <DEDUP_REMOVED lines=8> */
.L_x_2554:
[----:B------:R-:W-:Y:S05]  /*17a90*/  BSYNC B0 ;  /* 0x0000000000007941 */ /* 0x000fea0003800000 */
.L_x_2553:
        /* <DEDUP_REMOVED lines=11> */
.L_x_2555:
        /* <DEDUP_REMOVED lines=18> */
.L_x_2556:
        /* <DEDUP_REMOVED lines=11> */
.L_x_2557:
        /* <DEDUP_REMOVED lines=16> */
.L_x_2558:
        /* <DEDUP_REMOVED lines=12> */
.L_x_2559:
[----:B------:R-:W-:Y:S01]  /*17ee0*/  IMAD.MOV.U32 R13, RZ, RZ, R6 ;  /* 0x000000ffff0d7224 */ /* 0x000fe200078e0006 */
[----:B------:R-:W-:Y:S01]  /*17ef0*/  MOV R12, 0x3 ;  /* 0x00000003000c7802 */ /* 0x000fe20000000f00 */
[----:B------:R-:W-:-:S07]  /*17f00*/  IMAD.MOV.U32 R3, RZ, RZ, R14 ;  /* 0x000000ffff037224 */ /* 0x000fce00078e000e */
[----:B------:R-:W-:Y:S05]  /*17f10*/  WARPSYNC.COLLECTIVE R15, `(.L_x_2560) ;  /* 0x000000000f087348 */ /* 0x000fea0003c00000 */
[----:B------:R0:W1:Y:S02]  /*17f20*/  SHFL.IDX P6, R14, R13, R12, R11 ;  /* 0x0000000c0d0e7389 */ /* 0x00006400000c000b */
[----:B01----:R-:W-:Y:S01]  /*17f30*/  ENDCOLLECTIVE ;  /* 0x000000000000791b */ /* 0x003fe20003800000 */
.L_x_2560:
        /* <DEDUP_REMOVED lines=10> */
.L_x_2561:
[----:B------:R-:W-:Y:S01]  /*17fe0*/  @!PT LDS RZ, [RZ] ;  /* 0x00000000fffff984 */ /* 0x000fe20000000800 */
[----:B------:R-:W-:Y:S01]  /*17ff0*/  @!PT LDS RZ, [RZ] ;  /* 0x00000000fffff984 */ /* 0x000fe20000000800 */
[----:B------:R-:W-:Y:S01]  /*18000*/  @!PT LDS RZ, [RZ] ;  /* 0x00000000fffff984 */ /* 0x000fe20000000800 */
[----:B------:R-:W-:Y:S04]  /*18010*/  @P3 LDGSTS.E.BYPASS.LTC128B.128 [R9+0x1b400], desc[UR54][R2.64], !P4 ;  /* 0x1b40000002093fae */ /* 0x000fe8000e101d76 */
[----:B------:R-:W-:Y:S04]  /*18020*/  @P3 LDGSTS.E.BYPASS.LTC128B.128 [R9+0x1dc00], desc[UR54][R2.64+0x40], !P5 ;  /* 0x1dc0004002093fae */ /* 0x000fe8000e901d76 */
[----:B------:R0:W-:Y:S01]  /*18030*/  @P3 LDGSTS.E.BYPASS.LTC128B.128 [R9+0x20400], desc[UR54][R2.64+0x80], !P1 ;  /* 0x2040008002093fae */ /* 0x0001e2000c901d76 */
[----:B------:R-:W-:Y:S02]  /*18040*/  IMAD.MOV.U32 R13, RZ, RZ, R7 ;  /* 0x000000ffff0d7224 */ /* 0x000fe400078e0007 */
[----:B------:R-:W-:-:S02]  /*18050*/  IMAD.MOV.U32 R12, RZ, RZ, RZ ;  /* 0x000000ffff0c7224 */ /* 0x000fc400078e00ff */
[----:B0-----:R-:W-:-:S07]  /*18060*/  IMAD.MOV.U32 R2, RZ, RZ, R14 ;  /* 0x000000ffff027224 */ /* 0x001fce00078e000e */
[----:B------:R-:W-:Y:S05]  /*18070*/  WARPSYNC.COLLECTIVE R15, `(.L_x_2562) ;  /* 0x000000000f087348 */ /* 0x000fea0003c00000 */
[----:B------:R0:W1:Y:S02]  /*18080*/  SHFL.IDX P6, R14, R13, R12, R11 ;  /* 0x0000000c0d0e7389 */ /* 0x00006400000c000b */
[----:B01----:R-:W-:Y:S01]  /*18090*/  ENDCOLLECTIVE ;  /* 0x000000000000791b */ /* 0x003fe20003800000 */
.L_x_2562:
        /* <DEDUP_REMOVED lines=13> */
.L_x_2563:
[----:B------:R-:W-:Y:S05]  /*18170*/  BRA `(.L_x_2564) ;  /* 0xffffffb000887947 */ /* 0x000fea000383ffff */
.L_x_2473:
[----:B------:R-:W-:Y:S02]  /*18180*/  IMAD.MOV.U32 R13, RZ, RZ, R5 ;  /* 0x000000ffff0d7224 */ /* 0x000fe400078e0005 */
[----:B------:R-:W-:Y:S02]  /*18190*/  IMAD.MOV.U32 R12, RZ, RZ, RZ ;  /* 0x000000ffff0c7224 */ /* 0x000fe400078e00ff */
[----:B------:R-:W-:Y:S02]  /*181a0*/  IMAD.MOV.U32 R11, RZ, RZ, 0x1c1f ;  /* 0x00001c1fff0b7424 */ /* 0x000fe400078e00ff */
[----:B------:R-:W-:Y:S02]  /*181b0*/  IMAD.MOV.U32 R15, RZ, RZ, -0x1 ;  /* 0xffffffffff0f7424 */ /* 0x000fe400078e00ff */
[----:B------:R-:W-:Y:S02]  /*181c0*/  IMAD R4, R4, UR40, RZ ;  /* 0x0000002804047c24 */ /* 0x000fe4000f8e02ff */
[----:B------:R-:W-:-:S07]  /*181d0*/  IMAD R17, R17, 0x80, R9 ;  /* 0x0000008011117824 */ /* 0x000fce00078e0209 */
[----:B-1---5:R-:W-:Y:S05]  /*181e0*/  WARPSYNC.COLLECTIVE R15, `(.L_x_2565) ;  /* 0x000000000f087348 */ /* 0x022fea0003c00000 */
[----:B------:R0:W2:Y:S02]  /*181f0*/  SHFL.IDX P6, R14, R13, R12, R11 ;  /* 0x0000000c0d0e7389 */ /* 0x0000a400000c000b */
[----:B012--5:R-:W-:Y:S01]  /*18200*/  ENDCOLLECTIVE ;  /* 0x000000000000791b */ /* 0x027fe20003800000 */
.L_x_2565:
[C---:B------:R-:W-:Y:S01]  /*18210*/  VIADD R7, R17.reuse, 0x20 ;  /* 0x0000002011077836 */ /* 0x040fe20000000000 */
[----:B------:R-:W-:Y:S01]  /*18220*/  ISETP.GE.AND P0, PT, R17, R4, PT ;  /* 0x000000041100720c */ /* 0x000fe20003f06270 */
[----:B------:R-:W-:Y:S02]  /*18230*/  IMAD.MOV.U32 R13, RZ, RZ, R0 ;  /* 0x000000ffff0d7224 */ /* 0x000fe400078e0000 */
[----:B------:R-:W-:-:S10]  /*18240*/  IMAD.MOV.U32 R2, RZ, RZ, R14 ;  /* 0x000000ffff027224 */ /* 0x000fd400078e000e */
[----:B------:R-:W-:Y:S05]  /*18250*/  WARPSYNC.COLLECTIVE R15, `(.L_x_2566) ;  /* 0x000000000f087348 */ /* 0x000fea0003c00000 */
[----:B------:R0:W1:Y:S02]  /*18260*/  SHFL.IDX P6, R14, R13, R12, R11 ;  /* 0x0000000c0d0e7389 */ /* 0x00006400000c000b */
[----:B01----:R-:W-:Y:S01]  /*18270*/  ENDCOLLECTIVE ;  /* 0x000000000000791b */ /* 0x003fe20003800000 */
.L_x_2566:
[----:B------:R-:W-:Y:S02]  /*18280*/  IMAD.MOV.U32 R13, RZ, RZ, R5 ;  /* 0x000000ffff0d7224 */ /* 0x000fe400078e0005 */
[----:B------:R-:W-:Y:S02]  /*18290*/  IMAD.MOV.U32 R12, RZ, RZ, 0x1 ;  /* 0x00000001ff0c7424 */ /* 0x000fe400078e00ff */
[----:B------:R-:W-:-:S07]  /*182a0*/  IMAD.MOV.U32 R3, RZ, RZ, R14 ;  /* 0x000000ffff037224 */ /* 0x000fce00078e000e */
[----:B------:R-:W-:Y:S05]  /*182b0*/  WARPSYNC.COLLECTIVE R15, `(.L_x_2567) ;  /* 0x000000000f087348 */ /* 0x000fea0003c00000 */
[----:B------:R0:W1:Y:S02]  /*182c0*/  SHFL.IDX P6, R14, R13, R12, R11 ;  /* 0x0000000c0d0e7389 */ /* 0x00006400000c000b */
[----:B01----:R-:W-:Y:S01]  /*182d0*/  ENDCOLLECTIVE ;  /* 0x000000000000791b */ /* 0x003fe20003800000 */
.L_x_2567:
        /* <DEDUP_REMOVED lines=10> */
[----:B------:R-:W-:Y:S02]  /*18380*/  ISETP.GE.AND P0, PT, R7, R4, PT ;  /* 0x000000040700720c */ /* 0x000fe40003f06270 */
[----:B0-----:R-:W-:-:S11]  /*18390*/  MOV R2, R14 ;  /* 0x0000000e00027202 */ /* 0x001fd60000000f00 */
[----:B------:R-:W-:Y:S05]  /*183a0*/  WARPSYNC.COLLECTIVE R15, `(.L_x_2568) ;  /* 0x000000000f087348 */ /* 0x000fea0003c00000 */
[----:B------:R0:W1:Y:S02]  /*183b0*/  SHFL.IDX P6, R14, R13, R12, R11 ;  /* 0x0000000c0d0e7389 */ /* 0x00006400000c000b */
[----:B01----:R-:W-:Y:S01]  /*183c0*/  ENDCOLLECTIVE ;  /* 0x000000000000791b */ /* 0x003fe20003800000 */
.L_x_2568:
        /* <DEDUP_REMOVED lines=8> */
.L_x_2569:
[----:B------:R-:W-:Y:S02]  /*18450*/  @!P0 IMAD.MOV.U32 R3, RZ, RZ, R7 ;  /* 0x000000ffff038224 */ /* 0x000fe400078e0007 */
[----:B------:R-:W-:-:S03]  /*18460*/  VIADD R7, R17, 0x40 ;  /* 0x0000004011077836 */ /* 0x000fc60000000000 */
        /* <DEDUP_REMOVED lines=12> */
.L_x_2570:
        /* <DEDUP_REMOVED lines=8> */
.L_x_2571:
        /* <DEDUP_REMOVED lines=12> */
.L_x_2572:
[----:B------:R-:W-:Y:S05]  /*18670*/  BRA `(.L_x_2573) ;  /* 0xffffffb400c07947 */ /* 0x000fea000383ffff */
.L_x_2478:
[----:B0-----:R0:W2:Y:S02]  /*18680*/  SYNCS.PHASECHK.TRANS64.TRYWAIT P0, [R22+URZ+0x29820], R3 ;  /* 0x02982003160075a7 */ /* 0x0010a4000800017f */
[----:B--2---:R-:W-:Y:S05]  /*18690*/  @!P0 NANOSLEEP.SYNCS 0x989680 ;  /* 0x009896800000895d */ /* 0x004fea0003900000 */
[----:B------:R-:W2:Y:S02]  /*186a0*/  @!P0 SYNCS.PHASECHK.TRANS64 P0, [R22+URZ+0x29820], R3 ;  /* 0x02982003160085a7 */ /* 0x000ea4000800007f */
[----:B--2---:R-:W-:Y:S05]  /*186b0*/  @!P0 BRA `(.L_x_2478) ;  /* 0xfffffffc00f08947 */ /* 0x004fea000383ffff */
[----:B------:R-:W-:Y:S05]  /*186c0*/  BRA `(.L_x_2574) ;  /* 0xffffffb800307947 */ /* 0x000fea000383ffff */
.L_x_2482:
[----:B0-----:R0:W1:Y:S02]  /*186d0*/  SYNCS.PHASECHK.TRANS64.TRYWAIT P0, [R0+URZ+0x29880], R30 ;  /* 0x0298801e000075a7 */ /* 0x001064000800017f */
[----:B-1----:R-:W-:Y:S05]  /*186e0*/  @!P0 NANOSLEEP.SYNCS 0x989680 ;  /* 0x009896800000895d */ /* 0x002fea0003900000 */
[----:B------:R-:W1:Y:S02]  /*186f0*/  @!P0 SYNCS.PHASECHK.TRANS64 P0, [R0+URZ+0x29880], R30 ;  /* 0x0298801e000085a7 */ /* 0x000e64000800007f */
[----:B-1----:R-:W-:Y:S05]  /*18700*/  @!P0 BRA `(.L_x_2482) ;  /* 0xfffffffc00f08947 */ /* 0x002fea000383ffff */
[----:B------:R-:W-:Y:S05]  /*18710*/  BRA `(.L_x_2575) ;  /* 0xffffffbc00647947 */ /* 0x000fea000383ffff */
.L_x_2483:
        /* <DEDUP_REMOVED lines=8> */
.L_x_2577:
[----:B------:R-:W-:Y:S05]  /*187a0*/  BSYNC B0 ;  /* 0x0000000000007941 */ /* 0x000fea0003800000 */
.L_x_2576:
        /* <DEDUP_REMOVED lines=10> */
.L_x_2578:
[----:B------:R-:W-:Y:S02]  /*18850*/  IMAD.MOV.U32 R13, RZ, RZ, R9 ;  /* 0x000000ffff0d7224 */ /* 0x000fe400078e0009 */
[----:B------:R-:W-:Y:S02]  /*18860*/  IMAD.MOV.U32 R12, RZ, RZ, 0x1 ;  /* 0x00000001ff0c7424 */ /* 0x000fe400078e00ff */
[----:B------:R-:W-:-:S07]  /*18870*/  IMAD.MOV.U32 R2, RZ, RZ, R14 ;  /* 0x000000ffff027224 */ /* 0x000fce00078e000e */
[----:B------:R-:W-:Y:S05]  /*18880*/  WARPSYNC.COLLECTIVE R15, `(.L_x_2579) ;  /* 0x000000000f087348 */ /* 0x000fea0003c00000 */
[----:B------:R0:W1:Y:S02]  /*18890*/  SHFL.IDX P6, R14, R13, R12, R11 ;  /* 0x0000000c0d0e7389 */ /* 0x00006400000c000b */
[----:B01----:R-:W-:Y:S01]  /*188a0*/  ENDCOLLECTIVE ;  /* 0x000000000000791b */ /* 0x003fe20003800000 */
.L_x_2579:
        /* <DEDUP_REMOVED lines=12> */
.L_x_2580:
[----:B------:R-:W-:Y:S02]  /*18970*/  IMAD.MOV.U32 R13, RZ, RZ, R9 ;  /* 0x000000ffff0d7224 */ /* 0x000fe400078e0009 */
[----:B------:R-:W-:Y:S02]  /*18980*/  IMAD.MOV.U32 R12, RZ, RZ, 0x2 ;  /* 0x00000002ff0c7424 */ /* 0x000fe400078e00ff */
[----:B------:R-:W-:-:S07]  /*18990*/  IMAD.MOV.U32 R2, RZ, RZ, R14 ;  /* 0x000000ffff027224 */ /* 0x000fce00078e000e */
[----:B------:R-:W-:Y:S05]  /*189a0*/  WARPSYNC.COLLECTIVE R15, `(.L_x_2581) ;  /* 0x000000000f087348 */ /* 0x000fea0003c00000 */
[----:B------:R0:W1:Y:S02]  /*189b0*/  SHFL.IDX P6, R14, R13, R12, R11 ;  /* 0x0000000c0d0e7389 */ /* 0x00006400000c000b */
[----:B01----:R-:W-:Y:S01]  /*189c0*/  ENDCOLLECTIVE ;  /* 0x000000000000791b */ /* 0x003fe20003800000 */
.L_x_2581:
        /* <DEDUP_REMOVED lines=12> */
.L_x_2582:
[----:B------:R-:W-:Y:S02]  /*18a90*/  IMAD.MOV.U32 R13, RZ, RZ, R9 ;  /* 0x000000ffff0d7224 */ /* 0x000fe400078e0009 */
[----:B------:R-:W-:Y:S02]  /*18aa0*/  IMAD.MOV.U32 R12, RZ, RZ, 0x3 ;  /* 0x00000003ff0c7424 */ /* 0x000fe400078e00ff */
[----:B------:R-:W-:-:S07]  /*18ab0*/  IMAD.MOV.U32 R2, RZ, RZ, R14 ;  /* 0x000000ffff027224 */ /* 0x000fce00078e000e */
[----:B------:R-:W-:Y:S05]  /*18ac0*/  WARPSYNC.COLLECTIVE R15, `(.L_x_2583) ;  /* 0x000000000f087348 */ /* 0x000fea0003c00000 */
[----:B------:R0:W1:Y:S02]  /*18ad0*/  SHFL.IDX P6, R14, R13, R12, R11 ;  /* 0x0000000c0d0e7389 */ /* 0x00006400000c000b */
[----:B01----:R-:W-:Y:S01]  /*18ae0*/  ENDCOLLECTIVE ;  /* 0x000000000000791b */ /* 0x003fe20003800000 */
.L_x_2583:
        /* <DEDUP_REMOVED lines=12> */
.L_x_2584:
[----:B------:R-:W-:Y:S02]  /*18bb0*/  IMAD.MOV.U32 R13, RZ, RZ, R21 ;  /* 0x000000ffff0d7224 */ /* 0x000fe400078e0015 */
[----:B------:R-:W-:Y:S02]  /*18bc0*/  IMAD.MOV.U32 R12, RZ, RZ, RZ ;  /* 0x000000ffff0c7224 */ /* 0x000fe400078e00ff */
[----:B------:R-:W-:-:S07]  /*18bd0*/  IMAD.MOV.U32 R2, RZ, RZ, R14 ;  /* 0x000000ffff027224 */ /* 0x000fce00078e000e */
[----:B------:R-:W-:Y:S05]  /*18be0*/  WARPSYNC.COLLECTIVE R15, `(.L_x_2585) ;  /* 0x000000000f087348 */ /* 0x000fea0003c00000 */
[----:B------:R0:W1:Y:S02]  /*18bf0*/  SHFL.IDX P6, R14, R13, R12, R11 ;  /* 0x0000000c0d0e7389 */ /* 0x00006400000c000b */
[----:B01----:R-:W-:Y:S01]  /*18c00*/  ENDCOLLECTIVE ;  /* 0x000000000000791b */ /* 0x003fe20003800000 */
.L_x_2585:
        /* <DEDUP_REMOVED lines=12> */
.L_x_2586:
[----:B------:R-:W-:Y:S01]  /*18cd0*/  IMAD.MOV.U32 R2, RZ, RZ, R14 ;  /* 0x000000ffff027224 */ /* 0x000fe200078e000e */
[----:B------:R-:W-:Y:S06]  /*18ce0*/  BRA `(.L_x_2587) ;  /* 0xffffffbc00007947 */ /* 0x000fec000383ffff */
.L_x_2488:
[----:B---3--:R3:W4:Y:S02]  /*18cf0*/  SYNCS.PHASECHK.TRANS64.TRYWAIT P0, [R0+URZ+0x29840], R30 ;  /* 0x0298401e000075a7 */ /* 0x008724000800017f */
[----:B----4-:R-:W-:Y:S05]  /*18d00*/  @!P0 NANOSLEEP.SYNCS 0x989680 ;  /* 0x009896800000895d */ /* 0x010fea0003900000 */
[----:B------:R-:W4:Y:S02]  /*18d10*/  @!P0 SYNCS.PHASECHK.TRANS64 P0, [R0+URZ+0x29840], R30 ;  /* 0x0298401e000085a7 */ /* 0x000f24000800007f */
[----:B----4-:R-:W-:Y:S05]  /*18d20*/  @!P0 BRA `(.L_x_2488) ;  /* 0xfffffffc00f08947 */ /* 0x010fea000383ffff */
[----:B------:R-:W-:Y:S05]  /*18d30*/  BRA `(.L_x_2588) ;  /* 0xffffffbc00547947 */ /* 0x000fea000383ffff */
.L_x_2489:
        /* <DEDUP_REMOVED lines=8> */
.L_x_2590:
[----:B------:R-:W-:Y:S05]  /*18dc0*/  BSYNC B0 ;  /* 0x0000000000007941 */ /* 0x000fea0003800000 */
.L_x_2589:
        /* <DEDUP_REMOVED lines=9> */
.L_x_2591:
[----:B------:R-:W-:Y:S02]  /*18e60*/  IMAD.MOV.U32 R13, RZ, RZ, R5 ;  /* 0x000000ffff0d7224 */ /* 0x000fe400078e0005 */
[----:B------:R-:W-:Y:S02]  /*18e70*/  IMAD.MOV.U32 R12, RZ, RZ, 0x1 ;  /* 0x00000001ff0c7424 */ /* 0x000fe400078e00ff */
[----:B------:R-:W-:-:S07]  /*18e80*/  IMAD.MOV.U32 R2, RZ, RZ, R14 ;  /* 0x000000ffff027224 */ /* 0x000fce00078e000e */
[----:B------:R-:W-:Y:S05]  /*18e90*/  WARPSYNC.COLLECTIVE R15, `(.L_x_2592) ;  /* 0x000000000f087348 */ /* 0x000fea0003c00000 */
[----:B------:R0:W1:Y:S02]  /*18ea0*/  SHFL.IDX P6, R14, R13, R12, R11 ;  /* 0x0000000c0d0e7389 */ /* 0x00006400000c000b */
[----:B01----:R-:W-:Y:S01]  /*18eb0*/  ENDCOLLECTIVE ;  /* 0x000000000000791b */ /* 0x003fe20003800000 */
.L_x_2592:
        /* <DEDUP_REMOVED lines=13> */
.L_x_2593:
[----:B------:R-:W-:Y:S02]  /*18f90*/  IMAD.MOV.U32 R13, RZ, RZ, R5 ;  /* 0x000000ffff0d7224 */ /* 0x000fe400078e0005 */
[----:B------:R-:W-:Y:S02]  /*18fa0*/  IMAD.MOV.U32 R12, RZ, RZ, 0x2 ;  /* 0x00000002ff0c7424 */ /* 0x000fe400078e00ff */
[----:B------:R-:W-:-:S07]  /*18fb0*/  IMAD.MOV.U32 R2, RZ, RZ, R14 ;  /* 0x000000ffff027224 */ /* 0x000fce00078e000e */
[----:B------:R-:W-:Y:S05]  /*18fc0*/  WARPSYNC.COLLECTIVE R15, `(.L_x_2594) ;  /* 0x000000000f087348 */ /* 0x000fea0003c00000 */
[----:B------:R0:W1:Y:S02]  /*18fd0*/  SHFL.IDX P6, R14, R13, R12, R11 ;  /* 0x0000000c0d0e7389 */ /* 0x00006400000c000b */
[----:B01----:R-:W-:Y:S01]  /*18fe0*/  ENDCOLLECTIVE ;  /* 0x000000000000791b */ /* 0x003fe20003800000 */
.L_x_2594:
        /* <DEDUP_REMOVED lines=13> */
.L_x_2595:
[----:B------:R-:W-:Y:S02]  /*190c0*/  IMAD.MOV.U32 R13, RZ, RZ, R5 ;  /* 0x000000ffff0d7224 */ /* 0x000fe400078e0005 */
[----:B------:R-:W-:Y:S02]  /*190d0*/  IMAD.MOV.U32 R12, RZ, RZ, 0x3 ;  /* 0x00000003ff0c7424 */ /* 0x000fe400078e00ff */
[----:B------:R-:W-:-:S07]  /*190e0*/  IMAD.MOV.U32 R2, RZ, RZ, R14 ;  /* 0x000000ffff027224 */ /* 0x000fce00078e000e */
[----:B------:R-:W-:Y:S05]  /*190f0*/  WARPSYNC.COLLECTIVE R15, `(.L_x_2596) ;  /* 0x000000000f087348 */ /* 0x000fea0003c00000 */
[----:B------:R0:W1:Y:S02]  /*19100*/  SHFL.IDX P6, R14, R13, R12, R11 ;  /* 0x0000000c0d0e7389 */ /* 0x00006400000c000b */
[----:B01----:R-:W-:Y:S01]  /*19110*/  ENDCOLLECTIVE ;  /* 0x000000000000791b */ /* 0x003fe20003800000 */
.L_x_2596:
        /* <DEDUP_REMOVED lines=13> */
.L_x_2597:
[----:B------:R-:W-:Y:S02]  /*191f0*/  IMAD.MOV.U32 R13, RZ, RZ, R8 ;  /* 0x000000ffff0d7224 */ /* 0x000fe400078e0008 */
[----:B------:R-:W-:Y:S02]  /*19200*/  IMAD.MOV.U32 R12, RZ, RZ, RZ ;  /* 0x000000ffff0c7224 */ /* 0x000fe400078e00ff */
[----:B------:R-:W-:-:S07]  /*19210*/  IMAD.MOV.U32 R2, RZ, RZ, R14 ;  /* 0x000000ffff027224 */ /* 0x000fce00078e000e */
[----:B------:R-:W-:Y:S05]  /*19220*/  WARPSYNC.COLLECTIVE R15, `(.L_x_2598) ;  /* 0x000000000f087348 */ /* 0x000fea0003c00000 */
[----:B------:R0:W1:Y:S02]  /*19230*/  SHFL.IDX P6, R14, R13, R12, R11 ;  /* 0x0000000c0d0e7389 */ /* 0x00006400000c000b */
[----:B01----:R-:W-:Y:S01]  /*19240*/  ENDCOLLECTIVE ;  /* 0x000000000000791b */ /* 0x003fe20003800000 */
.L_x_2598:
        /* <DEDUP_REMOVED lines=13> */
.L_x_2599:
[----:B------:R-:W-:Y:S05]  /*19320*/  BRA `(.L_x_2600) ;  /* 0xffffffb800e87947 */ /* 0x000fea000383ffff */
.L_x_2494:
[----:B0-----:R0:W2:Y:S02]  /*19330*/  SYNCS.PHASECHK.TRANS64.TRYWAIT P1, [R3+URZ+0x29870], R0 ;  /* 0x02987000030075a7 */ /* 0x0010a4000802017f */
[----:B--2---:R-:W-:Y:S05]  /*19340*/  @!P1 NANOSLEEP.SYNCS 0x989680 ;  /* 0x009896800000995d */ /* 0x004fea0003900000 */
[----:B------:R-:W2:Y:S02]  /*19350*/  @!P1 SYNCS.PHASECHK.TRANS64 P1, [R3+URZ+0x29870], R0 ;  /* 0x02987000030095a7 */ /* 0x000ea4000802007f */
[----:B--2---:R-:W-:Y:S05]  /*19360*/  @!P1 BRA `(.L_x_2494) ;  /* 0xfffffffc00f09947 */ /* 0x004fea000383ffff */
[----:B------:R-:W-:Y:S05]  /*19370*/  BRA `(.L_x_2601) ;  /* 0xffffffbc00547947 */ /* 0x000fea000383ffff */
.L_x_2496:
[----:B0-----:R0:W2:Y:S02]  /*19380*/  SYNCS.PHASECHK.TRANS64.TRYWAIT P1, [R3+URZ+0x29860], R0 ;  /* 0x02986000030075a7 */ /* 0x0010a4000802017f */
[----:B--2---:R-:W-:Y:S05]  /*19390*/  @!P1 NANOSLEEP.SYNCS 0x989680 ;  /* 0x009896800000995d */ /* 0x004fea0003900000 */
[----:B------:R-:W2:Y:S02]  /*193a0*/  @!P1 SYNCS.PHASECHK.TRANS64 P1, [R3+URZ+0x29860], R0 ;  /* 0x02986000030095a7 */ /* 0x000ea4000802007f */
[----:B--2---:R-:W-:Y:S05]  /*193b0*/  @!P1 BRA `(.L_x_2496) ;  /* 0xfffffffc00f09947 */ /* 0x004fea000383ffff */
[----:B------:R-:W-:Y:S05]  /*193c0*/  BRA `(.L_x_2602) ;  /* 0xffffffbc00647947 */ /* 0x000fea000383ffff */
.L_x_2504:
[----:B0-----:R0:W4:Y:S02]  /*193d0*/  SYNCS.PHASECHK.TRANS64.TRYWAIT P1, [R17+URZ+0x29870], R0 ;  /* 0x02987000110075a7 */ /* 0x001124000802017f */
[----:B----4-:R-:W-:Y:S05]  /*193e0*/  @!P1 NANOSLEEP.SYNCS 0x989680 ;  /* 0x009896800000995d */ /* 0x010fea0003900000 */
[----:B------:R-:W4:Y:S02]  /*193f0*/  @!P1 SYNCS.PHASECHK.TRANS64 P1, [R17+URZ+0x29870], R0 ;  /* 0x02987000110095a7 */ /* 0x000f24000802007f */
[----:B----4-:R-:W-:Y:S05]  /*19400*/  @!P1 BRA `(.L_x_2504) ;  /* 0xfffffffc00f09947 */ /* 0x010fea000383ffff */
[----:B------:R-:W-:Y:S05]  /*19410*/  BRA `(.L_x_2603) ;  /* 0xffffffc400287947 */ /* 0x000fea000383ffff */
.L_x_2506:
[----:B0-----:R0:W4:Y:S02]  /*19420*/  SYNCS.PHASECHK.TRANS64.TRYWAIT P1, [R17+URZ+0x29860], R0 ;  /* 0x02986000110075a7 */ /* 0x001124000802017f */
[----:B----4-:R-:W-:Y:S05]  /*19430*/  @!P1 NANOSLEEP.SYNCS 0x989680 ;  /* 0x009896800000995d */ /* 0x010fea0003900000 */
[----:B------:R-:W4:Y:S02]  /*19440*/  @!P1 SYNCS.PHASECHK.TRANS64 P1, [R17+URZ+0x29860], R0 ;  /* 0x02986000110095a7 */ /* 0x000f24000802007f */
[----:B----4-:R-:W-:Y:S05]  /*19450*/  @!P1 BRA `(.L_x_2506) ;  /* 0xfffffffc00f09947 */ /* 0x010fea000383ffff */
[----:B------:R-:W-:Y:S05]  /*19460*/  BRA `(.L_x_2604) ;  /* 0xffffffc400347947 */ /* 0x000fea000383ffff */
.L_x_2520:
[----:B0-----:R0:W1:Y:S02]  /*19470*/  SYNCS.PHASECHK.TRANS64.TRYWAIT P0, [R5+URZ+0x29820], R0 ;  /* 0x02982000050075a7 */ /* 0x001064000800017f */
[----:B-1----:R-:W-:Y:S05]  /*19480*/  @!P0 NANOSLEEP.SYNCS 0x989680 ;  /* 0x009896800000895d */ /* 0x002fea0003900000 */
[----:B------:R-:W1:Y:S02]  /*19490*/  @!P0 SYNCS.PHASECHK.TRANS64 P0, [R5+URZ+0x29820], R0 ;  /* 0x02982000050085a7 */ /* 0x000e64000800007f */
[----:B-1----:R-:W-:Y:S05]  /*194a0*/  @!P0 BRA `(.L_x_2520) ;  /* 0xfffffffc00f08947 */ /* 0x002fea000383ffff */
[----:B------:R-:W-:Y:S05]  /*194b0*/  BRA `(.L_x_2605) ;  /* 0xffffffd400bc7947 */ /* 0x000fea000383ffff */
.L_x_2521:
        /* <DEDUP_REMOVED lines=11> */
.L_x_2607:
[----:B------:R-:W-:Y:S05]  /*19570*/  BSYNC B0 ;  /* 0x0000000000007941 */ /* 0x000fea0003800000 */
.L_x_2606:
[----:B------:R-:W-:Y:S05]  /*19580*/  BRA `(.L_x_2608) ;  /* 0xffffffd400a47947 */ /* 0x000fea000383ffff */
.L_x_2524:
[----:B------:R-:W-:Y:S01]  /*19590*/  BSSY B1, `(.L_x_2609) ;  /* 0x0000006000017945 */ /* 0x000fe20003800000 */
[----:B------:R-:W-:-:S07]  /*195a0*/  IMAD.MOV.U32 R15, RZ, RZ, -0x1 ;  /* 0xffffffffff0f7424 */ /* 0x000fce00078e00ff */
[----:B0-----:R-:W-:Y:S05]  /*195b0*/  WARPSYNC.COLLECTIVE R15, `(.L_x_2610) ;  /* 0x000000000f0c7348 */ /* 0x001fea0003c00000 */
[----:B------:R-:W-:Y:S02]  /*195c0*/  ELECT P6, UR62, PT ;  /* 0x00000000003e782f */ /* 0x000fe400038c0000 */
[----:B------:R-:W-:Y:S01]  /*195d0*/  MOV R14, UR62 ;  /* 0x0000003e000e7c02 */ /* 0x000fe20008000f00 */
[----:B0-----:R-:W-:Y:S10]  /*195e0*/  ENDCOLLECTIVE ;  /* 0x000000000000791b */ /* 0x001ff40003800000 */
.L_x_2610:
[----:B------:R-:W-:Y:S05]  /*195f0*/  BSYNC B1 ;  /* 0x0000000000017941 */ /* 0x000fea0003800000 */
.L_x_2609:
[----:B------:R-:W-:Y:S05]  /*19600*/  BRA `(.L_x_2611) ;  /* 0xffffffd4009c7947 */ /* 0x000fea000383ffff */
.L_x_2526:
[----:B0-----:R0:W1:Y:S02]  /*19610*/  SYNCS.PHASECHK.TRANS64.TRYWAIT P1, [R3+URZ+0x29840], R2 ;  /* 0x02984002030075a7 */ /* 0x001064000802017f */
[----:B-1----:R-:W-:Y:S05]  /*19620*/  @!P1 NANOSLEEP.SYNCS 0x989680 ;  /* 0x009896800000995d */ /* 0x002fea0003900000 */
[----:B------:R-:W1:Y:S02]  /*19630*/  @!P1 SYNCS.PHASECHK.TRANS64 P1, [R3+URZ+0x29840], R2 ;  /* 0x02984002030095a7 */ /* 0x000e64000802007f */
[----:B-1----:R-:W-:Y:S05]  /*19640*/  @!P1 BRA `(.L_x_2526) ;  /* 0xfffffffc00f09947 */ /* 0x002fea000383ffff */
[----:B------:R-:W-:Y:S05]  /*19650*/  BRA `(.L_x_2612) ;  /* 0xffffffd400bc7947 */ /* 0x000fea000383ffff */
.L_x_2528:
[----:B-1----:R1:W2:Y:S02]  /*19660*/  SYNCS.PHASECHK.TRANS64.TRYWAIT P1, [R5+URZ+0x29840], R0 ;  /* 0x02984000050075a7 */ /* 0x0022a4000802017f */
[----:B--2---:R-:W-:Y:S05]  /*19670*/  @!P1 NANOSLEEP.SYNCS 0x989680 ;  /* 0x009896800000995d */ /* 0x004fea0003900000 */
[----:B------:R-:W2:Y:S02]  /*19680*/  @!P1 SYNCS.PHASECHK.TRANS64 P1, [R5+URZ+0x29840], R0 ;  /* 0x02984000050095a7 */ /* 0x000ea4000802007f */
[----:B--2---:R-:W-:Y:S05]  /*19690*/  @!P1 BRA `(.L_x_2528) ;  /* 0xfffffffc00f09947 */ /* 0x004fea000383ffff */
[----:B------:R-:W-:Y:S05]  /*196a0*/  BRA `(.L_x_2613) ;  /* 0xffffffd400c87947 */ /* 0x000fea000383ffff */
.L_x_2530:
[----:B--2---:R2:W3:Y:S02]  /*196b0*/  SYNCS.PHASECHK.TRANS64.TRYWAIT P1, [R3+URZ+0x29860], R2 ;  /* 0x02986002030075a7 */ /* 0x0044e4000802017f */
[----:B---3--:R-:W-:Y:S05]  /*196c0*/  @!P1 NANOSLEEP.SYNCS 0x989680 ;  /* 0x009896800000995d */ /* 0x008fea0003900000 */
[----:B------:R-:W3:Y:S02]  /*196d0*/  @!P1 SYNCS.PHASECHK.TRANS64 P1, [R3+URZ+0x29860], R2 ;  /* 0x02986002030095a7 */ /* 0x000ee4000802007f */
[----:B---3--:R-:W-:Y:S05]  /*196e0*/  @!P1 BRA `(.L_x_2530) ;  /* 0xfffffffc00f09947 */ /* 0x008fea000383ffff */
[----:B------:R-:W-:Y:S05]  /*196f0*/  BRA `(.L_x_2614) ;  /* 0xffffffd400c47947 */ /* 0x000fea000383ffff */
.L_x_2532:
[----:B---3--:R3:W4:Y:S02]  /*19700*/  SYNCS.PHASECHK.TRANS64.TRYWAIT P1, [R5+URZ+0x29860], R0 ;  /* 0x02986000050075a7 */ /* 0x008724000802017f */
[----:B----4-:R-:W-:Y:S05]  /*19710*/  @!P1 NANOSLEEP.SYNCS 0x989680 ;  /* 0x009896800000995d */ /* 0x010fea0003900000 */
[----:B------:R-:W4:Y:S02]  /*19720*/  @!P1 SYNCS.PHASECHK.TRANS64 P1, [R5+URZ+0x29860], R0 ;  /* 0x02986000050095a7 */ /* 0x000f24000802007f */
[----:B----4-:R-:W-:Y:S05]  /*19730*/  @!P1 BRA `(.L_x_2532) ;  /* 0xfffffffc00f09947 */ /* 0x010fea000383ffff */
[----:B------:R-:W-:Y:S05]  /*19740*/  BRA `(.L_x_2615) ;  /* 0xffffffd400c07947 */ /* 0x000fea000383ffff */
.L_x_2534:
[----:B----4-:R4:W0:Y:S02]  /*19750*/  SYNCS.PHASECHK.TRANS64.TRYWAIT P1, [R3+URZ+0x29880], R2 ;  /* 0x02988002030075a7 */ /* 0x010824000802017f */
[----:B0-----:R-:W-:Y:S05]  /*19760*/  @!P1 NANOSLEEP.SYNCS 0x989680 ;  /* 0x009896800000995d */ /* 0x001fea0003900000 */
[----:B------:R-:W0:Y:S02]  /*19770*/  @!P1 SYNCS.PHASECHK.TRANS64 P1, [R3+URZ+0x29880], R2 ;  /* 0x02988002030095a7 */ /* 0x000e24000802007f */
[----:B0-----:R-:W-:Y:S05]  /*19780*/  @!P1 BRA `(.L_x_2534) ;  /* 0xfffffffc00f09947 */ /* 0x001fea000383ffff */
[----:B------:R-:W-:Y:S05]  /*19790*/  BRA `(.L_x_2616) ;  /* 0xffffffd400bc7947 */ /* 0x000fea000383ffff */
.L_x_2617:
        /* <DEDUP_REMOVED lines=14> */
.L_x_3197:


//--------------------- .text._ZN7cutlass13device_kernelIN5flash11enable_sm90INS1_16FlashAttnFwdSm90INS1_25CollectiveMainloopFwdSm90ILi2EN4cute5tupleIJNS5_1CILi1EEES8_S8_EEENS6_IJNS7_ILi128EEENS7_ILi160EEENS7_ILi192EEEEEELi128ENS_12float_e4m3_tEfNS_4arch4Sm90ELb1ELb0ELb1ELb1ELb1ELb1ELb0ELb1ELb1ELb1ELb0ELb0EEENS1_21CollectiveEpilogueFwdINS6_IJSA_SA_SB_EEES9_NS_10bfloat16_tESG_Li256ELb1ELb1ELb0ELb1EEENS1_36VarlenDynamicPersistentTileSchedulerILi128ELi160ELi256ELi128ELb0ELb1ELb1ELb1ELb1ELb1EEEEEEEEEvNT_6ParamsE --------------------------
	.section	.text._ZN7cutlass13device_kernelIN5flash11enable_sm90INS1_16FlashAttnFwdSm90INS1_25CollectiveMainloopFwdSm90ILi2EN4cute5tupleIJNS5_1CILi1EEES8_S8_EEENS6_IJNS7_ILi128EEENS7_ILi160EEENS7_ILi192EEEEEELi128ENS_12float_e4m3_tEfNS_4arch4Sm90ELb1ELb0ELb1ELb1ELb1ELb1ELb0ELb1ELb1ELb1ELb0ELb0EEENS1_21CollectiveEpilogueFwdINS6_IJSA_SA_SB_EEES9_NS_10bfloat16_tESG_Li256ELb1ELb1ELb0ELb1EEENS1_36VarlenDynamicPersistentTileSchedulerILi128ELi160ELi256ELi128ELb0ELb1ELb1ELb1ELb1ELb1EEEEEEEEEvNT_6ParamsE,"ax",@progbits
	.align	128
.text._ZN7cutlass13device_kernelIN5flash11enable_sm90INS1_16FlashAttnFwdSm90INS1_25CollectiveMainloopFwdSm90ILi2EN4cute5tupleIJNS5_1CILi1EEES8_S8_EEENS6_IJNS7_ILi128EEENS7_ILi160EEENS7_ILi192EEEEEELi128ENS_12float_e4m3_tEfNS_4arch4Sm90ELb1ELb0ELb1ELb1ELb1ELb1ELb0ELb1ELb1ELb1ELb0ELb0EEENS1_21CollectiveEpilogueFwdINS6_IJSA_SA_SB_EEES9_NS_10bfloat16_tESG_Li256ELb1ELb1ELb0ELb1EEENS1_36VarlenDynamicPersistentTileSchedulerILi128ELi160ELi256ELi128ELb0ELb1ELb1ELb1ELb1ELb1EEEEEEEEEvNT_6ParamsE:
        .type           _ZN7cutlass13device_kernelIN5flash11enable_sm90INS1_16FlashAttnFwdSm90INS1_25CollectiveMainloopFwdSm90ILi2EN4cute5tupleIJNS5_1CILi1EEES8_S8_EEENS6_IJNS7_ILi128EEENS7_ILi160EEENS7_ILi192EEEEEELi128ENS_12float_e4m3_tEfNS_4arch4Sm90ELb1ELb0ELb1ELb1ELb1ELb1ELb0ELb1ELb1ELb1ELb0ELb0EEENS1_21CollectiveEpilogueFwdINS6_IJSA_SA_SB_EEES9_NS_10bfloat16_tESG_Li256ELb1ELb1ELb0ELb1EEENS1_36VarlenDynamicPersistentTileSchedulerILi128ELi160ELi256ELi128ELb0ELb1ELb1ELb1ELb1ELb1EEEEEEEEEvNT_6ParamsE,@function
        .size           _ZN7cutlass13device_kernelIN5flash11enable_sm90INS1_16FlashAttnFwdSm90INS1_25CollectiveMainloopFwdSm90ILi2EN4cute5tupleIJNS5_1CILi1EEES8_S8_EEENS6_IJNS7_ILi128EEENS7_ILi160EEENS7_ILi192EEEEEELi128ENS_12float_e4m3_tEfNS_4arch4Sm90ELb1ELb0ELb1ELb1ELb1ELb1ELb0ELb1ELb1ELb1ELb0ELb0EEENS1_21CollectiveEpilogueFwdINS6_IJSA_SA_SB_EEES9_NS_10bfloat16_tESG_Li256ELb1ELb1ELb0ELb1EEENS1_36VarlenDynamicPersistentTileSchedulerILi128ELi160ELi256ELi128ELb0ELb1ELb1ELb1ELb1ELb1EEEEEEEEEvNT_6ParamsE,(.L_x_3198 - _ZN7cutlass13device_kernelIN5flash11enable_sm90INS1_16FlashAttnFwdSm90INS1_25CollectiveMainloopFwdSm90ILi2EN4cute5tupleIJNS5_1CILi1EEES8_S8_EEENS6_IJNS7_ILi128EEENS7_ILi160EEENS7_ILi192EEEEEELi128ENS_12float_e4m3_tEfNS_4arch4Sm90ELb1ELb0ELb1ELb1ELb1ELb1ELb0ELb1ELb1ELb1ELb0ELb0EEENS1_21CollectiveEpilogueFwdINS6_IJSA_SA_SB_EEES9_NS_10bfloat16_tESG_Li256ELb1ELb1ELb0ELb1EEENS1_36VarlenDynamicPersistentTileSchedulerILi128ELi160ELi256ELi128ELb0ELb1ELb1ELb1ELb1ELb1EEEEEEEEEvNT_6ParamsE)
        .other          _ZN7cutlass13device_kernelIN5flash11enable_sm90INS1_16FlashAttnFwdSm90INS1_25CollectiveMainloopFwdSm90ILi2EN4cute5tupleIJNS5_1CILi1EEES8_S8_EEENS6_IJNS7_ILi128EEENS7_ILi160EEENS7_ILi192EEEEEELi128ENS_12float_e4m3_tEfNS_4arch4Sm90ELb1ELb0ELb1ELb1ELb1ELb1ELb0ELb1ELb1ELb1ELb0ELb0EEENS1_21CollectiveEpilogueFwdINS6_IJSA_SA_SB_EEES9_NS_10bfloat16_tESG_Li256ELb1ELb1ELb0ELb1EEENS1_36VarlenDynamicPersistentTileSchedulerILi128ELi160ELi256ELi128ELb0ELb1ELb1ELb1ELb1ELb1EEEEEEEEEvNT_6ParamsE,@"STO_CUDA_ENTRY STV_DEFAULT"
_ZN7cutlass13device_kernelIN5flash11enable_sm90INS1_16FlashAttnFwdSm90INS1_25CollectiveMainloopFwdSm90ILi2EN4cute5tupleIJNS5_1CILi1EEES8_S8_EEENS6_IJNS7_ILi128EEENS7_ILi160EEENS7_ILi192EEEEEELi128ENS_12float_e4m3_tEfNS_4arch4Sm90ELb1ELb0ELb1ELb1ELb1ELb1ELb0ELb1ELb1ELb1ELb0ELb0EEENS1_21CollectiveEpilogueFwdINS6_IJSA_SA_SB_EEES9_NS_10bfloat16_tESG_Li256ELb1ELb1ELb0ELb1EEENS1_36VarlenDynamicPersistentTileSchedulerILi128ELi160ELi256ELi128ELb0ELb1ELb1ELb1ELb1ELb1EEEEEEEEEvNT_6ParamsE:
        /* <DEDUP_REMOVED lines=18> */
.L_x_2619:
[----:B------:R-:W-:Y:S05]  /*0120*/  BSYNC B0 ;  /* 0x0000000000007941 */ /* 0x000fea0003800000 */
.L_x_2618:
        /* <DEDUP_REMOVED lines=41> */
.L_x_2620:
        /* <DEDUP_REMOVED lines=22> */
.L_x_2621:
        /* <DEDUP_REMOVED lines=18> */
.L_x_2622:
        /* <DEDUP_REMOVED lines=22> */
.L_x_2623:
        /* <DEDUP_REMOVED lines=23> */
.L_x_2624:
        /* <DEDUP_REMOVED lines=8> */
.L_x_2627:
        /* <DEDUP_REMOVED lines=24> */
[----:B------:R-:W-:Y:S01]  /*0b10*/  R2UR UR39, R18 ;  /* 0x00000000122772ca */ /* 0x000fe200000e0000 */
[----:B------:R-:W-:Y:S01]  /*0b20*/  IMAD.MOV.U32 R199, RZ, RZ, RZ ;  /* 0x000000ffffc77224 */ /* 0x000fe200078e00ff */
[----:B------:R-:W-:Y:S01]  /*0b30*/  MOV R194, RZ ;  /* 0x000000ff00c27202 */ /* 0x000fe20000000f00 */
[----:B------:R-:W-:Y:S01]  /*0b40*/  IMAD.MOV.U32 R188, RZ, RZ, RZ ;  /* 0x000000ffffbc7224 */ /* 0x000fe200078e00ff */
[----:B------:R-:W-:Y:S01]  /*0b50*/  ULOP3.LUT UR48, UR36, 0x1, URZ, 0xfc, !UPT ;  /* 0x0000000124307892 */ /* 0x000fe2000f8efc3f */
[----:B------:R-:W-:-:S08]  /*0b60*/  UMOV UR37, URZ ;  /* 0x0000003f00257c82 */ /* 0x000fd00008000000 */
[----:B------:R-:W-:Y:S01]  /*0b70*/  UIADD3 UR39, UR39, 0x14400, URZ ;  /* 0x0001440027277890 */ /* 0x000fe2000fffe03f */
[----:B0-----:R-:W-:-:S05]  /*0b80*/  VIADD R24, R0, 0xffffff80 ;  /* 0xffffff8000187836 */ /* 0x001fca0000000000 */
[----:B------:R-:W-:Y:S02]  /*0b90*/  SHF.R.S32.HI R0, RZ, 0x1f, R24 ;  /* 0x0000001fff007819 */ /* 0x000fe40000011418 */
[-C--:B------:R-:W-:Y:S02]  /*0ba0*/  LEA.HI R7, R24, R24.reuse, RZ, 0x1 ;  /* 0x0000001818077211 */ /* 0x080fe400078f08ff */
[CC--:B------:R-:W-:Y:S02]  /*0bb0*/  LEA.HI R3, R0.reuse, R24.reuse, RZ, 0x5 ;  /* 0x0000001800037211 */ /* 0x0c0fe400078f28ff */
[----:B------:R-:W-:Y:S02]  /*0bc0*/  LEA.HI R2, R0, R24, RZ, 0x4 ;  /* 0x0000001800027211 */ /* 0x000fe400078f20ff */
[----:B------:R-:W-:Y:S02]  /*0bd0*/  SHF.L.U32 R4, R3, 0x5, RZ ;  /* 0x0000000503047819 */ /* 0x000fe400000006ff */
[----:B------:R-:W-:-:S02]  /*0be0*/  LOP3.LUT R3, R2, 0x3fffff0, RZ, 0xc0, !PT ;  /* 0x03fffff002037812 */ /* 0x000fc400078ec0ff */
[----:B------:R-:W-:Y:S02]  /*0bf0*/  LOP3.LUT R4, R4, 0xfffffc00, RZ, 0xc0, !PT ;  /* 0xfffffc0004047812 */ /* 0x000fe400078ec0ff */
[----:B------:R-:W-:Y:S01]  /*0c00*/  LEA.HI R6, R0, R24, RZ, 0x2 ;  /* 0x0000001800067211 */ /* 0x000fe200078f10ff */
[----:B------:R-:W-:Y:S01]  /*0c10*/  IMAD.IADD R3, R24, 0x1, -R3 ;  /* 0x0000000118037824 */ /* 0x000fe200078e0a03 */
[----:B------:R-:W-:Y:S02]  /*0c20*/  SHF.R.S32.HI R198, RZ, 0x1, R7 ;  /* 0x00000001ffc67819 */ /* 0x000fe40000011407 */
[----:B------:R-:W-:Y:S01]  /*0c30*/  SHF.R.S32.HI R8, RZ, 0x2, R6 ;  /* 0x00000002ff087819 */ /* 0x000fe20000011406 */
[----:B------:R-:W-:Y:S01]  /*0c40*/  IMAD R5, R3, 0x40, R4 ;  /* 0x0000004003057824 */ /* 0x000fe200078e0204 */
[----:B------:R-:W-:Y:S01]  /*0c50*/  LOP3.LUT R4, R7, 0xfffffffe, RZ, 0xc0, !PT ;  /* 0xfffffffe07047812 */ /* 0x000fe200078ec0ff */
[----:B------:R-:W-:Y:S01]  /*0c60*/  VIADD R25, R198, 0x80 ;  /* 0x00000080c6197836 */ /* 0x000fe20000000000 */
[----:B------:R-:W-:-:S02]  /*0c70*/  SHF.R.S32.HI R3, RZ, 0x4, R2 ;  /* 0x00000004ff037819 */ /* 0x000fc40000011402 */
[----:B------:R-:W-:Y:S01]  /*0c80*/  SHF.R.S32.HI R9, RZ, 0x1f, R6 ;  /* 0x0000001fff097819 */ /* 0x000fe20000011406 */
[----:B------:R-:W-:Y:S01]  /*0c90*/  IMAD.IADD R10, R24, 0x1, -R4 ;  /* 0x00000001180a7824 */ /* 0x000fe200078e0a04 */
[----:B------:R-:W-:Y:S02]  /*0ca0*/  LOP3.LUT R6, R6, 0xfffffffc, RZ, 0xc0, !PT ;  /* 0xfffffffc06067812 */ /* 0x000fe400078ec0ff */
[----:B------:R-:W-:Y:S01]  /*0cb0*/  LEA.HI R2, R2, R3, RZ, 0x1 ;  /* 0x0000000302027211 */ /* 0x000fe200078f08ff */
[----:B------:R-:W-:Y:S01]  /*0cc0*/  IMAD.SHL.U32 R190, R10, 0x8, RZ ;  /* 0x000000080abe7824 */ /* 0x000fe200078e00ff */
[----:B------:R-:W-:Y:S02]  /*0cd0*/  IADD3 R6, R24, -R6, RZ ;  /* 0x8000000618067210 */ /* 0x000fe40007ffe0ff */
[----:B------:R-:W-:Y:S01]  /*0ce0*/  LOP3.LUT R2, R2, 0x1ffffffe, RZ, 0xc0, !PT ;  /* 0x1ffffffe02027812 */ /* 0x000fe200078ec0ff */
[----:B------:R-:W-:Y:S01]  /*0cf0*/  VIADD R202, R190, 0x40 ;  /* 0x00000040beca7836 */ /* 0x000fe20000000000 */
[----:B------:R-:W-:Y:S01]  /*0d00*/  LEA.HI R4, R6, R6, RZ, 0x1 ;  /* 0x0000000606047211 */ /* 0x000fe200078f08ff */
[C---:B------:R-:W-:Y:S01]  /*0d10*/  VIADD R201, R190.reuse, 0x10 ;  /* 0x00000010bec97836 */ /* 0x040fe20000000000 */
[----:B------:R-:W-:Y:S01]  /*0d20*/  IADD3 R200, R190, 0x20, RZ ;  /* 0x00000020bec87810 */ /* 0x000fe20007ffe0ff */
[----:B------:R-:W-:Y:S01]  /*0d30*/  IMAD.IADD R2, R3, 0x1, -R2 ;  /* 0x0000000103027824 */ /* 0x000fe200078e0a02 */
[----:B------:R-:W-:Y:S01]  /*0d40*/  LOP3.LUT R11, R4, 0x1ffffffe, RZ, 0xc0, !PT ;  /* 0x1ffffffe040b7812 */ /* 0x000fe200078ec0ff */
[----:B------:R-:W-:Y:S01]  /*0d50*/  VIADD R204, R190, 0x50 ;  /* 0x00000050becc7836 */ /* 0x000fe20000000000 */
[----:B------:R-:W-:Y:S01]  /*0d60*/  LEA.HI R9, R9, R8, RZ, 0x2 ;  /* 0x0000000809097211 */ /* 0x000fe200078f10ff */
[----:B------:R-:W-:Y:S01]  /*0d70*/  IMAD R2, R2, 0x8, R5 ;  /* 0x0000000802027824 */ /* 0x000fe200078e0205 */
[----:B------:R-:W-:Y:S01]  /*0d80*/  IADD3 R218, R6, -R11, RZ ;  /* 0x8000000b06da7210 */ /* 0x000fe20007ffe0ff */
[C---:B------:R-:W-:Y:S01]  /*0d90*/  IMAD.IADD R4, R190.reuse, 0x1, R200 ;  /* 0x00000001be047824 */ /* 0x040fe200078e02c8 */
[----:B------:R-:W-:Y:S01]  /*0da0*/  SHF.R.S32.HI R5, RZ, 0x1f, R7 ;  /* 0x0000001fff057819 */ /* 0x000fe20000011407 */
[----:B------:R-:W-:Y:S01]  /*0db0*/  IMAD.IADD R6, R190, 0x1, R202 ;  /* 0x00000001be067824 */ /* 0x000fe200078e02ca */
[----:B------:R0:W-:Y:S01]  /*0dc0*/  STL [R1+0x38], R2 ;  /* 0x0000380201007387 */ /* 0x0001e20000100800 */
[----:B------:R-:W-:-:S02]  /*0dd0*/  LOP3.LUT R9, R9, 0xfffffffc, RZ, 0xc0, !PT ;  /* 0xfffffffc09097812 */ /* 0x000fc400078ec0ff */
[----:B------:R-:W-:Y:S02]  /*0de0*/  SHF.R.S32.HI R11, RZ, 0x1f, R4 ;  /* 0x0000001fff0b7819 */ /* 0x000fe40000011404 */
[----:B------:R-:W-:Y:S01]  /*0df0*/  LEA.HI R5, R5, R198, RZ, 0x3 ;  /* 0x000000c605057211 */ /* 0x000fe200078f18ff */
[----:B------:R-:W-:Y:S01]  /*0e00*/  IMAD.IADD R9, R8, 0x1, -R9 ;  /* 0x0000000108097824 */ /* 0x000fe200078e0a09 */
[CC--:B------:R-:W-:Y:S02]  /*0e10*/  LEA.HI R192, R11.reuse, R4.reuse, RZ, 0x4 ;  /* 0x000000040bc07211 */ /* 0x0c0fe400078f20ff */
[----:B------:R-:W-:Y:S02]  /*0e20*/  LEA.HI R17, R11, R4, RZ, 0x6 ;  /* 0x000000040b117211 */ /* 0x000fe400078f30ff */
[----:B0-----:R-:W-:Y:S02]  /*0e30*/  LEA.HI R2, R0, R24, RZ, 0x7 ;  /* 0x0000001800027211 */ /* 0x001fe400078f38ff */
[----:B------:R-:W-:-:S02]  /*0e40*/  SHF.R.S32.HI R13, RZ, 0x1f, R6 ;  /* 0x0000001fff0d7819 */ /* 0x000fc40000011406 */
[----:B------:R-:W-:Y:S02]  /*0e50*/  LOP3.LUT R4, R2, 0xffffff80, RZ, 0xc0, !PT ;  /* 0xffffff8002047812 */ /* 0x000fe400078ec0ff */
[----:B------:R-:W-:Y:S02]  /*0e60*/  LOP3.LUT R5, R5, 0xfffffff8, RZ, 0xc0, !PT ;  /* 0xfffffff805057812 */ /* 0x000fe400078ec0ff */
[CC--:B------:R-:W-:Y:S01]  /*0e70*/  LEA.HI R12, R13.reuse, R6.reuse, RZ, 0x4 ;  /* 0x000000060d0c7211 */ /* 0x0c0fe200078f20ff */
[----:B------:R-:W-:Y:S01]  /*0e80*/  IMAD.IADD R20, R24, 0x1, -R4 ;  /* 0x0000000118147824 */ /* 0x000fe200078e0a04 */
[----:B------:R-:W-:Y:S02]  /*0e90*/  LEA.HI R19, R13, R6, RZ, 0x6 ;  /* 0x000000060d137211 */ /* 0x000fe400078f30ff */
[----:B------:R-:W-:Y:S01]  /*0ea0*/  SHF.L.U32 R16, R10, 0x4, RZ ;  /* 0x000000040a107819 */ /* 0x000fe200000006ff */
[----:B------:R-:W-:Y:S01]  /*0eb0*/  IMAD.IADD R10, R198, 0x1, -R5 ;  /* 0x00000001c60a7824 */ /* 0x000fe200078e0a05 */
[----:B------:R-:W-:Y:S01]  /*0ec0*/  SHF.R.S32.HI R6, RZ, 0x1f, R20 ;  /* 0x0000001fff067819 */ /* 0x000fe20000011414 */
[----:B------:R-:W-:Y:S01]  /*0ed0*/  IMAD.SHL.U32 R19, R19, 0x80, RZ ;  /* 0x0000008013137824 */ /* 0x000fe200078e00ff */
[----:B------:R-:W-:Y:S01]  /*0ee0*/  SHF.R.S32.HI R4, RZ, 0x1f, R25 ;  /* 0x0000001fff047819 */ /* 0x000fe20000011419 */
[----:B------:R-:W-:Y:S01]  /*0ef0*/  VIADD R195, R16, 0x80 ;  /* 0x0000008010c37836 */ /* 0x000fe20000000000 */
[-C--:B------:R-:W-:Y:S01]  /*0f00*/  LEA.HI R13, R25, R25.reuse, RZ, 0x1 ;  /* 0x00000019190d7211 */ /* 0x080fe200078f08ff */
[----:B------:R0:W-:Y:S01]  /*0f10*/  STL [R1+0x34], R10 ;  /* 0x0000340a01007387 */ /* 0x0001e20000100800 */
[----:B------:R-:W-:Y:S01]  /*0f20*/  LEA.HI R8, R6, R20, RZ, 0x2 ;  /* 0x0000001406087211 */ /* 0x000fe200078f10ff */
[----:B------:R-:W-:Y:S01]  /*0f30*/  VIADD R196, R16, 0xa0 ;  /* 0x000000a010c47836 */ /* 0x000fe20000000000 */
[----:B------:R-:W-:Y:S01]  /*0f40*/  LEA.HI R5, R4, R25, RZ, 0x3 ;  /* 0x0000001904057211 */ /* 0x000fe200078f18ff */
[----:B------:R-:W-:Y:S01]  /*0f50*/  IMAD.SHL.U32 R4, R10, 0x80, RZ ;  /* 0x000000800a047824 */ /* 0x000fe200078e00ff */
[----:B------:R-:W-:-:S02]  /*0f60*/  LOP3.LUT R14, R13, 0x3fffffe, RZ, 0xc0, !PT ;  /* 0x03fffffe0d0e7812 */ /* 0x000fc400078ec0ff */
[--C-:B------:R-:W-:Y:S01]  /*0f70*/  SHF.R.S32.HI R11, RZ, 0x1f, R8.reuse ;  /* 0x0000001fff0b7819 */ /* 0x100fe20000011408 */
[----:B------:R-:W-:Y:S01]  /*0f80*/  IMAD.SHL.U32 R15, R5, 0x40, RZ ;  /* 0x00000040050f7824 */ /* 0x000fe200078e00ff */
[----:B------:R-:W-:Y:S02]  /*0f90*/  IADD3 R14, R25, -R14, RZ ;  /* 0x8000000e190e7210 */ /* 0x000fe40007ffe0ff */
[----:B0-----:R-:W-:Y:S02]  /*0fa0*/  SHF.R.S32.HI R10, RZ, 0x2, R8 ;  /* 0x00000002ff0a7819 */ /* 0x001fe40000011408 */
[----:B------:R-:W-:Y:S02]  /*0fb0*/  LOP3.LUT R5, R4, 0x380, RZ, 0xc0, !PT ;  /* 0x0000038004057812 */ /* 0x000fe400078ec0ff */
[----:B------:R-:W-:Y:S02]  /*0fc0*/  LEA.HI R11, R11, R10, RZ, 0x3 ;  /* 0x0000000a0b0b7211 */ /* 0x000fe400078f18ff */
[----:B------:R-:W-:-:S02]  /*0fd0*/  SHF.R.S32.HI R25, RZ, 0x7, R2 ;  /* 0x00000007ff197819 */ /* 0x000fc40000011402 */
[----:B------:R-:W-:Y:S02]  /*0fe0*/  LEA.HI R7, R7, R198, RZ, 0x1 ;  /* 0x000000c607077211 */ /* 0x000fe400078f08ff */
[----:B------:R-:W-:Y:S02]  /*0ff0*/  LEA.HI R0, R0, R24, RZ, 0x3 ;  /* 0x0000001800007211 */ /* 0x000fe400078f18ff */
[----:B------:R-:W-:Y:S02]  /*1000*/  SHF.R.U32.HI R4, RZ, 0x3, R5 ;  /* 0x00000003ff047819 */ /* 0x000fe40000011605 */
[----:B------:R-:W-:Y:S02]  /*1010*/  LOP3.LUT R11, R11, 0xfffffff8, RZ, 0xc0, !PT ;  /* 0xfffffff80b0b7812 */ /* 0x000fe400078ec0ff */
[----:B------:R-:W-:Y:S02]  /*1020*/  LEA.HI R6, R6, R20, RZ, 0x5 ;  /* 0x0000001406067211 */ /* 0x000fe400078f28ff */
[----:B------:R-:W-:Y:S01]  /*1030*/  LEA.HI R2, R2, R25, RZ, 0x1 ;  /* 0x0000001902027211 */ /* 0x000fe200078f08ff */
[----:B------:R-:W-:Y:S01]  /*1040*/  IMAD.IADD R11, R10, 0x1, -R11 ;  /* 0x000000010a0b7824 */ /* 0x000fe200078e0a0b */
[----:B------:R-:W-:-:S02]  /*1050*/  LOP3.LUT R5, R5, 0x10, R16, 0xf8, !PT ;  /* 0x0000001005057812 */ /* 0x000fc400078ef810 */
[----:B------:R-:W-:Y:S02]  /*1060*/  LOP3.LUT R7, R7, 0x3fffffe, RZ, 0xc0, !PT ;  /* 0x03fffffe07077812 */ /* 0x000fe400078ec0ff */
[----:B------:R-:W-:Y:S02]  /*1070*/  LOP3.LUT R223, R0, 0xfffffff8, RZ, 0xc0, !PT ;  /* 0xfffffff800df7812 */ /* 0x000fe400078ec0ff */
[----:B------:R-:W-:Y:S02]  /*1080*/  SHF.L.U32 R207, R9, 0x7, RZ ;  /* 0x0000000709cf7819 */ /* 0x000fe400000006ff */
[----:B------:R-:W-:Y:S01]  /*1090*/  SHF.R.S32.HI R6, RZ, 0x5, R6 ;  /* 0x00000005ff067819 */ /* 0x000fe20000011406 */
[----:B------:R-:W-:Y:S01]  /*10a0*/  IMAD.IADD R223, R24, 0x1, -R223 ;  /* 0x0000000118df7824 */ /* 0x000fe200078e0adf */
[----:B------:R-:W-:Y:S02]  /*10b0*/  LOP3.LUT R2, R2, 0x3fffffe, RZ, 0xc0, !PT ;  /* 0x03fffffe02027812 */ /* 0x000fe400078ec0ff */
[----:B------:R-:W-:Y:S01]  /*10c0*/  LOP3.LUT R220, R5, R4, RZ, 0x3c, !PT ;  /* 0x0000000405dc7212 */ /* 0x000fe200078e3cff */
[----:B------:R-:W-:Y:S01]  /*10d0*/  IMAD.IADD R4, R198, 0x1, -R7 ;  /* 0x00000001c6047824 */ /* 0x000fe200078e0a07 */
[----:B------:R-:W-:Y:S01]  /*10e0*/  LOP3.LUT R207, R207, 0x180, RZ, 0xc0, !PT ;  /* 0x00000180cfcf7812 */ /* 0x000fe200078ec0ff */
[----:B------:R-:W-:Y:S01]  /*10f0*/  IMAD R11, R6, 0x10, R11 ;  /* 0x00000010060b7824 */ /* 0x000fe200078e020b */
[----:B------:R-:W-:Y:S01]  /*1100*/  LOP3.LUT R15, R15, 0xfffffe00, RZ, 0xc0, !PT ;  /* 0xfffffe000f0f7812 */ /* 0x000fe200078ec0ff */
[----:B------:R-:W-:Y:S01]  /*1110*/  IMAD.IADD R2, R25, 0x1, -R2 ;  /* 0x0000000119027824 */ /* 0x000fe200078e0a02 */
[----:B------:R-:W-:Y:S01]  /*1120*/  SHF.R.U32.HI R208, RZ, 0x3, R207 ;  /* 0x00000003ffd07819 */ /* 0x000fe200000116cf */
[----:B------:R-:W-:Y:S01]  /*1130*/  IMAD R4, R3, 0x8, R4 ;  /* 0x0000000803047824 */ /* 0x000fe200078e0204 */
[----:B------:R-:W-:Y:S01]  /*1140*/  LOP3.LUT R7, R207, 0x30, R12, 0xf8, !PT ;  /* 0x00000030cf077812 */ /* 0x000fe200078ef80c */
[----:B------:R-:W-:Y:S01]  /*1150*/  IMAD.SHL.U32 R215, R223, 0x8, RZ ;  /* 0x00000008dfd77824 */ /* 0x000fe200078e00ff */
[----:B------:R-:W-:Y:S01]  /*1160*/  IADD3 R203, R190, 0x30, RZ ;  /* 0x00000030becb7810 */ /* 0x000fe20007ffe0ff */
[----:B------:R-:W-:Y:S01]  /*1170*/  IMAD.SHL.U32 R209, R4, 0x40, RZ ;  /* 0x0000004004d17824 */ /* 0x000fe200078e00ff */
[----:B------:R-:W-:Y:S01]  /*1180*/  LEA R10, R2, R11, 0x6 ;  /* 0x0000000b020a7211 */ /* 0x000fe200078e30ff */
[----:B------:R-:W-:Y:S01]  /*1190*/  IMAD R220, R3, 0x400, R220 ;  /* 0x0000040003dc7824 */ /* 0x000fe200078e02dc */
[----:B------:R-:W-:Y:S01]  /*11a0*/  SHF.R.S32.HI R229, RZ, 0x3, R0 ;  /* 0x00000003ffe57819 */ /* 0x000fe20000011400 */
[----:B------:R-:W-:Y:S01]  /*11b0*/  IMAD R211, R14, 0x40, R15 ;  /* 0x000000400ed37824 */ /* 0x000fe200078e020f */
[----:B------:R-:W-:Y:S01]  /*11c0*/  LOP3.LUT R6, R19, 0xffffe000, RZ, 0xc0, !PT ;  /* 0xffffe00013067812 */ /* 0x000fe200078ec0ff */
[----:B------:R-:W-:Y:S01]  /*11d0*/  STL [R1+0x30], R10 ;  /* 0x0000300a01007387 */ /* 0x000fe20000100800 */
[----:B------:R-:W-:Y:S01]  /*11e0*/  LOP3.LUT R7, R7, R208, RZ, 0x3c, !PT ;  /* 0x000000d007077212 */ /* 0x000fe200078e3cff */
[----:B------:R-:W-:Y:S01]  /*11f0*/  VIADD R222, R215, 0x40 ;  /* 0x00000040d7de7836 */ /* 0x000fe20000000000 */
[----:B------:R-:W-:Y:S01]  /*1200*/  SHF.R.S32.HI R0, RZ, 0x1f, R215 ;  /* 0x0000001fff007819 */ /* 0x000fe200000114d7 */
[----:B------:R-:W-:Y:S01]  /*1210*/  IMAD.MOV.U32 R19, RZ, RZ, RZ ;  /* 0x000000ffff137224 */ /* 0x000fe200078e00ff */
[----:B------:R-:W-:Y:S01]  /*1220*/  SHF.R.S32.HI R2, RZ, 0x1f, R201 ;  /* 0x0000001fff027819 */ /* 0x000fe200000114c9 */
[----:B------:R-:W-:Y:S01]  /*1230*/  IMAD R218, R218, 0x8, R10 ;  /* 0x00000008dada7824 */ /* 0x000fe200078e020a */
[----:B------:R-:W-:-:S02]  /*1240*/  SHF.L.U32 R17, R17, 0x7, RZ ;  /* 0x0000000711117819 */ /* 0x000fc400000006ff */
[----:B------:R-:W-:Y:S01]  /*1250*/  LOP3.LUT R5, R207, 0x30, R192, 0xf8, !PT ;  /* 0x00000030cf057812 */ /* 0x000fe200078ef8c0 */
[----:B------:R0:W-:Y:S01]  /*1260*/  STL [R1+0x1c], R2 ;  /* 0x00001c0201007387 */ /* 0x0001e20000100800 */
[----:B------:R-:W-:Y:S02]  /*1270*/  SHF.R.S32.HI R0, RZ, 0x1f, R200 ;  /* 0x0000001fff007819 */ /* 0x000fe400000114c8 */
[----:B------:R-:W-:Y:S02]  /*1280*/  SHF.R.S32.HI R3, RZ, 0x1f, R203 ;  /* 0x0000001fff037819 */ /* 0x000fe400000114cb */
[----:B------:R-:W-:Y:S01]  /*1290*/  IADD3 R15, R7, R209, R6 ;  /* 0x000000d1070f7210 */ /* 0x000fe20007ffe006 */
[----:B------:R1:W-:Y:S01]  /*12a0*/  STL [R1+0x18], R0 ;  /* 0x0000180001007387 */ /* 0x0003e20000100800 */
[----:B------:R-:W-:Y:S02]  /*12b0*/  LOP3.LUT R4, R17, 0xffffe000, RZ, 0xc0, !PT ;  /* 0xffffe00011047812 */ /* 0x000fe400078ec0ff */
[----:B------:R-:W-:Y:S01]  /*12c0*/  LOP3.LUT R5, R5, R208, RZ, 0x3c, !PT ;  /* 0x000000d005057212 */ /* 0x000fe200078e3cff */
[----:B------:R2:W-:Y:S01]  /*12d0*/  STL [R1+0x14], R3 ;  /* 0x0000140301007387 */ /* 0x0005e20000100800 */
[----:B------:R-:W-:-:S02]  /*12e0*/  LOP3.LUT R7, R207, 0x30, R16, 0xf8, !PT ;  /* 0x00000030cf077812 */ /* 0x000fc400078ef810 */
[----:B0-----:R-:W-:Y:S02]  /*12f0*/  SHF.R.S32.HI R2, RZ, 0x1f, R202 ;  /* 0x0000001fff027819 */ /* 0x001fe400000114ca */
[----:B------:R-:W-:Y:S02]  /*1300*/  LOP3.LUT P0, RZ, R9, 0x2, RZ, 0xc0, !PT ;  /* 0x0000000209ff7812 */ /* 0x000fe4000780c0ff */
[----:B-1----:R-:W-:Y:S01]  /*1310*/  SHF.R.S32.HI R0, RZ, 0x1f, R204 ;  /* 0x0000001fff007819 */ /* 0x002fe200000114cc */
[----:B------:R0:W-:Y:S01]  /*1320*/  STL [R1+0x10], R2 ;  /* 0x0000100201007387 */ /* 0x0001e20000100800 */
[----:B------:R-:W-:Y:S01]  /*1330*/  IADD3 R9, R5, R209, R4 ;  /* 0x000000d105097210 */ /* 0x000fe20007ffe004 */
[----:B------:R-:W-:Y:S01]  /*1340*/  IMAD.MOV.U32 R5, RZ, RZ, 0x20 ;  /* 0x00000020ff057424 */ /* 0x000fe200078e00ff */
[----:B--2---:R-:W-:Y:S01]  /*1350*/  LOP3.LUT R3, R207, 0x10, R16, 0xf8, !PT ;  /* 0x00000010cf037812 */ /* 0x004fe200078ef810 */
[----:B------:R1:W-:Y:S01]  /*1360*/  STL [R1+0xc], R0 ;  /* 0x00000c0001007387 */ /* 0x0003e20000100800 */
[----:B------:R-:W-:-:S02]  /*1370*/  LOP3.LUT R7, R7, R208, RZ, 0x3c, !PT ;  /* 0x000000d007077212 */ /* 0x000fc400078e3cff */
[----:B------:R-:W-:Y:S02]  /*1380*/  LOP3.LUT R216, R3, R208, RZ, 0x3c, !PT ;  /* 0x000000d003d87212 */ /* 0x000fe400078e3cff */
[C---:B------:R-:W-:Y:S01]  /*1390*/  IADD3 R3, R18.reuse, R209, R7 ;  /* 0x000000d112037210 */ /* 0x040fe20007ffe007 */
[----:B0-----:R-:W-:Y:S01]  /*13a0*/  IMAD.IADD R2, R18, 0x1, R9 ;  /* 0x0000000112027824 */ /* 0x001fe200078e0209 */
[----:B------:R-:W-:Y:S01]  /*13b0*/  SHF.R.S32.HI R13, RZ, 0x1, R13 ;  /* 0x00000001ff0d7819 */ /* 0x000fe2000001140d */
[----:B------:R-:W-:Y:S01]  /*13c0*/  IMAD.IADD R216, R209, 0x1, R216 ;  /* 0x00000001d1d87824 */ /* 0x000fe200078e02d8 */
[----:B------:R-:W-:Y:S01]  /*13d0*/  IADD3 R189, R16, 0x60, RZ ;  /* 0x0000006010bd7810 */ /* 0x000fe20007ffe0ff */
[----:B------:R0:W-:Y:S01]  /*13e0*/  STL [R1+0x28], R3 ;  /* 0x0000280301007387 */ /* 0x0001e20000100800 */
[----:B-1----:R-:W-:Y:S01]  /*13f0*/  SHF.R.S32.HI R0, RZ, 0x1f, R222 ;  /* 0x0000001fff007819 */ /* 0x002fe200000114de */
[----:B------:R-:W-:Y:S01]  /*1400*/  IMAD.IADD R0, R18, 0x1, R15 ;  /* 0x0000000112007824 */ /* 0x000fe200078e020f */
[----:B------:R-:W-:Y:S01]  /*1410*/  LOP3.LUT R217, R8, 0x7ffffffc, RZ, 0xc0, !PT ;  /* 0x7ffffffc08d97812 */ /* 0x000fe200078ec0ff */
[----:B------:R0:W-:Y:S01]  /*1420*/  STL [R1+0x24], R2 ;  /* 0x0000240201007387 */ /* 0x0001e20000100800 */
[----:B------:R-:W-:Y:S01]  /*1430*/  IMAD.SHL.U32 R13, R13, 0x80, RZ ;  /* 0x000000800d0d7824 */ /* 0x000fe200078e00ff */
[----:B------:R-:W-:-:S02]  /*1440*/  SEL R5, R5, 0xffffffe0, !P0 ;  /* 0xffffffe005057807 */ /* 0x000fc40004000000 */
[----:B------:R0:W-:Y:S01]  /*1450*/  STL [R1+0x20], R0 ;  /* 0x0000200001007387 */ /* 0x0001e20000100800 */
[----:B------:R-:W-:Y:S02]  /*1460*/  SHF.R.S32.HI R17, RZ, 0x1f, R16 ;  /* 0x0000001fff117819 */ /* 0x000fe40000011410 */
[----:B------:R-:W-:Y:S02]  /*1470*/  SHF.R.S32.HI R197, RZ, 0x1f, R189 ;  /* 0x0000001fffc57819 */ /* 0x000fe400000114bd */
[----:B------:R-:W-:Y:S02]  /*1480*/  SHF.R.S32.HI R206, RZ, 0x1f, R195 ;  /* 0x0000001fffce7819 */ /* 0x000fe400000114c3 */
[----:B------:R-:W-:Y:S02]  /*1490*/  SHF.R.S32.HI R205, RZ, 0x1f, R196 ;  /* 0x0000001fffcd7819 */ /* 0x000fe400000114c4 */
[----:B------:R-:W-:Y:S02]  /*14a0*/  LOP3.LUT R210, R13, 0x180, RZ, 0xc0, !PT ;  /* 0x000001800dd27812 */ /* 0x000fe400078ec0ff */
[----:B------:R-:W-:-:S02]  /*14b0*/  IADD3 R217, R20, -R217, RZ ;  /* 0x800000d914d97210 */ /* 0x000fc40007ffe0ff */
[----:B------:R-:W-:Y:S02]  /*14c0*/  SHF.R.S32.HI R192, RZ, 0x4, R192 ;  /* 0x00000004ffc07819 */ /* 0x000fe400000114c0 */
[----:B------:R-:W-:Y:S02]  /*14d0*/  SHF.R.S32.HI R193, RZ, 0x4, R12 ;  /* 0x00000004ffc17819 */ /* 0x000fe4000001140c */
[C---:B------:R-:W-:Y:S02]  /*14e0*/  IADD3 R219, R5.reuse, R216, RZ ;  /* 0x000000d805db7210 */ /* 0x040fe40007ffe0ff */
[----:B0-----:R-:W-:-:S07]  /*14f0*/  IADD3 R228, R5, UR39, R216 ;  /* 0x0000002705e47c10 */ /* 0x001fce000fffe0d8 */
.L_x_2840:
[----:B0---4-:R-:W0:Y:S02]  /*1500*/  LDC.64 R2, c[0x0][0xc88] ;  /* 0x00032200ff027b82 */ /* 0x011e240000000a00 */
[----:B0-----:R-:W-:-:S05]  /*1510*/  IMAD.WIDE R2, R23, 0x4, R2 ;  /* 0x0000000417027825 */ /* 0x001fca00078e0202 */
[----:B--2---:R-:W2:Y:S01]  /*1520*/  LDG.E R221, desc[UR52][R2.64] ;  /* 0x0000003402dd7981 */ /* 0x004ea2000c1e1900 */
[----:B------:R-:W-:Y:S05]  /*1530*/  YIELD ;  /* 0x0000000000007946 */ /* 0x000fea0003800000 */
[----:B------:R-:W-:Y:S01]  /*1540*/  ULDC.64 UR4, c[0x0][0xa28] ;  /* 0x00028a0000047ab9 */ /* 0x000fe20000000a00 */
[----:B------:R-:W-:Y:S01]  /*1550*/  ULDC.64 UR8, c[0x0][0xa18] ;  /* 0x0002860000087ab9 */ /* 0x000fe20000000a00 */
[----:B------:R-:W-:Y:S01]  /*1560*/  ISETP.NE.U32.AND P1, PT, RZ, UR4, PT ;  /* 0x00000004ff007c0c */ /* 0x000fe2000bf25070 */
[----:B------:R-:W-:Y:S01]  /*1570*/  ULDC.64 UR6, c[0x0][0xa08] ;  /* 0x0002820000067ab9 */ /* 0x000fe20000000a00 */
[----:B------:R-:W-:Y:S01]  /*1580*/  IMAD.MOV.U32 R0, RZ, RZ, RZ ;  /* 0x000000ffff007224 */ /* 0x000fe200078e00ff */
[----:B------:R-:W-:-:S02]  /*1590*/  ISETP.NE.U32.AND P0, PT, RZ, UR6, PT ;  /* 0x00000006ff007c0c */ /* 0x000fc4000bf05070 */
[----:B------:R-:W-:Y:S02]  /*15a0*/  ISETP.NE.AND.EX P1, PT, RZ, UR5, PT, P1 ;  /* 0x00000005ff007c0c */ /* 0x000fe4000bf25310 */
[----:B------:R-:W-:Y:S02]  /*15b0*/  ISETP.NE.AND.EX P0, PT, RZ, UR7, PT, P0 ;  /* 0x00000007ff007c0c */ /* 0x000fe4000bf05300 */
[----:B------:R-:W-:Y:S02]  /*15c0*/  MOV R26, RZ ;  /* 0x000000ff001a7202 */ /* 0x000fe40000000f00 */
[----:B--2---:R-:W-:Y:S01]  /*15d0*/  SHF.R.S32.HI R227, RZ, 0x1f, R221 ;  /* 0x0000001fffe37819 */ /* 0x004fe200000114dd */
[----:B------:R-:W-:-:S06]  /*15e0*/  IMAD.SHL.U32 R225, R221, 0x4, RZ ;  /* 0x00000004dde17824 */ /* 0x000fcc00078e00ff */
        /* <DEDUP_REMOVED lines=22> */
[----:B------:R-:W-:Y:S01]  /*1750*/  IMAD.U32 R2, RZ, RZ, UR5 ;  /* 0x00000005ff027e24 */ /* 0x000fe2000f8e00ff */
[----:B------:R-:W-:Y:S01]  /*1760*/  MOV R25, UR4 ;  /* 0x0000000400197c02 */ /* 0x000fe20008000f00 */
[----:B------:R-:W-:Y:S01]  /*1770*/  IMAD.MOV.U32 R23, RZ, RZ, R221 ;  /* 0x000000ffff177224 */ /* 0x000fe200078e00dd */
[----:B0-----:R-:W-:Y:S06]  /*1780*/  @P2 BRA `(.L_x_2629) ;  /* 0x0000000000242947 */ /* 0x001fec0003800000 */
        /* <DEDUP_REMOVED lines=9> */
.L_x_2629:
[----:B------:R-:W-:Y:S01]  /*1820*/  ULDC.64 UR4, c[0x0][0xa20] ;  /* 0x0002880000047ab9 */ /* 0x000fe20000000a00 */
[----:B------:R-:W-:Y:S01]  /*1830*/  IMAD.MOV.U32 R224, RZ, RZ, R22 ;  /* 0x000000ffffe07224 */ /* 0x000fe200078e0016 */
[----:B------:R-:W-:-:S04]  /*1840*/  ISETP.NE.U32.AND P1, PT, RZ, UR4, PT ;  /* 0x00000004ff007c0c */ /* 0x000fc8000bf25070 */
[----:B------:R-:W-:-:S13]  /*1850*/  ISETP.NE.AND.EX P1, PT, RZ, UR5, PT, P1 ;  /* 0x00000005ff007c0c */ /* 0x000fda000bf25310 */
[----:B------:R-:W-:Y:S05]  /*1860*/  @!P1 BRA `(.L_x_2630) ;  /* 0x0000000000109947 */ /* 0x000fea0003800000 */
[----:B------:R-:W-:-:S04]  /*1870*/  IADD3 R4, P0, R225, UR4, RZ ;  /* 0x00000004e1047c10 */ /* 0x000fc8000ff1e0ff */
[----:B------:R-:W-:-:S05]  /*1880*/  IADD3.X R5, R226, UR5, RZ, P0, !PT ;  /* 0x00000005e2057c10 */ /* 0x000fca00087fe4ff */
[----:B------:R0:W5:Y:S01]  /*1890*/  LDG.E R25, desc[UR52][R4.64] ;  /* 0x0000003404197981 */ /* 0x000162000c1e1900 */
[----:B------:R-:W-:Y:S05]  /*18a0*/  BRA `(.L_x_2631) ;  /* 0x0000000000107947 */ /* 0x000fea0003800000 */
.L_x_2630:
[----:B------:R-:W-:Y:S05]  /*18b0*/  @!P0 BRA `(.L_x_2631) ;  /* 0x00000000000c8947 */ /* 0x000fea0003800000 */
[----:B------:R-:W2:Y:S04]  /*18c0*/  LDG.E R4, desc[UR52][R8.64] ;  /* 0x0000003408047981 */ /* 0x000ea8000c1e1900 */
[----:B------:R-:W2:Y:S02]  /*18d0*/  LDG.E R25, desc[UR52][R8.64+0x4] ;  /* 0x0000043408197981 */ /* 0x000ea4000c1e1900 */
[----:B--2---:R-:W-:-:S07]  /*18e0*/  IMAD.IADD R25, R25, 0x1, -R4 ;  /* 0x0000000119197824 */ /* 0x004fce00078e0a04 */
.L_x_2631:
[----:B------:R-:W-:Y:S01]  /*18f0*/  ULDC.64 UR4, c[0x0][0xa10] ;  /* 0x0002840000047ab9 */ /* 0x000fe20000000a00 */
[----:B------:R-:W1:Y:S01]  /*1900*/  LDC R9, c[0x0][0x448] ;  /* 0x00011200ff097b82 */ /* 0x000e620000000800 */
[----:B------:R-:W-:-:S04]  /*1910*/  ISETP.NE.U32.AND P0, PT, RZ, UR4, PT ;  /* 0x00000004ff007c0c */ /* 0x000fc8000bf05070 */
[----:B------:R-:W-:Y:S01]  /*1920*/  ISETP.NE.AND.EX P0, PT, RZ, UR5, PT, P0 ;  /* 0x00000005ff007c0c */ /* 0x000fe2000bf05300 */
[----:B------:R-:W-:-:S12]  /*1930*/  ULDC.64 UR4, c[0x0][0xa30] ;  /* 0x00028c0000047ab9 */ /* 0x000fd80000000a00 */
[----:B0-----:R-:W0:Y:S02]  /*1940*/  @P0 LDC.64 R4, c[0x0][0xa10] ;  /* 0x00028400ff040b82 */ /* 0x001e240000000a00 */
[----:B0-----:R-:W-:-:S05]  /*1950*/  @P0 IMAD.WIDE R4, R23, 0x4, R4 ;  /* 0x0000000417040825 */ /* 0x001fca00078e0204 */
[----:B------:R-:W2:Y:S04]  /*1960*/  @P0 LDG.E R3, desc[UR52][R4.64] ;  /* 0x0000003404030981 */ /* 0x000ea8000c1e1900 */
[----:B------:R0:W2:Y:S01]  /*1970*/  @P0 LDG.E R8, desc[UR52][R4.64+0x4] ;  /* 0x0000043404080981 */ /* 0x0000a2000c1e1900 */
[----:B------:R-:W-:Y:S02]  /*1980*/  ISETP.NE.U32.AND P1, PT, RZ, UR4, PT ;  /* 0x00000004ff007c0c */ /* 0x000fe4000bf25070 */
[----:B-----5:R-:W-:Y:S02]  /*1990*/  MOV R135, R25 ;  /* 0x0000001900877202 */ /* 0x020fe40000000f00 */
[----:B------:R-:W-:-:S13]  /*19a0*/  ISETP.NE.AND.EX P1, PT, RZ, UR5, PT, P1 ;  /* 0x00000005ff007c0c */ /* 0x000fda000bf25310 */
[----:B------:R-:W-:-:S04]  /*19b0*/  @P1 IADD3 R6, P2, R225, UR4, RZ ;  /* 0x00000004e1061c10 */ /* 0x000fc8000ff5e0ff */
[----:B------:R-:W-:-:S05]  /*19c0*/  @P1 IADD3.X R7, R226, UR5, RZ, P2, !PT ;  /* 0x00000005e2071c10 */ /* 0x000fca00097fe4ff */
[----:B------:R3:W5:Y:S01]  /*19d0*/  @P1 LDG.E R135, desc[UR52][R6.64] ;  /* 0x0000003406871981 */ /* 0x000762000c1e1900 */
[----:B-1----:R-:W-:Y:S01]  /*19e0*/  ISETP.NE.AND P1, PT, R9, 0x1, PT ;  /* 0x000000010900780c */ /* 0x002fe20003f25270 */
[----:B------:R-:W-:-:S04]  /*19f0*/  IMAD.SHL.U32 R212, R21, 0x80, RZ ;  /* 0x0000008015d47824 */ /* 0x000fc800078e00ff */
[----:B0-----:R-:W-:-:S08]  /*1a00*/  VIADD R4, R212, 0x7f ;  /* 0x0000007fd4047836 */ /* 0x001fd00000000000 */
[----:B------:R-:W0:Y:S08]  /*1a10*/  @P1 LDC R9, c[0x0][0x44c] ;  /* 0x00011300ff091b82 */ /* 0x000e300000000800 */
[----:B------:R-:W1:Y:S01]  /*1a20*/  @P1 LDC R5, c[0x0][0x450] ;  /* 0x00011400ff051b82 */ /* 0x000e620000000800 */
[----:B--2---:R-:W-:Y:S01]  /*1a30*/  @P0 IMAD.IADD R2, R8, 0x1, -R3 ;  /* 0x0000000108020824 */ /* 0x004fe200078e0a03 */
[----:B------:R-:W-:Y:S01]  /*1a40*/  IADD3 R8, -R0, R25, RZ ;  /* 0x0000001900087210 */ /* 0x000fe20007ffe1ff */
[----:B0-----:R-:W-:-:S04]  /*1a50*/  @P1 IMAD.HI.U32 R0, R4, R9, RZ ;  /* 0x0000000904001227 */ /* 0x001fc800078e00ff */
[----:B------:R-:W-:Y:S01]  /*1a60*/  IMAD.IADD R214, R8, 0x1, R2 ;  /* 0x0000000108d67824 */ /* 0x000fe200078e0202 */
[----:B-1----:R-:W-:-:S03]  /*1a70*/  @P1 SHF.R.U32.HI R4, RZ, R5, R0 ;  /* 0x00000005ff041219 */ /* 0x002fc60000011600 */
[C---:B------:R-:W-:Y:S01]  /*1a80*/  VIADD R0, R214.reuse, 0x9f ;  /* 0x0000009fd6007836 */ /* 0x040fe20000000000 */
[----:B------:R-:W-:-:S03]  /*1a90*/  IADD3 R151, R214, 0xa0, -R213 ;  /* 0x000000a0d6977810 */ /* 0x000fc60007ffe8d5 */
[----:B------:R-:W-:-:S04]  /*1aa0*/  IMAD.HI R0, R0, 0x66666667, RZ ;  /* 0x6666666700007827 */ /* 0x000fc800078e02ff */
[----:B------:R-:W-:Y:S01]  /*1ab0*/  IMAD.IADD R4, R151, 0x1, R4 ;  /* 0x0000000197047824 */ /* 0x000fe200078e0204 */
[----:B------:R-:W-:-:S03]  /*1ac0*/  SHF.R.U32.HI R3, RZ, 0x1f, R0 ;  /* 0x0000001fff037819 */ /* 0x000fc60000011600 */
[----:B------:R-:W-:Y:S01]  /*1ad0*/  IMAD.HI R4, R4, 0x66666667, RZ ;  /* 0x6666666704047827 */ /* 0x000fe200078e02ff */
[----:B------:R-:W-:-:S04]  /*1ae0*/  LEA.HI.SX32 R152, R0, R3, 0x1a ;  /* 0x0000000300987211 */ /* 0x000fc800078fd2ff */
[----:B------:R-:W-:-:S04]  /*1af0*/  SHF.R.U32.HI R5, RZ, 0x1f, R4 ;  /* 0x0000001fff057819 */ /* 0x000fc80000011604 */
[----:B------:R-:W-:Y:S02]  /*1b00*/  LEA.HI.SX32 R5, R4, R5, 0x1a ;  /* 0x0000000504057211 */ /* 0x000fe400078fd2ff */
[----:B------:R-:W-:Y:S02]  /*1b10*/  IADD3 R4, -R8, RZ, RZ ;  /* 0x000000ff08047210 */ /* 0x000fe40007ffe1ff */
[----:B------:R-:W-:Y:S02]  /*1b20*/  VIMNMX R5, R152, R5, PT ;  /* 0x0000000598057248 */ /* 0x000fe40003fe0100 */
[----:B------:R-:W-:-:S03]  /*1b30*/  VIMNMX R4, RZ, R4, !PT ;  /* 0x00000004ff047248 */ /* 0x000fc60007fe0100 */
[----:B------:R-:W-:-:S05]  /*1b40*/  IMAD R5, R5, 0xa0, -R8 ;  /* 0x000000a005057824 */ /* 0x000fca00078e0a08 */
[----:B------:R-:W-:-:S04]  /*1b50*/  VIMNMX R3, R5, R2, PT ;  /* 0x0000000205037248 */ /* 0x000fc80003fe0100 */
        /* <DEDUP_REMOVED lines=10> */
[----:B---3--:R-:W-:Y:S05]  /*1c00*/  @!P1 BRA `(.L_x_2632) ;  /* 0x000000e400649947 */ /* 0x008fea0003800000 */
[----:B------:R-:W-:Y:S01]  /*1c10*/  VIADD R0, R18, 0x1a400 ;  /* 0x0001a40012007836 */ /* 0x000fe20000000000 */
[----:B------:R-:W-:Y:S04]  /*1c20*/  BSSY B6, `(.L_x_2633) ;  /* 0x0000013000067945 */ /* 0x000fe80003800000 */
[----:B------:R-:W-:-:S13]  /*1c30*/  LOP3.LUT P0, RZ, R0, 0x1bf, RZ, 0xc0, !PT ;  /* 0x000001bf00ff7812 */ /* 0x000fda000780c0ff */
[----:B------:R-:W-:Y:S05]  /*1c40*/  @!P0 BRA `(.L_x_2634) ;  /* 0x0000000000408947 */ /* 0x000fea0003800000 */
[----:B------:R-:W-:Y:S01]  /*1c50*/  MOV R0, 0x0 ;  /* 0x0000000000007802 */ /* 0x000fe20000000f00 */
[----:B------:R-:W-:Y:S01]  /*1c60*/  ULDC.64 UR4, c[0x4][0xc8] ;  /* 0x0100320000047ab9 */ /* 0x000fe20000000a00 */
[----:B------:R-:W-:Y:S01]  /*1c70*/  ULDC.64 UR6, c[0x4][0x30] ;  /* 0x01000c0000067ab9 */ /* 0x000fe20000000a00 */
[----:B------:R-:W-:Y:S01]  /*1c80*/  MOV R4, UR4 ;  /* 0x0000000400047c02 */ /* 0x000fe20008000f00 */
[----:B------:R0:W1:Y:S01]  /*1c90*/  LDC.64 R14, c[0x4][R0] ;  /* 0x01000000000e7b82 */ /* 0x0000620000000a00 */
[----:B------:R-:W-:Y:S01]  /*1ca0*/  IMAD.U32 R5, RZ, RZ, UR5 ;  /* 0x00000005ff057e24 */ /* 0x000fe2000f8e00ff */
[----:B------:R-:W-:Y:S01]  /*1cb0*/  ULDC.64 UR4, c[0x4][0xd0] ;  /* 0x0100340000047ab9 */ /* 0x000fe20000000a00 */
[----:B------:R-:W-:Y:S01]  /*1cc0*/  MOV R10, UR6 ;  /* 0x00000006000a7c02 */ /* 0x000fe20008000f00 */
[----:B------:R-:W-:Y:S01]  /*1cd0*/  IMAD.U32 R6, RZ, RZ, UR4 ;  /* 0x00000004ff067e24 */ /* 0x000fe2000f8e00ff */
[----:B------:R-:W-:Y:S01]  /*1ce0*/  MOV R13, RZ ;  /* 0x000000ff000d7202 */ /* 0x000fe20000000f00 */
[----:B------:R-:W-:-:S02]  /*1cf0*/  IMAD.U32 R7, RZ, RZ, UR5 ;  /* 0x00000005ff077e24 */ /* 0x000fc4000f8e00ff */
[----:B------:R-:W-:Y:S02]  /*1d00*/  IMAD.U32 R11, RZ, RZ, UR7 ;  /* 0x00000007ff0b7e24 */ /* 0x000fe4000f8e00ff */
[----:B------:R-:W-:Y:S02]  /*1d10*/  IMAD.MOV.U32 R8, RZ, RZ, 0x70 ;  /* 0x00000070ff087424 */ /* 0x000fe400078e00ff */
[----:B0-----:R-:W-:-:S07]  /*1d20*/  IMAD.MOV.U32 R12, RZ, RZ, 0x1 ;  /* 0x00000001ff0c7424 */ /* 0x001fce00078e00ff */
[----:B------:R-:W-:-:S07]  /*1d30*/  LEPC R20, `(.L_x_2634) ;  /* 0x000000001014794e */ /* 0x000fce0000000000 */
[----:B-1---5:R-:W-:Y:S05]  /*1d40*/  CALL.ABS.NOINC R14 ;  /* 0x000000000e007343 */ /* 0x022fea0003c00000 */
.L_x_2634:
[----:B------:R-:W-:Y:S05]  /*1d50*/  BSYNC B6 ;  /* 0x0000000000067941 */ /* 0x000fea0003800000 */
.L_x_2633:
        /* <DEDUP_REMOVED lines=12> */
[----:B------:R-:W-:Y:S01]  /*1e20*/  IMAD.U32 R7, RZ, RZ, UR7 ;  /* 0x00000007ff077e24 */ /* 0x000fe2000f8e00ff */
[----:B------:R-:W-:Y:S01]  /*1e30*/  MOV R8, 0x70 ;  /* 0x0000007000087802 */ /* 0x000fe20000000f00 */
[----:B------:R-:W-:-:S02]  /*1e40*/  IMAD.U32 R10, RZ, RZ, UR4 ;  /* 0x00000004ff0a7e24 */ /* 0x000fc4000f8e00ff */
[----:B------:R-:W-:Y:S02]  /*1e50*/  IMAD.U32 R11, RZ, RZ, UR5 ;  /* 0x00000005ff0b7e24 */ /* 0x000fe4000f8e00ff */
[----:B------:R-:W-:Y:S02]  /*1e60*/  IMAD.MOV.U32 R12, RZ, RZ, 0x1 ;  /* 0x00000001ff0c7424 */ /* 0x000fe400078e00ff */
[----:B0-----:R-:W-:-:S07]  /*1e70*/  IMAD.MOV.U32 R13, RZ, RZ, RZ ;  /* 0x000000ffff0d7224 */ /* 0x001fce00078e00ff */
[----:B------:R-:W-:-:S07]  /*1e80*/  LEPC R20, `(.L_x_2636) ;  /* 0x000000001014794e */ /* 0x000fce0000000000 */
[----:B-1---5:R-:W-:Y:S05]  /*1e90*/  CALL.ABS.NOINC R14 ;  /* 0x000000000e007343 */ /* 0x022fea0003c00000 */
.L_x_2636:
[----:B------:R-:W-:Y:S05]  /*1ea0*/  BSYNC B6 ;  /* 0x0000000000067941 */ /* 0x000fea0003800000 */
.L_x_2635:
[----:B------:R-:W2:Y:S01]  /*1eb0*/  LDL.LU R10, [R1] ;  /* 0x00000000010a7983 */ /* 0x000ea20000300800 */
[----:B------:R-:W-:Y:S01]  /*1ec0*/  ULDC.64 UR4, c[0x0][0x9f8] ;  /* 0x00027e0000047ab9 */ /* 0x000fe20000000a00 */
[----:B------:R-:W0:Y:S01]  /*1ed0*/  S2R R20, SR_TID.X ;  /* 0x0000000000147919 */ /* 0x000e220000002100 */
[----:B------:R-:W-:Y:S01]  /*1ee0*/  ISETP.NE.U32.AND P0, PT, RZ, UR4, PT ;  /* 0x00000004ff007c0c */ /* 0x000fe2000bf05070 */
[C---:B------:R-:W-:Y:S01]  /*1ef0*/  VIADD R0, R16.reuse, 0x20 ;  /* 0x0000002010007836 */ /* 0x040fe20000000000 */
[----:B------:R-:W-:Y:S01]  /*1f00*/  IADD3 R3, R16, 0x40, RZ ;  /* 0x0000004010037810 */ /* 0x000fe20007ffe0ff */
[----:B------:R-:W3:Y:S01]  /*1f10*/  LDL R14, [R1+0x34] ;  /* 0x00003400010e7983 */ /* 0x000ee20000100800 */
[----:B------:R-:W-:Y:S01]  /*1f20*/  ISETP.NE.AND.EX P0, PT, RZ, UR5, PT, P0 ;  /* 0x00000005ff007c0c */ /* 0x000fe2000bf05300 */
[----:B------:R-:W1:Y:S08]  /*1f30*/  LDC.64 R102, c[0x0][0x3f8] ;  /* 0x0000fe00ff667b82 */ /* 0x000e700000000a00 */
[----:B------:R-:W4:Y:S04]  /*1f40*/  LDC R13, c[0x0][0x3f4] ;  /* 0x0000fd00ff0d7b82 */ /* 0x000f280000000800 */
[----:B------:R-:W-:Y:S01]  /*1f50*/  @P0 IADD3 R4, P1, R225, UR4, RZ ;  /* 0x00000004e1040c10 */ /* 0x000fe2000ff3e0ff */
[----:B------:R-:W-:-:S03]  /*1f60*/  ULDC UR4, c[0x0][0x320] ;  /* 0x0000c80000047ab9 */ /* 0x000fc60000000800 */
[----:B------:R-:W-:Y:S01]  /*1f70*/  @P0 IADD3.X R5, R226, UR5, RZ, P1, !PT ;  /* 0x00000005e2050c10 */ /* 0x000fe20008ffe4ff */
[----:B------:R-:W4:Y:S04]  /*1f80*/  LDC.64 R96, c[0x0][0x408] ;  /* 0x00010200ff607b82 */ /* 0x000f280000000a00 */
        /* <DEDUP_REMOVED lines=12> */
[----:B------:R-:W-:-:S03]  /*2050*/  SEL R4, RZ, 0x1, P4 ;  /* 0x00000001ff047807 */ /* 0x000fc60002000000 */
[----:B------:R-:W-:Y:S01]  /*2060*/  IMAD.SHL.U32 R5, R5, 0x2, RZ ;  /* 0x0000000205057824 */ /* 0x000fe200078e00ff */
[----:B------:R-:W-:-:S04]  /*2070*/  ISETP.GE.AND P4, PT, R189, UR4, PT ;  /* 0x00000004bd007c0c */ /* 0x000fc8000bf86270 */
[----:B------:R-:W-:Y:S02]  /*2080*/  LOP3.LUT R6, R5, 0x2, R4, 0xe2, !PT ;  /* 0x0000000205067812 */ /* 0x000fe400078ee204 */
[----:B------:R-:W-:Y:S02]  /*2090*/  SEL R5, RZ, 0xffffffff, P3 ;  /* 0xffffffffff057807 */ /* 0x000fe40001800000 */
[----:B------:R-:W-:Y:S02]  /*20a0*/  ISETP.GE.AND P3, PT, R3, UR4, PT ;  /* 0x0000000403007c0c */ /* 0x000fe4000bf66270 */
[----:B------:R-:W-:Y:S01]  /*20b0*/  SHF.R.S32.HI R9, RZ, 0x1f, R198 ;  /* 0x0000001fff097819 */ /* 0x000fe200000114c6 */
[----:B------:R-:W-:Y:S01]  /*20c0*/  IMAD.SHL.U32 R11, R5, 0x2, RZ ;  /* 0x00000002050b7824 */ /* 0x000fe200078e00ff */
[----:B------:R-:W-:Y:S02]  /*20d0*/  SEL R5, RZ, 0x4, P3 ;  /* 0x00000004ff057807 */ /* 0x000fe40001800000 */
[----:B------:R-:W-:Y:S01]  /*20e0*/  SEL R7, RZ, 0x8, P4 ;  /* 0x00000008ff077807 */ /* 0x000fe20002000000 */
[----:B------:R-:W-:Y:S01]  /*20f0*/  IMAD R8, R9, R102, RZ ;  /* 0x0000006609087224 */ /* 0x000fe200078e02ff */
[----:B------:R-:W-:-:S02]  /*2100*/  SEL R4, RZ, 0x1, P2 ;  /* 0x00000001ff047807 */ /* 0x000fc40001000000 */
[----:B------:R-:W-:Y:S02]  /*2110*/  LOP3.LUT R7, R7, R6, R5, 0xfe, !PT ;  /* 0x0000000607077212 */ /* 0x000fe400078efe05 */
[----:B------:R-:W-:Y:S02]  /*2120*/  ISETP.GE.AND P2, PT, R195, UR4, PT ;  /* 0x00000004c3007c0c */ /* 0x000fe4000bf46270 */
[----:B------:R-:W-:Y:S02]  /*2130*/  SEL R5, RZ, 0x4, P0 ;  /* 0x00000004ff057807 */ /* 0x000fe40000000000 */
[-C--:B----4-:R-:W-:Y:S02]  /*2140*/  ISETP.GE.AND P0, PT, R16, R13.reuse, PT ;  /* 0x0000000d1000720c */ /* 0x090fe40003f06270 */
[-C--:B------:R-:W-:Y:S02]  /*2150*/  ISETP.GE.AND P3, PT, R0, R13.reuse, PT ;  /* 0x0000000d0000720c */ /* 0x080fe40003f66270 */
[----:B------:R-:W-:-:S02]  /*2160*/  ISETP.GE.AND P5, PT, R3, R13, PT ;  /* 0x0000000d0300720c */ /* 0x000fc40003fa6270 */
[----:B------:R-:W-:Y:S01]  /*2170*/  LOP3.LUT R4, R11, 0x2, R4, 0xe2, !PT ;  /* 0x000000020b047812 */ /* 0x000fe200078ee204 */
[----:B------:R-:W-:Y:S01]  /*2180*/  IMAD R11, R198, R103, R8 ;  /* 0x00000067c60b7224 */ /* 0x000fe200078e0208 */
[----:B------:R-:W-:Y:S02]  /*2190*/  SEL R6, RZ, 0x8, P1 ;  /* 0x00000008ff067807 */ /* 0x000fe40000800000 */
[----:B------:R-:W-:Y:S02]  /*21a0*/  SEL R8, RZ, 0x10, P2 ;  /* 0x00000010ff087807 */ /* 0x000fe40001000000 */
[----:B------:R-:W-:Y:S02]  /*21b0*/  LOP3.LUT R20, R6, R4, R5, 0xfe, !PT ;  /* 0x0000000406147212 */ /* 0x000fe400078efe05 */
[----:B------:R-:W-:Y:S02]  /*21c0*/  LOP3.LUT R12, R7, R8, RZ, 0xfc, !PT ;  /* 0x00000008070c7212 */ /* 0x000fe400078efcff */
[----:B------:R-:W-:-:S02]  /*21d0*/  SEL R5, R13, RZ, P0 ;  /* 0x000000ff0d057207 */ /* 0x000fc40000000000 */
[C---:B------:R-:W-:Y:S02]  /*21e0*/  SEL R7, R13.reuse, RZ, P3 ;  /* 0x000000ff0d077207 */ /* 0x040fe40001800000 */
[----:B------:R-:W-:Y:S02]  /*21f0*/  IADD3 R5, R16, R5, RZ ;  /* 0x0000000510057210 */ /* 0x000fe40007ffe0ff */
[--C-:B------:R-:W-:Y:S01]  /*2200*/  SHF.R.S32.HI R191, RZ, 0x1f, R190.reuse ;  /* 0x0000001fffbf7819 */ /* 0x100fe200000114be */
[----:B------:R-:W-:Y:S01]  /*2210*/  IMAD.IADD R7, R0, 0x1, R7 ;  /* 0x0000000100077824 */ /* 0x000fe200078e0207 */
[----:B------:R-:W-:Y:S01]  /*2220*/  SEL R6, R13, RZ, P5 ;  /* 0x000000ff0d067207 */ /* 0x000fe20002800000 */
[----:B------:R-:W-:Y:S01]  /*2230*/  IMAD R9, R9, R96, RZ ;  /* 0x0000006009097224 */ /* 0x000fe200078e02ff */
[----:B------:R-:W-:Y:S01]  /*2240*/  SHF.R.S32.HI R4, RZ, 0x1f, R5 ;  /* 0x0000001fff047819 */ /* 0x000fe20000011405 */
[----:B------:R-:W-:-:S03]  /*2250*/  IMAD.WIDE.U32 R106, R198, R102, R190 ;  /* 0x00000066c66a7225 */ /* 0x000fc600078e00be */
[-C--:B------:R-:W-:Y:S01]  /*2260*/  LEA.HI R28, R4, R5.reuse, RZ, 0x4 ;  /* 0x00000005041c7211 */ /* 0x080fe200078f20ff */
[----:B------:R-:W-:Y:S01]  /*2270*/  IMAD.WIDE.U32 R104, R198, R102, R16 ;  /* 0x00000066c6687225 */ /* 0x000fe200078e0010 */
[----:B------:R-:W-:-:S03]  /*2280*/  LEA.HI R5, R4, R5, RZ, 0x6 ;  /* 0x0000000504057211 */ /* 0x000fc600078f30ff */
[----:B------:R-:W-:Y:S01]  /*2290*/  IMAD.WIDE.U32 R100, R198, R96, R190 ;  /* 0x00000060c6647225 */ /* 0x000fe200078e00be */
[----:B------:R-:W-:-:S03]  /*22a0*/  IADD3 R107, R107, R11, RZ ;  /* 0x0000000b6b6b7210 */ /* 0x000fc60007ffe0ff */
[C---:B------:R-:W-:Y:S02]  /*22b0*/  IMAD R9, R198.reuse, R97, R9 ;  /* 0x00000061c6097224 */ /* 0x040fe400078e0209 */
[----:B------:R-:W-:Y:S01]  /*22c0*/  IMAD.WIDE.U32 R98, R198, R96, R16 ;  /* 0x00000060c6627225 */ /* 0x000fe200078e0010 */
[----:B------:R-:W-:-:S03]  /*22d0*/  SHF.R.U32.HI R4, RZ, 0x3, R210 ;  /* 0x00000003ff047819 */ /* 0x000fc600000116d2 */
[----:B------:R-:W-:Y:S02]  /*22e0*/  IMAD.IADD R105, R11, 0x1, R105 ;  /* 0x000000010b697824 */ /* 0x000fe400078e0269 */
[----:B------:R-:W-:Y:S02]  /*22f0*/  IMAD.IADD R101, R101, 0x1, R9 ;  /* 0x0000000165657824 */ /* 0x000fe400078e0209 */
[----:B------:R-:W-:Y:S01]  /*2300*/  IMAD.IADD R99, R9, 0x1, R99 ;  /* 0x0000000109637824 */ /* 0x000fe200078e0263 */
[----:B------:R-:W-:-:S04]  /*2310*/  LOP3.LUT R9, R210, 0x30, R28, 0xf8, !PT ;  /* 0x00000030d2097812 */ /* 0x000fc800078ef81c */
[----:B------:R-:W-:Y:S01]  /*2320*/  LOP3.LUT R9, R9, R4, RZ, 0x3c, !PT ;  /* 0x0000000409097212 */ /* 0x000fe200078e3cff */
[----:B------:R-:W-:Y:S02]  /*2330*/  IMAD.MOV.U32 R122, RZ, RZ, 0x20 ;  /* 0x00000020ff7a7424 */ /* 0x000fe400078e00ff */
[----:B------:R-:W-:Y:S02]  /*2340*/  IMAD.MOV.U32 R123, RZ, RZ, 0x40 ;  /* 0x00000040ff7b7424 */ /* 0x000fe400078e00ff */
[----:B------:R-:W-:Y:S01]  /*2350*/  IMAD.IADD R125, R26, 0x1, R25 ;  /* 0x000000011a7d7824 */ /* 0x000fe200078e0219 */
[C---:B------:R-:W-:Y:S01]  /*2360*/  SHF.L.U64.HI R108, R96.reuse, 0x7, R97 ;  /* 0x00000007606c7819 */ /* 0x040fe20000010261 */
[----:B-----5:R-:W-:Y:S01]  /*2370*/  IMAD.WIDE.U32 R106, R135, R102, R106 ;  /* 0x00000066876a7225 */ /* 0x020fe200078e006a */
[----:B------:R-:W-:-:S03]  /*2380*/  SHF.L.U32 R109, R96, 0x7, RZ ;  /* 0x00000007606d7819 */ /* 0x000fc600000006ff */
[----:B------:R-:W-:Y:S01]  /*2390*/  IMAD.WIDE.U32 R104, R135, R102, R104 ;  /* 0x0000006687687225 */ /* 0x000fe200078e0068 */
[----:B------:R-:W-:-:S03]  /*23a0*/  SHF.R.S32.HI R116, RZ, 0x4, R28 ;  /* 0x00000004ff747819 */ /* 0x000fc6000001141c */
[----:B------:R-:W-:Y:S02]  /*23b0*/  IMAD R127, R97, 0xa0, RZ ;  /* 0x000000a0617f7824 */ /* 0x000fe400078e02ff */
[----:B------:R-:W-:-:S04]  /*23c0*/  IMAD.WIDE.U32 R100, R135, R96, R100 ;  /* 0x0000006087647225 */ /* 0x000fc800078e0064 */
[----:B------:R-:W-:Y:S01]  /*23d0*/  IMAD.WIDE.U32 R98, R135, R96, R98 ;  /* 0x0000006087627225 */ /* 0x000fe200078e0062 */
[----:B------:R-:W-:-:S03]  /*23e0*/  IADD3 R150, R21, 0x8, RZ ;  /* 0x0000000815967810 */ /* 0x000fc60007ffe0ff */
[----:B------:R-:W-:Y:S01]  /*23f0*/  IMAD.SHL.U32 R118, R13, 0x2, RZ ;  /* 0x000000020d767824 */ /* 0x000fe200078e00ff */
[----:B--2---:R-:W-:Y:S01]  /*2400*/  LOP3.LUT R10, R10, 0xfffffffe, RZ, 0xc0, !PT ;  /* 0xfffffffe0a0a7812 */ /* 0x004fe200078ec0ff */
[----:B------:R-:W-:Y:S01]  /*2410*/  @!P6 BAR.SYNC.DEFER_BLOCKING 0x9, 0x100 ;  /* 0x024400000000eb1d */ /* 0x000fe20000010000 */
[----:B---3--:R-:W-:-:S05]  /*2420*/  R2P PR, R14, 0x6 ;  /* 0x000000060e007804 */ /* 0x008fca0000000000 */
[----:B------:R-:W0:Y:S01]  /*2430*/  S2R R14, SR_TID.X ;  /* 0x00000000000e7919 */ /* 0x000e220000002100 */
[----:B------:R-:W-:-:S05]  /*2440*/  @P5 LOP3.LUT R10, R10, 0x1, RZ, 0xfc, !PT ;  /* 0x000000010a0a5812 */ /* 0x000fca00078efcff */
[----:B------:R1:W-:Y:S02]  /*2450*/  STL [R1], R10 ;  /* 0x0000000a01007387 */ /* 0x0003e40000100800 */
[----:B-1----:R-:W-:Y:S01]  /*2460*/  IMAD.IADD R10, R3, 0x1, R6 ;  /* 0x00000001030a7824 */ /* 0x002fe200078e0206 */
[----:B------:R-:W-:-:S04]  /*2470*/  SHF.R.S32.HI R6, RZ, 0x1f, R7 ;  /* 0x0000001fff067819 */ /* 0x000fc80000011407 */
[CC--:B------:R-:W-:Y:S02]  /*2480*/  LEA.HI R29, R6.reuse, R7.reuse, RZ, 0x4 ;  /* 0x00000007061d7211 */ /* 0x0c0fe400078f20ff */
[----:B------:R-:W-:Y:S02]  /*2490*/  SHF.R.S32.HI R11, RZ, 0x1f, R10 ;  /* 0x0000001fff0b7819 */ /* 0x000fe4000001140a */
[----:B------:R-:W-:Y:S02]  /*24a0*/  LEA.HI R7, R6, R7, RZ, 0x6 ;  /* 0x0000000706077211 */ /* 0x000fe400078f30ff */
[----:B------:R-:W-:Y:S02]  /*24b0*/  SHF.R.S32.HI R6, RZ, 0x6, R5 ;  /* 0x00000006ff067819 */ /* 0x000fe40000011405 */
[----:B------:R-:W-:Y:S02]  /*24c0*/  LOP3.LUT R5, R207, 0x30, R28, 0xf8, !PT ;  /* 0x00000030cf057812 */ /* 0x000fe400078ef81c */
[CC--:B------:R-:W-:Y:S01]  /*24d0*/  LEA.HI R30, R11.reuse, R10.reuse, RZ, 0x4 ;  /* 0x0000000a0b1e7211 */ /* 0x0c0fe200078f20ff */
[----:B------:R-:W-:Y:S01]  /*24e0*/  IMAD R132, R6, 0x2800, R211 ;  /* 0x0000280006847824 */ /* 0x000fe200078e02d3 */
[----:B------:R-:W-:-:S02]  /*24f0*/  LEA.HI R10, R11, R10, RZ, 0x6 ;  /* 0x0000000a0b0a7211 */ /* 0x000fc400078f30ff */
[----:B------:R-:W-:Y:S01]  /*2500*/  SHF.R.S32.HI R8, RZ, 0x6, R7 ;  /* 0x00000006ff087819 */ /* 0x000fe20000011407 */
[----:B------:R-:W-:Y:S01]  /*2510*/  IMAD R134, R6, 0x2800, R209 ;  /* 0x0000280006867824 */ /* 0x000fe200078e02d1 */
[-C--:B------:R-:W-:Y:S02]  /*2520*/  LOP3.LUT R5, R5, R208.reuse, RZ, 0x3c, !PT ;  /* 0x000000d005057212 */ /* 0x080fe400078e3cff */
[----:B------:R-:W-:Y:S01]  /*2530*/  LOP3.LUT R7, R207, 0x30, R29, 0xf8, !PT ;  /* 0x00000030cf077812 */ /* 0x000fe200078ef81d */
[----:B------:R-:W-:Y:S01]  /*2540*/  IMAD.IADD R132, R132, 0x1, R9 ;  /* 0x0000000184847824 */ /* 0x000fe200078e0209 */
[----:B------:R-:W-:Y:S01]  /*2550*/  SHF.R.S32.HI R10, RZ, 0x6, R10 ;  /* 0x00000006ff0a7819 */ /* 0x000fe2000001140a */
[----:B------:R-:W-:Y:S01]  /*2560*/  IMAD R133, R8, 0x2800, R209 ;  /* 0x0000280008857824 */ /* 0x000fe200078e02d1 */
[--C-:B------:R-:W-:Y:S01]  /*2570*/  LOP3.LUT R9, R210, 0x30, R30.reuse, 0xf8, !PT ;  /* 0x00000030d2097812 */ /* 0x100fe200078ef81e */
[----:B------:R-:W-:Y:S01]  /*2580*/  IMAD.IADD R134, R134, 0x1, R5 ;  /* 0x0000000186867824 */ /* 0x000fe200078e0205 */
[----:B------:R-:W-:Y:S01]  /*2590*/  LOP3.LUT R6, R7, R208, RZ, 0x3c, !PT ;  /* 0x000000d007067212 */ /* 0x000fe200078e3cff */
[----:B0-----:R-:W-:Y:S01]  /*25a0*/  VIADD R31, R14, 0xffffff80 ;  /* 0xffffff800e1f7836 */ /* 0x001fe20000000000 */
[----:B------:R-:W-:Y:S01]  /*25b0*/  LOP3.LUT R5, R207, 0x30, R30, 0xf8, !PT ;  /* 0x00000030cf057812 */ /* 0x000fe200078ef81e */
[----:B------:R-:W-:Y:S01]  /*25c0*/  IMAD R130, R8, 0x2800, R211 ;  /* 0x0000280008827824 */ /* 0x000fe200078e02d3 */
[----:B------:R-:W-:Y:S01]  /*25d0*/  SHF.R.S32.HI R11, RZ, 0x1f, R135 ;  /* 0x0000001fff0b7819 */ /* 0x000fe20000011487 */
[----:B------:R-:W-:Y:S01]  /*25e0*/  IMAD R129, R10, 0x2800, R211 ;  /* 0x000028000a817824 */ /* 0x000fe200078e02d3 */
[----:B------:R-:W-:-:S02]  /*25f0*/  LOP3.LUT R8, R9, R4, RZ, 0x3c, !PT ;  /* 0x0000000409087212 */ /* 0x000fc400078e3cff */
[----:B------:R-:W-:Y:S01]  /*2600*/  IADD3 R133, R133, R6, RZ ;  /* 0x0000000685857210 */ /* 0x000fe20007ffe0ff */
[----:B------:R-:W-:Y:S01]  /*2610*/  IMAD R131, R10, 0x2800, R209 ;  /* 0x000028000a837824 */ /* 0x000fe200078e02d1 */
[----:B------:R-:W-:Y:S02]  /*2620*/  LOP3.LUT R6, R5, R208, RZ, 0x3c, !PT ;  /* 0x000000d005067212 */ /* 0x000fe400078e3cff */
[----:B------:R-:W-:Y:S02]  /*2630*/  LEA.HI R14, R31, R31, RZ, 0x1 ;  /* 0x0000001f1f0e7211 */ /* 0x000fe400078f08ff */
[----:B------:R-:W-:Y:S01]  /*2640*/  SEL R122, R122, 0xffffffe0, !P1 ;  /* 0xffffffe07a7a7807 */ /* 0x000fe20004800000 */
[----:B------:R-:W-:Y:S01]  /*2650*/  IMAD R10, R11, R102, RZ ;  /* 0x000000660b0a7224 */ /* 0x000fe200078e02ff */
[----:B------:R-:W-:Y:S02]  /*2660*/  ISETP.GE.AND P1, PT, R196, UR4, PT ;  /* 0x00000004c4007c0c */ /* 0x000fe4000bf26270 */
[----:B------:R-:W-:Y:S01]  /*2670*/  IADD3 R129, R129, R8, RZ ;  /* 0x0000000881817210 */ /* 0x000fe20007ffe0ff */
[----:B------:R-:W-:Y:S01]  /*2680*/  IMAD R8, R11, R96, RZ ;  /* 0x000000600b087224 */ /* 0x000fe200078e02ff */
[----:B------:R-:W-:Y:S01]  /*2690*/  LOP3.LUT R7, R210, 0x30, R29, 0xf8, !PT ;  /* 0x00000030d2077812 */ /* 0x000fe200078ef81d */
[----:B------:R-:W-:Y:S01]  /*26a0*/  IMAD.IADD R131, R131, 0x1, R6 ;  /* 0x0000000183837824 */ /* 0x000fe200078e0206 */
[----:B------:R-:W-:Y:S01]  /*26b0*/  LOP3.LUT R14, R14, 0xfffffffe, RZ, 0xc0, !PT ;  /* 0xfffffffe0e0e7812 */ /* 0x000fe200078ec0ff */
[----:B------:R-:W-:Y:S01]  /*26c0*/  IMAD R9, R103, 0xa0, RZ ;  /* 0x000000a067097824 */ /* 0x000fe200078e02ff */
[----:B------:R-:W-:Y:S01]  /*26d0*/  SEL R11, RZ, 0x20, P1 ;  /* 0x00000020ff0b7807 */ /* 0x000fe20000800000 */
[----:B------:R-:W-:Y:S01]  /*26e0*/  IMAD R25, R135, R103, R10 ;  /* 0x0000006787197224 */ /* 0x000fe200078e020a */
[C---:B------:R-:W-:Y:S01]  /*26f0*/  SHF.L.U64.HI R5, R102.reuse, 0x7, R103 ;  /* 0x0000000766057819 */ /* 0x040fe20000010267 */
[C---:B------:R-:W-:Y:S01]  /*2700*/  IMAD.SHL.U32 R6, R102.reuse, 0x80, RZ ;  /* 0x0000008066067824 */ /* 0x040fe200078e00ff */
[----:B------:R-:W-:Y:S01]  /*2710*/  LOP3.LUT R7, R7, R4, RZ, 0x3c, !PT ;  /* 0x0000000407077212 */ /* 0x000fe200078e3cff */
[----:B------:R-:W-:Y:S01]  /*2720*/  IMAD.WIDE.U32 R102, R102, 0xa0, RZ ;  /* 0x000000a066667825 */ /* 0x000fe200078e00ff */
[----:B------:R-:W-:-:S02]  /*2730*/  SEL R123, R123, 0xffffffc0, !P2 ;  /* 0xffffffc07b7b7807 */ /* 0x000fc40005000000 */
[----:B------:R-:W-:Y:S01]  /*2740*/  SHF.R.S32.HI R115, RZ, 0x4, R29 ;  /* 0x00000004ff737819 */ /* 0x000fe2000001141d */
[----:B------:R-:W-:Y:S01]  /*2750*/  IMAD R27, R135, R97, R8 ;  /* 0x00000061871b7224 */ /* 0x000fe200078e0208 */
[----:B------:R-:W-:Y:S01]  /*2760*/  SHF.R.S32.HI R114, RZ, 0x4, R30 ;  /* 0x00000004ff727819 */ /* 0x000fe2000001141e */
[----:B------:R-:W-:Y:S01]  /*2770*/  IMAD.WIDE.U32 R96, R96, 0xa0, RZ ;  /* 0x000000a060607825 */ /* 0x000fe200078e00ff */
[----:B------:R-:W-:Y:S02]  /*2780*/  LOP3.LUT R28, R28, 0xfffffff0, RZ, 0xc0, !PT ;  /* 0xfffffff01c1c7812 */ /* 0x000fe400078ec0ff */
[----:B------:R-:W-:Y:S01]  /*2790*/  LOP3.LUT R29, R29, 0xfffffff0, RZ, 0xc0, !PT ;  /* 0xfffffff01d1d7812 */ /* 0x000fe200078ec0ff */
[----:B------:R-:W-:Y:S01]  /*27a0*/  IMAD.IADD R14, R31, 0x1, -R14 ;  /* 0x000000011f0e7824 */ /* 0x000fe200078e0a0e */
[----:B------:R-:W-:Y:S02]  /*27b0*/  LOP3.LUT R30, R30, 0xfffffff0, RZ, 0xc0, !PT ;  /* 0xfffffff01e1e7812 */ /* 0x000fe400078ec0ff */
[----:B------:R-:W-:Y:S01]  /*27c0*/  LOP3.LUT R11, R12, R11, RZ, 0xfc, !PT ;  /* 0x0000000b0c0b7212 */ /* 0x000fe200078efcff */
[----:B------:R-:W-:Y:S01]  /*27d0*/  IMAD.IADD R126, R103, 0x1, R9 ;  /* 0x00000001677e7824 */ /* 0x000fe200078e0209 */
[----:B------:R-:W-:Y:S01]  /*27e0*/  LOP3.LUT R8, R20, 0x1, RZ, 0xc0, !PT ;  /* 0x0000000114087812 */ /* 0x000fe200078ec0ff */
[----:B------:R-:W-:Y:S01]  /*27f0*/  IMAD.IADD R130, R130, 0x1, R7 ;  /* 0x0000000182827824 */ /* 0x000fe200078e0207 */
[C---:B------:R-:W-:Y:S01]  /*2800*/  LOP3.LUT R9, R20.reuse, 0x2, RZ, 0xc0, !PT ;  /* 0x0000000214097812 */ /* 0x040fe200078ec0ff */
[----:B------:R-:W-:Y:S01]  /*2810*/  IMAD.IADD R21, R107, 0x1, R25 ;  /* 0x000000016b157824 */ /* 0x000fe200078e0219 */
[----:B------:R-:W-:Y:S01]  /*2820*/  LOP3.LUT R10, R20, 0x4, RZ, 0xc0, !PT ;  /* 0x00000004140a7812 */ /* 0x000fe200078ec0ff */
[----:B------:R-:W-:Y:S01]  /*2830*/  IMAD.IADD R26, R101, 0x1, R27 ;  /* 0x00000001651a7824 */ /* 0x000fe200078e021b */
[----:B------:R-:W-:Y:S01]  /*2840*/  SHF.R.S32.HI R7, RZ, 0x1f, R22 ;  /* 0x0000001fff077819 */ /* 0x000fe20000011416 */
[----:B------:R-:W-:Y:S01]  /*2850*/  IMAD R113, R14, 0x80, R198 ;  /* 0x000000800e717824 */ /* 0x000fe200078e02c6 */
[----:B------:R-:W-:Y:S01]  /*2860*/  IADD3 R127, R97, R127, RZ ;  /* 0x0000007f617f7210 */ /* 0x000fe20007ffe0ff */
[----:B------:R-:W-:Y:S01]  /*2870*/  IMAD.IADD R128, R123, 0x1, R122 ;  /* 0x000000017b807824 */ /* 0x000fe200078e027a */
[----:B------:R-:W-:Y:S01]  /*2880*/  LOP3.LUT R20, R20, 0x8, RZ, 0xc0, !PT ;  /* 0x0000000814147812 */ /* 0x000fe200078ec0ff */
[----:B------:R-:W-:Y:S01]  /*2890*/  IMAD.IADD R25, R25, 0x1, R105 ;  /* 0x0000000119197824 */ /* 0x000fe200078e0269 */
[----:B------:R-:W-:-:S02]  /*28a0*/  IADD3 R27, R27, R99, RZ ;  /* 0x000000631b1b7210 */ /* 0x000fc40007ffe0ff */
[----:B------:R-:W-:Y:S02]  /*28b0*/  SHF.R.S32.HI R124, RZ, 0x1f, R23 ;  /* 0x0000001fff7c7819 */ /* 0x000fe40000011417 */
[----:B------:R-:W-:Y:S02]  /*28c0*/  SHF.R.S32.HI R112, RZ, 0x1f, R28 ;  /* 0x0000001fff707819 */ /* 0x000fe4000001141c */
[----:B------:R-:W-:Y:S02]  /*28d0*/  SHF.R.S32.HI R111, RZ, 0x1f, R29 ;  /* 0x0000001fff6f7819 */ /* 0x000fe4000001141d */
[----:B------:R-:W-:Y:S02]  /*28e0*/  SHF.R.S32.HI R110, RZ, 0x1f, R30 ;  /* 0x0000001fff6e7819 */ /* 0x000fe4000001141e */
[----:B------:R-:W-:Y:S02]  /*28f0*/  LOP3.LUT R31, R12, 0x1, RZ, 0xc0, !PT ;  /* 0x000000010c1f7812 */ /* 0x000fe400078ec0ff */
[----:B------:R-:W-:-:S02]  /*2900*/  LOP3.LUT R32, R11, 0x2, RZ, 0xc0, !PT ;  /* 0x000000020b207812 */ /* 0x000fc400078ec0ff */
[C---:B------:R-:W-:Y:S02]  /*2910*/  LOP3.LUT R33, R11.reuse, 0x4, RZ, 0xc0, !PT ;  /* 0x000000040b217812 */ /* 0x040fe400078ec0ff */
[C---:B------:R-:W-:Y:S02]  /*2920*/  LOP3.LUT R34, R11.reuse, 0x8, RZ, 0xc0, !PT ;  /* 0x000000080b227812 */ /* 0x040fe400078ec0ff */
[C---:B------:R-:W-:Y:S02]  /*2930*/  LOP3.LUT R35, R11.reuse, 0x10, RZ, 0xc0, !PT ;  /* 0x000000100b237812 */ /* 0x040fe400078ec0ff */
[----:B------:R-:W-:-:S07]  /*2940*/  LOP3.LUT R84, R11, 0x20, RZ, 0xc0, !PT ;  /* 0x000000200b547812 */ /* 0x000fce00078ec0ff */
.L_x_2742:
[----:B------:R-:W2:Y:S01]  /*2950*/  LDL.LU R39, [R1] ;  /* 0x0000000001277983 */ /* 0x000ea20000300800 */
[----:B------:R-:W0:Y:S01]  /*2960*/  LDC R86, c[0x0][0x430] ;  /* 0x00010c00ff567b82 */ /* 0x000e220000000800 */
        /* <DEDUP_REMOVED lines=10> */
[----:B------:R-:W3:Y:S08]  /*2a10*/  @!P1 LDC.64 R12, c[0x0][0x418] ;  /* 0x00010600ff0c9b82 */ /* 0x000ef00000000a00 */
[----:B----4-:R-:W4:Y:S08]  /*2a20*/  @P2 LDC R11, c[0x0][0x434] ;  /* 0x00010d00ff0b2b82 */ /* 0x010f300000000800 */
[----:B------:R-:W1:Y:S01]  /*2a30*/  @P2 LDC R38, c[0x0][0x438] ;  /* 0x00010e00ff262b82 */ /* 0x000e620000000800 */
[----:B----4-:R-:W-:-:S05]  /*2a40*/  @P2 IMAD.HI.U32 R11, R40, R11, RZ ;  /* 0x0000000b280b2227 */ /* 0x010fca00078e00ff */
[----:B-1----:R-:W-:Y:S01]  /*2a50*/  @P2 SHF.R.U32.HI R36, RZ, R38, R11 ;  /* 0x00000026ff242219 */ /* 0x002fe2000001160b */
[----:B0-----:R-:W-:-:S03]  /*2a60*/  @!P1 IMAD R38, R124, R14, RZ ;  /* 0x0000000e7c269224 */ /* 0x001fc600078e02ff */
[----:B------:R-:W-:Y:S01]  /*2a70*/  @!P1 SHF.R.S32.HI R37, RZ, 0x1f, R36 ;  /* 0x0000001fff259819 */ /* 0x000fe20000011424 */
[C---:B------:R-:W-:Y:S02]  /*2a80*/  @!P1 IMAD R11, R23.reuse, R15, R38 ;  /* 0x0000000f170b9224 */ /* 0x040fe400078e0226 */
[----:B------:R-:W-:-:S05]  /*2a90*/  @!P1 IMAD.WIDE.U32 R14, R23, R14, R36 ;  /* 0x0000000e170e9225 */ /* 0x000fca00078e0024 */
[----:B------:R-:W-:Y:S02]  /*2aa0*/  @!P1 IADD3 R11, R15, R11, RZ ;  /* 0x0000000b0f0b9210 */ /* 0x000fe40007ffe0ff */
[----:B---3--:R-:W-:-:S04]  /*2ab0*/  @!P1 LEA R12, P2, R14, R12, 0x2 ;  /* 0x0000000c0e0c9211 */ /* 0x008fc800078410ff */
[----:B------:R-:W-:Y:S02]  /*2ac0*/  @!P1 LEA.HI.X R13, R14, R13, R11, 0x2, P2 ;  /* 0x0000000d0e0d9211 */ /* 0x000fe400010f140b */
[----:B------:R-:W-:-:S03]  /*2ad0*/  ISETP.GT.AND P2, PT, R24, R121, PT ;  /* 0x000000791800720c */ /* 0x000fc60003f44270 */
[----:B------:R0:W5:Y:S01]  /*2ae0*/  @!P1 LDG.E R85, desc[UR52][R12.64] ;  /* 0x000000340c559981 */ /* 0x000162000c1e1900 */
[----:B------:R-:W-:Y:S01]  /*2af0*/  ISETP.GE.AND P1, PT, R117, 0x1, PT ;  /* 0x000000017500780c */ /* 0x000fe20003f26270 */
[----:B------:R-:W-:Y:S01]  /*2b00*/  IMAD.MOV R11, RZ, RZ, -R36 ;  /* 0x000000ffff0b7224 */ /* 0x000fe200078e0a24 */
[----:B------:R-:W-:Y:S05]  /*2b10*/  YIELD ;  /* 0x0000000000007946 */ /* 0x000fea0003800000 */
[----:B------:R-:W-:Y:S01]  /*2b20*/  IMAD R86, R86, R11, R40 ;  /* 0x0000000b56567224 */ /* 0x000fe200078e0228 */
[----:B------:R-:W-:Y:S01]  /*2b30*/  BSSY B0, `(.L_x_2637) ;  /* 0x0000ceb000007945 */ /* 0x000fe20003800000 */
[----:B------:R-:W-:-:S02]  /*2b40*/  IMAD R11, R19, 0x7800, R219 ;  /* 0x00007800130b7824 */ /* 0x000fc400078e02db */
[----:B------:R-:W-:-:S03]  /*2b50*/  IMAD R37, R19, 0x7800, R216 ;  /* 0x0000780013257824 */ /* 0x000fc600078e02d8 */
[C---:B------:R-:W-:Y:S01]  /*2b60*/  IADD3 R36, R18.reuse, R11, RZ ;  /* 0x0000000b12247210 */ /* 0x040fe20007ffe0ff */
        /* <DEDUP_REMOVED lines=12> */
[----:B------:R-:W-:Y:S02]  /*2c30*/  IMAD R38, R127, R24, RZ ;  /* 0x000000187f267224 */ /* 0x000fe400078e02ff */
[----:B------:R-:W-:Y:S01]  /*2c40*/  IMAD R11, R86, UR5, R11 ;  /* 0x00000005560b7c24 */ /* 0x000fe2000f8e020b */
[----:B------:R-:W-:Y:S01]  /*2c50*/  ULDC.64 UR4, c[0x0][0x310] ;  /* 0x0000c40000047ab9 */ /* 0x000fe20000000a00 */
[----:B------:R-:W-:-:S02]  /*2c60*/  IMAD R93, R24, -0xa0, R2 ;  /* 0xffffff60185d7824 */ /* 0x000fc400078e0202 */
[----:B------:R-:W-:Y:S02]  /*2c70*/  IMAD R14, R92, UR4, RZ ;  /* 0x000000045c0e7c24 */ /* 0x000fe4000f8e02ff */
[----:B------:R-:W-:Y:S01]  /*2c80*/  IMAD.IADD R13, R13, 0x1, R11 ;  /* 0x000000010d0d7824 */ /* 0x000fe200078e020b */
[----:B------:R-:W-:Y:S01]  /*2c90*/  SHF.R.S32.HI R11, RZ, 0x1f, R24 ;  /* 0x0000001fff0b7819 */ /* 0x000fe20000011418 */
[----:B------:R-:W-:Y:S01]  /*2ca0*/  IMAD R15, R85, UR5, R14 ;  /* 0x00000005550f7c24 */ /* 0x000fe2000f8e020e */
[----:B------:R-:W-:Y:S01]  /*2cb0*/  VIMNMX R93, R93, 0xa0, PT ;  /* 0x000000a05d5d7848 */ /* 0x000fe20003fe0100 */
[----:B------:R-:W-:Y:S01]  /*2cc0*/  IMAD.WIDE.U32 R12, R85, UR4, R12 ;  /* 0x00000004550c7c25 */ /* 0x000fe2000f8e000c */
[----:B------:R-:W-:-:S03]  /*2cd0*/  ULDC.64 UR4, c[0x0][0x308] ;  /* 0x0000c20000047ab9 */ /* 0x000fc60000000a00 */
[----:B------:R-:W-:Y:S02]  /*2ce0*/  IMAD.IADD R13, R13, 0x1, R15 ;  /* 0x000000010d0d7824 */ /* 0x000fe400078e020f */
[----:B------:R-:W-:Y:S02]  /*2cf0*/  IMAD R15, R7, UR4, RZ ;  /* 0x00000004070f7c24 */ /* 0x000fe4000f8e02ff */
[----:B------:R-:W-:Y:S02]  /*2d00*/  IMAD R43, R11, R96, R38 ;  /* 0x000000600b2b7224 */ /* 0x000fe400078e0226 */
[----:B------:R-:W-:-:S04]  /*2d10*/  IMAD.WIDE.U32 R38, R22, UR4, R12 ;  /* 0x0000000416267c25 */ /* 0x000fc8000f8e000c */
[----:B------:R-:W-:Y:S01]  /*2d20*/  IMAD R119, R22, UR5, R15 ;  /* 0x0000000516777c24 */ /* 0x000fe2000f8e020f */
[----:B------:R-:W-:Y:S01]  /*2d30*/  ULDC.64 UR4, c[0x0][0x2e8] ;  /* 0x0000ba0000047ab9 */ /* 0x000fe20000000a00 */
[-C--:B------:R-:W-:Y:S01]  /*2d40*/  IMAD R14, R126, R24.reuse, RZ ;  /* 0x000000187e0e7224 */ /* 0x080fe200078e02ff */
[----:B------:R-:W-:Y:S01]  /*2d50*/  IADD3 R120, P2, R38, UR4, RZ ;  /* 0x0000000426787c10 */ /* 0x000fe2000ff5e0ff */
[----:B------:R-:W-:-:S03]  /*2d60*/  IMAD.WIDE.U32 R12, R96, R24, RZ ;  /* 0x00000018600c7225 */ /* 0x000fc600078e00ff */
[----:B------:R-:W-:Y:S01]  /*2d70*/  IADD3.X R119, R39, UR5, R119, P2, !PT ;  /* 0x0000000527777c10 */ /* 0x000fe200097fe477 */
[----:B------:R-:W-:Y:S01]  /*2d80*/  IMAD R41, R11, R102, R14 ;  /* 0x000000660b297224 */ /* 0x000fe200078e020e */
[----:B------:R-:W-:Y:S01]  /*2d90*/  IADD3 R90, R13, R43, RZ ;  /* 0x0000002b0d5a7210 */ /* 0x000fe20007ffe0ff */
[----:B------:R-:W-:-:S04]  /*2da0*/  IMAD.WIDE.U32 R14, R102, R24, RZ ;  /* 0x00000018660e7225 */ /* 0x000fc800078e00ff */
        /* <DEDUP_REMOVED lines=54> */
.L_x_2641:
[----:B------:R-:W-:Y:S05]  /*3110*/  BSYNC B1 ;  /* 0x0000000000017941 */ /* 0x000fea0003800000 */
.L_x_2640:
        /* <DEDUP_REMOVED lines=14> */
[----:B------:R-:W-:Y:S01]  /*3200*/  CS2R R60, SRZ ;  /* 0x00000000003c7805 */ /* 0x000fe2000001ff00 */
[----:B------:R-:W-:Y:S01]  /*3210*/  IMAD.MOV.U32 R147, RZ, RZ, R66 ;  /* 0x000000ffff937224 */ /* 0x000fe200078e0042 */
        /* <DEDUP_REMOVED lines=41> */
.L_x_2643:
[----:B------:R-:W-:Y:S05]  /*34b0*/  BSYNC B1 ;  /* 0x0000000000017941 */ /* 0x000fea0003800000 */
.L_x_2642:
[----:B------:R-:W-:Y:S01]  /*34c0*/  UISETP.NE.AND UP0, UPT, UR48, 0x3, UPT ;  /* 0x000000033000788c */ /* 0x000fe2000bf05270 */
[----:B------:R-:W-:Y:S01]  /*34d0*/  MOV R154, R70 ;  /* 0x00000046009a7202 */ /* 0x000fe20000000f00 */
        /* <DEDUP_REMOVED lines=21> */
[----:B------:R-:W-:Y:S01]  /*3630*/  IMAD.MOV.U32 R146, RZ, RZ, R60 ;  /* 0x000000ffff927224 */ /* 0x000fe200078e003c */
[----:B------:R-:W-:Y:S06]  /*3640*/  @!P1 BRA `(.L_x_2644) ;  /* 0x0000000000049947 */ /* 0x000fec0003800000 */
[----:B------:R-:W-:Y:S01]  /*3650*/  BPT.TRAP 0x1 ;  /* 0x000000040000795c */ /* 0x000fe20000300000 */
.L_x_2644:
[----:B------:R-:W-:Y:S01]  /*3660*/  IMAD R94, R19, 0x8, R18 ;  /* 0x00000008135e7824 */ /* 0x000fe200078e0212 */
[----:B------:R-:W-:Y:S01]  /*3670*/  SHF.L.U32 R95, R199, 0x1f, RZ ;  /* 0x0000001fc75f7819 */ /* 0x000fe200000006ff */
[----:B------:R-:W-:Y:S03]  /*3680*/  BSSY B1, `(.L_x_2645) ;  /* 0x0000003000017945 */ /* 0x000fe60003800000 */
[----:B------:R-:W1:Y:S02]  /*3690*/  SYNCS.PHASECHK.TRANS64.TRYWAIT P5, [R94+URZ+0x29890], R95 ;  /* 0x0298905f5e0075a7 */ /* 0x000e6400080a017f */
[----:B-1----:R-:W-:Y:S05]  /*36a0*/  @!P5 BRA `(.L_x_2646) ;  /* 0x000002b800f4d947 */ /* 0x002fea0003800000 */
.L_x_2981:
[----:B------:R-:W-:Y:S05]  /*36b0*/  BSYNC B1 ;  /* 0x0000000000017941 */ /* 0x000fea0003800000 */
.L_x_2645:
[----:B------:R-:W-:-:S03]  /*36c0*/  UMOV UR4, 0xffffffff ;  /* 0xffffffff00047882 */ /* 0x000fc60000000000 */
[----:B------:R-:W-:Y:S05]  /*36d0*/  BRA.DIV UR4, `(.L_x_2647) ;  /* 0x000002ba04fc7947 */ /* 0x000fea000b800000 */
[----:B------:R2:W3:Y:S04]  /*36e0*/  SHFL.IDX PT, R149, R119, RZ, 0x1e1f ;  /* 0x001e1fff77957589 */ /* 0x0004e800000e0000 */
[----:B------:R2:W4:Y:S02]  /*36f0*/  SHFL.IDX PT, R11, R120, RZ, 0x1e1f ;  /* 0x001e1fff780b7589 */ /* 0x00052400000e0000 */
.L_x_2985:
        /* <DEDUP_REMOVED lines=17> */
[----:B------:R-:W-:-:S02]  /*3810*/  LOP3.LUT R89, R89, 0xff0000ff, RZ, 0xc0, !PT ;  /* 0xff0000ff59597812 */ /* 0x000fc400078ec0ff */
[----:B------:R-:W-:Y:S02]  /*3820*/  SHF.L.U32 R164, R164, 0x8, RZ ;  /* 0x00000008a4a47819 */ /* 0x000fe400000006ff */
[----:B------:R-:W-:Y:S02]  /*3830*/  LOP3.LUT R83, R162, 0xff0000, R83, 0xf8, !PT ;  /* 0x00ff0000a2537812 */ /* 0x000fe400078ef853 */
[----:B------:R-:W-:Y:S02]  /*3840*/  F2FP.F16.E4M3.UNPACK_B R88, R161.H1 ;  /* 0x000000a1ff58723e */ /* 0x000fe400030006ff */
[----:B0-----:R-:W-:Y:S02]  /*3850*/  F2FP.F16.E4M3.UNPACK_B R162, R13 ;  /* 0x0000000dffa2723e */ /* 0x001fe400020006ff */
[----:B------:R-:W-:Y:S01]  /*3860*/  LOP3.LUT R164, R89, 0xff00, R164, 0xf8, !PT ;  /* 0x0000ff0059a47812 */ /* 0x000fe200078ef8a4 */
[----:B------:R-:W-:Y:S01]  /*3870*/  HADD2.F32 R166, -RZ, R88.H0_H0 ;  /* 0x20000058ffa67230 */ /* 0x000fe20000004100 */
        /* <DEDUP_REMOVED lines=19> */
[----:B------:R-:W-:Y:S02]  /*39b0*/  IMAD.U32 R13, R82, 0x10000, RZ ;  /* 0x00010000520d7824 */ /* 0x000fe400078e00ff */
[----:B------:R-:W-:Y:S01]  /*39c0*/  IMAD.MOV.U32 R82, RZ, RZ, R15 ;  /* 0x000000ffff527224 */ /* 0x000fe200078e000f */
[----:B------:R-:W-:-:S02]  /*39d0*/  F2FP.F16.E4M3.UNPACK_B R15, R83.H1 ;  /* 0x00000053ff0f723e */ /* 0x000fc400030006ff */
[----:B------:R-:W-:Y:S02]  /*39e0*/  LOP3.LUT R13, R164, 0xff0000, R13, 0xf8, !PT ;  /* 0x00ff0000a40d7812 */ /* 0x000fe400078ef80d */
        /* <DEDUP_REMOVED lines=53> */
[----:B------:R-:W-:Y:S01]  /*3d40*/  MOV R13, R89 ;  /* 0x00000059000d7202 */ /* 0x000fe20000000f00 */
[-C--:B------:R-:W-:Y:S02]  /*3d50*/  FFMA.FTZ R162, R88, R83.reuse, -R162 ;  /* 0x0000005358a27223 */ /* 0x080fe400000108a2 */
        /* <DEDUP_REMOVED lines=11> */
.L_x_2653:
[----:B------:R-:W-:Y:S05]  /*3e10*/  BSYNC B3 ;  /* 0x0000000000037941 */ /* 0x000fea0003800000 */
.L_x_2652:
[----:B----4-:R-:W-:-:S05]  /*3e20*/  IADD3 R82, P2, R16, R11, RZ ;  /* 0x0000000b10527210 */ /* 0x010fca0007f5e0ff */
[----:B---3--:R-:W-:-:S05]  /*3e30*/  IMAD.X R83, R149, 0x1, R17, P2 ;  /* 0x0000000195537824 */ /* 0x008fca00010e0611 */
[----:B0-----:R0:W-:Y:S03]  /*3e40*/  ST.E.128 desc[UR52][R82.64], R12 ;  /* 0x0000000c52007985 */ /* 0x0011e6000c101d34 */
.L_x_2651:
[----:B------:R-:W-:Y:S05]  /*3e50*/  BSYNC B2 ;  /* 0x0000000000027941 */ /* 0x000fea0003800000 */
.L_x_2650:
[----:B------:R-:W-:Y:S01]  /*3e60*/  ISETP.NE.AND P2, PT, R32, RZ, PT ;  /* 0x000000ff2000720c */ /* 0x000fe20003f45270 */
[----:B------:R-:W-:-:S12]  /*3e70*/  BSSY B2, `(.L_x_2654) ;  /* 0x0000076000027945 */ /* 0x000fd80003800000 */
[----:B------:R-:W-:Y:S05]  /*3e80*/  @!P2 BRA `(.L_x_2655) ;  /* 0x0000000400d0a947 */ /* 0x000fea0003800000 */
[----:B0-----:R0:W0:Y:S01]  /*3e90*/  LDS.128 R12, [R36+0x1a400] ;  /* 0x01a40000240c7984 */ /* 0x0010220000000c00 */
[----:B------:R-:W-:Y:S01]  /*3ea0*/  ISETP.GE.AND P2, PT, R201, R117, PT ;  /* 0x00000075c900720c */ /* 0x000fe20003f46270 */
[----:B------:R-:W-:-:S12]  /*3eb0*/  BSSY B3, `(.L_x_2656) ;  /* 0x000006d000037945 */ /* 0x000fd80003800000 */
[----:B------:R-:W-:Y:S05]  /*3ec0*/  @P2 BRA `(.L_x_2657) ;  /* 0x0000000400ac2947 */ /* 0x000fea0003800000 */
[----:B0-----:R-:W-:Y:S01]  /*3ed0*/  IMAD.MOV.U32 R80, RZ, RZ, R13 ;  /* 0x000000ffff507224 */ /* 0x001fe200078e000d */
[----:B------:R-:W-:Y:S02]  /*3ee0*/  F2FP.F16.E4M3.UNPACK_B R82, R158.H1 ;  /* 0x0000009eff52723e */ /* 0x000fe400030006ff */
        /* <DEDUP_REMOVED lines=9> */
[----:B------:R-:W-:Y:S02]  /*3f80*/  HADD2.F32 R13, -RZ, R13.H1_H1 ;  /* 0x3000000dff0d7230 */ /* 0x000fe40000004100 */
[C---:B------:R-:W-:Y:S01]  /*3f90*/  FMUL.FTZ R163, R78.reuse, R83 ;  /* 0x000000534ea37220 */ /* 0x040fe20000410000 */
[----:B------:R-:W-:Y:S02]  /*3fa0*/  HADD2.F32 R160, -RZ, R158.H1_H1 ;  /* 0x3000009effa07230 */ /* 0x000fe40000004100 */
[-C--:B------:R-:W-:Y:S01]  /*3fb0*/  FFMA.FTZ R83, R78, R89.reuse, -R161 ;  /* 0x000000594e537223 */ /* 0x080fe200000108a1 */
        /* <DEDUP_REMOVED lines=36> */
[----:B------:R-:W-:Y:S02]  /*4200*/  SHF.R.U32.HI R158, RZ, 0x10, R79 ;  /* 0x00000010ff9e7819 */ /* 0x000fe4000001164f */
[----:B------:R-:W-:Y:S02]  /*4210*/  SHF.L.U32 R79, R159, 0x8, RZ ;  /* 0x000000089f4f7819 */ /* 0x000fe400000006ff */
[----:B------:R-:W-:Y:S02]  /*4220*/  LOP3.LUT R88, R83, 0xff00, R88, 0xf8, !PT ;  /* 0x0000ff0053587812 */ /* 0x000fe400078ef858 */
[----:B------:R-:W-:Y:S01]  /*4230*/  LOP3.LUT R79, R82, 0xff00, R79, 0xf8, !PT ;  /* 0x0000ff00524f7812 */ /* 0x000fe200078ef84f */
[----:B------:R-:W-:Y:S01]  /*4240*/  IMAD.U32 R82, R158, 0x10000, RZ ;  /* 0x000100009e527824 */ /* 0x000fe200078e00ff */
[----:B------:R-:W-:-:S02]  /*4250*/  LOP3.LUT R88, R88, 0xff0000, R81, 0xf8, !PT ;  /* 0x00ff000058587812 */ /* 0x000fc400078ef851 */
[----:B------:R-:W-:Y:S02]  /*4260*/  MOV R81, R15 ;  /* 0x0000000f00517202 */ /* 0x000fe40000000f00 */
[----:B------:R-:W-:Y:S02]  /*4270*/  LOP3.LUT R83, R79, 0xff0000, R82, 0xf8, !PT ;  /* 0x00ff00004f537812 */ /* 0x000fe400078ef852 */
[----:B------:R-:W-:Y:S02]  /*4280*/  F2FP.F16.E4M3.UNPACK_B R15, R81 ;  /* 0x00000051ff0f723e */ /* 0x000fe400020006ff */
[----:B------:R-:W-:Y:S02]  /*4290*/  F2FP.F16.E4M3.UNPACK_B R158, R88.H1 ;  /* 0x00000058ff9e723e */ /* 0x000fe400030006ff */
[-C--:B------:R-:W-:Y:S01]  /*42a0*/  F2FP.F16.E4M3.UNPACK_B R79, R83.reuse.H1 ;  /* 0x00000053ff4f723e */ /* 0x080fe200030006ff */
[--C-:B------:R-:W-:Y:S01]  /*42b0*/  HADD2.F32 R159, -RZ, R15.reuse.H1_H1 ;  /* 0x3000000fff9f7230 */ /* 0x100fe20000004100 */
[----:B------:R-:W-:Y:S01]  /*42c0*/  F2FP.F16.E4M3.UNPACK_B R83, R83 ;  /* 0x00000053ff53723e */ /* 0x000fe200020006ff */
[----:B------:R-:W-:Y:S01]  /*42d0*/  HADD2.F32 R82, -RZ, R158.H0_H0 ;  /* 0x2000009eff527230 */ /* 0x000fe20000004100 */
[----:B------:R-:W-:Y:S01]  /*42e0*/  F2FP.SATFINITE.E4M3.F32.PACK_AB_MERGE_C R12, R13, R12, RZ ;  /* 0x0000000c0d0c723e */ /* 0x000fe200048070ff */
[----:B------:R-:W-:-:S02]  /*42f0*/  HADD2.F32 R15, -RZ, R15.H0_H0 ;  /* 0x2000000fff0f7230 */ /* 0x000fc40000004100 */
[--C-:B------:R-:W-:Y:S02]  /*4300*/  HADD2.F32 R160, -RZ, R79.reuse.H0_H0 ;  /* 0x2000004fffa07230 */ /* 0x100fe40000004100 */
[-C--:B------:R-:W-:Y:S01]  /*4310*/  FMUL.FTZ R162, R159, R82.reuse ;  /* 0x000000529fa27220 */ /* 0x080fe20000410000 */
[----:B------:R-:W-:Y:S02]  /*4320*/  HADD2.F32 R79, -RZ, R79.H1_H1 ;  /* 0x3000004fff4f7230 */ /* 0x000fe40000004100 */
[C---:B------:R-:W-:Y:S01]  /*4330*/  FMUL.FTZ R164, R15.reuse, R82 ;  /* 0x000000520fa47220 */ /* 0x040fe20000410000 */
[----:B------:R-:W-:Y:S01]  /*4340*/  F2FP.SATFINITE.E4M3.F32.PACK_AB_MERGE_C R12, R80, R89, R12 ;  /* 0x00000059500c723e */ /* 0x000fe2000480700c */
[-C--:B------:R-:W-:Y:S01]  /*4350*/  FFMA.FTZ R82, R15, R160.reuse, -R162 ;  /* 0x000000a00f527223 */ /* 0x080fe200000108a2 */
[----:B------:R-:W-:Y:S02]  /*4360*/  IMAD.MOV.U32 R13, RZ, RZ, R78 ;  /* 0x000000ffff0d7224 */ /* 0x000fe400078e004e */
[----:B------:R-:W-:Y:S01]  /*4370*/  FFMA.FTZ R15, R159, R160, R164 ;  /* 0x000000a09f0f7223 */ /* 0x000fe200000100a4 */
[----:B------:R-:W-:Y:S01]  /*4380*/  F2FP.F16.E4M3.UNPACK_B R159, R81.H1 ;  /* 0x00000051ff9f723e */ /* 0x000fe200030006ff */
[----:B------:R-:W-:-:S02]  /*4390*/  IMAD.MOV.U32 R81, RZ, RZ, R14 ;  /* 0x000000ffff517224 */ /* 0x000fc400078e000e */
        /* <DEDUP_REMOVED lines=30> */
.L_x_2657:
[----:B------:R-:W-:Y:S05]  /*4580*/  BSYNC B3 ;  /* 0x0000000000037941 */ /* 0x000fea0003800000 */
.L_x_2656:
[----:B------:R-:W-:-:S05]  /*4590*/  IMAD.SHL.U32 R80, R192, 0x10, RZ ;  /* 0x00000010c0507824 */ /* 0x000fca00078e00ff */
[----:B----4-:R-:W-:-:S04]  /*45a0*/  IADD3 R78, P2, R11, R80, RZ ;  /* 0x000000500b4e7210 */ /* 0x010fc80007f5e0ff */
[----:B---3--:R-:W-:-:S05]  /*45b0*/  LEA.HI.X.SX32 R79, R80, R149, 0x1, P2 ;  /* 0x00000095504f7211 */ /* 0x008fca00010f0eff */
[----:B0-----:R0:W-:Y:S04]  /*45c0*/  ST.E.128 desc[UR52][R78.64], R12 ;  /* 0x0000000c4e007985 */ /* 0x0011e8000c101d34 */
.L_x_2655:
[----:B------:R-:W-:Y:S05]  /*45d0*/  BSYNC B2 ;  /* 0x0000000000027941 */ /* 0x000fea0003800000 */
.L_x_2654:
[----:B------:R-:W-:Y:S01]  /*45e0*/  ISETP.NE.AND P2, PT, R33, RZ, PT ;  /* 0x000000ff2100720c */ /* 0x000fe20003f45270 */
[----:B------:R-:W-:-:S12]  /*45f0*/  BSSY B2, `(.L_x_2658) ;  /* 0x0000076000027945 */ /* 0x000fd80003800000 */
[----:B------:R-:W-:Y:S05]  /*4600*/  @!P2 BRA `(.L_x_2659) ;  /* 0x0000000400d0a947 */ /* 0x000fea0003800000 */
[----:B0-----:R-:W-:Y:S01]  /*4610*/  SHF.L.U32 R12, R193, 0x4, RZ ;  /* 0x00000004c10c7819 */ /* 0x001fe200000006ff */
[----:B------:R-:W-:Y:S03]  /*4620*/  BSSY B3, `(.L_x_2660) ;  /* 0x0000071000037945 */ /* 0x000fe60003800000 */
        /* <DEDUP_REMOVED lines=20> */
[----:B------:R-:W-:Y:S02]  /*4770*/  IMAD.MOV.U32 R76, RZ, RZ, R12 ;  /* 0x000000ffff4c7224 */ /* 0x000fe400078e000c */
[----:B------:R-:W-:Y:S01]  /*4780*/  HADD2.F32 R83, -RZ, R82.H1_H1 ;  /* 0x30000052ff537230 */ /* 0x000fe20000004100 */
        /* <DEDUP_REMOVED lines=37> */
[----:B------:R-:W-:Y:S01]  /*49e0*/  IMAD.U32 R81, R88, 0x10000, RZ ;  /* 0x0001000058517824 */ /* 0x000fe200078e00ff */
        /* <DEDUP_REMOVED lines=52> */
.L_x_2661:
[----:B------:R-:W-:Y:S05]  /*4d30*/  BSYNC B3 ;  /* 0x0000000000037941 */ /* 0x000fea0003800000 */
.L_x_2660:
[----:B---3--:R0:W-:Y:S02]  /*4d40*/  ST.E.128 desc[UR52][R78.64], R12 ;  /* 0x0000000c4e007985 */ /* 0x0081e4000c101d34 */
.L_x_2659:
[----:B------:R-:W-:Y:S05]  /*4d50*/  BSYNC B2 ;  /* 0x0000000000027941 */ /* 0x000fea0003800000 */
.L_x_2658:
        /* <DEDUP_REMOVED lines=24> */
[----:B------:R-:W-:Y:S01]  /*4ee0*/  MOV R76, R12 ;  /* 0x0000000c004c7202 */ /* 0x000fe20000000f00 */
[----:B------:R-:W-:-:S02]  /*4ef0*/  HADD2.F32 R77, -RZ, R72.H1_H1 ;  /* 0x30000048ff4d7230 */ /* 0x000fc40000004100 */
        /* <DEDUP_REMOVED lines=34> */
[----:B------:R-:W-:Y:S01]  /*5120*/  F2FP.SATFINITE.E4M3.F32.PACK_AB_MERGE_C R12, R81, R76, R72 ;  /* 0x0000004c510c723e */ /* 0x000fe20004807048 */
[----:B------:R-:W-:Y:S01]  /*5130*/  IMAD.U32 R80, R80, 0x10000, RZ ;  /* 0x0001000050507824 */ /* 0x000fe200078e00ff */
[----:B------:R-:W-:Y:S02]  /*5140*/  LOP3.LUT R83, R78, 0xff00, R83, 0xf8, !PT ;  /* 0x0000ff004e537812 */ /* 0x000fe400078ef853 */
[----:B------:R-:W-:Y:S02]  /*5150*/  SHF.R.U32.HI R78, RZ, 0x8, R71 ;  /* 0x00000008ff4e7819 */ /* 0x000fe40000011647 */
[----:B------:R-:W-:-:S02]  /*5160*/  LOP3.LUT R71, R83, 0xff0000, R80, 0xf8, !PT ;  /* 0x00ff000053477812 */ /* 0x000fc400078ef850 */
[----:B------:R-:W-:Y:S01]  /*5170*/  MOV R80, R15 ;  /* 0x0000000f00507202 */ /* 0x000fe20000000f00 */
[----:B------:R-:W-:Y:S01]  /*5180*/  IMAD.SHL.U32 R78, R78, 0x100, RZ ;  /* 0x000001004e4e7824 */ /* 0x000fe200078e00ff */
[----:B------:R-:W-:Y:S02]  /*5190*/  F2FP.F16.E4M3.UNPACK_B R83, R71.H1 ;  /* 0x00000047ff53723e */ /* 0x000fe400030006ff */
        /* <DEDUP_REMOVED lines=47> */
.L_x_2665:
[----:B------:R-:W-:Y:S05]  /*5490*/  BSYNC B3 ;  /* 0x0000000000037941 */ /* 0x000fea0003800000 */
.L_x_2664:
[----:B0-----:R0:W-:Y:S02]  /*54a0*/  ST.E.128 desc[UR52][R74.64], R12 ;  /* 0x0000000c4a007985 */ /* 0x0011e4000c101d34 */
.L_x_2663:
[----:B------:R-:W-:Y:S05]  /*54b0*/  BSYNC B2 ;  /* 0x0000000000027941 */ /* 0x000fea0003800000 */
.L_x_2662:
        /* <DEDUP_REMOVED lines=11> */
[----:B------:R-:W-:Y:S02]  /*5570*/  SHF.R.U32.HI R75, RZ, 0x10, R67 ;  /* 0x00000010ff4b7819 */ /* 0x000fe40000011643 */
[----:B------:R-:W-:Y:S02]  /*5580*/  LOP3.LUT R67, R67, 0xff0000ff, RZ, 0xc0, !PT ;  /* 0xff0000ff43437812 */ /* 0x000fe400078ec0ff */
[----:B------:R-:W-:Y:S02]  /*5590*/  SHF.R.U32.HI R73, RZ, 0x10, R69 ;  /* 0x00000010ff497819 */ /* 0x000fe40000011645 */
[----:B------:R-:W-:Y:S01]  /*55a0*/  LOP3.LUT R72, R69, 0xff0000ff, RZ, 0xc0, !PT ;  /* 0xff0000ff45487812 */ /* 0x000fe200078ec0ff */
[----:B------:R-:W-:Y:S01]  /*55b0*/  IMAD.SHL.U32 R69, R68, 0x100, RZ ;  /* 0x0000010044457824 */ /* 0x000fe200078e00ff */
[----:B------:R-:W-:Y:S01]  /*55c0*/  SHF.L.U32 R66, R66, 0x8, RZ ;  /* 0x0000000842427819 */ /* 0x000fe200000006ff */
[----:B0-----:R-:W-:Y:S01]  /*55d0*/  IMAD.MOV.U32 R68, RZ, RZ, R12 ;  /* 0x000000ffff447224 */ /* 0x001fe200078e000c */
[----:B------:R-:W-:-:S02]  /*55e0*/  F2FP.F16.E4M3.UNPACK_B R12, R13 ;  /* 0x0000000dff0c723e */ /* 0x000fc400020006ff */
[----:B------:R-:W-:Y:S01]  /*55f0*/  LOP3.LUT R67, R67, 0xff00, R66, 0xf8, !PT ;  /* 0x0000ff0043437812 */ /* 0x000fe200078ef842 */
[----:B------:R-:W-:Y:S01]  /*5600*/  IMAD.U32 R66, R75, 0x10000, RZ ;  /* 0x000100004b427824 */ /* 0x000fe200078e00ff */
[----:B------:R-:W-:Y:S02]  /*5610*/  LOP3.LUT R74, R72, 0xff00, R69, 0xf8, !PT ;  /* 0x0000ff00484a7812 */ /* 0x000fe400078ef845 */
[----:B------:R-:W-:Y:S02]  /*5620*/  SHF.L.U32 R69, R73, 0x10, RZ ;  /* 0x0000001049457819 */ /* 0x000fe400000006ff */
[----:B------:R-:W-:Y:S02]  /*5630*/  F2FP.F16.E4M3.UNPACK_B R72, R153.H1 ;  /* 0x00000099ff48723e */ /* 0x000fe400030006ff */
[----:B------:R-:W-:Y:S02]  /*5640*/  LOP3.LUT R66, R67, 0xff0000, R66, 0xf8, !PT ;  /* 0x00ff000043427812 */ /* 0x000fe400078ef842 */
[----:B------:R-:W-:Y:S01]  /*5650*/  LOP3.LUT R67, R74, 0xff0000, R69, 0xf8, !PT ;  /* 0x00ff00004a437812 */ /* 0x000fe200078ef845 */
[----:B------:R-:W-:Y:S01]  /*5660*/  HADD2.F32 R76, -RZ, R72.H0_H0 ;  /* 0x20000048ff4c7230 */ /* 0x000fe20000004100 */
[----:B------:R-:W-:Y:S01]  /*5670*/  F2FP.F16.E4M3.UNPACK_B R74, R147.H1 ;  /* 0x00000093ff4a723e */ /* 0x000fe200030006ff */
[--C-:B------:R-:W-:Y:S01]  /*5680*/  HADD2.F32 R69, -RZ, R12.reuse.H1_H1 ;  /* 0x3000000cff457230 */ /* 0x100fe20000004100 */
[----:B------:R-:W-:Y:S01]  /*5690*/  F2FP.F16.E4M3.UNPACK_B R13, R13.H1 ;  /* 0x0000000dff0d723e */ /* 0x000fe200030006ff */
[----:B------:R-:W-:Y:S01]  /*56a0*/  HADD2.F32 R12, -RZ, R12.H0_H0 ;  /* 0x2000000cff0c7230 */ /* 0x000fe20000004100 */
[----:B------:R-:W-:Y:S01]  /*56b0*/  F2FP.F16.E4M3.UNPACK_B R153, R153 ;  /* 0x00000099ff99723e */ /* 0x000fe200020006ff */
        /* <DEDUP_REMOVED lines=25> */
[----:B------:R-:W-:Y:S01]  /*5850*/  HADD2.F32 R68, -RZ, R147.H1_H1 ;  /* 0x30000093ff447230 */ /* 0x000fe20000004100 */
        /* <DEDUP_REMOVED lines=9> */
[----:B------:R-:W-:Y:S01]  /*58f0*/  FFMA.FTZ R68, R69, R147, -R76 ;  /* 0x0000009345447223 */ /* 0x000fe2000001084c */
        /* <DEDUP_REMOVED lines=44> */
.L_x_2669:
[----:B------:R-:W-:Y:S05]  /*5bc0*/  BSYNC B3 ;  /* 0x0000000000037941 */ /* 0x000fea0003800000 */
.L_x_2668:
[----:B0-----:R0:W-:Y:S02]  /*5bd0*/  ST.E.128 desc[UR52][R70.64], R12 ;  /* 0x0000000c46007985 */ /* 0x0011e4000c101d34 */
.L_x_2667:
[----:B------:R-:W-:Y:S05]  /*5be0*/  BSYNC B2 ;  /* 0x0000000000027941 */ /* 0x000fea0003800000 */
.L_x_2666:
        /* <DEDUP_REMOVED lines=9> */
[--C-:B------:R-:W-:Y:S02]  /*5c80*/  SHF.R.U32.HI R11, RZ, 0x8, R63.reuse ;  /* 0x00000008ff0b7819 */ /* 0x100fe4000001163f */
[----:B------:R-:W-:Y:S01]  /*5c90*/  SHF.R.U32.HI R70, RZ, 0x10, R63 ;  /* 0x00000010ff467819 */ /* 0x000fe2000001163f */
[----:B------:R-:W-:Y:S01]  /*5ca0*/  IMAD.SHL.U32 R69, R69, 0x100, RZ ;  /* 0x0000010045457824 */ /* 0x000fe200078e00ff */
[----:B------:R-:W-:Y:S02]  /*5cb0*/  LOP3.LUT R64, R65, 0xff0000ff, RZ, 0xc0, !PT ;  /* 0xff0000ff41407812 */ /* 0x000fe400078ec0ff */
[----:B------:R-:W-:Y:S01]  /*5cc0*/  SHF.R.U32.HI R68, RZ, 0x10, R65 ;  /* 0x00000010ff447819 */ /* 0x000fe20000011641 */
[----:B------:R-:W-:Y:S01]  /*5cd0*/  IMAD.SHL.U32 R65, R11, 0x100, RZ ;  /* 0x000001000b417824 */ /* 0x000fe200078e00ff */
[----:B------:R-:W-:Y:S01]  /*5ce0*/  LOP3.LUT R62, R63, 0xff0000ff, RZ, 0xc0, !PT ;  /* 0xff0000ff3f3e7812 */ /* 0x000fe200078ec0ff */
[----:B0-----:R-:W-:Y:S01]  /*5cf0*/  IMAD.MOV.U32 R63, RZ, RZ, R12 ;  /* 0x000000ffff3f7224 */ /* 0x001fe200078e000c */
[----:B------:R-:W-:Y:S01]  /*5d00*/  MOV R11, R13 ;  /* 0x0000000d000b7202 */ /* 0x000fe20000000f00 */
[----:B------:R-:W-:Y:S01]  /*5d10*/  IMAD.U32 R13, R70, 0x10000, RZ ;  /* 0x00010000460d7824 */ /* 0x000fe200078e00ff */
[----:B------:R-:W-:Y:S01]  /*5d20*/  LOP3.LUT R64, R64, 0xff00, R69, 0xf8, !PT ;  /* 0x0000ff0040407812 */ /* 0x000fe200078ef845 */
[----:B------:R-:W-:Y:S01]  /*5d30*/  IMAD.U32 R69, R68, 0x10000, RZ ;  /* 0x0001000044457824 */ /* 0x000fe200078e00ff */
[----:B------:R-:W-:-:S02]  /*5d40*/  LOP3.LUT R12, R62, 0xff00, R65, 0xf8, !PT ;  /* 0x0000ff003e0c7812 */ /* 0x000fc400078ef841 */
        /* <DEDUP_REMOVED lines=19> */
[-C--:B------:R-:W-:Y:S01]  /*5e80*/  FMUL.FTZ R72, R68, R70.reuse ;  /* 0x0000004644487220 */ /* 0x080fe20000410000 */
[----:B------:R-:W-:Y:S01]  /*5e90*/  FMUL.FTZ R75, R65, R70 ;  /* 0x00000046414b7220 */ /* 0x000fe20000410000 */
[----:B------:R-:W-:Y:S01]  /*5ea0*/  F2FP.F16.E4M3.UNPACK_B R64, R63.H1 ;  /* 0x0000003fff40723e */ /* 0x000fe200030006ff */
[----:B------:R-:W-:-:S02]  /*5eb0*/  HADD2.F32 R70, -RZ, R148.H1_H1 ;  /* 0x30000094ff467230 */ /* 0x000fc40000004100 */
[-C--:B------:R-:W-:Y:S01]  /*5ec0*/  FFMA.FTZ R72, R65, R69.reuse, -R72 ;  /* 0x0000004541487223 */ /* 0x080fe20000010848 */
[----:B------:R-:W-:Y:S01]  /*5ed0*/  FFMA.FTZ R75, R68, R69, R75 ;  /* 0x00000045444b7223 */ /* 0x000fe2000001004b */
[----:B------:R-:W-:Y:S01]  /*5ee0*/  F2FP.F16.E4M3.UNPACK_B R63, R63 ;  /* 0x0000003fff3f723e */ /* 0x000fe200020006ff */
[--C-:B------:R-:W-:Y:S01]  /*5ef0*/  HADD2.F32 R69, -RZ, R64.reuse.H1_H1 ;  /* 0x30000040ff457230 */ /* 0x100fe20000004100 */
[----:B------:R-:W-:Y:S01]  /*5f00*/  F2FP.F16.E4M3.UNPACK_B R144, R144 ;  /* 0x00000090ff90723e */ /* 0x000fe200020006ff */
[----:B------:R-:W-:Y:S01]  /*5f10*/  HADD2.F32 R68, -RZ, R64.H0_H0 ;  /* 0x20000040ff447230 */ /* 0x000fe20000004100 */
[----:B------:R-:W-:Y:S01]  /*5f20*/  F2FP.F16.E4M3.UNPACK_B R76, R13.H1 ;  /* 0x0000000dff4c723e */ /* 0x000fe200030006ff */
[--C-:B------:R-:W-:Y:S02]  /*5f30*/  HADD2.F32 R64, -RZ, R63.reuse.H0_H0 ;  /* 0x2000003fff407230 */ /* 0x100fe40000004100 */
[----:B------:R-:W-:Y:S01]  /*5f40*/  FMUL.FTZ R73, R69, R70 ;  /* 0x0000004645497220 */ /* 0x000fe20000410000 */
[----:B------:R-:W-:-:S02]  /*5f50*/  HADD2.F32 R65, -RZ, R63.H1_H1 ;  /* 0x3000003fff417230 */ /* 0x000fc40000004100 */
[----:B------:R-:W-:Y:S01]  /*5f60*/  FMUL.FTZ R70, R68, R70 ;  /* 0x0000004644467220 */ /* 0x000fe20000410000 */
[----:B------:R-:W-:Y:S02]  /*5f70*/  HADD2.F32 R148, -RZ, R148.H0_H0 ;  /* 0x20000094ff947230 */ /* 0x000fe40000004100 */
[--C-:B------:R-:W-:Y:S02]  /*5f80*/  HADD2.F32 R63, -RZ, R144.reuse.H1_H1 ;  /* 0x30000090ff3f7230 */ /* 0x100fe40000004100 */
[----:B------:R-:W-:Y:S02]  /*5f90*/  HADD2.F32 R144, -RZ, R144.H0_H0 ;  /* 0x20000090ff907230 */ /* 0x000fe40000004100 */
[-C--:B------:R-:W-:Y:S01]  /*5fa0*/  FMUL.FTZ R71, R65, R148.reuse ;  /* 0x0000009441477220 */ /* 0x080fe20000410000 */
[----:B------:R-:W-:Y:S01]  /*5fb0*/  FMUL.FTZ R148, R64, R148 ;  /* 0x0000009440947220 */ /* 0x000fe20000410000 */
[-C--:B------:R-:W-:Y:S01]  /*5fc0*/  FFMA.FTZ R69, R69, R63.reuse, R70 ;  /* 0x0000003f45457223 */ /* 0x080fe20000010046 */
[----:B------:R-:W-:Y:S01]  /*5fd0*/  FFMA.FTZ R68, R68, R63, -R73 ;  /* 0x0000003f44447223 */ /* 0x000fe20000010849 */
[----:B------:R-:W-:Y:S01]  /*5fe0*/  F2FP.F16.E4M3.UNPACK_B R70, R15.H1 ;  /* 0x0000000fff46723e */ /* 0x000fe200030006ff */
[-C--:B------:R-:W-:Y:S01]  /*5ff0*/  FFMA.FTZ R63, R64, R144.reuse, -R71 ;  /* 0x00000090403f7223 */ /* 0x080fe20000010847 */
[----:B------:R-:W-:Y:S01]  /*6000*/  FFMA.FTZ R64, R65, R144, R148 ;  /* 0x0000009041407223 */ /* 0x000fe20000010094 */
[----:B------:R-:W-:Y:S01]  /*6010*/  F2FP.SATFINITE.E4M3.F32.PACK_AB_MERGE_C R65, R75, R72, RZ ;  /* 0x000000484b41723e */ /* 0x000fe200048070ff */
[----:B------:R-:W-:Y:S01]  /*6020*/  HADD2.F32 R77, -RZ, R76.H1_H1 ;  /* 0x3000004cff4d7230 */ /* 0x000fe20000004100 */
[----:B------:R-:W-:Y:S01]  /*6030*/  F2FP.SATFINITE.E4M3.F32.PACK_AB_MERGE_C R68, R69, R68, RZ ;  /* 0x000000444544723e */ /* 0x000fe200048070ff */
[--C-:B------:R-:W-:Y:S01]  /*6040*/  HADD2.F32 R71, -RZ, R70.reuse.H0_H0 ;  /* 0x20000046ff477230 */ /* 0x100fe20000004100 */
        /* <DEDUP_REMOVED lines=8> */
[CC--:B------:R-:W-:Y:S01]  /*60d0*/  FMUL.FTZ R12, R70.reuse, R77.reuse ;  /* 0x0000004d460c7220 */ /* 0x0c0fe20000410000 */
        /* <DEDUP_REMOVED lines=9> */
[----:B------:R-:W-:Y:S01]  /*6170*/  FFMA.FTZ R74, R70, R74, R77 ;  /* 0x0000004a464a7223 */ /* 0x000fe2000001004d */
[-C--:B------:R-:W-:Y:S01]  /*6180*/  FFMA.FTZ R80, R69, R12.reuse, -R80 ;  /* 0x0000000c45507223 */ /* 0x080fe20000010850 */
[----:B------:R-:W-:Y:S01]  /*6190*/  FFMA.FTZ R77, R13, R12, R78 ;  /* 0x0000000c0d4d7223 */ /* 0x000fe2000001004e */
[----:B------:R-:W-:-:S02]  /*61a0*/  HADD2.F32 R13, -RZ, R15.H0_H0 ;  /* 0x2000000fff0d7230 */ /* 0x000fc40000004100 */
[--C-:B------:R-:W-:Y:S01]  /*61b0*/  HADD2.F32 R12, -RZ, R14.reuse.H0_H0 ;  /* 0x2000000eff0c7230 */ /* 0x100fe20000004100 */
[----:B------:R-:W-:Y:S01]  /*61c0*/  F2FP.SATFINITE.E4M3.F32.PACK_AB_MERGE_C R74, R74, R79, RZ ;  /* 0x0000004f4a4a723e */ /* 0x000fe200048070ff */
[----:B------:R-:W-:Y:S01]  /*61d0*/  HADD2.F32 R15, -RZ, R15.H1_H1 ;  /* 0x3000000fff0f7230 */ /* 0x000fe20000004100 */
[----:B------:R-:W-:Y:S01]  /*61e0*/  F2FP.SATFINITE.E4M3.F32.PACK_AB_MERGE_C R77, R77, R80, RZ ;  /* 0x000000504d4d723e */ /* 0x000fe200048070ff */
[----:B------:R-:W-:Y:S02]  /*61f0*/  HADD2.F32 R14, -RZ, R14.H1_H1 ;  /* 0x3000000eff0e7230 */ /* 0x000fe40000004100 */
[----:B------:R-:W-:Y:S02]  /*6200*/  HADD2.F32 R75, -RZ, R75.H0_H0 ;  /* 0x2000004bff4b7230 */ /* 0x000fe40000004100 */
[----:B------:R-:W-:Y:S02]  /*6210*/  HADD2.F32 R69, -RZ, R72.H0_H0 ;  /* 0x20000048ff457230 */ /* 0x000fe40000004100 */
[----:B------:R-:W-:Y:S01]  /*6220*/  FMUL.FTZ R72, R15, R76 ;  /* 0x0000004c0f487220 */ /* 0x000fe20000410000 */
[----:B------:R-:W-:-:S02]  /*6230*/  HADD2.F32 R70, -RZ, R73.H0_H0 ;  /* 0x20000049ff467230 */ /* 0x000fc40000004100 */
[-C--:B------:R-:W-:Y:S01]  /*6240*/  FMUL.FTZ R71, R14, R75.reuse ;  /* 0x0000004b0e477220 */ /* 0x080fe20000410000 */
[C---:B------:R-:W-:Y:S01]  /*6250*/  FMUL.FTZ R76, R13.reuse, R76 ;  /* 0x0000004c0d4c7220 */ /* 0x040fe20000410000 */
[C---:B------:R-:W-:Y:S01]  /*6260*/  FMUL.FTZ R75, R12.reuse, R75 ;  /* 0x0000004b0c4b7220 */ /* 0x040fe20000410000 */
[-C--:B------:R-:W-:Y:S02]  /*6270*/  FFMA.FTZ R72, R13, R70.reuse, -R72 ;  /* 0x000000460d487223 */ /* 0x080fe40000010848 */
[----:B------:R-:W-:Y:S01]  /*6280*/  FFMA.FTZ R15, R15, R70, R76 ;  /* 0x000000460f0f7223 */ /* 0x000fe2000001004c */
[-C--:B------:R-:W-:Y:S01]  /*6290*/  FFMA.FTZ R71, R12, R69.reuse, -R71 ;  /* 0x000000450c477223 */ /* 0x080fe20000010847 */
[----:B------:R-:W-:Y:S01]  /*62a0*/  FFMA.FTZ R14, R14, R69, R75 ;  /* 0x000000450e0e7223 */ /* 0x000fe2000001004b */
[----:B------:R-:W-:Y:S02]  /*62b0*/  F2FP.SATFINITE.E4M3.F32.PACK_AB_MERGE_C R13, R62, R11, R65 ;  /* 0x0000000b3e0d723e */ /* 0x000fe40004807041 */
[----:B------:R-:W-:-:S02]  /*62c0*/  F2FP.SATFINITE.E4M3.F32.PACK_AB_MERGE_C R12, R64, R63, R68 ;  /* 0x0000003f400c723e */ /* 0x000fc40004807044 */
[----:B------:R-:W-:Y:S02]  /*62d0*/  F2FP.SATFINITE.E4M3.F32.PACK_AB_MERGE_C R14, R14, R71, R77 ;  /* 0x000000470e0e723e */ /* 0x000fe4000480704d */
[----:B------:R-:W-:-:S07]  /*62e0*/  F2FP.SATFINITE.E4M3.F32.PACK_AB_MERGE_C R15, R15, R72, R74 ;  /* 0x000000480f0f723e */ /* 0x000fce000480704a */
.L_x_2671:
[----:B------:R-:W-:Y:S05]  /*62f0*/  BSYNC B2 ;  /* 0x0000000000027941 */ /* 0x000fea0003800000 */
.L_x_2670:
[----:B0-----:R0:W-:Y:S02]  /*6300*/  ST.E.128 desc[UR52][R66.64], R12 ;  /* 0x0000000c42007985 */ /* 0x0011e4000c101d34 */
.L_x_2649:
[----:B------:R-:W-:Y:S05]  /*6310*/  BSYNC B1 ;  /* 0x0000000000017941 */ /* 0x000fea0003800000 */
.L_x_2648:
[----:B------:R-:W-:-:S03]  /*6320*/  UMOV UR4, 0xffffffff ;  /* 0xffffffff00047882 */ /* 0x000fc60000000000 */
[----:B------:R-:W-:Y:S05]  /*6330*/  BRA.DIV UR4, `(.L_x_2672) ;  /* 0x0000029204307947 */ /* 0x000fea000b800000 */
[----:B--2---:R-:W2:Y:S04]  /*6340*/  SHFL.IDX PT, R119, R119, 0x1, 0x1e1f ;  /* 0x003e1f0077777f89 */ /* 0x004ea800000e0000 */
[----:B------:R-:W0:Y:S02]  /*6350*/  SHFL.IDX PT, R120, R120, 0x1, 0x1e1f ;  /* 0x003e1f0078787f89 */ /* 0x000e2400000e0000 */
.L_x_2989:
[----:B------:R-:W-:Y:S05]  /*6360*/  @P4 BRA `(.L_x_2673) ;  /* 0x00000094009c4947 */ /* 0x000fea0003800000 */
        /* <DEDUP_REMOVED lines=15> */
[----:B------:R-:W-:Y:S01]  /*6460*/  IMAD.SHL.U32 R65, R65, 0x100, RZ ;  /* 0x0000010041417824 */ /* 0x000fe200078e00ff */
[----:B------:R-:W-:Y:S01]  /*6470*/  SHF.R.U32.HI R66, RZ, 0x10, R59 ;  /* 0x00000010ff427819 */ /* 0x000fe2000001163b */
[----:B0-----:R-:W-:Y:S01]  /*6480*/  IMAD.MOV.U32 R11, RZ, RZ, R13 ;  /* 0x000000ffff0b7224 */ /* 0x001fe200078e000d */
[----:B------:R-:W-:-:S02]  /*6490*/  LOP3.LUT R13, R58, 0xff00, R61, 0xf8, !PT ;  /* 0x0000ff003a0d7812 */ /* 0x000fc400078ef83d */
[----:B------:R-:W-:Y:S01]  /*64a0*/  LOP3.LUT R60, R60, 0xff00, R65, 0xf8, !PT ;  /* 0x0000ff003c3c7812 */ /* 0x000fe200078ef841 */
[----:B------:R-:W-:Y:S01]  /*64b0*/  IMAD.U32 R58, R66, 0x10000, RZ ;  /* 0x00010000423a7824 */ /* 0x000fe200078e00ff */
[----:B------:R-:W-:Y:S01]  /*64c0*/  MOV R59, R12 ;  /* 0x0000000c003b7202 */ /* 0x000fe20000000f00 */
        /* <DEDUP_REMOVED lines=31> */
[----:B------:R-:W-:Y:S02]  /*66c0*/  HADD2.F32 R146, -RZ, R146.H0_H0 ;  /* 0x20000092ff927230 */ /* 0x000fe40000004100 */
[----:B------:R-:W-:Y:S01]  /*66d0*/  FMUL.FTZ R69, R65, R66 ;  /* 0x0000004241457220 */ /* 0x000fe20000410000 */
[----:B------:R-:W-:-:S02]  /*66e0*/  HADD2.F32 R60, -RZ, R59.H0_H0 ;  /* 0x2000003bff3c7230 */ /* 0x000fc40000004100 */
[----:B------:R-:W-:Y:S01]  /*66f0*/  FMUL.FTZ R66, R64, R66 ;  /* 0x0000004240427220 */ /* 0x000fe20000410000 */
[----:B------:R-:W-:Y:S02]  /*6700*/  HADD2.F32 R61, -RZ, R59.H1_H1 ;  /* 0x3000003bff3d7230 */ /* 0x000fe40000004100 */
[--C-:B------:R-:W-:Y:S02]  /*6710*/  HADD2.F32 R59, -RZ, R145.reuse.H1_H1 ;  /* 0x30000091ff3b7230 */ /* 0x100fe40000004100 */
[----:B------:R-:W-:Y:S02]  /*6720*/  HADD2.F32 R145, -RZ, R145.H0_H0 ;  /* 0x20000091ff917230 */ /* 0x000fe40000004100 */
[-C--:B------:R-:W-:Y:S01]  /*6730*/  FMUL.FTZ R67, R61, R146.reuse ;  /* 0x000000923d437220 */ /* 0x080fe20000410000 */
[----:B------:R-:W-:Y:S01]  /*6740*/  FMUL.FTZ R146, R60, R146 ;  /* 0x000000923c927220 */ /* 0x000fe20000410000 */
[-C--:B------:R-:W-:Y:S01]  /*6750*/  FFMA.FTZ R64, R64, R59.reuse, -R69 ;  /* 0x0000003b40407223 */ /* 0x080fe20000010845 */
[----:B------:R-:W-:Y:S01]  /*6760*/  FFMA.FTZ R65, R65, R59, R66 ;  /* 0x0000003b41417223 */ /* 0x000fe20000010042 */
[-C--:B------:R-:W-:Y:S01]  /*6770*/  FFMA.FTZ R59, R60, R145.reuse, -R67 ;  /* 0x000000913c3b7223 */ /* 0x080fe20000010843 */
[----:B------:R-:W-:Y:S01]  /*6780*/  FFMA.FTZ R60, R61, R145, R146 ;  /* 0x000000913d3c7223 */ /* 0x000fe20000010092 */
[----:B------:R-:W-:Y:S01]  /*6790*/  F2FP.F16.E4M3.UNPACK_B R66, R15.H1 ;  /* 0x0000000fff42723e */ /* 0x000fe200030006ff */
[--C-:B------:R-:W-:Y:S01]  /*67a0*/  HADD2.F32 R74, -RZ, R72.reuse.H1_H1 ;  /* 0x30000048ff4a7230 */ /* 0x100fe20000004100 */
[----:B------:R-:W-:Y:S01]  /*67b0*/  F2FP.SATFINITE.E4M3.F32.PACK_AB_MERGE_C R61, R71, R68, RZ ;  /* 0x00000044473d723e */ /* 0x000fe200048070ff */
[----:B------:R-:W-:Y:S01]  /*67c0*/  HADD2.F32 R72, -RZ, R72.H0_H0 ;  /* 0x20000048ff487230 */ /* 0x000fe20000004100 */
[----:B------:R-:W-:Y:S01]  /*67d0*/  F2FP.SATFINITE.E4M3.F32.PACK_AB_MERGE_C R64, R65, R64, RZ ;  /* 0x000000404140723e */ /* 0x000fe200048070ff */
[--C-:B------:R-:W-:Y:S01]  /*67e0*/  HADD2.F32 R67, -RZ, R66.reuse.H0_H0 ;  /* 0x20000042ff437230 */ /* 0x100fe20000004100 */
[----:B------:R-:W-:Y:S01]  /*67f0*/  F2FP.F16.E4M3.UNPACK_B R65, R14.H1 ;  /* 0x0000000eff41723e */ /* 0x000fe200030006ff */
[----:B------:R-:W-:Y:S01]  /*6800*/  HADD2.F32 R66, -RZ, R66.H1_H1 ;  /* 0x30000042ff427230 */ /* 0x000fe20000004100 */
[----:B------:R-:W-:-:S02]  /*6810*/  F2FP.F16.E4M3.UNPACK_B R71, R58 ;  /* 0x0000003aff47723e */ /* 0x000fc400020006ff */
[-C--:B------:R-:W-:Y:S01]  /*6820*/  F2FP.F16.E4M3.UNPACK_B R68, R13.reuse ;  /* 0x0000000dff44723e */ /* 0x080fe200020006ff */
[----:B------:R-:W-:Y:S01]  /*6830*/  HADD2.F32 R58, -RZ, R65.H1_H1 ;  /* 0x30000041ff3a7230 */ /* 0x000fe20000004100 */
[----:B------:R-:W-:Y:S01]  /*6840*/  F2FP.F16.E4M3.UNPACK_B R69, R13.H1 ;  /* 0x0000000dff45723e */ /* 0x000fe200030006ff */
[----:B------:R-:W-:Y:S02]  /*6850*/  HADD2.F32 R73, -RZ, R71.H1_H1 ;  /* 0x30000047ff497230 */ /* 0x000fe40000004100 */
[-C--:B------:R-:W-:Y:S01]  /*6860*/  FMUL.FTZ R76, R66, R74.reuse ;  /* 0x0000004a424c7220 */ /* 0x080fe20000410000 */
[----:B------:R-:W-:Y:S02]  /*6870*/  HADD2.F32 R65, -RZ, R65.H0_H0 ;  /* 0x20000041ff417230 */ /* 0x000fe40000004100 */
[----:B------:R-:W-:Y:S01]  /*6880*/  FMUL.FTZ R75, R67, R74 ;  /* 0x0000004a434b7220 */ /* 0x000fe20000410000 */
[----:B------:R-:W-:Y:S02]  /*6890*/  HADD2.F32 R13, -RZ, R68.H1_H1 ;  /* 0x30000044ff0d7230 */ /* 0x000fe40000004100 */
[----:B------:R-:W-:Y:S01]  /*68a0*/  FMUL.FTZ R74, R58, R73 ;  /* 0x000000493a4a7220 */ /* 0x000fe20000410000 */
[----:B------:R-:W-:Y:S01]  /*68b0*/  F2FP.F16.E4M3.UNPACK_B R15, R15 ;  /* 0x0000000fff0f723e */ /* 0x000fe200020006ff */
[C---:B------:R-:W-:Y:S01]  /*68c0*/  FMUL.FTZ R73, R65.reuse, R73 ;  /* 0x0000004941497220 */ /* 0x040fe20000410000 */
[----:B------:R-:W-:Y:S01]  /*68d0*/  F2FP.F16.E4M3.UNPACK_B R14, R14 ;  /* 0x0000000eff0e723e */ /* 0x000fe200020006ff */
[----:B------:R-:W-:Y:S01]  /*68e0*/  FFMA.FTZ R74, R65, R13, -R74 ;  /* 0x0000000d414a7223 */ /* 0x000fe2000001084a */
[----:B------:R-:W-:-:S02]  /*68f0*/  HADD2.F32 R70, -RZ, R69.H1_H1 ;  /* 0x30000045ff467230 */ /* 0x000fc40000004100 */
[----:B------:R-:W-:Y:S01]  /*6900*/  FFMA.FTZ R73, R58, R13, R73 ;  /* 0x0000000d3a497223 */ /* 0x000fe20000010049 */
[--C-:B------:R-:W-:Y:S02]  /*6910*/  HADD2.F32 R58, -RZ, R15.reuse.H0_H0 ;  /* 0x2000000fff3a7230 */ /* 0x100fe40000004100 */
[--C-:B------:R-:W-:Y:S02]  /*6920*/  HADD2.F32 R13, -RZ, R14.reuse.H0_H0 ;  /* 0x2000000eff0d7230 */ /* 0x100fe40000004100 */
[-C--:B------:R-:W-:Y:S01]  /*6930*/  FFMA.FTZ R75, R66, R70.reuse, R75 ;  /* 0x00000046424b7223 */ /* 0x080fe2000001004b */
[----:B------:R-:W-:Y:S02]  /*6940*/  HADD2.F32 R15, -RZ, R15.H1_H1 ;  /* 0x3000000fff0f7230 */ /* 0x000fe40000004100 */
[----:B------:R-:W-:Y:S01]  /*6950*/  FFMA.FTZ R76, R67, R70, -R76 ;  /* 0x00000046434c7223 */ /* 0x000fe2000001084c */
        /* <DEDUP_REMOVED lines=18> */
.L_x_2677:
[----:B------:R-:W-:Y:S05]  /*6a80*/  BSYNC B2 ;  /* 0x0000000000027941 */ /* 0x000fea0003800000 */
.L_x_2676:
[----:B0-----:R0:W-:Y:S02]  /*6a90*/  ST.E.128 desc[UR52][R62.64], R12 ;  /* 0x0000000c3e007985 */ /* 0x0011e4000c101d34 */
.L_x_2675:
[----:B------:R-:W-:Y:S05]  /*6aa0*/  BSYNC B1 ;  /* 0x0000000000017941 */ /* 0x000fea0003800000 */
.L_x_2674:
[----:B------:R-:W-:Y:S01]  /*6ab0*/  ISETP.NE.AND P2, PT, R32, RZ, PT ;  /* 0x000000ff2000720c */ /* 0x000fe20003f45270 */
[----:B------:R-:W-:-:S12]  /*6ac0*/  BSSY B1, `(.L_x_2678) ;  /* 0x0000073000017945 */ /* 0x000fd80003800000 */
[----:B------:R-:W-:Y:S05]  /*6ad0*/  @!P2 BRA `(.L_x_2679) ;  /* 0x0000000400c4a947 */ /* 0x000fea0003800000 */
[----:B0-----:R0:W0:Y:S01]  /*6ae0*/  LDS.128 R12, [R36+0x1c400] ;  /* 0x01c40000240c7984 */ /* 0x0010220000000c00 */
[----:B----4-:R-:W-:Y:S01]  /*6af0*/  IMAD.SHL.U32 R11, R192, 0x10, RZ ;  /* 0x00000010c00b7824 */ /* 0x010fe200078e00ff */
[----:B------:R-:W-:Y:S04]  /*6b00*/  BSSY B2, `(.L_x_2680) ;  /* 0x000006d000027945 */ /* 0x000fe80003800000 */
[----:B------:R-:W-:-:S04]  /*6b10*/  IADD3 R58, P2, R11, R120, RZ ;  /* 0x000000780b3a7210 */ /* 0x000fc80007f5e0ff */
[----:B--2---:R-:W-:Y:S02]  /*6b20*/  LEA.HI.X.SX32 R59, R11, R119, 0x1, P2 ;  /* 0x000000770b3b7211 */ /* 0x004fe400010f0eff */
[----:B------:R-:W-:-:S13]  /*6b30*/  ISETP.GE.AND P2, PT, R201, R117, PT ;  /* 0x00000075c900720c */ /* 0x000fda0003f46270 */
[----:B------:R-:W-:Y:S05]  /*6b40*/  @P2 BRA `(.L_x_2681) ;  /* 0x0000000400a02947 */ /* 0x000fea0003800000 */
[----:B------:R-:W-:Y:S02]  /*6b50*/  SHF.R.U32.HI R56, RZ, 0x8, R57 ;  /* 0x00000008ff387819 */ /* 0x000fe40000011639 */
[--C-:B------:R-:W-:Y:S02]  /*6b60*/  SHF.R.U32.HI R11, RZ, 0x8, R55.reuse ;  /* 0x00000008ff0b7819 */ /* 0x100fe40000011637 */
[----:B------:R-:W-:Y:S01]  /*6b70*/  SHF.R.U32.HI R62, RZ, 0x10, R55 ;  /* 0x00000010ff3e7819 */ /* 0x000fe20000011637 */
[----:B------:R-:W-:Y:S01]  /*6b80*/  IMAD.SHL.U32 R56, R56, 0x100, RZ ;  /* 0x0000010038387824 */ /* 0x000fe200078e00ff */
[----:B------:R-:W-:Y:S01]  /*6b90*/  LOP3.LUT R54, R55, 0xff0000ff, RZ, 0xc0, !PT ;  /* 0xff0000ff37367812 */ /* 0x000fe200078ec0ff */
[----:B0-----:R-:W-:Y:S01]  /*6ba0*/  IMAD.MOV.U32 R55, RZ, RZ, R12 ;  /* 0x000000ffff377224 */ /* 0x001fe200078e000c */
[----:B------:R-:W-:Y:S01]  /*6bb0*/  LOP3.LUT R61, R57, 0xff0000ff, RZ, 0xc0, !PT ;  /* 0xff0000ff393d7812 */ /* 0x000fe200078ec0ff */
[----:B------:R-:W-:Y:S01]  /*6bc0*/  IMAD.U32 R12, R62, 0x10000, RZ ;  /* 0x000100003e0c7824 */ /* 0x000fe200078e00ff */
[----:B------:R-:W-:-:S02]  /*6bd0*/  SHF.L.U32 R11, R11, 0x8, RZ ;  /* 0x000000080b0b7819 */ /* 0x000fc400000006ff */
[----:B------:R-:W-:Y:S02]  /*6be0*/  SHF.R.U32.HI R60, RZ, 0x10, R57 ;  /* 0x00000010ff3c7819 */ /* 0x000fe40000011639 */
[----:B------:R-:W-:Y:S02]  /*6bf0*/  LOP3.LUT R57, R54, 0xff00, R11, 0xf8, !PT ;  /* 0x0000ff0036397812 */ /* 0x000fe400078ef80b */
[----:B------:R-:W-:Y:S02]  /*6c00*/  LOP3.LUT R61, R61, 0xff00, R56, 0xf8, !PT ;  /* 0x0000ff003d3d7812 */ /* 0x000fe400078ef838 */
[----:B------:R-:W-:Y:S02]  /*6c10*/  SHF.L.U32 R54, R60, 0x10, RZ ;  /* 0x000000103c367819 */ /* 0x000fe400000006ff */
[----:B------:R-:W-:Y:S02]  /*6c20*/  F2FP.F16.E4M3.UNPACK_B R56, R143.H1 ;  /* 0x0000008fff38723e */ /* 0x000fe400030006ff */
[----:B------:R-:W-:-:S02]  /*6c30*/  F2FP.F16.E4M3.UNPACK_B R11, R13 ;  /* 0x0000000dff0b723e */ /* 0x000fc400020006ff */
        /* <DEDUP_REMOVED lines=9> */
[----:B------:R-:W-:Y:S02]  /*6cd0*/  HADD2.F32 R60, -RZ, R57.H0_H0 ;  /* 0x20000039ff3c7230 */ /* 0x000fe40000004100 */
[----:B------:R-:W-:Y:S01]  /*6ce0*/  FMUL.FTZ R64, R54, R61 ;  /* 0x0000003d36407220 */ /* 0x000fe20000410000 */
[----:B------:R-:W-:-:S02]  /*6cf0*/  HADD2.F32 R56, -RZ, R13.H1_H1 ;  /* 0x3000000dff387230 */ /* 0x000fc40000004100 */
[C---:B------:R-:W-:Y:S01]  /*6d00*/  FMUL.FTZ R61, R11.reuse, R61 ;  /* 0x0000003d0b3d7220 */ /* 0x040fe20000410000 */
[----:B------:R-:W-:Y:S02]  /*6d10*/  HADD2.F32 R13, -RZ, R13.H0_H0 ;  /* 0x2000000dff0d7230 */ /* 0x000fe40000004100 */
[----:B------:R-:W-:Y:S01]  /*6d20*/  FFMA.FTZ R11, R11, R60, -R64 ;  /* 0x0000003c0b0b7223 */ /* 0x000fe20000010840 */
[----:B------:R-:W-:Y:S02]  /*6d30*/  HADD2.F32 R57, -RZ, R57.H1_H1 ;  /* 0x30000039ff397230 */ /* 0x000fe40000004100 */
[----:B------:R-:W-:Y:S01]  /*6d40*/  FMUL.FTZ R64, R56, R62 ;  /* 0x0000003e38407220 */ /* 0x000fe20000410000 */
[----:B------:R-:W-:Y:S01]  /*6d50*/  FFMA.FTZ R54, R54, R60, R61 ;  /* 0x0000003c36367223 */ /* 0x000fe2000001003d */
[C---:B------:R-:W-:Y:S01]  /*6d60*/  FMUL.FTZ R65, R13.reuse, R62 ;  /* 0x0000003e0d417220 */ /* 0x040fe20000410000 */
[----:B------:R-:W-:Y:S01]  /*6d70*/  F2FP.F16.E4M3.UNPACK_B R142, R142 ;  /* 0x0000008eff8e723e */ /* 0x000fe200020006ff */
[----:B------:R-:W-:Y:S01]  /*6d80*/  FFMA.FTZ R67, R13, R57, -R64 ;  /* 0x000000390d437223 */ /* 0x000fe20000010840 */
[----:B------:R-:W-:Y:S01]  /*6d90*/  F2FP.F16.E4M3.UNPACK_B R13, R55.H1 ;  /* 0x00000037ff0d723e */ /* 0x000fe200030006ff */
[----:B------:R-:W-:Y:S01]  /*6da0*/  FFMA.FTZ R68, R56, R57, R65 ;  /* 0x0000003938447223 */ /* 0x000fe20000010041 */
[----:B------:R-:W-:Y:S01]  /*6db0*/  HADD2.F32 R61, -RZ, R143.H1_H1 ;  /* 0x3000008fff3d7230 */ /* 0x000fe20000004100 */
        /* <DEDUP_REMOVED lines=10> */
[-C--:B------:R-:W-:Y:S01]  /*6e60*/  FFMA.FTZ R66, R57, R60.reuse, R66 ;  /* 0x0000003c39427223 */ /* 0x080fe20000010042 */
[----:B------:R-:W-:Y:S02]  /*6e70*/  HADD2.F32 R142, -RZ, R142.H0_H0 ;  /* 0x2000008eff8e7230 */ /* 0x000fe40000004100 */
[----:B------:R-:W-:Y:S01]  /*6e80*/  FFMA.FTZ R65, R56, R60, -R65 ;  /* 0x0000003c38417223 */ /* 0x000fe20000010841 */
[----:B------:R-:W-:Y:S01]  /*6e90*/  F2FP.F16.E4M3.UNPACK_B R56, R15.H1 ;  /* 0x0000000fff38723e */ /* 0x000fe200030006ff */
[-C--:B------:R-:W-:Y:S01]  /*6ea0*/  FMUL.FTZ R64, R55, R62.reuse ;  /* 0x0000003e37407220 */ /* 0x080fe20000410000 */
[C---:B------:R-:W-:Y:S01]  /*6eb0*/  FMUL.FTZ R62, R13.reuse, R62 ;  /* 0x0000003e0d3e7220 */ /* 0x040fe20000410000 */
[----:B------:R-:W-:Y:S02]  /*6ec0*/  F2FP.F16.E4M3.UNPACK_B R61, R12 ;  /* 0x0000000cff3d723e */ /* 0x000fe400020006ff */
[----:B------:R-:W-:Y:S01]  /*6ed0*/  F2FP.SATFINITE.E4M3.F32.PACK_AB_MERGE_C R70, R66, R65, RZ ;  /* 0x000000414246723e */ /* 0x000fe200048070ff */
[-C--:B------:R-:W-:Y:S01]  /*6ee0*/  FFMA.FTZ R13, R13, R142.reuse, -R64 ;  /* 0x0000008e0d0d7223 */ /* 0x080fe20000010840 */
[-C--:B------:R-:W-:Y:S01]  /*6ef0*/  F2FP.F16.E4M3.UNPACK_B R65, R63.reuse.H1 ;  /* 0x0000003fff41723e */ /* 0x080fe200030006ff */
[----:B------:R-:W-:Y:S01]  /*6f00*/  FFMA.FTZ R142, R55, R142, R62 ;  /* 0x0000008e378e7223 */ /* 0x000fe2000001003e */
[----:B------:R-:W-:Y:S01]  /*6f10*/  F2FP.F16.E4M3.UNPACK_B R62, R12.H1 ;  /* 0x0000000cff3e723e */ /* 0x000fe200030006ff */
[--C-:B------:R-:W-:Y:S01]  /*6f20*/  HADD2.F32 R60, -RZ, R56.reuse.H1_H1 ;  /* 0x30000038ff3c7230 */ /* 0x100fe20000004100 */
[----:B------:R-:W-:Y:S01]  /*6f30*/  F2FP.F16.E4M3.UNPACK_B R55, R14.H1 ;  /* 0x0000000eff37723e */ /* 0x000fe200030006ff */
[----:B------:R-:W-:Y:S01]  /*6f40*/  HADD2.F32 R67, -RZ, R65.H1_H1 ;  /* 0x30000041ff437230 */ /* 0x000fe20000004100 */
[----:B------:R-:W-:Y:S01]  /*6f50*/  F2FP.F16.E4M3.UNPACK_B R64, R63 ;  /* 0x0000003fff40723e */ /* 0x000fe200020006ff */
[----:B------:R-:W-:Y:S01]  /*6f60*/  HADD2.F32 R57, -RZ, R56.H0_H0 ;  /* 0x20000038ff397230 */ /* 0x000fe20000004100 */
[----:B------:R-:W-:Y:S01]  /*6f70*/  F2FP.F16.E4M3.UNPACK_B R15, R15 ;  /* 0x0000000fff0f723e */ /* 0x000fe200020006ff */
[----:B------:R-:W-:-:S02]  /*6f80*/  HADD2.F32 R63, -RZ, R62.H1_H1 ;  /* 0x3000003eff3f7230 */ /* 0x000fc40000004100 */
[-C--:B------:R-:W-:Y:S01]  /*6f90*/  FMUL.FTZ R12, R60, R67.reuse ;  /* 0x000000433c0c7220 */ /* 0x080fe20000410000 */
[--C-:B------:R-:W-:Y:S02]  /*6fa0*/  HADD2.F32 R56, -RZ, R55.reuse.H1_H1 ;  /* 0x30000037ff387230 */ /* 0x100fe40000004100 */
[C---:B------:R-:W-:Y:S01]  /*6fb0*/  FMUL.FTZ R67, R57.reuse, R67 ;  /* 0x0000004339437220 */ /* 0x040fe20000410000 */
[----:B------:R-:W-:Y:S02]  /*6fc0*/  HADD2.F32 R66, -RZ, R64.H1_H1 ;  /* 0x30000040ff427230 */ /* 0x000fe40000004100 */
[----:B------:R-:W-:Y:S01]  /*6fd0*/  FFMA.FTZ R69, R57, R63, -R12 ;  /* 0x0000003f39457223 */ /* 0x000fe2000001080c */
[----:B------:R-:W-:Y:S01]  /*6fe0*/  HADD2.F32 R55, -RZ, R55.H0_H0 ;  /* 0x20000037ff377230 */ /* 0x000fe20000004100 */
[----:B------:R-:W-:Y:S01]  /*6ff0*/  F2FP.F16.E4M3.UNPACK_B R14, R14 ;  /* 0x0000000eff0e723e */ /* 0x000fe200020006ff */
[----:B------:R-:W-:Y:S02]  /*7000*/  HADD2.F32 R12, -RZ, R61.H1_H1 ;  /* 0x3000003dff0c7230 */ /* 0x000fe40000004100 */
[----:B------:R-:W-:Y:S01]  /*7010*/  FMUL.FTZ R68, R56, R66 ;  /* 0x0000004238447220 */ /* 0x000fe20000410000 */
[----:B------:R-:W-:-:S02]  /*7020*/  HADD2.F32 R62, -RZ, R62.H0_H0 ;  /* 0x2000003eff3e7230 */ /* 0x000fc40000004100 */
[C---:B------:R-:W-:Y:S01]  /*7030*/  FMUL.FTZ R57, R55.reuse, R66 ;  /* 0x0000004237397220 */ /* 0x040fe20000410000 */
[----:B------:R-:W-:Y:S01]  /*7040*/  FFMA.FTZ R66, R60, R63, R67 ;  /* 0x0000003f3c427223 */ /* 0x000fe20000010043 */
[-C--:B------:R-:W-:Y:S01]  /*7050*/  FFMA.FTZ R68, R55, R12.reuse, -R68 ;  /* 0x0000000c37447223 */ /* 0x080fe20000010844 */
[--C-:B------:R-:W-:Y:S02]  /*7060*/  HADD2.F32 R55, -RZ, R15.reuse.H0_H0 ;  /* 0x2000000fff377230 */ /* 0x100fe40000004100 */
[----:B------:R-:W-:Y:S01]  /*7070*/  FFMA.FTZ R67, R56, R12, R57 ;  /* 0x0000000c38437223 */ /* 0x000fe20000010039 */
[--C-:B------:R-:W-:Y:S01]  /*7080*/  HADD2.F32 R12, -RZ, R14.reuse.H0_H0 ;  /* 0x2000000eff0c7230 */ /* 0x100fe20000004100 */
[----:B------:R-:W-:Y:S01]  /*7090*/  F2FP.SATFINITE.E4M3.F32.PACK_AB_MERGE_C R11, R54, R11, R71 ;  /* 0x0000000b360b723e */ /* 0x000fe20004807047 */
[----:B------:R-:W-:Y:S01]  /*70a0*/  HADD2.F32 R15, -RZ, R15.H1_H1 ;  /* 0x3000000fff0f7230 */ /* 0x000fe20000004100 */
[----:B------:R-:W-:Y:S01]  /*70b0*/  F2FP.SATFINITE.E4M3.F32.PACK_AB_MERGE_C R66, R66, R69, RZ ;  /* 0x000000454242723e */ /* 0x000fe200048070ff */
[----:B------:R-:W-:Y:S01]  /*70c0*/  HADD2.F32 R56, -RZ, R65.H0_H0 ;  /* 0x20000041ff387230 */ /* 0x000fe20000004100 */
[----:B------:R-:W-:Y:S01]  /*70d0*/  F2FP.SATFINITE.E4M3.F32.PACK_AB_MERGE_C R67, R67, R68, RZ ;  /* 0x000000444343723e */ /* 0x000fe200048070ff */
[----:B------:R-:W-:-:S02]  /*70e0*/  HADD2.F32 R14, -RZ, R14.H1_H1 ;  /* 0x3000000eff0e7230 */ /* 0x000fc40000004100 */
[----:B------:R-:W-:Y:S02]  /*70f0*/  HADD2.F32 R57, -RZ, R64.H0_H0 ;  /* 0x20000040ff397230 */ /* 0x000fe40000004100 */
[-C--:B------:R-:W-:Y:S01]  /*7100*/  FMUL.FTZ R60, R15, R56.reuse ;  /* 0x000000380f3c7220 */ /* 0x080fe20000410000 */
[----:B------:R-:W-:Y:S02]  /*7110*/  HADD2.F32 R61, -RZ, R61.H0_H0 ;  /* 0x2000003dff3d7230 */ /* 0x000fe40000004100 */
[C---:B------:R-:W-:Y:S01]  /*7120*/  FMUL.FTZ R56, R55.reuse, R56 ;  /* 0x0000003837387220 */ /* 0x040fe20000410000 */
        /* <DEDUP_REMOVED lines=10> */
.L_x_2681:
[----:B------:R-:W-:Y:S05]  /*71d0*/  BSYNC B2 ;  /* 0x0000000000027941 */ /* 0x000fea0003800000 */
.L_x_2680:
[----:B0-----:R0:W-:Y:S02]  /*71e0*/  ST.E.128 desc[UR52][R58.64], R12 ;  /* 0x0000000c3a007985 */ /* 0x0011e4000c101d34 */
.L_x_2679:
[----:B------:R-:W-:Y:S05]  /*71f0*/  BSYNC B1 ;  /* 0x0000000000017941 */ /* 0x000fea0003800000 */
.L_x_2678:
        /* <DEDUP_REMOVED lines=10> */
[----:B------:R-:W-:Y:S01]  /*72a0*/  SHF.R.U32.HI R52, RZ, 0x8, R51 ;  /* 0x00000008ff347819 */ /* 0x000fe20000011633 */
[----:B0-----:R-:W-:Y:S01]  /*72b0*/  IMAD.MOV.U32 R50, RZ, RZ, R12 ;  /* 0x000000ffff327224 */ /* 0x001fe200078e000c */
[----:B------:R-:W-:Y:S02]  /*72c0*/  SHF.R.U32.HI R56, RZ, 0x8, R53 ;  /* 0x00000008ff387819 */ /* 0x000fe40000011635 */
[----:B------:R-:W-:Y:S01]  /*72d0*/  LOP3.LUT R11, R51, 0xff0000ff, RZ, 0xc0, !PT ;  /* 0xff0000ff330b7812 */ /* 0x000fe200078ec0ff */
[----:B------:R-:W-:Y:S01]  /*72e0*/  IMAD.SHL.U32 R52, R52, 0x100, RZ ;  /* 0x0000010034347824 */ /* 0x000fe200078e00ff */
[----:B------:R-:W-:Y:S02]  /*72f0*/  SHF.R.U32.HI R58, RZ, 0x10, R51 ;  /* 0x00000010ff3a7819 */ /* 0x000fe40000011633 */
[----:B------:R-:W-:Y:S02]  /*7300*/  LOP3.LUT R51, R53, 0xff0000ff, RZ, 0xc0, !PT ;  /* 0xff0000ff35337812 */ /* 0x000fe400078ec0ff */
[----:B------:R-:W-:-:S02]  /*7310*/  SHF.L.U32 R56, R56, 0x8, RZ ;  /* 0x0000000838387819 */ /* 0x000fc400000006ff */
[----:B------:R-:W-:Y:S02]  /*7320*/  SHF.R.U32.HI R57, RZ, 0x10, R53 ;  /* 0x00000010ff397819 */ /* 0x000fe40000011635 */
[----:B------:R-:W-:Y:S01]  /*7330*/  LOP3.LUT R12, R51, 0xff00, R56, 0xf8, !PT ;  /* 0x0000ff00330c7812 */ /* 0x000fe200078ef838 */
[----:B------:R-:W-:Y:S01]  /*7340*/  IMAD.U32 R51, R58, 0x10000, RZ ;  /* 0x000100003a337824 */ /* 0x000fe200078e00ff */
[----:B------:R-:W-:Y:S01]  /*7350*/  LOP3.LUT R52, R11, 0xff00, R52, 0xf8, !PT ;  /* 0x0000ff000b347812 */ /* 0x000fe200078ef834 */
[----:B------:R-:W-:Y:S01]  /*7360*/  IMAD.U32 R57, R57, 0x10000, RZ ;  /* 0x0001000039397824 */ /* 0x000fe200078e00ff */
[----:B------:R-:W-:Y:S02]  /*7370*/  F2FP.F16.E4M3.UNPACK_B R53, R141.H1 ;  /* 0x0000008dff35723e */ /* 0x000fe400030006ff */
[-C--:B------:R-:W-:Y:S02]  /*7380*/  F2FP.F16.E4M3.UNPACK_B R11, R13.reuse ;  /* 0x0000000dff0b723e */ /* 0x080fe400020006ff */
        /* <DEDUP_REMOVED lines=18> */
[----:B------:R-:W-:Y:S01]  /*74b0*/  FMUL.FTZ R58, R13, R58 ;  /* 0x0000003a0d3a7220 */ /* 0x000fe20000410000 */
[----:B------:R-:W-:-:S02]  /*74c0*/  HADD2.F32 R57, -RZ, R141.H1_H1 ;  /* 0x3000008dff397230 */ /* 0x000fc40000004100 */
[----:B------:R-:W-:Y:S01]  /*74d0*/  FFMA.FTZ R61, R13, R52, -R60 ;  /* 0x000000340d3d7223 */ /* 0x000fe2000001083c */
[----:B------:R-:W-:Y:S01]  /*74e0*/  F2FP.F16.E4M3.UNPACK_B R13, R50.H1 ;  /* 0x00000032ff0d723e */ /* 0x000fe200030006ff */
[----:B------:R-:W-:Y:S01]  /*74f0*/  FFMA.FTZ R64, R51, R52, R58 ;  /* 0x0000003433407223 */ /* 0x000fe2000001003a */
[----:B------:R-:W-:Y:S01]  /*7500*/  F2FP.F16.E4M3.UNPACK_B R50, R50 ;  /* 0x00000032ff32723e */ /* 0x000fe200020006ff */
[----:B------:R-:W-:Y:S01]  /*7510*/  HADD2.F32 R141, -RZ, R141.H0_H0 ;  /* 0x2000008dff8d7230 */ /* 0x000fe20000004100 */
[----:B------:R-:W-:Y:S01]  /*7520*/  F2FP.F16.E4M3.UNPACK_B R140, R140 ;  /* 0x0000008cff8c723e */ /* 0x000fe200020006ff */
[--C-:B------:R-:W-:Y:S01]  /*7530*/  HADD2.F32 R51, -RZ, R13.reuse.H0_H0 ;  /* 0x2000000dff337230 */ /* 0x100fe20000004100 */
[----:B------:R-:W-:Y:S01]  /*7540*/  F2FP.SATFINITE.E4M3.F32.PACK_AB_MERGE_C R67, R64, R61, RZ ;  /* 0x0000003d4043723e */ /* 0x000fe200048070ff */
[----:B------:R-:W-:Y:S02]  /*7550*/  HADD2.F32 R52, -RZ, R13.H1_H1 ;  /* 0x3000000dff347230 */ /* 0x000fe40000004100 */
[----:B------:R-:W-:-:S02]  /*7560*/  HADD2.F32 R13, -RZ, R50.H0_H0 ;  /* 0x20000032ff0d7230 */ /* 0x000fc40000004100 */
[----:B------:R-:W-:Y:S02]  /*7570*/  HADD2.F32 R50, -RZ, R50.H1_H1 ;  /* 0x30000032ff327230 */ /* 0x000fe40000004100 */
[-C--:B------:R-:W-:Y:S01]  /*7580*/  FMUL.FTZ R60, R52, R57.reuse ;  /* 0x00000039343c7220 */ /* 0x080fe20000410000 */
[--C-:B------:R-:W-:Y:S02]  /*7590*/  HADD2.F32 R53, -RZ, R140.reuse.H1_H1 ;  /* 0x3000008cff357230 */ /* 0x100fe40000004100 */
        /* <DEDUP_REMOVED lines=8> */
[----:B------:R-:W-:-:S02]  /*7620*/  F2FP.F16.E4M3.UNPACK_B R50, R15.H1 ;  /* 0x0000000fff32723e */ /* 0x000fc400030006ff */
[-C--:B------:R-:W-:Y:S02]  /*7630*/  F2FP.F16.E4M3.UNPACK_B R58, R59.reuse.H1 ;  /* 0x0000003bff3a723e */ /* 0x080fe400030006ff */
[----:B------:R-:W-:Y:S01]  /*7640*/  F2FP.F16.E4M3.UNPACK_B R53, R56.H1 ;  /* 0x00000038ff35723e */ /* 0x000fe200030006ff */
        /* <DEDUP_REMOVED lines=44> */
.L_x_2685:
[----:B------:R-:W-:Y:S05]  /*7910*/  BSYNC B2 ;  /* 0x0000000000027941 */ /* 0x000fea0003800000 */
.L_x_2684:
[----:B0-----:R0:W-:Y:S02]  /*7920*/  ST.E.128 desc[UR52][R54.64], R12 ;  /* 0x0000000c36007985 */ /* 0x0011e4000c101d34 */
.L_x_2683:
[----:B------:R-:W-:Y:S05]  /*7930*/  BSYNC B1 ;  /* 0x0000000000017941 */ /* 0x000fea0003800000 */
.L_x_2682:
        /* <DEDUP_REMOVED lines=11> */
[----:B------:R-:W-:Y:S01]  /*79f0*/  LOP3.LUT R48, R47, 0xff0000ff, RZ, 0xc0, !PT ;  /* 0xff0000ff2f307812 */ /* 0x000fe200078ec0ff */
[----:B------:R-:W-:Y:S01]  /*7a00*/  IMAD.SHL.U32 R11, R11, 0x100, RZ ;  /* 0x000001000b0b7824 */ /* 0x000fe200078e00ff */
[----:B------:R-:W-:Y:S02]  /*7a10*/  SHF.R.U32.HI R54, RZ, 0x10, R49 ;  /* 0x00000010ff367819 */ /* 0x000fe40000011631 */
[----:B------:R-:W-:Y:S01]  /*7a20*/  LOP3.LUT R52, R49, 0xff0000ff, RZ, 0xc0, !PT ;  /* 0xff0000ff31347812 */ /* 0x000fe200078ec0ff */
[----:B------:R-:W-:Y:S01]  /*7a30*/  IMAD.SHL.U32 R49, R46, 0x100, RZ ;  /* 0x000001002e317824 */ /* 0x000fe200078e00ff */
[----:B------:R-:W-:Y:S01]  /*7a40*/  SHF.R.U32.HI R55, RZ, 0x10, R47 ;  /* 0x00000010ff377819 */ /* 0x000fe2000001162f */
[----:B0-----:R-:W-:Y:S01]  /*7a50*/  IMAD.MOV.U32 R46, RZ, RZ, R12 ;  /* 0x000000ffff2e7224 */ /* 0x001fe200078e000c */
[----:B------:R-:W-:Y:S01]  /*7a60*/  LOP3.LUT R47, R48, 0xff00, R11, 0xf8, !PT ;  /* 0x0000ff00302f7812 */ /* 0x000fe200078ef80b */
[----:B------:R-:W-:Y:S01]  /*7a70*/  IMAD.U32 R48, R54, 0x10000, RZ ;  /* 0x0001000036307824 */ /* 0x000fe200078e00ff */
[----:B------:R-:W-:-:S02]  /*7a80*/  LOP3.LUT R53, R52, 0xff00, R49, 0xf8, !PT ;  /* 0x0000ff0034357812 */ /* 0x000fc400078ef831 */
[----:B------:R-:W-:Y:S02]  /*7a90*/  SHF.L.U32 R12, R55, 0x10, RZ ;  /* 0x00000010370c7819 */ /* 0x000fe400000006ff */
        /* <DEDUP_REMOVED lines=90> */
.L_x_2689:
[----:B------:R-:W-:Y:S05]  /*8040*/  BSYNC B2 ;  /* 0x0000000000027941 */ /* 0x000fea0003800000 */
.L_x_2688:
[----:B0-----:R0:W-:Y:S02]  /*8050*/  ST.E.128 desc[UR52][R50.64], R12 ;  /* 0x0000000c32007985 */ /* 0x0011e4000c101d34 */
.L_x_2687:
[----:B------:R-:W-:Y:S05]  /*8060*/  BSYNC B1 ;  /* 0x0000000000017941 */ /* 0x000fea0003800000 */
.L_x_2686:
        /* <DEDUP_REMOVED lines=9> */
[----:B------:R-:W-:Y:S01]  /*8100*/  SHF.R.U32.HI R42, RZ, 0x8, R43 ;  /* 0x00000008ff2a7819 */ /* 0x000fe2000001162b */
[----:B0-----:R-:W-:Y:S01]  /*8110*/  IMAD.MOV.U32 R37, RZ, RZ, R12 ;  /* 0x000000ffff257224 */ /* 0x001fe200078e000c */
[----:B------:R-:W-:Y:S02]  /*8120*/  SHF.R.U32.HI R44, RZ, 0x8, R45 ;  /* 0x00000008ff2c7819 */ /* 0x000fe4000001162d */
[----:B----4-:R-:W-:Y:S01]  /*8130*/  LOP3.LUT R11, R43, 0xff0000ff, RZ, 0xc0, !PT ;  /* 0xff0000ff2b0b7812 */ /* 0x010fe200078ec0ff */
[----:B------:R-:W-:Y:S01]  /*8140*/  IMAD.SHL.U32 R42, R42, 0x100, RZ ;  /* 0x000001002a2a7824 */ /* 0x000fe200078e00ff */
[----:B------:R-:W-:Y:S02]  /*8150*/  SHF.R.U32.HI R48, RZ, 0x10, R43 ;  /* 0x00000010ff307819 */ /* 0x000fe4000001162b */
[----:B------:R-:W-:Y:S02]  /*8160*/  LOP3.LUT R43, R45, 0xff0000ff, RZ, 0xc0, !PT ;  /* 0xff0000ff2d2b7812 */ /* 0x000fe400078ec0ff */
[----:B------:R-:W-:-:S02]  /*8170*/  SHF.R.U32.HI R49, RZ, 0x10, R45 ;  /* 0x00000010ff317819 */ /* 0x000fc4000001162d */
[----:B------:R-:W-:Y:S02]  /*8180*/  SHF.L.U32 R44, R44, 0x8, RZ ;  /* 0x000000082c2c7819 */ /* 0x000fe400000006ff */
[----:B------:R-:W-:Y:S01]  /*8190*/  LOP3.LUT R42, R11, 0xff00, R42, 0xf8, !PT ;  /* 0x0000ff000b2a7812 */ /* 0x000fe200078ef82a */
[----:B------:R-:W-:Y:S01]  /*81a0*/  IMAD.U32 R49, R49, 0x10000, RZ ;  /* 0x0001000031317824 */ /* 0x000fe200078e00ff */
[----:B------:R-:W-:Y:S01]  /*81b0*/  LOP3.LUT R12, R43, 0xff00, R44, 0xf8, !PT ;  /* 0x0000ff002b0c7812 */ /* 0x000fe200078ef82c */
[----:B------:R-:W-:Y:S01]  /*81c0*/  IMAD.U32 R43, R48, 0x10000, RZ ;  /* 0x00010000302b7824 */ /* 0x000fe200078e00ff */
[----:B------:R-:W-:Y:S02]  /*81d0*/  F2FP.F16.E4M3.UNPACK_B R11, R13 ;  /* 0x0000000dff0b723e */ /* 0x000fe400020006ff */
[----:B------:R-:W-:Y:S02]  /*81e0*/  F2FP.F16.E4M3.UNPACK_B R44, R137.H1 ;  /* 0x00000089ff2c723e */ /* 0x000fe400030006ff */
[----:B------:R-:W-:-:S02]  /*81f0*/  F2FP.F16.E4M3.UNPACK_B R13, R13.H1 ;  /* 0x0000000dff0d723e */ /* 0x000fc400030006ff */
[----:B------:R-:W-:Y:S01]  /*8200*/  LOP3.LUT R45, R42, 0xff0000, R43, 0xf8, !PT ;  /* 0x00ff00002a2d7812 */ /* 0x000fe200078ef82b */
[--C-:B------:R-:W-:Y:S01]  /*8210*/  HADD2.F32 R48, -RZ, R44.reuse.H0_H0 ;  /* 0x2000002cff307230 */ /* 0x100fe20000004100 */
[----:B------:R-:W-:Y:S01]  /*8220*/  LOP3.LUT R50, R12, 0xff0000, R49, 0xf8, !PT ;  /* 0x00ff00000c327812 */ /* 0x000fe200078ef831 */
[--C-:B------:R-:W-:Y:S01]  /*8230*/  HADD2.F32 R12, -RZ, R11.reuse.H1_H1 ;  /* 0x3000000bff0c7230 */ /* 0x100fe20000004100 */
[----:B------:R-:W-:Y:S01]  /*8240*/  F2FP.F16.E4M3.UNPACK_B R43, R136.H1 ;  /* 0x00000088ff2b723e */ /* 0x000fe200030006ff */
[----:B------:R-:W-:Y:S01]  /*8250*/  HADD2.F32 R11, -RZ, R11.H0_H0 ;  /* 0x2000000bff0b7230 */ /* 0x000fe20000004100 */
[----:B------:R-:W-:Y:S01]  /*8260*/  F2FP.F16.E4M3.UNPACK_B R137, R137 ;  /* 0x00000089ff89723e */ /* 0x000fe200020006ff */
[----:B------:R-:W-:Y:S02]  /*8270*/  HADD2.F32 R49, -RZ, R44.H1_H1 ;  /* 0x3000002cff317230 */ /* 0x000fe40000004100 */
[----:B------:R-:W-:Y:S01]  /*8280*/  FMUL.FTZ R52, R12, R48 ;  /* 0x000000300c347220 */ /* 0x000fe20000410000 */
[----:B------:R-:W-:-:S02]  /*8290*/  HADD2.F32 R42, -RZ, R13.H1_H1 ;  /* 0x3000000dff2a7230 */ /* 0x000fc40000004100 */
[C---:B------:R-:W-:Y:S01]  /*82a0*/  FMUL.FTZ R51, R11.reuse, R48 ;  /* 0x000000300b337220 */ /* 0x040fe20000410000 */
[----:B------:R-:W-:Y:S01]  /*82b0*/  HADD2.F32 R44, -RZ, R43.H0_H0 ;  /* 0x2000002bff2c7230 */ /* 0x000fe20000004100 */
[----:B------:R-:W-:Y:S01]  /*82c0*/  F2FP.F16.E4M3.UNPACK_B R136, R136 ;  /* 0x00000088ff88723e */ /* 0x000fe200020006ff */
[----:B------:R-:W-:Y:S02]  /*82d0*/  HADD2.F32 R13, -RZ, R13.H0_H0 ;  /* 0x2000000dff0d7230 */ /* 0x000fe40000004100 */
[-C--:B------:R-:W-:Y:S01]  /*82e0*/  FMUL.FTZ R48, R42, R49.reuse ;  /* 0x000000312a307220 */ /* 0x080fe20000410000 */
[----:B------:R-:W-:Y:S02]  /*82f0*/  HADD2.F32 R43, -RZ, R43.H1_H1 ;  /* 0x3000002bff2b7230 */ /* 0x000fe40000004100 */
[-C--:B------:R-:W-:Y:S01]  /*8300*/  FFMA.FTZ R11, R11, R44.reuse, -R52 ;  /* 0x0000002c0b0b7223 */ /* 0x080fe20000010834 */
[----:B------:R-:W-:Y:S01]  /*8310*/  FFMA.FTZ R12, R12, R44, R51 ;  /* 0x0000002c0c0c7223 */ /* 0x000fe20000010033 */
[----:B------:R-:W-:Y:S01]  /*8320*/  FMUL.FTZ R49, R13, R49 ;  /* 0x000000310d317220 */ /* 0x000fe20000410000 */
[----:B------:R-:W-:-:S02]  /*8330*/  HADD2.F32 R44, -RZ, R136.H1_H1 ;  /* 0x30000088ff2c7230 */ /* 0x000fc40000004100 */
[----:B------:R-:W-:Y:S01]  /*8340*/  FFMA.FTZ R55, R13, R43, -R48 ;  /* 0x0000002b0d377223 */ /* 0x000fe20000010830 */
[----:B------:R-:W-:Y:S01]  /*8350*/  F2FP.F16.E4M3.UNPACK_B R13, R37.H1 ;  /* 0x00000025ff0d723e */ /* 0x000fe200030006ff */
[----:B------:R-:W-:Y:S01]  /*8360*/  FFMA.FTZ R56, R42, R43, R49 ;  /* 0x0000002b2a387223 */ /* 0x000fe20000010031 */
[----:B------:R-:W-:Y:S01]  /*8370*/  F2FP.F16.E4M3.UNPACK_B R37, R37 ;  /* 0x00000025ff25723e */ /* 0x000fe200020006ff */
[----:B------:R-:W-:Y:S02]  /*8380*/  HADD2.F32 R48, -RZ, R137.H0_H0 ;  /* 0x20000089ff307230 */ /* 0x000fe40000004100 */
[--C-:B------:R-:W-:Y:S01]  /*8390*/  HADD2.F32 R42, -RZ, R13.reuse.H0_H0 ;  /* 0x2000000dff2a7230 */ /* 0x100fe20000004100 */
[----:B------:R-:W-:Y:S01]  /*83a0*/  F2FP.SATFINITE.E4M3.F32.PACK_AB_MERGE_C R58, R56, R55, RZ ;  /* 0x00000037383a723e */ /* 0x000fe200048070ff */
[----:B------:R-:W-:Y:S02]  /*83b0*/  HADD2.F32 R43, -RZ, R13.H1_H1 ;  /* 0x3000000dff2b7230 */ /* 0x000fe40000004100 */
[----:B------:R-:W-:-:S02]  /*83c0*/  HADD2.F32 R13, -RZ, R37.H0_H0 ;  /* 0x20000025ff0d7230 */ /* 0x000fc40000004100 */
[----:B------:R-:W-:Y:S02]  /*83d0*/  HADD2.F32 R37, -RZ, R37.H1_H1 ;  /* 0x30000025ff257230 */ /* 0x000fe40000004100 */
[----:B------:R-:W-:Y:S02]  /*83e0*/  HADD2.F32 R49, -RZ, R137.H1_H1 ;  /* 0x30000089ff317230 */ /* 0x000fe40000004100 */
[----:B------:R-:W-:Y:S02]  /*83f0*/  HADD2.F32 R136, -RZ, R136.H0_H0 ;  /* 0x20000088ff887230 */ /* 0x000fe40000004100 */
[-C--:B------:R-:W-:Y:S01]  /*8400*/  FMUL.FTZ R52, R37, R48.reuse ;  /* 0x0000003025347220 */ /* 0x080fe20000410000 */
[----:B------:R-:W-:Y:S01]  /*8410*/  FMUL.FTZ R48, R13, R48 ;  /* 0x000000300d307220 */ /* 0x000fe20000410000 */
[-C--:B------:R-:W-:Y:S01]  /*8420*/  FMUL.FTZ R51, R43, R49.reuse ;  /* 0x000000312b337220 */ /* 0x080fe20000410000 */
[C---:B------:R-:W-:Y:S01]  /*8430*/  FMUL.FTZ R54, R42.reuse, R49 ;  /* 0x000000312a367220 */ /* 0x040fe20000410000 */
[-C--:B------:R-:W-:Y:S01]  /*8440*/  FFMA.FTZ R53, R13, R136.reuse, -R52 ;  /* 0x000000880d357223 */ /* 0x080fe20000010834 */
[----:B------:R-:W-:Y:S01]  /*8450*/  FFMA.FTZ R136, R37, R136, R48 ;  /* 0x0000008825887223 */ /* 0x000fe20000010030 */
        /* <DEDUP_REMOVED lines=39> */
[CC--:B------:R-:W-:Y:S01]  /*86d0*/  FMUL.FTZ R42, R14.reuse, R50.reuse ;  /* 0x000000320e2a7220 */ /* 0x0c0fe20000410000 */
        /* <DEDUP_REMOVED lines=9> */
.L_x_2693:
[----:B------:R-:W-:Y:S05]  /*8770*/  BSYNC B2 ;  /* 0x0000000000027941 */ /* 0x000fea0003800000 */
.L_x_2692:
[----:B0-----:R0:W-:Y:S02]  /*8780*/  ST.E.128 desc[UR52][R46.64], R12 ;  /* 0x0000000c2e007985 */ /* 0x0011e4000c101d34 */
.L_x_2691:
[----:B------:R-:W-:Y:S05]  /*8790*/  BSYNC B1 ;  /* 0x0000000000017941 */ /* 0x000fea0003800000 */
.L_x_2690:
[----:B------:R-:W-:-:S13]  /*87a0*/  ISETP.NE.AND P2, PT, R84, RZ, PT ;  /* 0x000000ff5400720c */ /* 0x000fda0003f45270 */
[----:B------:R-:W-:Y:S05]  /*87b0*/  @!P2 BRA `(.L_x_2673) ;  /* 0x000000700088a947 */ /* 0x000fea0003800000 */
[----:B0-----:R0:W0:Y:S01]  /*87c0*/  LDS.128 R12, [R36+0x21400] ;  /* 0x02140000240c7984 */ /* 0x0010220000000c00 */
[----:B------:R-:W-:Y:S01]  /*87d0*/  IADD3 R42, P2, R196, R120, RZ ;  /* 0x00000078c42a7210 */ /* 0x000fe20007f5e0ff */
[----:B------:R-:W-:Y:S03]  /*87e0*/  BSSY B1, `(.L_x_2694) ;  /* 0x000006d000017945 */ /* 0x000fe60003800000 */
[----:B--2---:R-:W-:Y:S02]  /*87f0*/  IADD3.X R43, R119, R205, RZ, P2, !PT ;  /* 0x000000cd772b7210 */ /* 0x004fe400017fe4ff */
[----:B------:R-:W-:-:S13]  /*8800*/  ISETP.GE.AND P2, PT, R204, R117, PT ;  /* 0x00000075cc00720c */ /* 0x000fda0003f46270 */
[----:B------:R-:W-:Y:S05]  /*8810*/  @P2 BRA `(.L_x_2695) ;  /* 0x0000000400a42947 */ /* 0x000fea0003800000 */
[----:B----4-:R-:W-:Y:S01]  /*8820*/  SHF.R.U32.HI R11, RZ, 0x8, R39 ;  /* 0x00000008ff0b7819 */ /* 0x010fe20000011627 */
[----:B0-----:R-:W-:Y:S01]  /*8830*/  IMAD.MOV.U32 R36, RZ, RZ, R14 ;  /* 0x000000ffff247224 */ /* 0x001fe200078e000e */
[----:B------:R-:W-:Y:S01]  /*8840*/  SHF.R.U32.HI R40, RZ, 0x8, R41 ;  /* 0x00000008ff287819 */ /* 0x000fe20000011629 */
[----:B------:R-:W-:Y:S01]  /*8850*/  IMAD.MOV.U32 R37, RZ, RZ, R15 ;  /* 0x000000ffff257224 */ /* 0x000fe200078e000f */
[----:B------:R-:W-:Y:S01]  /*8860*/  SHF.R.U32.HI R45, RZ, 0x10, R39 ;  /* 0x00000010ff2d7819 */ /* 0x000fe20000011627 */
[----:B------:R-:W-:Y:S01]  /*8870*/  IMAD.SHL.U32 R11, R11, 0x100, RZ ;  /* 0x000001000b0b7824 */ /* 0x000fe200078e00ff */
[----:B------:R-:W-:Y:S02]  /*8880*/  LOP3.LUT R38, R39, 0xff0000ff, RZ, 0xc0, !PT ;  /* 0xff0000ff27267812 */ /* 0x000fe400078ec0ff */
[----:B------:R-:W-:Y:S02]  /*8890*/  SHF.R.U32.HI R44, RZ, 0x10, R41 ;  /* 0x00000010ff2c7819 */ /* 0x000fe40000011629 */
[----:B------:R-:W-:-:S02]  /*88a0*/  LOP3.LUT R39, R41, 0xff0000ff, RZ, 0xc0, !PT ;  /* 0xff0000ff29277812 */ /* 0x000fc400078ec0ff */
[----:B------:R-:W-:Y:S02]  /*88b0*/  SHF.L.U32 R14, R40, 0x8, RZ ;  /* 0x00000008280e7819 */ /* 0x000fe400000006ff */
        /* <DEDUP_REMOVED lines=95> */
.L_x_2695:
[----:B------:R-:W-:Y:S05]  /*8eb0*/  BSYNC B1 ;  /* 0x0000000000017941 */ /* 0x000fea0003800000 */
.L_x_2694:
[----:B0-----:R0:W-:Y:S01]  /*8ec0*/  ST.E.128 desc[UR52][R42.64], R12 ;  /* 0x0000000c2a007985 */ /* 0x0011e2000c101d34 */
[----:B------:R-:W-:Y:S05]  /*8ed0*/  BRA `(.L_x_2673) ;  /* 0x0000006800c07947 */ /* 0x000fea0003800000 */
.L_x_2639:
        /* <DEDUP_REMOVED lines=43> */
.L_x_2697:
[----:B------:R-:W-:Y:S05]  /*9190*/  BSYNC B1 ;  /* 0x0000000000017941 */ /* 0x000fea0003800000 */
.L_x_2696:
[----:B0-----:R-:W-:Y:S01]  /*91a0*/  IADD3 R62, R198, 0x80, RZ ;  /* 0x00000080c63e7810 */ /* 0x001fe20007ffe0ff */
[----:B------:R-:W-:Y:S01]  /*91b0*/  BSSY B1, `(.L_x_2698) ;  /* 0x000002f000017945 */ /* 0x000fe20003800000 */
[----:B------:R-:W-:Y:S02]  /*91c0*/  CS2R R64, SRZ ;  /* 0x0000000000407805 */ /* 0x000fe4000001ff00 */
[----:B------:R-:W-:Y:S02]  /*91d0*/  CS2R R66, SRZ ;  /* 0x0000000000427805 */ /* 0x000fe4000001ff00 */
[----:B------:R-:W-:Y:S02]  /*91e0*/  ISETP.GE.AND P4, PT, R62, R93, PT ;  /* 0x0000005d3e00720c */ /* 0x000fe40003f86270 */
[----:B------:R-:W-:Y:S02]  /*91f0*/  CS2R R62, SRZ ;  /* 0x00000000003e7805 */ /* 0x000fe4000001ff00 */
        /* <DEDUP_REMOVED lines=42> */
.L_x_2699:
[----:B------:R-:W-:Y:S05]  /*94a0*/  BSYNC B1 ;  /* 0x0000000000017941 */ /* 0x000fea0003800000 */
.L_x_2698:
        /* <DEDUP_REMOVED lines=8> */
[----:B------:R-:W-:Y:S01]  /*9530*/  MOV R157, R58 ;  /* 0x0000003a009d7202 */ /* 0x000fe20000000f00 */
        /* <DEDUP_REMOVED lines=14> */
[----:B------:R-:W-:Y:S01]  /*9620*/  IMAD.MOV.U32 R138, RZ, RZ, R80 ;  /* 0x000000ffff8a7224 */ /* 0x000fe200078e0050 */
[----:B------:R-:W-:Y:S06]  /*9630*/  @!P1 BRA `(.L_x_2700) ;  /* 0x0000000000049947 */ /* 0x000fec0003800000 */
[----:B------:R-:W-:Y:S01]  /*9640*/  BPT.TRAP 0x1 ;  /* 0x000000040000795c */ /* 0x000fe20000300000 */
.L_x_2700:
[----:B------:R-:W-:Y:S01]  /*9650*/  IMAD R94, R19, 0x8, R18 ;  /* 0x00000008135e7824 */ /* 0x000fe200078e0212 */
[----:B------:R-:W-:Y:S01]  /*9660*/  SHF.L.U32 R95, R199, 0x1f, RZ ;  /* 0x0000001fc75f7819 */ /* 0x000fe200000006ff */
[----:B------:R-:W1:Y:S01]  /*9670*/  LDC R136, c[0x0][0x2f4] ;  /* 0x0000bd00ff887b82 */ /* 0x000e620000000800 */
[----:B------:R-:W-:Y:S02]  /*9680*/  BSSY B1, `(.L_x_2701) ;  /* 0x0000003000017945 */ /* 0x000fe40003800000 */
[----:B------:R-:W2:Y:S02]  /*9690*/  SYNCS.PHASECHK.TRANS64.TRYWAIT P5, [R94+URZ+0x29890], R95 ;  /* 0x0298905f5e0075a7 */ /* 0x000ea400080a017f */
[----:B--2---:R-:W-:Y:S05]  /*96a0*/  @!P5 BRA `(.L_x_2702) ;  /* 0x0000025c00a0d947 */ /* 0x004fea0003800000 */
.L_x_2990:
[----:B------:R-:W-:Y:S05]  /*96b0*/  BSYNC B1 ;  /* 0x0000000000017941 */ /* 0x000fea0003800000 */
.L_x_2701:
[----:B------:R-:W-:Y:S01]  /*96c0*/  UMOV UR4, 0xffffffff ;  /* 0xffffffff00047882 */ /* 0x000fe20000000000 */
[----:B-1----:R-:W-:Y:S02]  /*96d0*/  IMAD.IADD R145, R136, 0x1, -R118 ;  /* 0x0000000188917824 */ /* 0x002fe400078e0a76 */
[----:B------:R-:W-:Y:S05]  /*96e0*/  BRA.DIV UR4, `(.L_x_2703) ;  /* 0x0000025e04a47947 */ /* 0x000fea000b800000 */
[----:B------:R1:W3:Y:S04]  /*96f0*/  SHFL.IDX PT, R153, R119, RZ, 0x1e1f ;  /* 0x001e1fff77997589 */ /* 0x0002e800000e0000 */
[----:B------:R1:W4:Y:S02]  /*9700*/  SHFL.IDX PT, R11, R120, RZ, 0x1e1f ;  /* 0x001e1fff780b7589 */ /* 0x00032400000e0000 */
.L_x_2994:
        /* <DEDUP_REMOVED lines=17> */
[----:B------:R-:W-:-:S05]  /*9820*/  IMAD R12, R12, 0x2800, R209 ;  /* 0x000028000c0c7824 */ /* 0x000fca00078e02d1 */
        /* <DEDUP_REMOVED lines=14> */
[----:B------:R-:W-:Y:S02]  /*9910*/  SHF.R.U32.HI R51, RZ, 0x8, R37 ;  /* 0x00000008ff337819 */ /* 0x000fe40000011625 */
[----:B------:R-:W-:-:S02]  /*9920*/  SHF.R.U32.HI R48, RZ, 0x10, R49 ;  /* 0x00000010ff307819 */ /* 0x000fc40000011631 */
[----:B------:R-:W-:Y:S02]  /*9930*/  LOP3.LUT R50, R49, 0xff0000ff, RZ, 0xc0, !PT ;  /* 0xff0000ff31327812 */ /* 0x000fe400078ec0ff */
[----:B------:R-:W-:Y:S01]  /*9940*/  SHF.R.U32.HI R168, RZ, 0x10, R37 ;  /* 0x00000010ffa87819 */ /* 0x000fe20000011625 */
[----:B------:R-:W-:Y:S01]  /*9950*/  IMAD.U32 R48, R48, 0x10000, RZ ;  /* 0x0001000030307824 */ /* 0x000fe200078e00ff */
[----:B------:R-:W-:Y:S02]  /*9960*/  LOP3.LUT R170, R37, 0xff0000ff, RZ, 0xc0, !PT ;  /* 0xff0000ff25aa7812 */ /* 0x000fe400078ec0ff */
[--C-:B------:R-:W-:Y:S01]  /*9970*/  SHF.R.U32.HI R37, RZ, 0x10, R39.reuse ;  /* 0x00000010ff257819 */ /* 0x100fe20000011627 */
[----:B------:R-:W-:Y:S01]  /*9980*/  IMAD.U32 R168, R168, 0x10000, RZ ;  /* 0x00010000a8a87824 */ /* 0x000fe200078e00ff */
[----:B------:R-:W-:Y:S02]  /*9990*/  SHF.R.U32.HI R38, RZ, 0x8, R39 ;  /* 0x00000008ff267819 */ /* 0x000fe40000011627 */
[----:B------:R-:W-:Y:S01]  /*99a0*/  LOP3.LUT R49, R39, 0xff0000ff, RZ, 0xc0, !PT ;  /* 0xff0000ff27317812 */ /* 0x000fe200078ec0ff */
[----:B------:R-:W-:Y:S01]  /*99b0*/  IMAD.SHL.U32 R39, R51, 0x100, RZ ;  /* 0x0000010033277824 */ /* 0x000fe200078e00ff */
[----:B------:R-:W-:Y:S01]  /*99c0*/  SHF.L.U32 R167, R167, 0x8, RZ ;  /* 0x00000008a7a77819 */ /* 0x000fe200000006ff */
[----:B------:R-:W-:Y:S01]  /*99d0*/  IMAD.U32 R37, R37, 0x10000, RZ ;  /* 0x0001000025257824 */ /* 0x000fe200078e00ff */
[----:B------:R-:W-:-:S02]  /*99e0*/  LOP3.LUT R50, R50, 0xff00, R171, 0xf8, !PT ;  /* 0x0000ff0032327812 */ /* 0x000fc400078ef8ab */
        /* <DEDUP_REMOVED lines=22> */
[----:B------:R-:W-:Y:S02]  /*9b50*/  SHF.L.U32 R38, R38, 0x8, RZ ;  /* 0x0000000826267819 */ /* 0x000fe400000006ff */
[----:B------:R-:W-:-:S02]  /*9b60*/  LOP3.LUT R51, R51, 0xff0000, R36, 0xf8, !PT ;  /* 0x00ff000033337812 */ /* 0x000fc400078ef824 */
        /* <DEDUP_REMOVED lines=13> */
[CC--:B------:R-:W-:Y:S01]  /*9c40*/  FMUL.FTZ R174, R13.reuse, R173.reuse ;  /* 0x000000ad0dae7220 */ /* 0x0c0fe20000410000 */
[----:B------:R-:W-:Y:S02]  /*9c50*/  HADD2.F32 R170, -RZ, R170.H1_H1 ;  /* 0x300000aaffaa7230 */ /* 0x000fe40000004100 */
[C---:B------:R-:W-:Y:S01]  /*9c60*/  FMUL.FTZ R173, R50.reuse, R173 ;  /* 0x000000ad32ad7220 */ /* 0x040fe20000410000 */
[----:B------:R-:W-:Y:S02]  /*9c70*/  IMAD.MOV.U32 R37, RZ, RZ, R91 ;  /* 0x000000ffff257224 */ /* 0x000fe400078e005b */
[-C--:B------:R-:W-:Y:S01]  /*9c80*/  FFMA.FTZ R50, R50, R172.reuse, -R174 ;  /* 0x000000ac32327223 */ /* 0x080fe200000108ae */
[----:B------:R-:W-:Y:S01]  /*9c90*/  MOV R91, R15 ;  /* 0x0000000f005b7202 */ /* 0x000fe20000000f00 */
[----:B------:R-:W-:Y:S01]  /*9ca0*/  FFMA.FTZ R13, R13, R172, R173 ;  /* 0x000000ac0d0d7223 */ /* 0x000fe200000100ad */
[----:B------:R-:W-:Y:S01]  /*9cb0*/  HADD2.F32 R172, -RZ, R171.H1_H1 ;  /* 0x300000abffac7230 */ /* 0x000fe20000004100 */
[----:B------:R-:W-:Y:S01]  /*9cc0*/  F2FP.F16.E4M3.UNPACK_B R38, R37 ;  /* 0x00000025ff26723e */ /* 0x000fe200020006ff */
[----:B------:R-:W-:-:S02]  /*9cd0*/  HADD2.F32 R171, -RZ, R169.H1_H1 ;  /* 0x300000a9ffab7230 */ /* 0x000fc40000004100 */
[CC--:B------:R-:W-:Y:S01]  /*9ce0*/  FMUL.FTZ R169, R89.reuse, R170.reuse ;  /* 0x000000aa59a97220 */ /* 0x0c0fe20000410000 */
[----:B------:R-:W-:Y:S01]  /*9cf0*/  F2FP.F16.E4M3.UNPACK_B R15, R91 ;  /* 0x0000005bff0f723e */ /* 0x000fe200020006ff */
[C---:B------:R-:W-:Y:S01]  /*9d00*/  FMUL.FTZ R170, R172.reuse, R170 ;  /* 0x000000aaacaa7220 */ /* 0x040fe20000410000 */
[----:B------:R-:W-:Y:S01]  /*9d10*/  F2FP.F16.E4M3.UNPACK_B R37, R37.H1 ;  /* 0x00000025ff25723e */ /* 0x000fe200030006ff */
[-C--:B------:R-:W-:Y:S01]  /*9d20*/  FFMA.FTZ R169, R172, R171.reuse, -R169 ;  /* 0x000000abaca97223 */ /* 0x080fe200000108a9 */
[----:B------:R-:W-:Y:S02]  /*9d30*/  HADD2.F32 R172, -RZ, R38.H0_H0 ;  /* 0x20000026ffac7230 */ /* 0x000fe40000004100 */
        /* <DEDUP_REMOVED lines=104> */
[----:B------:R-:W-:Y:S02]  /*a3c0*/  IMAD.MOV.U32 R12, RZ, RZ, R168 ;  /* 0x000000ffff0c7224 */ /* 0x000fe400078e00a8 */
[C---:B------:R-:W-:Y:S01]  /*a3d0*/  FMUL.FTZ R174, R163.reuse, R174 ;  /* 0x000000aea3ae7220 */ /* 0x040fe20000410000 */
[----:B------:R-:W-:-:S03]  /*a3e0*/  FFMA.FTZ R170, R163, R164, -R170 ;  /* 0x000000a4a3aa7223 */ /* 0x000fc600000108aa */
[----:B------:R-:W-:Y:S01]  /*a3f0*/  FFMA.FTZ R174, R88, R164, R174 ;  /* 0x000000a458ae7223 */ /* 0x000fe200000100ae */
[CC--:B------:R-:W-:Y:S01]  /*a400*/  FMUL.FTZ R88, R51.reuse, R14.reuse ;  /* 0x0000000e33587220 */ /* 0x0c0fe20000410000 */
[C---:B------:R-:W-:Y:S01]  /*a410*/  FMUL.FTZ R14, R50.reuse, R14 ;  /* 0x0000000e320e7220 */ /* 0x040fe20000410000 */
[----:B------:R-:W-:Y:S02]  /*a420*/  HADD2.F32 R164, -RZ, R162.H0_H0 ;  /* 0x200000a2ffa47230 */ /* 0x000fe40000004100 */
[-C--:B------:R-:W-:Y:S01]  /*a430*/  FFMA.FTZ R50, R50, R89.reuse, -R88 ;  /* 0x0000005932327223 */ /* 0x080fe20000010858 */
[----:B------:R-:W-:Y:S01]  /*a440*/  FFMA.FTZ R14, R51, R89, R14 ;  /* 0x00000059330e7223 */ /* 0x000fe2000001000e */
[----:B------:R-:W-:Y:S02]  /*a450*/  HADD2.F32 R51, -RZ, R90.H0_H0 ;  /* 0x2000005aff337230 */ /* 0x000fe40000004100 */
[----:B------:R-:W-:Y:S01]  /*a460*/  HADD2.F32 R89, -RZ, R49.H0_H0 ;  /* 0x20000031ff597230 */ /* 0x000fe20000004100 */
[----:B------:R-:W-:Y:S01]  /*a470*/  F2FP.SATFINITE.E4M3.F32.PACK_AB_MERGE_C R50, R50, R170, RZ ;  /* 0x000000aa3232723e */ /* 0x000fe200048070ff */
        /* <DEDUP_REMOVED lines=8> */
[----:B------:R-:W-:-:S02]  /*a500*/  HADD2.F32 R165, -RZ, R165.H1_H1 ;  /* 0x300000a5ffa57230 */ /* 0x000fc40000004100 */
[----:B------:R-:W-:Y:S01]  /*a510*/  FMUL.FTZ R51, R90, R162 ;  /* 0x000000a25a337220 */ /* 0x000fe20000410000 */
[----:B------:R-:W-:Y:S01]  /*a520*/  F2FP.SATFINITE.E4M3.F32.PACK_AB_MERGE_C R14, R14, R174, RZ ;  /* 0x000000ae0e0e723e */ /* 0x000fe200048070ff */
[----:B------:R-:W-:Y:S01]  /*a530*/  FMUL.FTZ R162, R49, R162 ;  /* 0x000000a231a27220 */ /* 0x000fe20000410000 */
[----:B------:R-:W-:Y:S01]  /*a540*/  F2FP.SATFINITE.E4M3.F32.PACK_AB_MERGE_C R89, R39, R48, R13 ;  /* 0x000000302759723e */ /* 0x000fe2000480700d */
[-C--:B------:R-:W-:Y:S01]  /*a550*/  FFMA.FTZ R51, R49, R165.reuse, -R51 ;  /* 0x000000a531337223 */ /* 0x080fe20000010833 */
[----:B------:R-:W-:Y:S02]  /*a560*/  IMAD.MOV.U32 R13, RZ, RZ, R167 ;  /* 0x000000ffff0d7224 */ /* 0x000fe400078e00a7 */
[----:B------:R-:W-:Y:S01]  /*a570*/  FFMA.FTZ R162, R90, R165, R162 ;  /* 0x000000a55aa27223 */ /* 0x000fe200000100a2 */
[----:B------:R-:W-:Y:S02]  /*a580*/  MOV R88, R36 ;  /* 0x0000002400587202 */ /* 0x000fe40000000f00 */
[----:B------:R-:W-:-:S02]  /*a590*/  F2FP.SATFINITE.E4M3.F32.PACK_AB_MERGE_C R50, R51, R163, R50 ;  /* 0x000000a33332723e */ /* 0x000fc40004807032 */
[----:B------:R-:W-:Y:S02]  /*a5a0*/  F2FP.SATFINITE.E4M3.F32.PACK_AB_MERGE_C R162, R162, R164, R14 ;  /* 0x000000a4a2a2723e */ /* 0x000fe4000480700e */
[----:B------:R-:W-:Y:S01]  /*a5b0*/  F2FP.SATFINITE.E4M3.F32.PACK_AB_MERGE_C R51, R38, R175, R91 ;  /* 0x000000af2633723e */ /* 0x000fe2000480705b */
[----:B------:R-:W-:Y:S01]  /*a5c0*/  IMAD.MOV.U32 R14, RZ, RZ, R50 ;  /* 0x000000ffff0e7224 */ /* 0x000fe200078e0032 */
[----:B------:R-:W-:Y:S01]  /*a5d0*/  F2FP.SATFINITE.E4M3.F32.PACK_AB_MERGE_C R91, R15, R172, R37 ;  /* 0x000000ac0f5b723e */ /* 0x000fe20004807025 */
[----:B------:R-:W-:Y:S02]  /*a5e0*/  IMAD.MOV.U32 R90, RZ, RZ, R162 ;  /* 0x000000ffff5a7224 */ /* 0x000fe400078e00a2 */
[----:B------:R-:W-:-:S07]  /*a5f0*/  IMAD.MOV.U32 R15, RZ, RZ, R51 ;  /* 0x000000ffff0f7224 */ /* 0x000fce00078e0033 */
.L_x_2709:
[----:B------:R-:W-:Y:S05]  /*a600*/  BSYNC B3 ;  /* 0x0000000000037941 */ /* 0x000fea0003800000 */
.L_x_2708:
[----:B----4-:R-:W-:-:S04]  /*a610*/  IADD3 R36, P2, R28, R11, RZ ;  /* 0x0000000b1c247210 */ /* 0x010fc80007f5e0ff */
[----:B---3--:R-:W-:Y:S02]  /*a620*/  IADD3.X R37, R153, R112, RZ, P2, !PT ;  /* 0x0000007099257210 */ /* 0x008fe400017fe4ff */
[----:B------:R-:W-:-:S03]  /*a630*/  ISETP.GE.AND P2, PT, R166, R136, PT ;  /* 0x00000088a600720c */ /* 0x000fc60003f46270 */
[----:B0-----:R0:W-:Y:S10]  /*a640*/  ST.E.128 desc[UR52][R36.64], R12 ;  /* 0x0000000c24007985 */ /* 0x0011f4000c101d34 */
[----:B------:R-:W-:-:S04]  /*a650*/  @!P2 IADD3 R38, P5, R11, R166, RZ ;  /* 0x000000a60b26a210 */ /* 0x000fc80007fbe0ff */
[----:B------:R-:W-:-:S05]  /*a660*/  @!P2 LEA.HI.X.SX32 R39, R166, R153, 0x1, P5 ;  /* 0x00000099a627a211 */ /* 0x000fca00028f0eff */
[----:B------:R0:W-:Y:S04]  /*a670*/  @!P2 ST.E.128 desc[UR52][R38.64], R88 ;  /* 0x000000582600a985 */ /* 0x0001e8000c101d34 */
.L_x_2707:
[----:B------:R-:W-:Y:S05]  /*a680*/  BSYNC B2 ;  /* 0x0000000000027941 */ /* 0x000fea0003800000 */
.L_x_2706:
        /* <DEDUP_REMOVED lines=15> */
[----:B------:R-:W-:-:S05]  /*a780*/  LOP3.LUT R13, R13, R208, RZ, 0x3c, !PT ;  /* 0x000000d00d0d7212 */ /* 0x000fca00078e3cff */
        /* <DEDUP_REMOVED lines=13> */
[----:B------:R-:W-:Y:S01]  /*a860*/  LOP3.LUT R40, R53, 0xff0000ff, RZ, 0xc0, !PT ;  /* 0xff0000ff35287812 */ /* 0x000fe200078ec0ff */
[----:B------:R-:W-:Y:S01]  /*a870*/  IMAD.SHL.U32 R49, R49, 0x100, RZ ;  /* 0x0000010031317824 */ /* 0x000fe200078e00ff */
[----:B------:R-:W-:-:S02]  /*a880*/  SHF.R.U32.HI R51, RZ, 0x10, R53 ;  /* 0x00000010ff337819 */ /* 0x000fc40000011635 */
[----:B------:R-:W-:Y:S02]  /*a890*/  LOP3.LUT R40, R40, 0xff00, R41, 0xf8, !PT ;  /* 0x0000ff0028287812 */ /* 0x000fe400078ef829 */
[----:B------:R-:W-:Y:S01]  /*a8a0*/  LOP3.LUT R42, R42, 0xff00, R49, 0xf8, !PT ;  /* 0x0000ff002a2a7812 */ /* 0x000fe200078ef831 */
[----:B------:R-:W-:Y:S01]  /*a8b0*/  IMAD.U32 R49, R51, 0x10000, RZ ;  /* 0x0001000033317824 */ /* 0x000fe200078e00ff */
[----:B------:R-:W-:Y:S01]  /*a8c0*/  SHF.L.U32 R41, R50, 0x10, RZ ;  /* 0x0000001032297819 */ /* 0x000fe200000006ff */
[----:B0-----:R-:W-:-:S03]  /*a8d0*/  IMAD.MOV.U32 R51, RZ, RZ, R37 ;  /* 0x000000ffff337224 */ /* 0x001fc600078e0025 */
[----:B------:R-:W-:Y:S02]  /*a8e0*/  LOP3.LUT R50, R42, 0xff0000, R41, 0xf8, !PT ;  /* 0x00ff00002a327812 */ /* 0x000fe400078ef829 */
[----:B------:R-:W-:Y:S02]  /*a8f0*/  F2FP.F16.E4M3.UNPACK_B R53, R51 ;  /* 0x00000033ff35723e */ /* 0x000fe400020006ff */
[----:B------:R-:W-:Y:S02]  /*a900*/  F2FP.F16.E4M3.UNPACK_B R52, R50 ;  /* 0x00000032ff34723e */ /* 0x000fe400020006ff */
[----:B------:R-:W-:Y:S02]  /*a910*/  F2FP.F16.E4M3.UNPACK_B R41, R13 ;  /* 0x0000000dff29723e */ /* 0x000fe400020006ff */
[----:B------:R-:W-:Y:S01]  /*a920*/  LOP3.LUT R49, R40, 0xff0000, R49, 0xf8, !PT ;  /* 0x00ff000028317812 */ /* 0x000fe200078ef831 */
[----:B------:R-:W-:Y:S01]  /*a930*/  HADD2.F32 R40, -RZ, R53.H0_H0 ;  /* 0x20000035ff287230 */ /* 0x000fe20000004100 */
[----:B------:R-:W-:Y:S01]  /*a940*/  F2FP.F16.E4M3.UNPACK_B R51, R51.H1 ;  /* 0x00000033ff33723e */ /* 0x000fe200030006ff */
[----:B------:R-:W-:Y:S01]  /*a950*/  HADD2.F32 R42, -RZ, R41.H0_H0 ;  /* 0x20000029ff2a7230 */ /* 0x000fe20000004100 */
[-C--:B------:R-:W-:Y:S01]  /*a960*/  F2FP.F16.E4M3.UNPACK_B R37, R49.reuse ;  /* 0x00000031ff25723e */ /* 0x080fe200020006ff */
[----:B------:R-:W-:Y:S01]  /*a970*/  HADD2.F32 R53, -RZ, R53.H1_H1 ;  /* 0x30000035ff357230 */ /* 0x000fe20000004100 */
[----:B------:R-:W-:Y:S01]  /*a980*/  F2FP.F16.E4M3.UNPACK_B R49, R49.H1 ;  /* 0x00000031ff31723e */ /* 0x000fe200030006ff */
[----:B------:R-:W-:-:S02]  /*a990*/  HADD2.F32 R54, -RZ, R52.H1_H1 ;  /* 0x30000034ff367230 */ /* 0x000fc40000004100 */
[----:B------:R-:W-:Y:S02]  /*a9a0*/  HADD2.F32 R41, -RZ, R41.H1_H1 ;  /* 0x30000029ff297230 */ /* 0x000fe40000004100 */
        /* <DEDUP_REMOVED lines=31> */
[----:B------:R-:W-:Y:S02]  /*aba0*/  SHF.R.U32.HI R54, RZ, 0x8, R43 ;  /* 0x00000008ff367819 */ /* 0x000fe4000001162b */
[----:B------:R-:W-:Y:S02]  /*abb0*/  SHF.R.U32.HI R88, RZ, 0x10, R55 ;  /* 0x00000010ff587819 */ /* 0x000fe40000011637 */
[----:B------:R-:W-:Y:S01]  /*abc0*/  LOP3.LUT R53, R43, 0xff0000ff, RZ, 0xc0, !PT ;  /* 0xff0000ff2b357812 */ /* 0x000fe200078ec0ff */
[----:B------:R-:W-:Y:S01]  /*abd0*/  IMAD.SHL.U32 R54, R54, 0x100, RZ ;  /* 0x0000010036367824 */ /* 0x000fe200078e00ff */
[----:B------:R-:W-:Y:S01]  /*abe0*/  SHF.R.U32.HI R55, RZ, 0x10, R43 ;  /* 0x00000010ff377819 */ /* 0x000fe2000001162b */
[----:B------:R-:W-:Y:S01]  /*abf0*/  IMAD.SHL.U32 R43, R89, 0x100, RZ ;  /* 0x00000100592b7824 */ /* 0x000fe200078e00ff */
[----:B------:R-:W-:-:S02]  /*ac00*/  F2FP.SATFINITE.E4M3.F32.PACK_AB_MERGE_C R50, R51, R50, RZ ;  /* 0x000000323332723e */ /* 0x000fc400048070ff */
[----:B------:R-:W-:Y:S01]  /*ac10*/  LOP3.LUT R53, R53, 0xff00, R54, 0xf8, !PT ;  /* 0x0000ff0035357812 */ /* 0x000fe200078ef836 */
[----:B------:R-:W-:Y:S01]  /*ac20*/  IMAD.U32 R54, R55, 0x10000, RZ ;  /* 0x0001000037367824 */ /* 0x000fe200078e00ff */
[----:B------:R-:W-:Y:S02]  /*ac30*/  LOP3.LUT R43, R52, 0xff00, R43, 0xf8, !PT ;  /* 0x0000ff00342b7812 */ /* 0x000fe400078ef82b */
[----:B------:R-:W-:Y:S02]  /*ac40*/  SHF.L.U32 R52, R88, 0x10, RZ ;  /* 0x0000001058347819 */ /* 0x000fe400000006ff */
[----:B------:R-:W-:Y:S02]  /*ac50*/  F2FP.F16.E4M3.UNPACK_B R51, R12.H1 ;  /* 0x0000000cff33723e */ /* 0x000fe400030006ff */
[----:B------:R-:W-:Y:S02]  /*ac60*/  LOP3.LUT R43, R43, 0xff0000, R52, 0xf8, !PT ;  /* 0x00ff00002b2b7812 */ /* 0x000fe400078ef834 */
[----:B------:R-:W-:Y:S01]  /*ac70*/  LOP3.LUT R52, R53, 0xff0000, R54, 0xf8, !PT ;  /* 0x00ff000035347812 */ /* 0x000fe200078ef836 */
[----:B------:R-:W-:Y:S01]  /*ac80*/  IMAD.MOV.U32 R54, RZ, RZ, R15 ;  /* 0x000000ffff367224 */ /* 0x000fe200078e000f */
[----:B------:R-:W-:-:S02]  /*ac90*/  F2FP.F16.E4M3.UNPACK_B R15, R39 ;  /* 0x00000027ff0f723e */ /* 0x000fc400020006ff */
        /* <DEDUP_REMOVED lines=132> */
[----:B------:R-:W-:Y:S02]  /*b4e0*/  F2FP.SATFINITE.E4M3.F32.PACK_AB_MERGE_C R39, R15, R91, R52 ;  /* 0x0000005b0f27723e */ /* 0x000fe40004807034 */
[----:B------:R-:W-:Y:S02]  /*b4f0*/  F2FP.SATFINITE.E4M3.F32.PACK_AB_MERGE_C R38, R38, R171, R55 ;  /* 0x000000ab2626723e */ /* 0x000fe40004807037 */
[----:B------:R-:W-:-:S07]  /*b500*/  MOV R15, R53 ;  /* 0x00000035000f7202 */ /* 0x000fce0000000f00 */
.L_x_2713:
[----:B------:R-:W-:Y:S05]  /*b510*/  BSYNC B3 ;  /* 0x0000000000037941 */ /* 0x000fea0003800000 */
.L_x_2712:
[----:B----4-:R-:W-:-:S05]  /*b520*/  IADD3 R40, P2, R29, R11, RZ ;  /* 0x0000000b1d287210 */ /* 0x010fca0007f5e0ff */
[----:B---3--:R-:W-:Y:S01]  /*b530*/  IMAD.X R41, R153, 0x1, R111, P2 ;  /* 0x0000000199297824 */ /* 0x008fe200010e066f */
[----:B------:R-:W-:-:S04]  /*b540*/  ISETP.GE.AND P2, PT, R48, R136, PT ;  /* 0x000000883000720c */ /* 0x000fc80003f46270 */
[----:B0-----:R0:W-:Y:S09]  /*b550*/  ST.E.128 desc[UR52][R40.64], R12 ;  /* 0x0000000c28007985 */ /* 0x0011f2000c101d34 */
[----:B------:R-:W-:-:S04]  /*b560*/  @!P2 IADD3 R42, P5, R11, R48, RZ ;  /* 0x000000300b2aa210 */ /* 0x000fc80007fbe0ff */
[----:B------:R-:W-:-:S05]  /*b570*/  @!P2 LEA.HI.X.SX32 R43, R48, R153, 0x1, P5 ;  /* 0x00000099302ba211 */ /* 0x000fca00028f0eff */
[----:B------:R0:W-:Y:S04]  /*b580*/  @!P2 ST.E.128 desc[UR52][R42.64], R36 ;  /* 0x000000242a00a985 */ /* 0x0001e8000c101d34 */
.L_x_2711:
[----:B------:R-:W-:Y:S05]  /*b590*/  BSYNC B2 ;  /* 0x0000000000027941 */ /* 0x000fea0003800000 */
.L_x_2710:
[----:B------:R-:W-:-:S13]  /*b5a0*/  ISETP.NE.AND P2, PT, R33, RZ, PT ;  /* 0x000000ff2100720c */ /* 0x000fda0003f45270 */
[----:B------:R-:W-:Y:S05]  /*b5b0*/  @!P2 BRA `(.L_x_2705) ;  /* 0x0000000c00bca947 */ /* 0x000fea0003800000 */
[----:B0-----:R-:W5:Y:S01]  /*b5c0*/  LDL R12, [R1] ;  /* 0x00000000010c7983 */ /* 0x001f620000100800 */
[----:B----4-:R-:W-:Y:S01]  /*b5d0*/  IADD3 R40, P2, R30, R11, RZ ;  /* 0x0000000b1e287210 */ /* 0x010fe20007f5e0ff */
[----:B------:R-:W-:Y:S04]  /*b5e0*/  BSSY B2, `(.L_x_2714) ;  /* 0x00000e7000027945 */ /* 0x000fe80003800000 */
[----:B---3--:R-:W-:Y:S01]  /*b5f0*/  IMAD.X R41, R153, 0x1, R110, P2 ;  /* 0x0000000199297824 */ /* 0x008fe200010e066e */
        /* <DEDUP_REMOVED lines=19> */
[----:B------:R-:W3:Y:S01]  /*b730*/  LDS.128 R36, [R36+0x1a400] ;  /* 0x01a4000024247984 */ /* 0x000ee20000000c00 */
[----:B------:R-:W-:Y:S05]  /*b740*/  @P2 BRA `(.L_x_2715) ;  /* 0x0000000c00402947 */ /* 0x000fea0003800000 */
[----:B---3--:R-:W-:Y:S01]  /*b750*/  IMAD.MOV.U32 R44, RZ, RZ, R36 ;  /* 0x000000ffff2c7224 */ /* 0x008fe200078e0024 */
[----:B0-----:R-:W-:Y:S02]  /*b760*/  MOV R42, R12 ;  /* 0x0000000c002a7202 */ /* 0x001fe40000000f00 */
[----:B------:R-:W-:Y:S02]  /*b770*/  F2FP.F16.E4M3.UNPACK_B R50, R154.H1 ;  /* 0x0000009aff32723e */ /* 0x000fe400030006ff */
[----:B------:R-:W-:Y:S02]  /*b780*/  F2FP.F16.E4M3.UNPACK_B R46, R44.H1 ;  /* 0x0000002cff2e723e */ /* 0x000fe400030006ff */
[----:B------:R-:W-:Y:S01]  /*b790*/  F2FP.F16.E4M3.UNPACK_B R43, R42.H1 ;  /* 0x0000002aff2b723e */ /* 0x000fe200030006ff */
[----:B------:R-:W-:Y:S01]  /*b7a0*/  HADD2.F32 R53, -RZ, R50.H0_H0 ;  /* 0x20000032ff357230 */ /* 0x000fe20000004100 */
[----:B------:R-:W-:Y:S01]  /*b7b0*/  F2FP.F16.E4M3.UNPACK_B R49, R156.H1 ;  /* 0x0000009cff31723e */ /* 0x000fe200030006ff */
[----:B------:R-:W-:Y:S01]  /*b7c0*/  HADD2.F32 R12, -RZ, R46.H0_H0 ;  /* 0x2000002eff0c7230 */ /* 0x000fe20000004100 */
[----:B------:R-:W-:Y:S01]  /*b7d0*/  F2FP.F16.E4M3.UNPACK_B R56, R155.H1 ;  /* 0x0000009bff38723e */ /* 0x000fe200030006ff */
        /* <DEDUP_REMOVED lines=8> */
[----:B------:R-:W-:Y:S02]  /*b860*/  HADD2.F32 R91, -RZ, R56.H0_H0 ;  /* 0x20000038ff5b7230 */ /* 0x000fe40000004100 */
[----:B------:R-:W-:Y:S01]  /*b870*/  FFMA.FTZ R12, R12, R51, R53 ;  /* 0x000000330c0c7223 */ /* 0x000fe20000010035 */
[----:B------:R-:W-:Y:S01]  /*b880*/  HADD2.F32 R51, -RZ, R50.H1_H1 ;  /* 0x30000032ff337230 */ /* 0x000fe20000004100 */
[--C-:B------:R-:W-:Y:S01]  /*b890*/  SHF.R.U32.HI R90, RZ, 0x10, R57.reuse ;  /* 0x00000010ff5a7819 */ /* 0x100fe20000011639 */
[----:B------:R-:W-:Y:S01]  /*b8a0*/  HADD2.F32 R50, -RZ, R49.H1_H1 ;  /* 0x30000031ff327230 */ /* 0x000fe20000004100 */
[----:B------:R-:W-:Y:S01]  /*b8b0*/  SHF.R.U32.HI R88, RZ, 0x8, R57 ;  /* 0x00000008ff587819 */ /* 0x000fe20000011639 */
[----:B------:R-:W-:-:S02]  /*b8c0*/  HADD2.F32 R56, -RZ, R56.H1_H1 ;  /* 0x30000038ff387230 */ /* 0x000fc40000004100 */
[-C--:B------:R-:W-:Y:S01]  /*b8d0*/  FMUL.FTZ R52, R46, R51.reuse ;  /* 0x000000332e347220 */ /* 0x080fe20000410000 */
[----:B------:R-:W-:Y:S01]  /*b8e0*/  FMUL.FTZ R51, R43, R51 ;  /* 0x000000332b337220 */ /* 0x000fe20000410000 */
[----:B------:R-:W-:Y:S01]  /*b8f0*/  LOP3.LUT R158, R45, 0xff0000ff, RZ, 0xc0, !PT ;  /* 0xff0000ff2d9e7812 */ /* 0x000fe200078ec0ff */
        /* <DEDUP_REMOVED lines=28> */
[----:B------:R-:W-:Y:S01]  /*bac0*/  IMAD.MOV.U32 R50, RZ, RZ, R14 ;  /* 0x000000ffff327224 */ /* 0x000fe200078e000e */
        /* <DEDUP_REMOVED lines=9> */
[----:B------:R-:W-:Y:S01]  /*bb60*/  HADD2.F32 R55, -RZ, R55.H1_H1 ;  /* 0x30000037ff377230 */ /* 0x000fe20000004100 */
[----:B------:R-:W-:Y:S01]  /*bb70*/  F2FP.SATFINITE.E4M3.F32.PACK_AB_MERGE_C R12, R53, R44, R36 ;  /* 0x0000002c350c723e */ /* 0x000fe20004807024 */
[----:B------:R-:W-:Y:S02]  /*bb80*/  HADD2.F32 R54, -RZ, R54.H1_H1 ;  /* 0x30000036ff367230 */ /* 0x000fe40000004100 */
[C---:B------:R-:W-:Y:S01]  /*bb90*/  FMUL.FTZ R91, R14.reuse, R91 ;  /* 0x0000005b0e5b7220 */ /* 0x040fe20000410000 */
[-C--:B------:R-:W-:Y:S01]  /*bba0*/  FFMA.FTZ R14, R14, R89.reuse, -R159 ;  /* 0x000000590e0e7223 */ /* 0x080fe2000001089f */
[----:B------:R-:W-:Y:S01]  /*bbb0*/  HADD2.F32 R46, -RZ, R46.H1_H1 ;  /* 0x3000002eff2e7230 */ /* 0x000fe20000004100 */
[----:B------:R-:W-:Y:S01]  /*bbc0*/  SHF.L.U32 R159, R154, 0x8, RZ ;  /* 0x000000089a9f7819 */ /* 0x000fe200000006ff */
        /* <DEDUP_REMOVED lines=9> */
[----:B------:R-:W-:Y:S01]  /*bc60*/  F2FP.F16.E4M3.UNPACK_B R43, R13 ;  /* 0x0000000dff2b723e */ /* 0x000fe200020006ff */
[----:B------:R-:W-:Y:S01]  /*bc70*/  HADD2.F32 R54, -RZ, R50.H0_H0 ;  /* 0x20000032ff367230 */ /* 0x000fe20000004100 */
[----:B------:R-:W-:Y:S01]  /*bc80*/  F2FP.SATFINITE.E4M3.F32.PACK_AB_MERGE_C R38, R55, R38, RZ ;  /* 0x000000263726723e */ /* 0x000fe200048070ff */
[----:B------:R-:W-:Y:S01]  /*bc90*/  HADD2.F32 R155, -RZ, R46.H0_H0 ;  /* 0x2000002eff9b7230 */ /* 0x000fe20000004100 */
[----:B------:R-:W-:Y:S01]  /*bca0*/  F2FP.SATFINITE.E4M3.F32.PACK_AB_MERGE_C R14, R89, R14, RZ ;  /* 0x0000000e590e723e */ /* 0x000fe200048070ff */
[----:B------:R-:W-:Y:S01]  /*bcb0*/  HADD2.F32 R52, -RZ, R52.H1_H1 ;  /* 0x30000034ff347230 */ /* 0x000fe20000004100 */
[----:B------:R-:W-:Y:S01]  /*bcc0*/  LOP3.LUT R156, R156, 0xff00, R159, 0xf8, !PT ;  /* 0x0000ff009c9c7812 */ /* 0x000fe200078ef89f */
[----:B------:R-:W-:-:S02]  /*bcd0*/  HADD2.F32 R50, -RZ, R50.H1_H1 ;  /* 0x30000032ff327230 */ /* 0x000fc40000004100 */
[-C--:B------:R-:W-:Y:S01]  /*bce0*/  FMUL.FTZ R157, R56, R155.reuse ;  /* 0x0000009b389d7220 */ /* 0x080fe20000410000 */
[C---:B------:R-:W-:Y:S01]  /*bcf0*/  FMUL.FTZ R155, R54.reuse, R155 ;  /* 0x0000009b369b7220 */ /* 0x040fe20000410000 */
[----:B------:R-:W-:Y:S02]  /*bd00*/  HADD2.F32 R42, -RZ, R43.H0_H0 ;  /* 0x2000002bff2a7230 */ /* 0x000fe40000004100 */
[-C--:B------:R-:W-:Y:S01]  /*bd10*/  FFMA.FTZ R54, R54, R91.reuse, -R157 ;  /* 0x0000005b36367223 */ /* 0x080fe2000001089d */
[----:B------:R-:W-:Y:S01]  /*bd20*/  SHF.R.U32.HI R157, RZ, 0x8, R47 ;  /* 0x00000008ff9d7819 */ /* 0x000fe2000001162f */
[----:B------:R-:W-:Y:S01]  /*bd30*/  FFMA.FTZ R56, R56, R91, R155 ;  /* 0x0000005b38387223 */ /* 0x000fe2000001009b */
[----:B------:R-:W-:Y:S02]  /*bd40*/  LOP3.LUT R91, R57, 0xff0000ff, RZ, 0xc0, !PT ;  /* 0xff0000ff395b7812 */ /* 0x000fe400078ec0ff */
[----:B------:R-:W-:Y:S01]  /*bd50*/  SHF.R.U32.HI R57, RZ, 0x10, R59 ;  /* 0x00000010ff397819 */ /* 0x000fe2000001163b */
[----:B------:R-:W-:Y:S01]  /*bd60*/  IMAD.SHL.U32 R154, R157, 0x100, RZ ;  /* 0x000001009d9a7824 */ /* 0x000fe200078e00ff */
[----:B------:R-:W-:-:S02]  /*bd70*/  SHF.R.U32.HI R155, RZ, 0x8, R45 ;  /* 0x00000008ff9b7819 */ /* 0x000fc4000001162d */
[----:B------:R-:W-:Y:S02]  /*bd80*/  SHF.R.U32.HI R59, RZ, 0x10, R45 ;  /* 0x00000010ff3b7819 */ /* 0x000fe4000001162d */
[----:B------:R-:W-:Y:S01]  /*bd90*/  SHF.R.U32.HI R45, RZ, 0x10, R47 ;  /* 0x00000010ff2d7819 */ /* 0x000fe2000001162f */
[----:B------:R-:W-:Y:S01]  /*bda0*/  IMAD.SHL.U32 R155, R155, 0x100, RZ ;  /* 0x000001009b9b7824 */ /* 0x000fe200078e00ff */
[----:B------:R-:W-:Y:S02]  /*bdb0*/  LOP3.LUT R47, R47, 0xff0000ff, RZ, 0xc0, !PT ;  /* 0xff0000ff2f2f7812 */ /* 0x000fe400078ec0ff */
[----:B------:R-:W-:Y:S01]  /*bdc0*/  LOP3.LUT R91, R91, 0xff00, R88, 0xf8, !PT ;  /* 0x0000ff005b5b7812 */ /* 0x000fe200078ef858 */
[----:B------:R-:W-:Y:S01]  /*bdd0*/  IMAD.U32 R88, R90, 0x10000, RZ ;  /* 0x000100005a587824 */ /* 0x000fe200078e00ff */
[----:B------:R-:W-:Y:S01]  /*bde0*/  LOP3.LUT R154, R47, 0xff00, R154, 0xf8, !PT ;  /* 0x0000ff002f9a7812 */ /* 0x000fe200078ef89a */
[----:B------:R-:W-:Y:S01]  /*bdf0*/  IMAD.U32 R45, R45, 0x10000, RZ ;  /* 0x000100002d2d7824 */ /* 0x000fe200078e00ff */
[----:B------:R-:W-:Y:S01]  /*be00*/  SHF.L.U32 R47, R57, 0x10, RZ ;  /* 0x00000010392f7819 */ /* 0x000fe200000006ff */
[----:B------:R-:W-:Y:S01]  /*be10*/  IMAD.U32 R57, R59, 0x10000, RZ ;  /* 0x000100003b397824 */ /* 0x000fe200078e00ff */
[----:B------:R-:W-:Y:S01]  /*be20*/  LOP3.LUT R158, R158, 0xff00, R155, 0xf8, !PT ;  /* 0x0000ff009e9e7812 */ /* 0x000fe200078ef89b */
[----:B------:R-:W-:Y:S01]  /*be30*/  HADD2.F32 R59, -RZ, R58.H1_H1 ;  /* 0x3000003aff3b7230 */ /* 0x000fe20000004100 */
[----:B------:R-:W-:Y:S01]  /*be40*/  LOP3.LUT R88, R91, 0xff0000, R88, 0xf8, !PT ;  /* 0x00ff00005b587812 */ /* 0x000fe200078ef858 */
[----:B------:R-:W-:Y:S01]  /*be50*/  HADD2.F32 R91, -RZ, R46.H1_H1 ;  /* 0x3000002eff5b7230 */ /* 0x000fe20000004100 */
[----:B------:R-:W-:-:S02]  /*be60*/  LOP3.LUT R57, R158, 0xff0000, R57, 0xf8, !PT ;  /* 0x00ff00009e397812 */ /* 0x000fc400078ef839 */
[----:B------:R-:W-:Y:S02]  /*be70*/  F2FP.F16.E4M3.UNPACK_B R46, R37 ;  /* 0x00000025ff2e723e */ /* 0x000fe400020006ff */
[----:B------:R-:W-:Y:S01]  /*be80*/  F2FP.F16.E4M3.UNPACK_B R44, R57 ;  /* 0x00000039ff2c723e */ /* 0x000fe200020006ff */
[-C--:B------:R-:W-:Y:S01]  /*be90*/  FMUL.FTZ R155, R52, R91.reuse ;  /* 0x0000005b349b7220 */ /* 0x080fe20000410000 */
[C---:B------:R-:W-:Y:S01]  /*bea0*/  FMUL.FTZ R91, R50.reuse, R91 ;  /* 0x0000005b325b7220 */ /* 0x040fe20000410000 */
[----:B------:R-:W-:Y:S01]  /*beb0*/  HADD2.F32 R49, -RZ, R46.H0_H0 ;  /* 0x2000002eff317230 */ /* 0x000fe20000004100 */
[----:B------:R-:W-:Y:S01]  /*bec0*/  F2FP.F16.E4M3.UNPACK_B R51, R88 ;  /* 0x00000058ff33723e */ /* 0x000fe200020006ff */
[----:B------:R-:W-:Y:S02]  /*bed0*/  HADD2.F32 R53, -RZ, R44.H0_H0 ;  /* 0x2000002cff357230 */ /* 0x000fe40000004100 */
[-C--:B------:R-:W-:Y:S01]  /*bee0*/  FFMA.FTZ R155, R50, R59.reuse, -R155 ;  /* 0x0000003b329b7223 */ /* 0x080fe2000001089b */
[----:B------:R-:W-:Y:S01]  /*bef0*/  FFMA.FTZ R91, R52, R59, R91 ;  /* 0x0000003b345b7223 */ /* 0x000fe2000001005b */
[----:B------:R-:W-:Y:S01]  /*bf00*/  HADD2.F32 R50, -RZ, R46.H1_H1 ;  /* 0x3000002eff327230 */ /* 0x000fe20000004100 */
[----:B------:R-:W-:Y:S01]  /*bf10*/  F2FP.F16.E4M3.UNPACK_B R57, R57.H1 ;  /* 0x00000039ff39723e */ /* 0x000fe200030006ff */
[----:B------:R-:W-:-:S02]  /*bf20*/  HADD2.F32 R52, -RZ, R51.H0_H0 ;  /* 0x20000033ff347230 */ /* 0x000fc40000004100 */
[CC--:B------:R-:W-:Y:S01]  /*bf30*/  FMUL.FTZ R55, R49.reuse, R53.reuse ;  /* 0x0000003531377220 */ /* 0x0c0fe20000410000 */
[C---:B------:R-:W-:Y:S01]  /*bf40*/  FMUL.FTZ R46, R42.reuse, R53 ;  /* 0x000000352a2e7220 */ /* 0x040fe20000410000 */
[----:B------:R-:W-:Y:S01]  /*bf50*/  HADD2.F32 R53, -RZ, R44.H1_H1 ;  /* 0x3000002cff357230 */ /* 0x000fe20000004100 */
[----:B------:R-:W-:Y:S01]  /*bf60*/  F2FP.F16.E4M3.UNPACK_B R88, R88.H1 ;  /* 0x00000058ff58723e */ /* 0x000fe200030006ff */
        /* <DEDUP_REMOVED lines=12> */
[----:B------:R-:W-:Y:S01]  /*c030*/  F2FP.SATFINITE.E4M3.F32.PACK_AB_MERGE_C R14, R155, R54, R14 ;  /* 0x000000369b0e723e */ /* 0x000fe2000480700e */
        /* <DEDUP_REMOVED lines=65> */
.L_x_2715:
[----:B------:R-:W-:Y:S05]  /*c450*/  BSYNC B2 ;  /* 0x0000000000027941 */ /* 0x000fea0003800000 */
.L_x_2714:
[----:B------:R-:W-:Y:S01]  /*c460*/  ISETP.GE.AND P2, PT, R48, R136, PT ;  /* 0x000000883000720c */ /* 0x000fe20003f46270 */
[----:B0-----:R0:W-:-:S12]  /*c470*/  ST.E.128 desc[UR52][R40.64], R12 ;  /* 0x0000000c28007985 */ /* 0x0011d8000c101d34 */
[----:B------:R-:W-:-:S04]  /*c480*/  @!P2 IADD3 R42, P5, R11, R48, RZ ;  /* 0x000000300b2aa210 */ /* 0x000fc80007fbe0ff */
[----:B------:R-:W-:-:S05]  /*c490*/  @!P2 LEA.HI.X.SX32 R43, R48, R153, 0x1, P5 ;  /* 0x00000099302ba211 */ /* 0x000fca00028f0eff */
[----:B---3--:R0:W-:Y:S04]  /*c4a0*/  @!P2 ST.E.128 desc[UR52][R42.64], R36 ;  /* 0x000000242a00a985 */ /* 0x0081e8000c101d34 */
.L_x_2705:
[----:B------:R-:W-:Y:S05]  /*c4b0*/  BSYNC B1 ;  /* 0x0000000000017941 */ /* 0x000fea0003800000 */
.L_x_2704:
[----:B------:R-:W-:-:S03]  /*c4c0*/  UMOV UR4, 0xffffffff ;  /* 0xffffffff00047882 */ /* 0x000fc60000000000 */
[----:B------:R-:W-:Y:S05]  /*c4d0*/  BRA.DIV UR4, `(.L_x_2716) ;  /* 0x0000023204747947 */ /* 0x000fea000b800000 */
[----:B-1----:R-:W1:Y:S04]  /*c4e0*/  SHFL.IDX PT, R119, R119, 0x1, 0x1e1f ;  /* 0x003e1f0077777f89 */ /* 0x002e6800000e0000 */
[----:B------:R0:W0:Y:S02]  /*c4f0*/  SHFL.IDX PT, R45, R120, 0x1, 0x1e1f ;  /* 0x003e1f00782d7f89 */ /* 0x00002400000e0000 */
.L_x_2998:
[----:B------:R-:W-:Y:S05]  /*c500*/  @P4 BRA `(.L_x_2673) ;  /* 0x0000003400344947 */ /* 0x000fea0003800000 */
[----:B------:R-:W-:Y:S01]  /*c510*/  ISETP.NE.AND P2, PT, R31, RZ, PT ;  /* 0x000000ff1f00720c */ /* 0x000fe20003f45270 */
[----:B------:R-:W-:-:S12]  /*c520*/  BSSY B1, `(.L_x_2717) ;  /* 0x00000f2000017945 */ /* 0x000fd80003800000 */
[----:B------:R-:W-:Y:S05]  /*c530*/  @!P2 BRA `(.L_x_2718) ;  /* 0x0000000c00c0a947 */ /* 0x000fea0003800000 */
[----:B----4-:R-:W-:Y:S01]  /*c540*/  SEL R11, R118, R145, !P0 ;  /* 0x00000091760b7207 */ /* 0x010fe20004000000 */
[----:B------:R-:W-:Y:S01]  /*c550*/  BSSY B2, `(.L_x_2719) ;  /* 0x00000ec000027945 */ /* 0x000fe20003800000 */
[----:B0-----:R-:W-:Y:S02]  /*c560*/  IADD3 R40, P2, R28, R45, RZ ;  /* 0x0000002d1c287210 */ /* 0x001fe40007f5e0ff */
[----:B------:R-:W-:Y:S02]  /*c570*/  SHF.R.S32.HI R12, RZ, 0x1f, R11 ;  /* 0x0000001fff0c7819 */ /* 0x000fe4000001140b */
[----:B-1----:R-:W-:Y:S02]  /*c580*/  IADD3.X R41, R119, R112, RZ, P2, !PT ;  /* 0x0000007077297210 */ /* 0x002fe400017fe4ff */
[----:B------:R-:W-:-:S04]  /*c590*/  LEA.HI R11, R12, R11, RZ, 0x5 ;  /* 0x0000000b0c0b7211 */ /* 0x000fc800078f28ff */
[----:B------:R-:W-:-:S04]  /*c5a0*/  LEA.HI.SX32 R11, R11, R116, 0x1b ;  /* 0x000000740b0b7211 */ /* 0x000fc800078fdaff */
[----:B------:R-:W-:Y:S01]  /*c5b0*/  SHF.R.S32.HI R14, RZ, 0x1f, R11 ;  /* 0x0000001fff0e7819 */ /* 0x000fe2000001140b */
[----:B------:R-:W-:-:S03]  /*c5c0*/  IMAD.SHL.U32 R12, R11, 0x10, RZ ;  /* 0x000000100b0c7824 */ /* 0x000fc600078e00ff */
[----:B------:R-:W-:Y:S02]  /*c5d0*/  LEA.HI R14, R14, R11, RZ, 0x2 ;  /* 0x0000000b0e0e7211 */ /* 0x000fe400078f10ff */
[----:B------:R-:W-:Y:S02]  /*c5e0*/  ISETP.GE.AND P2, PT, R12, R136, PT ;  /* 0x000000880c00720c */ /* 0x000fe40003f46270 */
[----:B------:R-:W-:Y:S02]  /*c5f0*/  SHF.R.S32.HI R14, RZ, 0x2, R14 ;  /* 0x00000002ff0e7819 */ /* 0x000fe4000001140e */
[----:B------:R-:W-:-:S04]  /*c600*/  LOP3.LUT R11, R210, 0x30, R12, 0xf8, !PT ;  /* 0x00000030d20b7812 */ /* 0x000fc800078ef80c */
[----:B------:R-:W-:-:S05]  /*c610*/  LOP3.LUT R11, R11, R4, RZ, 0x3c, !PT ;  /* 0x000000040b0b7212 */ /* 0x000fca00078e3cff */
[----:B------:R-:W-:-:S04]  /*c620*/  @!P2 IADD3 R42, P4, R12, R45, RZ ;  /* 0x0000002d0c2aa210 */ /* 0x000fc80007f9e0ff */
[----:B------:R-:W-:Y:S01]  /*c630*/  @!P2 LEA.HI.X.SX32 R43, R12, R119, 0x1, P4 ;  /* 0x000000770c2ba211 */ /* 0x000fe200020f0eff */
[----:B------:R-:W-:Y:S01]  /*c640*/  IMAD R12, R14, 0x2800, R211 ;  /* 0x000028000e0c7824 */ /* 0x000fe200078e02d3 */
[----:B------:R-:W-:-:S03]  /*c650*/  ISETP.GE.AND P4, PT, R16, R117, PT ;  /* 0x000000751000720c */ /* 0x000fc60003f86270 */
[----:B------:R-:W-:Y:S02]  /*c660*/  IMAD.IADD R12, R12, 0x1, R11 ;  /* 0x000000010c0c7824 */ /* 0x000fe400078e020b */
[C---:B------:R-:W-:Y:S02]  /*c670*/  IMAD R11, R19.reuse, 0x7800, R132 ;  /* 0x00007800130b7824 */ /* 0x040fe400078e0284 */
[----:B------:R-:W-:Y:S02]  /*c680*/  IMAD R13, R19, 0x7800, R12 ;  /* 0x00007800130d7824 */ /* 0x000fe400078e020c */
[C---:B------:R-:W-:Y:S02]  /*c690*/  IMAD.IADD R11, R18.reuse, 0x1, R11 ;  /* 0x00000001120b7824 */ /* 0x040fe400078e020b */
[----:B------:R-:W-:-:S03]  /*c6a0*/  IMAD.IADD R36, R18, 0x1, R13 ;  /* 0x0000000112247824 */ /* 0x000fc600078e020d */
[----:B------:R0:W1:Y:S04]  /*c6b0*/  LDS.128 R12, [R11+0x1a400] ;  /* 0x01a400000b0c7984 */ /* 0x0000680000000c00 */
[----:B------:R-:W4:Y:S01]  /*c6c0*/  LDS.128 R36, [R36+0x1a400] ;  /* 0x01a4000024247984 */ /* 0x000f220000000c00 */
[----:B------:R-:W-:Y:S05]  /*c6d0*/  @P4 BRA `(.L_x_2720) ;  /* 0x0000000c004c4947 */ /* 0x000fea0003800000 */
[----:B------:R-:W-:Y:S01]  /*c6e0*/  SHF.R.U32.HI R44, RZ, 0x8, R73 ;  /* 0x00000008ff2c7819 */ /* 0x000fe20000011649 */
[----:B----4-:R-:W-:Y:S01]  /*c6f0*/  IMAD.MOV.U32 R49, RZ, RZ, R36 ;  /* 0x000000ffff317224 */ /* 0x010fe200078e0024 */
[----:B-1----:R-:W-:Y:S02]  /*c700*/  MOV R48, R12 ;  /* 0x0000000c00307202 */ /* 0x002fe40000000f00 */
[----:B------:R-:W-:Y:S01]  /*c710*/  SHF.R.U32.HI R51, RZ, 0x8, R75 ;  /* 0x00000008ff337819 */ /* 0x000fe2000001164b */
[----:B------:R-:W-:Y:S01]  /*c720*/  IMAD.SHL.U32 R12, R44, 0x100, RZ ;  /* 0x000001002c0c7824 */ /* 0x000fe200078e00ff */
[----:B0-----:R-:W-:Y:S01]  /*c730*/  LOP3.LUT R11, R73, 0xff0000ff, RZ, 0xc0, !PT ;  /* 0xff0000ff490b7812 */ /* 0x001fe200078ec0ff */
[----:B------:R-:W-:Y:S01]  /*c740*/  IMAD.MOV.U32 R44, RZ, RZ, R14 ;  /* 0x000000ffff2c7224 */ /* 0x000fe200078e000e */
[----:B------:R-:W-:Y:S01]  /*c750*/  SHF.R.U32.HI R56, RZ, 0x10, R73 ;  /* 0x00000010ff387819 */ /* 0x000fe20000011649 */
[----:B------:R-:W-:Y:S01]  /*c760*/  IMAD.SHL.U32 R51, R51, 0x100, RZ ;  /* 0x0000010033337824 */ /* 0x000fe200078e00ff */
[----:B------:R-:W-:-:S02]  /*c770*/  SHF.R.U32.HI R53, RZ, 0x8, R61 ;  /* 0x00000008ff357819 */ /* 0x000fc4000001163d */
[----:B------:R-:W-:Y:S02]  /*c780*/  SHF.R.U32.HI R54, RZ, 0x10, R75 ;  /* 0x00000010ff367819 */ /* 0x000fe4000001164b */
[----:B------:R-:W-:Y:S01]  /*c790*/  SHF.R.U32.HI R55, RZ, 0x8, R63 ;  /* 0x00000008ff377819 */ /* 0x000fe2000001163f */
[----:B------:R-:W-:Y:S01]  /*c7a0*/  IMAD.SHL.U32 R53, R53, 0x100, RZ ;  /* 0x0000010035357824 */ /* 0x000fe200078e00ff */
[----:B------:R-:W-:Y:S02]  /*c7b0*/  LOP3.LUT R11, R11, 0xff00, R12, 0xf8, !PT ;  /* 0x0000ff000b0b7812 */ /* 0x000fe400078ef80c */
[----:B------:R-:W-:Y:S01]  /*c7c0*/  SHF.L.U32 R14, R56, 0x10, RZ ;  /* 0x00000010380e7819 */ /* 0x000fe200000006ff */
[----:B------:R-:W-:Y:S01]  /*c7d0*/  IMAD.SHL.U32 R55, R55, 0x100, RZ ;  /* 0x0000010037377824 */ /* 0x000fe200078e00ff */
[----:B------:R-:W-:Y:S02]  /*c7e0*/  LOP3.LUT R46, R75, 0xff0000ff, RZ, 0xc0, !PT ;  /* 0xff0000ff4b2e7812 */ /* 0x000fe400078ec0ff */
[----:B------:R-:W-:-:S02]  /*c7f0*/  LOP3.LUT R50, R61, 0xff0000ff, RZ, 0xc0, !PT ;  /* 0xff0000ff3d327812 */ /* 0x000fc400078ec0ff */
[----:B------:R-:W-:Y:S01]  /*c800*/  LOP3.LUT R14, R11, 0xff0000, R14, 0xf8, !PT ;  /* 0x00ff00000b0e7812 */ /* 0x000fe200078ef80e */
[----:B------:R-:W-:Y:S01]  /*c810*/  IMAD.U32 R11, R54, 0x10000, RZ ;  /* 0x00010000360b7824 */ /* 0x000fe200078e00ff */
[----:B------:R-:W-:Y:S02]  /*c820*/  LOP3.LUT R46, R46, 0xff00, R51, 0xf8, !PT ;  /* 0x0000ff002e2e7812 */ /* 0x000fe400078ef833 */
[----:B------:R-:W-:Y:S02]  /*c830*/  LOP3.LUT R52, R63, 0xff0000ff, RZ, 0xc0, !PT ;  /* 0xff0000ff3f347812 */ /* 0x000fe400078ec0ff */
[----:B------:R-:W-:Y:S02]  /*c840*/  LOP3.LUT R36, R50, 0xff00, R53, 0xf8, !PT ;  /* 0x0000ff0032247812 */ /* 0x000fe400078ef835 */
[----:B------:R-:W-:Y:S02]  /*c850*/  F2FP.F16.E4M3.UNPACK_B R54, R146.H1 ;  /* 0x00000092ff36723e */ /* 0x000fe400030006ff */
[----:B------:R-:W-:-:S02]  /*c860*/  F2FP.F16.E4M3.UNPACK_B R51, R49.H1 ;  /* 0x00000031ff33723e */ /* 0x000fc400030006ff */
[----:B------:R-:W-:Y:S02]  /*c870*/  F2FP.F16.E4M3.UNPACK_B R50, R48.H1 ;  /* 0x00000030ff32723e */ /* 0x000fe400030006ff */
[----:B------:R-:W-:Y:S01]  /*c880*/  LOP3.LUT R12, R52, 0xff00, R55, 0xf8, !PT ;  /* 0x0000ff00340c7812 */ /* 0x000fe200078ef837 */
[----:B------:R-:W-:Y:S01]  /*c890*/  HADD2.F32 R55, -RZ, R54.H0_H0 ;  /* 0x20000036ff377230 */ /* 0x000fe20000004100 */
[----:B------:R-:W-:Y:S01]  /*c8a0*/  LOP3.LUT R11, R46, 0xff0000, R11, 0xf8, !PT ;  /* 0x00ff00002e0b7812 */ /* 0x000fe200078ef80b */
[----:B------:R-:W-:Y:S01]  /*c8b0*/  HADD2.F32 R46, -RZ, R51.H0_H0 ;  /* 0x20000033ff2e7230 */ /* 0x000fe20000004100 */
[----:B------:R-:W-:Y:S01]  /*c8c0*/  MOV R47, R38 ;  /* 0x00000026002f7202 */ /* 0x000fe20000000f00 */
[----:B------:R-:W-:Y:S01]  /*c8d0*/  HADD2.F32 R38, -RZ, R50.H0_H0 ;  /* 0x20000032ff267230 */ /* 0x000fe20000004100 */
[----:B------:R-:W-:Y:S01]  /*c8e0*/  F2FP.F16.E4M3.UNPACK_B R52, R148.H1 ;  /* 0x00000094ff34723e */ /* 0x000fe200030006ff */
[----:B------:R-:W-:Y:S01]  /*c8f0*/  HADD2.F32 R54, -RZ, R54.H1_H1 ;  /* 0x30000036ff367230 */ /* 0x000fe20000004100 */
[----:B------:R-:W-:Y:S01]  /*c900*/  SHF.R.U32.HI R57, RZ, 0x10, R61 ;  /* 0x00000010ff397819 */ /* 0x000fe2000001163d */
[----:B------:R-:W-:Y:S01]  /*c910*/  FMUL.FTZ R61, R46, R55 ;  /* 0x000000372e3d7220 */ /* 0x000fe20000410000 */
[----:B------:R-:W-:Y:S01]  /*c920*/  SHF.R.U32.HI R59, RZ, 0x10, R63 ;  /* 0x00000010ff3b7819 */ /* 0x000fe2000001163f */
[----:B------:R-:W-:-:S02]  /*c930*/  HADD2.F32 R53, -RZ, R52.H0_H0 ;  /* 0x20000034ff357230 */ /* 0x000fc40000004100 */
        /* <DEDUP_REMOVED lines=10> */
[----:B------:R-:W-:Y:S01]  /*c9e0*/  IMAD.U32 R57, R57, 0x10000, RZ ;  /* 0x0001000039397824 */ /* 0x000fe200078e00ff */
[----:B------:R-:W-:Y:S01]  /*c9f0*/  LOP3.LUT R12, R12, 0xff0000, R59, 0xf8, !PT ;  /* 0x00ff00000c0c7812 */ /* 0x000fe200078ef83b */
[-C--:B------:R-:W-:Y:S01]  /*ca00*/  FMUL.FTZ R49, R51, R54.reuse ;  /* 0x0000003633317220 */ /* 0x080fe20000410000 */
[----:B------:R-:W-:Y:S01]  /*ca10*/  FMUL.FTZ R56, R50, R54 ;  /* 0x0000003632387220 */ /* 0x000fe20000410000 */
[----:B------:R-:W-:Y:S01]  /*ca20*/  F2FP.F16.E4M3.UNPACK_B R148, R148 ;  /* 0x00000094ff94723e */ /* 0x000fe200020006ff */
[----:B------:R-:W-:Y:S01]  /*ca30*/  HADD2.F32 R59, -RZ, R146.H0_H0 ;  /* 0x20000092ff3b7230 */ /* 0x000fe20000004100 */
[----:B------:R-:W-:Y:S01]  /*ca40*/  LOP3.LUT R36, R36, 0xff0000, R57, 0xf8, !PT ;  /* 0x00ff000024247812 */ /* 0x000fe200078ef839 */
[----:B------:R-:W-:-:S02]  /*ca50*/  HADD2.F32 R54, -RZ, R53.H0_H0 ;  /* 0x20000035ff367230 */ /* 0x000fc40000004100 */
[-C--:B------:R-:W-:Y:S01]  /*ca60*/  FFMA.FTZ R49, R50, R55.reuse, -R49 ;  /* 0x0000003732317223 */ /* 0x080fe20000010831 */
[----:B------:R-:W-:Y:S02]  /*ca70*/  HADD2.F32 R48, -RZ, R52.H0_H0 ;  /* 0x20000034ff307230 */ /* 0x000fe40000004100 */
        /* <DEDUP_REMOVED lines=17> */
[-C--:B------:R-:W-:Y:S01]  /*cb90*/  F2FP.F16.E4M3.UNPACK_B R52, R44.reuse.H1 ;  /* 0x0000002cff34723e */ /* 0x080fe200030006ff */
[----:B------:R-:W-:Y:S01]  /*cba0*/  HADD2.F32 R57, -RZ, R56.H0_H0 ;  /* 0x20000038ff397230 */ /* 0x000fe20000004100 */
[----:B------:R-:W-:Y:S01]  /*cbb0*/  F2FP.F16.E4M3.UNPACK_B R147, R147 ;  /* 0x00000093ff93723e */ /* 0x000fe200020006ff */
[----:B------:R-:W-:Y:S01]  /*cbc0*/  HADD2.F32 R63, -RZ, R54.H1_H1 ;  /* 0x30000036ff3f7230 */ /* 0x000fe20000004100 */
[----:B------:R-:W-:Y:S01]  /*cbd0*/  F2FP.F16.E4M3.UNPACK_B R44, R44 ;  /* 0x0000002cff2c723e */ /* 0x000fe200020006ff */
[----:B------:R-:W-:-:S02]  /*cbe0*/  HADD2.F32 R54, -RZ, R52.H0_H0 ;  /* 0x20000034ff367230 */ /* 0x000fc40000004100 */
[----:B------:R-:W-:Y:S01]  /*cbf0*/  FMUL.FTZ R73, R57, R61 ;  /* 0x0000003d39497220 */ /* 0x000fe20000410000 */
[--C-:B------:R-:W-:Y:S01]  /*cc00*/  HADD2.F32 R60, -RZ, R59.reuse.H0_H0 ;  /* 0x2000003bff3c7230 */ /* 0x100fe20000004100 */
[----:B------:R-:W-:Y:S01]  /*cc10*/  F2FP.F16.E4M3.UNPACK_B R149, R149 ;  /* 0x00000095ff95723e */ /* 0x000fe200020006ff */
[----:B------:R-:W-:Y:S02]  /*cc20*/  HADD2.F32 R58, -RZ, R56.H1_H1 ;  /* 0x30000038ff3a7230 */ /* 0x000fe40000004100 */
[C---:B------:R-:W-:Y:S01]  /*cc30*/  FMUL.FTZ R62, R54.reuse, R61 ;  /* 0x0000003d363e7220 */ /* 0x040fe20000410000 */
[----:B------:R-:W-:Y:S02]  /*cc40*/  HADD2.F32 R56, -RZ, R52.H1_H1 ;  /* 0x30000034ff387230 */ /* 0x000fe40000004100 */
[----:B------:R-:W-:Y:S01]  /*cc50*/  FFMA.FTZ R52, R54, R60, -R73 ;  /* 0x0000003c36347223 */ /* 0x000fe20000010849 */
[----:B------:R-:W-:Y:S02]  /*cc60*/  HADD2.F32 R59, -RZ, R59.H1_H1 ;  /* 0x3000003bff3b7230 */ /* 0x000fe40000004100 */
[----:B------:R-:W-:Y:S01]  /*cc70*/  FMUL.FTZ R61, R58, R63 ;  /* 0x0000003f3a3d7220 */ /* 0x000fe20000410000 */
[----:B------:R-:W-:Y:S01]  /*cc80*/  F2FP.F16.E4M3.UNPACK_B R54, R47 ;  /* 0x0000002fff36723e */ /* 0x000fe200020006ff */
[----:B------:R-:W-:Y:S01]  /*cc90*/  FMUL.FTZ R73, R56, R63 ;  /* 0x0000003f38497220 */ /* 0x000fe20000410000 */
[----:B------:R-:W-:-:S02]  /*cca0*/  HADD2.F32 R47, -RZ, R44.H0_H0 ;  /* 0x2000002cff2f7230 */ /* 0x000fc40000004100 */
[-C--:B------:R-:W-:Y:S01]  /*ccb0*/  FFMA.FTZ R63, R56, R59.reuse, -R61 ;  /* 0x0000003b383f7223 */ /* 0x080fe2000001083d */
[----:B------:R-:W-:Y:S02]  /*ccc0*/  HADD2.F32 R44, -RZ, R44.H1_H1 ;  /* 0x3000002cff2c7230 */ /* 0x000fe40000004100 */
[----:B------:R-:W-:Y:S01]  /*ccd0*/  FFMA.FTZ R73, R58, R59, R73 ;  /* 0x0000003b3a497223 */ /* 0x000fe20000010049 */
[--C-:B------:R-:W-:Y:S02]  /*cce0*/  HADD2.F32 R58, -RZ, R147.reuse.H0_H0 ;  /* 0x20000093ff3a7230 */ /* 0x100fe40000004100 */
[----:B------:R-:W-:Y:S01]  /*ccf0*/  FFMA.FTZ R62, R57, R60, R62 ;  /* 0x0000003c393e7223 */ /* 0x000fe2000001003e */
[----:B------:R-:W-:Y:S02]  /*cd00*/  HADD2.F32 R56, -RZ, R54.H0_H0 ;  /* 0x20000036ff387230 */ /* 0x000fe40000004100 */
[----:B------:R-:W-:Y:S01]  /*cd10*/  FFMA.FTZ R55, R55, R148, R146 ;  /* 0x0000009437377223 */ /* 0x000fe20000010092 */
[----:B------:R-:W-:-:S02]  /*cd20*/  HADD2.F32 R147, -RZ, R147.H1_H1 ;  /* 0x30000093ff937230 */ /* 0x000fc40000004100 */
[-C--:B------:R-:W-:Y:S01]  /*cd30*/  FMUL.FTZ R59, R47, R58.reuse ;  /* 0x0000003a2f3b7220 */ /* 0x080fe20000410000 */
[----:B------:R-:W-:Y:S02]  /*cd40*/  HADD2.F32 R54, -RZ, R54.H1_H1 ;  /* 0x30000036ff367230 */ /* 0x000fe40000004100 */
[----:B------:R-:W-:Y:S01]  /*cd50*/  FMUL.FTZ R60, R56, R58 ;  /* 0x0000003a383c7220 */ /* 0x000fe20000410000 */
[--C-:B------:R-:W-:Y:S01]  /*cd60*/  HADD2.F32 R57, -RZ, R149.reuse.H0_H0 ;  /* 0x20000095ff397230 */ /* 0x100fe20000004100 */
[----:B------:R-:W-:Y:S01]  /*cd70*/  F2FP.SATFINITE.E4M3.F32.PACK_AB_MERGE_C R46, R51, R46, RZ ;  /* 0x0000002e332e723e */ /* 0x000fe200048070ff */
[----:B------:R-:W-:Y:S02]  /*cd80*/  HADD2.F32 R149, -RZ, R149.H1_H1 ;  /* 0x30000095ff957230 */ /* 0x000fe40000004100 */
[-C--:B------:R-:W-:Y:S01]  /*cd90*/  FMUL.FTZ R61, R54, R147.reuse ;  /* 0x00000093363d7220 */ /* 0x080fe20000410000 */
[----:B------:R-:W-:Y:S01]  /*cda0*/  FMUL.FTZ R147, R44, R147 ;  /* 0x000000932c937220 */ /* 0x000fe20000410000 */
[----:B------:R-:W-:Y:S01]  /*cdb0*/  FFMA.FTZ R59, R56, R57, R59 ;  /* 0x00000039383b7223 */ /* 0x000fe2000001003b */
[----:B------:R-:W-:Y:S01]  /*cdc0*/  F2FP.SATFINITE.E4M3.F32.PACK_AB_MERGE_C R38, R49, R38, RZ ;  /* 0x000000263126723e */ /* 0x000fe200048070ff */
[-C--:B------:R-:W-:Y:S01]  /*cdd0*/  FFMA.FTZ R61, R44, R149.reuse, -R61 ;  /* 0x000000952c3d7223 */ /* 0x080fe2000001083d */
[----:B------:R-:W-:Y:S01]  /*cde0*/  FFMA.FTZ R56, R54, R149, R147 ;  /* 0x0000009536387223 */ /* 0x000fe20000010093 */
[----:B------:R-:W-:Y:S01]  /*cdf0*/  F2FP.F16.E4M3.UNPACK_B R51, R37 ;  /* 0x00000025ff33723e */ /* 0x000fe200020006ff */
[----:B------:R-:W-:Y:S01]  /*ce00*/  FFMA.FTZ R60, R47, R57, -R60 ;  /* 0x000000392f3c7223 */ /* 0x000fe2000001083c */
[----:B------:R-:W-:-:S02]  /*ce10*/  F2FP.F16.E4M3.UNPACK_B R54, R36 ;  /* 0x00000024ff36723e */ /* 0x000fc400020006ff */
[----:B------:R-:W-:Y:S02]  /*ce20*/  F2FP.F16.E4M3.UNPACK_B R49, R13 ;  /* 0x0000000dff31723e */ /* 0x000fe400020006ff */
[----:B------:R-:W-:Y:S01]  /*ce30*/  F2FP.SATFINITE.E4M3.F32.PACK_AB_MERGE_C R44, R63, R52, RZ ;  /* 0x000000343f2c723e */ /* 0x000fe200048070ff */
[--C-:B------:R-:W-:Y:S01]  /*ce40*/  HADD2.F32 R57, -RZ, R54.reuse.H0_H0 ;  /* 0x20000036ff397230 */ /* 0x100fe20000004100 */
[----:B------:R-:W-:Y:S01]  /*ce50*/  F2FP.SATFINITE.E4M3.F32.PACK_AB_MERGE_C R46, R55, R50, R46 ;  /* 0x00000032372e723e */ /* 0x000fe2000480702e */
[----:B------:R-:W-:Y:S01]  /*ce60*/  HADD2.F32 R50, -RZ, R51.H0_H0 ;  /* 0x20000033ff327230 */ /* 0x000fe20000004100 */
[----:B------:R-:W-:Y:S02]  /*ce70*/  F2FP.SATFINITE.E4M3.F32.PACK_AB_MERGE_C R62, R73, R62, RZ ;  /* 0x0000003e493e723e */ /* 0x000fe400048070ff */
        /* <DEDUP_REMOVED lines=22> */
[----:B------:R-:W-:Y:S01]  /*cfe0*/  F2FP.F16.E4M3.UNPACK_B R59, R12 ;  /* 0x0000000cff3b723e */ /* 0x000fe200020006ff */
[----:B------:R-:W-:Y:S01]  /*cff0*/  HADD2.F32 R54, -RZ, R55.H0_H0 ;  /* 0x20000037ff367230 */ /* 0x000fe20000004100 */
[----:B------:R-:W-:Y:S01]  /*d000*/  F2FP.SATFINITE.E4M3.F32.PACK_AB_MERGE_C R44, R61, R60, R44 ;  /* 0x0000003c3d2c723e */ /* 0x000fe2000480702c */
[----:B------:R-:W-:Y:S01]  /*d010*/  HADD2.F32 R37, -RZ, R50.H0_H0 ;  /* 0x20000032ff257230 */ /* 0x000fe20000004100 */
[----:B------:R-:W-:Y:S01]  /*d020*/  F2FP.F16.E4M3.UNPACK_B R61, R12.H1 ;  /* 0x0000000cff3d723e */ /* 0x000fe200030006ff */
[----:B------:R-:W-:-:S02]  /*d030*/  HADD2.F32 R53, -RZ, R52.H1_H1 ;  /* 0x30000034ff357230 */ /* 0x000fc40000004100 */
[-C--:B------:R-:W-:Y:S01]  /*d040*/  FMUL.FTZ R58, R51, R54.reuse ;  /* 0x00000036333a7220 */ /* 0x080fe20000410000 */
[----:B------:R-:W-:Y:S02]  /*d050*/  HADD2.F32 R56, -RZ, R55.H1_H1 ;  /* 0x30000037ff387230 */ /* 0x000fe40000004100 */
[----:B------:R-:W-:Y:S01]  /*d060*/  FMUL.FTZ R54, R37, R54 ;  /* 0x0000003625367220 */ /* 0x000fe20000410000 */
[----:B------:R-:W-:Y:S01]  /*d070*/  HADD2.F32 R50, -RZ, R50.H1_H1 ;  /* 0x30000032ff327230 */ /* 0x000fe20000004100 */
[----:B------:R-:W-:Y:S01]  /*d080*/  F2FP.F16.E4M3.UNPACK_B R12, R11 ;  /* 0x0000000bff0c723e */ /* 0x000fe200020006ff */
        /* <DEDUP_REMOVED lines=56> */
.L_x_2720:
[----:B------:R-:W-:Y:S05]  /*d410*/  BSYNC B2 ;  /* 0x0000000000027941 */ /* 0x000fea0003800000 */
.L_x_2719:
[----:B-1----:R1:W-:Y:S04]  /*d420*/  ST.E.128 desc[UR52][R40.64], R12 ;  /* 0x0000000c28007985 */ /* 0x0023e8000c101d34 */
[----:B----4-:R1:W-:Y:S02]  /*d430*/  @!P2 ST.E.128 desc[UR52][R42.64], R36 ;  /* 0x000000242a00a985 */ /* 0x0103e4000c101d34 */
.L_x_2718:
[----:B------:R-:W-:Y:S05]  /*d440*/  BSYNC B1 ;  /* 0x0000000000017941 */ /* 0x000fea0003800000 */
.L_x_2717:
[----:B------:R-:W-:Y:S01]  /*d450*/  ISETP.NE.AND P2, PT, R32, RZ, PT ;  /* 0x000000ff2000720c */ /* 0x000fe20003f45270 */
[----:B------:R-:W-:-:S12]  /*d460*/  BSSY B1, `(.L_x_2721) ;  /* 0x00000f1000017945 */ /* 0x000fd80003800000 */
[----:B------:R-:W-:Y:S05]  /*d470*/  @!P2 BRA `(.L_x_2722) ;  /* 0x0000000c00bca947 */ /* 0x000fea0003800000 */
[----:B0---4-:R-:W-:Y:S01]  /*d480*/  SEL R11, R118, R145, !P3 ;  /* 0x00000091760b7207 */ /* 0x011fe20005800000 */
[----:B------:R-:W-:Y:S01]  /*d490*/  BSSY B2, `(.L_x_2723) ;  /* 0x00000eb000027945 */ /* 0x000fe20003800000 */
[----:B-1----:R-:W-:Y:S02]  /*d4a0*/  IADD3 R40, P2, R29, R45, RZ ;  /* 0x0000002d1d287210 */ /* 0x002fe40007f5e0ff */
[----:B------:R-:W-:Y:S02]  /*d4b0*/  SHF.R.S32.HI R12, RZ, 0x1f, R11 ;  /* 0x0000001fff0c7819 */ /* 0x000fe4000001140b */
[----:B------:R-:W-:Y:S02]  /*d4c0*/  IADD3.X R41, R119, R111, RZ, P2, !PT ;  /* 0x0000006f77297210 */ /* 0x000fe400017fe4ff */
        /* <DEDUP_REMOVED lines=21> */
[--C-:B0-----:R-:W-:Y:S01]  /*d620*/  SHF.R.U32.HI R11, RZ, 0x8, R77.reuse ;  /* 0x00000008ff0b7819 */ /* 0x101fe2000001164d */
[----:B----4-:R-:W-:Y:S01]  /*d630*/  IMAD.MOV.U32 R50, RZ, RZ, R36 ;  /* 0x000000ffff327224 */ /* 0x010fe200078e0024 */
[----:B------:R-:W-:Y:S01]  /*d640*/  SHF.R.U32.HI R55, RZ, 0x10, R77 ;  /* 0x00000010ff377819 */ /* 0x000fe2000001164d */
[----:B-1----:R-:W-:Y:S01]  /*d650*/  IMAD.MOV.U32 R44, RZ, RZ, R14 ;  /* 0x000000ffff2c7224 */ /* 0x002fe200078e000e */
[----:B------:R-:W-:Y:S01]  /*d660*/  LOP3.LUT R46, R77, 0xff0000ff, RZ, 0xc0, !PT ;  /* 0xff0000ff4d2e7812 */ /* 0x000fe200078ec0ff */
[----:B------:R-:W-:Y:S01]  /*d670*/  IMAD.SHL.U32 R11, R11, 0x100, RZ ;  /* 0x000001000b0b7824 */ /* 0x000fe200078e00ff */
[----:B------:R-:W-:Y:S01]  /*d680*/  SHF.R.U32.HI R53, RZ, 0x8, R65 ;  /* 0x00000008ff357819 */ /* 0x000fe20000011641 */
[----:B------:R-:W-:Y:S01]  /*d690*/  IMAD.U32 R14, R55, 0x10000, RZ ;  /* 0x00010000370e7824 */ /* 0x000fe200078e00ff */
[----:B------:R-:W-:Y:S02]  /*d6a0*/  SHF.R.U32.HI R52, RZ, 0x8, R67 ;  /* 0x00000008ff347819 */ /* 0x000fe40000011643 */
[----:B------:R-:W-:Y:S01]  /*d6b0*/  SHF.R.U32.HI R54, RZ, 0x8, R79 ;  /* 0x00000008ff367819 */ /* 0x000fe2000001164f */
[----:B------:R-:W-:Y:S01]  /*d6c0*/  IMAD.SHL.U32 R36, R53, 0x100, RZ ;  /* 0x0000010035247824 */ /* 0x000fe200078e00ff */
[----:B------:R-:W-:Y:S01]  /*d6d0*/  LOP3.LUT R11, R46, 0xff00, R11, 0xf8, !PT ;  /* 0x0000ff002e0b7812 */ /* 0x000fe200078ef80b */
[----:B------:R-:W-:Y:S01]  /*d6e0*/  IMAD.SHL.U32 R46, R52, 0x100, RZ ;  /* 0x00000100342e7824 */ /* 0x000fe200078e00ff */
[----:B------:R-:W-:-:S02]  /*d6f0*/  LOP3.LUT R49, R65, 0xff0000ff, RZ, 0xc0, !PT ;  /* 0xff0000ff41317812 */ /* 0x000fc400078ec0ff */
[----:B------:R-:W-:Y:S02]  /*d700*/  LOP3.LUT R51, R67, 0xff0000ff, RZ, 0xc0, !PT ;  /* 0xff0000ff43337812 */ /* 0x000fe400078ec0ff */
[----:B------:R-:W-:Y:S02]  /*d710*/  MOV R48, R12 ;  /* 0x0000000c00307202 */ /* 0x000fe40000000f00 */
[----:B------:R-:W-:Y:S02]  /*d720*/  SHF.R.U32.HI R59, RZ, 0x10, R79 ;  /* 0x00000010ff3b7819 */ /* 0x000fe4000001164f */
[----:B------:R-:W-:Y:S02]  /*d730*/  LOP3.LUT R47, R79, 0xff0000ff, RZ, 0xc0, !PT ;  /* 0xff0000ff4f2f7812 */ /* 0x000fe400078ec0ff */
[----:B------:R-:W-:Y:S02]  /*d740*/  SHF.L.U32 R12, R54, 0x8, RZ ;  /* 0x00000008360c7819 */ /* 0x000fe400000006ff */
[----:B------:R-:W-:-:S02]  /*d750*/  LOP3.LUT R55, R49, 0xff00, R36, 0xf8, !PT ;  /* 0x0000ff0031377812 */ /* 0x000fc400078ef824 */
[----:B------:R-:W-:Y:S02]  /*d760*/  LOP3.LUT R57, R51, 0xff00, R46, 0xf8, !PT ;  /* 0x0000ff0033397812 */ /* 0x000fe400078ef82e */
[----:B------:R-:W-:Y:S02]  /*d770*/  LOP3.LUT R14, R11, 0xff0000, R14, 0xf8, !PT ;  /* 0x00ff00000b0e7812 */ /* 0x000fe400078ef80e */
[----:B------:R-:W-:Y:S02]  /*d780*/  LOP3.LUT R12, R47, 0xff00, R12, 0xf8, !PT ;  /* 0x0000ff002f0c7812 */ /* 0x000fe400078ef80c */
[----:B------:R-:W-:Y:S02]  /*d790*/  SHF.L.U32 R11, R59, 0x10, RZ ;  /* 0x000000103b0b7819 */ /* 0x000fe400000006ff */
[----:B------:R-:W-:Y:S02]  /*d7a0*/  F2FP.F16.E4M3.UNPACK_B R54, R141.H1 ;  /* 0x0000008dff36723e */ /* 0x000fe400030006ff */
[----:B------:R-:W-:-:S02]  /*d7b0*/  F2FP.F16.E4M3.UNPACK_B R51, R50.H1 ;  /* 0x00000032ff33723e */ /* 0x000fc400030006ff */
        /* <DEDUP_REMOVED lines=8> */
[----:B------:R-:W-:Y:S02]  /*d840*/  IMAD.U32 R36, R58, 0x10000, RZ ;  /* 0x000100003a247824 */ /* 0x000fe400078e00ff */
[----:B------:R-:W-:Y:S01]  /*d850*/  FMUL.FTZ R59, R47, R12 ;  /* 0x0000000c2f3b7220 */ /* 0x000fe20000410000 */
[----:B------:R-:W-:-:S02]  /*d860*/  HADD2.F32 R53, -RZ, R52.H0_H0 ;  /* 0x20000034ff357230 */ /* 0x000fc40000004100 */
[----:B------:R-:W-:Y:S01]  /*d870*/  FMUL.FTZ R58, R46, R12 ;  /* 0x0000000c2e3a7220 */ /* 0x000fe20000410000 */
[----:B------:R-:W-:Y:S01]  /*d880*/  IMAD.U32 R56, R56, 0x10000, RZ ;  /* 0x0001000038387824 */ /* 0x000fe200078e00ff */
[----:B------:R-:W-:Y:S01]  /*d890*/  LOP3.LUT R36, R55, 0xff0000, R36, 0xf8, !PT ;  /* 0x00ff000037247812 */ /* 0x000fe200078ef824 */
[----:B------:R-:W-:Y:S02]  /*d8a0*/  HADD2.F32 R49, -RZ, R49.H1_H1 ;  /* 0x30000031ff317230 */ /* 0x000fe40000004100 */
[-C--:B------:R-:W-:Y:S01]  /*d8b0*/  FFMA.FTZ R46, R46, R53.reuse, -R59 ;  /* 0x000000352e2e7223 */ /* 0x080fe2000001083b */
[----:B------:R-:W-:Y:S01]  /*d8c0*/  FFMA.FTZ R47, R47, R53, R58 ;  /* 0x000000352f2f7223 */ /* 0x000fe2000001003a */
[----:B------:R-:W-:Y:S01]  /*d8d0*/  HADD2.F32 R53, -RZ, R54.H1_H1 ;  /* 0x30000036ff357230 */ /* 0x000fe20000004100 */
[----:B------:R-:W-:Y:S01]  /*d8e0*/  F2FP.F16.E4M3.UNPACK_B R141, R141 ;  /* 0x0000008dff8d723e */ /* 0x000fe200020006ff */
[----:B------:R-:W-:Y:S01]  /*d8f0*/  HADD2.F32 R54, -RZ, R51.H1_H1 ;  /* 0x30000033ff367230 */ /* 0x000fe20000004100 */
[----:B------:R-:W-:Y:S01]  /*d900*/  F2FP.F16.E4M3.UNPACK_B R51, R50 ;  /* 0x00000032ff33723e */ /* 0x000fe200020006ff */
[----:B------:R-:W-:Y:S01]  /*d910*/  HADD2.F32 R55, -RZ, R52.H1_H1 ;  /* 0x30000034ff377230 */ /* 0x000fe20000004100 */
[----:B------:R-:W-:-:S02]  /*d920*/  F2FP.F16.E4M3.UNPACK_B R52, R48 ;  /* 0x00000030ff34723e */ /* 0x000fc400020006ff */
[----:B------:R-:W-:Y:S01]  /*d930*/  LOP3.LUT R12, R57, 0xff0000, R56, 0xf8, !PT ;  /* 0x00ff0000390c7812 */ /* 0x000fe200078ef838 */
[CC--:B------:R-:W-:Y:S01]  /*d940*/  FMUL.FTZ R48, R54.reuse, R53.reuse ;  /* 0x0000003536307220 */ /* 0x0c0fe20000410000 */
[C---:B------:R-:W-:Y:S01]  /*d950*/  FMUL.FTZ R57, R49.reuse, R53 ;  /* 0x0000003531397220 */ /* 0x040fe20000410000 */
[----:B------:R-:W-:Y:S01]  /*d960*/  F2FP.F16.E4M3.UNPACK_B R143, R143 ;  /* 0x0000008fff8f723e */ /* 0x000fe200020006ff */
[----:B------:R-:W-:Y:S02]  /*d970*/  HADD2.F32 R56, -RZ, R141.H0_H0 ;  /* 0x2000008dff387230 */ /* 0x000fe40000004100 */
[-C--:B------:R-:W-:Y:S01]  /*d980*/  FFMA.FTZ R49, R49, R55.reuse, -R48 ;  /* 0x0000003731317223 */ /* 0x080fe20000010830 */
[----:B------:R-:W-:Y:S02]  /*d990*/  HADD2.F32 R53, -RZ, R51.H0_H0 ;  /* 0x20000033ff357230 */ /* 0x000fe40000004100 */
[----:B------:R-:W-:Y:S01]  /*d9a0*/  FFMA.FTZ R48, R54, R55, R57 ;  /* 0x0000003736307223 */ /* 0x000fe20000010039 */
        /* <DEDUP_REMOVED lines=10> */
[----:B------:R-:W-:-:S02]  /*da50*/  HADD2.F32 R143, -RZ, R143.H1_H1 ;  /* 0x3000008fff8f7230 */ /* 0x000fc40000004100 */
[-C--:B------:R-:W-:Y:S01]  /*da60*/  FMUL.FTZ R53, R54, R141.reuse ;  /* 0x0000008d36357220 */ /* 0x080fe20000410000 */
[----:B------:R-:W-:Y:S01]  /*da70*/  F2FP.F16.E4M3.UNPACK_B R55, R38.H1 ;  /* 0x00000026ff37723e */ /* 0x000fe200030006ff */
[C---:B------:R-:W-:Y:S01]  /*da80*/  FMUL.FTZ R141, R52.reuse, R141 ;  /* 0x0000008d348d7220 */ /* 0x040fe20000410000 */
[----:B------:R-:W-:Y:S01]  /*da90*/  F2FP.F16.E4M3.UNPACK_B R57, R144.H1 ;  /* 0x00000090ff39723e */ /* 0x000fe200030006ff */
[-C--:B------:R-:W-:Y:S01]  /*daa0*/  FFMA.FTZ R53, R52, R143.reuse, -R53 ;  /* 0x0000008f34357223 */ /* 0x080fe20000010835 */
[----:B------:R-:W-:Y:S01]  /*dab0*/  F2FP.F16.E4M3.UNPACK_B R52, R44.H1 ;  /* 0x0000002cff34723e */ /* 0x000fe200030006ff */
[----:B------:R-:W-:Y:S02]  /*dac0*/  HADD2.F32 R61, -RZ, R58.H0_H0 ;  /* 0x2000003aff3d7230 */ /* 0x000fe40000004100 */
[----:B------:R-:W-:Y:S01]  /*dad0*/  FFMA.FTZ R60, R54, R143, R141 ;  /* 0x0000008f363c7223 */ /* 0x000fe2000001008d */
        /* <DEDUP_REMOVED lines=13> */
[CC--:B------:R-:W-:Y:S01]  /*dbb0*/  FMUL.FTZ R63, R55.reuse, R58.reuse ;  /* 0x0000003a373f7220 */ /* 0x0c0fe20000410000 */
[----:B------:R-:W-:Y:S02]  /*dbc0*/  HADD2.F32 R61, -RZ, R142.H1_H1 ;  /* 0x3000008eff3d7230 */ /* 0x000fe40000004100 */
        /* <DEDUP_REMOVED lines=12> */
[----:B------:R-:W-:Y:S01]  /*dc90*/  HADD2.F32 R59, -RZ, R142.H0_H0 ;  /* 0x2000008eff3b7230 */ /* 0x000fe20000004100 */
[----:B------:R-:W-:Y:S01]  /*dca0*/  F2FP.F16.E4M3.UNPACK_B R56, R36 ;  /* 0x00000024ff38723e */ /* 0x000fe200020006ff */
[----:B------:R-:W-:-:S02]  /*dcb0*/  HADD2.F32 R57, -RZ, R144.H1_H1 ;  /* 0x30000090ff397230 */ /* 0x000fc40000004100 */
[-C--:B------:R-:W-:Y:S01]  /*dcc0*/  FMUL.FTZ R65, R52, R61.reuse ;  /* 0x0000003d34417220 */ /* 0x080fe20000410000 */
[----:B------:R-:W-:Y:S01]  /*dcd0*/  FMUL.FTZ R61, R44, R61 ;  /* 0x0000003d2c3d7220 */ /* 0x000fe20000410000 */
[----:B------:R-:W-:Y:S02]  /*dce0*/  HADD2.F32 R55, -RZ, R144.H0_H0 ;  /* 0x20000090ff377230 */ /* 0x000fe40000004100 */
[-C--:B------:R-:W-:Y:S01]  /*dcf0*/  FMUL.FTZ R63, R54, R59.reuse ;  /* 0x0000003b363f7220 */ /* 0x080fe20000410000 */
[----:B------:R-:W-:Y:S01]  /*dd00*/  FMUL.FTZ R59, R38, R59 ;  /* 0x0000003b263b7220 */ /* 0x000fe20000410000 */
[----:B------:R-:W-:Y:S01]  /*dd10*/  FFMA.FTZ R61, R52, R57, R61 ;  /* 0x00000039343d7223 */ /* 0x000fe2000001003d */
[----:B------:R-:W-:Y:S01]  /*dd20*/  F2FP.F16.E4M3.UNPACK_B R52, R37 ;  /* 0x00000025ff34723e */ /* 0x000fe200020006ff */
[----:B------:R-:W-:Y:S01]  /*dd30*/  FFMA.FTZ R63, R38, R55, -R63 ;  /* 0x00000037263f7223 */ /* 0x000fe2000001083f */
[----:B------:R-:W-:Y:S01]  /*dd40*/  F2FP.F16.E4M3.UNPACK_B R49, R13 ;  /* 0x0000000dff31723e */ /* 0x000fe200020006ff */
[----:B------:R-:W-:Y:S01]  /*dd50*/  FFMA.FTZ R38, R54, R55, R59 ;  /* 0x0000003736267223 */ /* 0x000fe2000001003b */
[----:B------:R-:W-:Y:S01]  /*dd60*/  F2FP.SATFINITE.E4M3.F32.PACK_AB_MERGE_C R47, R53, R50, R46 ;  /* 0x00000032352f723e */ /* 0x000fe2000480702e */
[----:B------:R-:W-:Y:S01]  /*dd70*/  HADD2.F32 R50, -RZ, R52.H0_H0 ;  /* 0x20000034ff327230 */ /* 0x000fe20000004100 */
[----:B------:R-:W-:Y:S01]  /*dd80*/  F2FP.SATFINITE.E4M3.F32.PACK_AB_MERGE_C R46, R60, R51, R48 ;  /* 0x000000333c2e723e */ /* 0x000fe20004807030 */
[----:B------:R-:W-:Y:S01]  /*dd90*/  HADD2.F32 R51, -RZ, R56.H0_H0 ;  /* 0x20000038ff337230 */ /* 0x000fe20000004100 */
[----:B------:R-:W-:Y:S01]  /*dda0*/  F2FP.F16.E4M3.UNPACK_B R54, R14 ;  /* 0x0000000eff36723e */ /* 0x000fe200020006ff */
[----:B------:R-:W-:-:S02]  /*ddb0*/  HADD2.F32 R48, -RZ, R49.H0_H0 ;  /* 0x20000031ff307230 */ /* 0x000fc40000004100 */
[----:B------:R-:W-:Y:S01]  /*ddc0*/  FFMA.FTZ R44, R44, R57, -R65 ;  /* 0x000000392c2c7223 */ /* 0x000fe20000010841 */
[----:B------:R-:W-:Y:S02]  /*ddd0*/  HADD2.F32 R53, -RZ, R52.H1_H1 ;  /* 0x30000034ff357230 */ /* 0x000fe40000004100 */
[-C--:B------:R-:W-:Y:S01]  /*dde0*/  FMUL.FTZ R57, R50, R51.reuse ;  /* 0x0000003332397220 */ /* 0x080fe20000410000 */
[----:B------:R-:W-:Y:S02]  /*ddf0*/  HADD2.F32 R55, -RZ, R54.H0_H0 ;  /* 0x20000036ff377230 */ /* 0x000fe40000004100 */
[C---:B------:R-:W-:Y:S01]  /*de00*/  FMUL.FTZ R59, R48.reuse, R51 ;  /* 0x00000033303b7220 */ /* 0x040fe20000410000 */
[----:B------:R-:W-:Y:S01]  /*de10*/  HADD2.F32 R56, -RZ, R56.H1_H1 ;  /* 0x30000038ff387230 */ /* 0x000fe20000004100 */
[----:B------:R-:W-:Y:S01]  /*de20*/  F2FP.F16.E4M3.UNPACK_B R52, R37.H1 ;  /* 0x00000025ff34723e */ /* 0x000fe200030006ff */
[----:B------:R-:W-:Y:S02]  /*de30*/  HADD2.F32 R51, -RZ, R49.H1_H1 ;  /* 0x30000031ff337230 */ /* 0x000fe40000004100 */
[-C--:B------:R-:W-:Y:S01]  /*de40*/  FFMA.FTZ R48, R48, R55.reuse, -R57 ;  /* 0x0000003730307223 */ /* 0x080fe20000010839 */
[----:B------:R-:W-:Y:S01]  /*de50*/  FFMA.FTZ R49, R50, R55, R59 ;  /* 0x0000003732317223 */ /* 0x000fe2000001003b */
[----:B------:R-:W-:-:S02]  /*de60*/  HADD2.F32 R54, -RZ, R54.H1_H1 ;  /* 0x30000036ff367230 */ /* 0x000fc40000004100 */
[-C--:B------:R-:W-:Y:S01]  /*de70*/  FMUL.FTZ R58, R53, R56.reuse ;  /* 0x00000038353a7220 */ /* 0x080fe20000410000 */
[C---:B------:R-:W-:Y:S01]  /*de80*/  FMUL.FTZ R56, R51.reuse, R56 ;  /* 0x0000003833387220 */ /* 0x040fe20000410000 */
[----:B------:R-:W-:Y:S02]  /*de90*/  F2FP.F16.E4M3.UNPACK_B R55, R36.H1 ;  /* 0x00000024ff37723e */ /* 0x000fe400030006ff */
[----:B------:R-:W-:Y:S01]  /*dea0*/  F2FP.F16.E4M3.UNPACK_B R50, R13.H1 ;  /* 0x0000000dff32723e */ /* 0x000fe200030006ff */
[-C--:B------:R-:W-:Y:S01]  /*deb0*/  FFMA.FTZ R13, R51, R54.reuse, -R58 ;  /* 0x00000036330d7223 */ /* 0x080fe2000001083a */
[----:B------:R-:W-:Y:S01]  /*dec0*/  FFMA.FTZ R36, R53, R54, R56 ;  /* 0x0000003635247223 */ /* 0x000fe20000010038 */
[----:B------:R-:W-:Y:S01]  /*ded0*/  HADD2.F32 R51, -RZ, R52.H0_H0 ;  /* 0x20000034ff337230 */ /* 0x000fe20000004100 */
[----:B------:R-:W-:Y:S01]  /*dee0*/  F2FP.F16.E4M3.UNPACK_B R14, R14.H1 ;  /* 0x0000000eff0e723e */ /* 0x000fe200030006ff */
[----:B------:R-:W-:Y:S01]  /*def0*/  HADD2.F32 R56, -RZ, R55.H0_H0 ;  /* 0x20000037ff387230 */ /* 0x000fe20000004100 */
[----:B------:R-:W-:Y:S01]  /*df00*/  F2FP.SATFINITE.E4M3.F32.PACK_AB_MERGE_C R62, R67, R62, RZ ;  /* 0x0000003e433e723e */ /* 0x000fe200048070ff */
[----:B------:R-:W-:Y:S01]  /*df10*/  HADD2.F32 R37, -RZ, R50.H0_H0 ;  /* 0x20000032ff257230 */ /* 0x000fe20000004100 */
[----:B------:R-:W-:Y:S01]  /*df20*/  F2FP.SATFINITE.E4M3.F32.PACK_AB_MERGE_C R38, R61, R38, R73 ;  /* 0x000000263d26723e */ /* 0x000fe20004807049 */
[----:B------:R-:W-:-:S02]  /*df30*/  HADD2.F32 R52, -RZ, R52.H1_H1 ;  /* 0x30000034ff347230 */ /* 0x000fc40000004100 */
[-C--:B------:R-:W-:Y:S01]  /*df40*/  FMUL.FTZ R58, R51, R56.reuse ;  /* 0x00000038333a7220 */ /* 0x080fe20000410000 */
[----:B------:R-:W-:Y:S02]  /*df50*/  HADD2.F32 R55, -RZ, R55.H1_H1 ;  /* 0x30000037ff377230 */ /* 0x000fe40000004100 */
[----:B------:R-:W-:Y:S01]  /*df60*/  FMUL.FTZ R56, R37, R56 ;  /* 0x0000003825387220 */ /* 0x000fe20000410000 */
[----:B------:R-:W-:Y:S01]  /*df70*/  HADD2.F32 R50, -RZ, R50.H1_H1 ;  /* 0x30000032ff327230 */ /* 0x000fe20000004100 */
[----:B------:R-:W-:Y:S01]  /*df80*/  F2FP.SATFINITE.E4M3.F32.PACK_AB_MERGE_C R44, R44, R63, R62 ;  /* 0x0000003f2c2c723e */ /* 0x000fe2000480703e */
        /* <DEDUP_REMOVED lines=56> */
[----:B------:R-:W-:Y:S02]  /*e310*/  F2FP.SATFINITE.E4M3.F32.PACK_AB_MERGE_C R37, R36, R49, R61 ;  /* 0x000000312425723e */ /* 0x000fe4000480703d */
[----:B------:R-:W-:Y:S02]  /*e320*/  F2FP.SATFINITE.E4M3.F32.PACK_AB_MERGE_C R39, R50, R63, R51 ;  /* 0x0000003f3227723e */ /* 0x000fe40004807033 */
[----:B------:R-:W-:-:S07]  /*e330*/  MOV R36, R46 ;  /* 0x0000002e00247202 */ /* 0x000fce0000000f00 */
.L_x_2724:
[----:B------:R-:W-:Y:S05]  /*e340*/  BSYNC B2 ;  /* 0x0000000000027941 */ /* 0x000fea0003800000 */
.L_x_2723:
[----:B-1----:R1:W-:Y:S04]  /*e350*/  ST.E.128 desc[UR52][R40.64], R12 ;  /* 0x0000000c28007985 */ /* 0x0023e8000c101d34 */
[----:B----4-:R1:W-:Y:S02]  /*e360*/  @!P2 ST.E.128 desc[UR52][R42.64], R36 ;  /* 0x000000242a00a985 */ /* 0x0103e4000c101d34 */
.L_x_2722:
[----:B------:R-:W-:Y:S05]  /*e370*/  BSYNC B1 ;  /* 0x0000000000017941 */ /* 0x000fea0003800000 */
.L_x_2721:
[----:B------:R-:W-:-:S13]  /*e380*/  ISETP.NE.AND P2, PT, R33, RZ, PT ;  /* 0x000000ff2100720c */ /* 0x000fda0003f45270 */
[----:B------:R-:W-:Y:S05]  /*e390*/  @!P2 BRA `(.L_x_2673) ;  /* 0x000000140090a947 */ /* 0x000fea0003800000 */
[----:B0---4-:R-:W4:Y:S01]  /*e3a0*/  LDL R11, [R1] ;  /* 0x00000000010b7983 */ /* 0x011f220000100800 */
[----:B-1----:R-:W-:Y:S01]  /*e3b0*/  IADD3 R40, P2, R30, R45, RZ ;  /* 0x0000002d1e287210 */ /* 0x002fe20007f5e0ff */
[----:B------:R-:W-:Y:S04]  /*e3c0*/  BSSY B1, `(.L_x_2725) ;  /* 0x00000ea000017945 */ /* 0x000fe80003800000 */
[----:B------:R-:W-:Y:S01]  /*e3d0*/  IMAD.X R41, R119, 0x1, R110, P2 ;  /* 0x0000000177297824 */ /* 0x000fe200010e066e */
[----:B------:R-:W-:Y:S02]  /*e3e0*/  ISETP.GE.AND P2, PT, R3, R117, PT ;  /* 0x000000750300720c */ /* 0x000fe40003f46270 */
[----:B----4-:R-:W-:-:S04]  /*e3f0*/  LOP3.LUT P4, RZ, R11, 0x1, RZ, 0xc0, !PT ;  /* 0x000000010bff7812 */ /* 0x010fc8000788c0ff */
        /* <DEDUP_REMOVED lines=13> */
[----:B------:R-:W-:-:S03]  /*e4d0*/  IMAD R15, R19, 0x7800, R12 ;  /* 0x00007800130f7824 */ /* 0x000fc600078e020c */
[C---:B------:R-:W-:Y:S01]  /*e4e0*/  IADD3 R13, R18.reuse, R13, RZ ;  /* 0x0000000d120d7210 */ /* 0x040fe20007ffe0ff */
[----:B------:R-:W-:-:S05]  /*e4f0*/  IMAD.IADD R36, R18, 0x1, R15 ;  /* 0x0000000112247824 */ /* 0x000fca00078e020f */
[----:B------:R-:W0:Y:S04]  /*e500*/  LDS.128 R12, [R13+0x1a400] ;  /* 0x01a400000d0c7984 */ /* 0x000e280000000c00 */
[----:B------:R-:W1:Y:S01]  /*e510*/  LDS.128 R36, [R36+0x1a400] ;  /* 0x01a4000024247984 */ /* 0x000e620000000c00 */
[----:B------:R-:W-:Y:S05]  /*e520*/  @P2 BRA `(.L_x_2726) ;  /* 0x0000000c004c2947 */ /* 0x000fea0003800000 */
[----:B------:R-:W-:Y:S01]  /*e530*/  SHF.R.U32.HI R43, RZ, 0x8, R81 ;  /* 0x00000008ff2b7819 */ /* 0x000fe20000011651 */
[----:B0-----:R-:W-:Y:S01]  /*e540*/  IMAD.MOV.U32 R42, RZ, RZ, R13 ;  /* 0x000000ffff2a7224 */ /* 0x001fe200078e000d */
[----:B------:R-:W-:Y:S01]  /*e550*/  SHF.R.U32.HI R54, RZ, 0x10, R81 ;  /* 0x00000010ff367819 */ /* 0x000fe20000011651 */
[----:B-1----:R-:W-:Y:S01]  /*e560*/  IMAD.MOV.U32 R50, RZ, RZ, R36 ;  /* 0x000000ffff327224 */ /* 0x002fe200078e0024 */
[----:B------:R-:W-:Y:S01]  /*e570*/  SHF.R.U32.HI R51, RZ, 0x8, R69 ;  /* 0x00000008ff337819 */ /* 0x000fe20000011645 */
[----:B------:R-:W-:Y:S01]  /*e580*/  IMAD.SHL.U32 R13, R43, 0x100, RZ ;  /* 0x000001002b0d7824 */ /* 0x000fe200078e00ff */
[----:B------:R-:W-:Y:S01]  /*e590*/  SHF.R.U32.HI R53, RZ, 0x8, R71 ;  /* 0x00000008ff357819 */ /* 0x000fe20000011647 */
[----:B------:R-:W-:Y:S01]  /*e5a0*/  IMAD.MOV.U32 R43, RZ, RZ, R14 ;  /* 0x000000ffff2b7224 */ /* 0x000fe200078e000e */
[----:B------:R-:W-:Y:S01]  /*e5b0*/  LOP3.LUT R44, R81, 0xff0000ff, RZ, 0xc0, !PT ;  /* 0xff0000ff512c7812 */ /* 0x000fe200078ec0ff */
[----:B------:R-:W-:Y:S01]  /*e5c0*/  IMAD.SHL.U32 R51, R51, 0x100, RZ ;  /* 0x0000010033337824 */ /* 0x000fe200078e00ff */
[----:B------:R-:W-:Y:S01]  /*e5d0*/  SHF.R.U32.HI R49, RZ, 0x8, R83 ;  /* 0x00000008ff317819 */ /* 0x000fe20000011653 */
[----:B------:R-:W-:Y:S01]  /*e5e0*/  IMAD.SHL.U32 R53, R53, 0x100, RZ ;  /* 0x0000010035357824 */ /* 0x000fe200078e00ff */
[----:B------:R-:W-:Y:S01]  /*e5f0*/  LOP3.LUT R48, R69, 0xff0000ff, RZ, 0xc0, !PT ;  /* 0xff0000ff45307812 */ /* 0x000fe200078ec0ff */
[----:B------:R-:W-:Y:S01]  /*e600*/  IMAD.U32 R14, R54, 0x10000, RZ ;  /* 0x00010000360e7824 */ /* 0x000fe200078e00ff */
[----:B------:R-:W-:-:S02]  /*e610*/  LOP3.LUT R52, R71, 0xff0000ff, RZ, 0xc0, !PT ;  /* 0xff0000ff47347812 */ /* 0x000fc400078ec0ff */
[----:B------:R-:W-:Y:S02]  /*e620*/  LOP3.LUT R13, R44, 0xff00, R13, 0xf8, !PT ;  /* 0x0000ff002c0d7812 */ /* 0x000fe400078ef80d */
[----:B------:R-:W-:Y:S02]  /*e630*/  LOP3.LUT R46, R83, 0xff0000ff, RZ, 0xc0, !PT ;  /* 0xff0000ff532e7812 */ /* 0x000fe400078ec0ff */
[----:B------:R-:W-:Y:S02]  /*e640*/  SHF.R.U32.HI R56, RZ, 0x10, R83 ;  /* 0x00000010ff387819 */ /* 0x000fe40000011653 */
[----:B------:R-:W-:Y:S02]  /*e650*/  MOV R47, R12 ;  /* 0x0000000c002f7202 */ /* 0x000fe40000000f00 */
        /* <DEDUP_REMOVED lines=33> */
[----:B------:R-:W-:Y:S01]  /*e870*/  F2FP.F16.E4M3.UNPACK_B R138, R138 ;  /* 0x0000008aff8a723e */ /* 0x000fe200020006ff */
[----:B------:R-:W-:Y:S02]  /*e880*/  HADD2.F32 R54, -RZ, R140.H0_H0 ;  /* 0x2000008cff367230 */ /* 0x000fe40000004100 */
[C---:B------:R-:W-:Y:S01]  /*e890*/  FMUL.FTZ R55, R49.reuse, R55 ;  /* 0x0000003731377220 */ /* 0x040fe20000410000 */
[----:B------:R-:W-:Y:S02]  /*e8a0*/  HADD2.F32 R51, -RZ, R50.H0_H0 ;  /* 0x20000032ff337230 */ /* 0x000fe40000004100 */
[-C--:B------:R-:W-:Y:S01]  /*e8b0*/  FFMA.FTZ R59, R49, R53.reuse, -R56 ;  /* 0x00000035313b7223 */ /* 0x080fe20000010838 */
[----:B------:R-:W-:Y:S02]  /*e8c0*/  HADD2.F32 R48, -RZ, R47.H0_H0 ;  /* 0x2000002fff307230 */ /* 0x000fe40000004100 */
[----:B------:R-:W-:Y:S01]  /*e8d0*/  FFMA.FTZ R61, R52, R53, R55 ;  /* 0x00000035343d7223 */ /* 0x000fe20000010037 */
        /* <DEDUP_REMOVED lines=10> */
[----:B------:R-:W-:Y:S01]  /*e980*/  F2FP.F16.E4M3.UNPACK_B R48, R139.H1 ;  /* 0x0000008bff30723e */ /* 0x000fe200030006ff */
[C---:B------:R-:W-:Y:S01]  /*e990*/  FMUL.FTZ R57, R47.reuse, R140 ;  /* 0x0000008c2f397220 */ /* 0x040fe20000410000 */
[----:B------:R-:W-:Y:S01]  /*e9a0*/  F2FP.F16.E4M3.UNPACK_B R49, R38.H1 ;  /* 0x00000026ff31723e */ /* 0x000fe200030006ff */
[-C--:B------:R-:W-:Y:S01]  /*e9b0*/  FFMA.FTZ R58, R47, R138.reuse, -R52 ;  /* 0x0000008a2f3a7223 */ /* 0x080fe20000010834 */
[----:B------:R-:W-:Y:S01]  /*e9c0*/  F2FP.F16.E4M3.UNPACK_B R52, R137.H1 ;  /* 0x00000089ff34723e */ /* 0x000fe200030006ff */
[--C-:B------:R-:W-:Y:S01]  /*e9d0*/  HADD2.F32 R53, -RZ, R48.reuse.H0_H0 ;  /* 0x20000030ff357230 */ /* 0x100fe20000004100 */
[----:B------:R-:W-:Y:S01]  /*e9e0*/  F2FP.F16.E4M3.UNPACK_B R47, R43.H1 ;  /* 0x0000002bff2f723e */ /* 0x000fe200030006ff */
[----:B------:R-:W-:Y:S02]  /*e9f0*/  HADD2.F32 R51, -RZ, R49.H0_H0 ;  /* 0x20000031ff337230 */ /* 0x000fe40000004100 */
[----:B------:R-:W-:Y:S01]  /*ea00*/  FFMA.FTZ R57, R50, R138, R57 ;  /* 0x0000008a32397223 */ /* 0x000fe20000010039 */
        /* <DEDUP_REMOVED lines=12> */
[----:B------:R-:W-:Y:S01]  /*ead0*/  FFMA.FTZ R62, R51, R50, R60 ;  /* 0x00000032333e7223 */ /* 0x000fe2000001003c */
[C---:B------:R-:W-:Y:S01]  /*eae0*/  FMUL.FTZ R54, R47.reuse, R54 ;  /* 0x000000362f367220 */ /* 0x040fe20000410000 */
[----:B------:R-:W-:Y:S01]  /*eaf0*/  F2FP.F16.E4M3.UNPACK_B R137, R137 ;  /* 0x00000089ff89723e */ /* 0x000fe200020006ff */
[----:B------:R-:W-:Y:S01]  /*eb00*/  FFMA.FTZ R64, R47, R52, -R48 ;  /* 0x000000342f407223 */ /* 0x000fe20000010830 */
[----:B------:R-:W-:Y:S01]  /*eb10*/  F2FP.F16.E4M3.UNPACK_B R47, R38 ;  /* 0x00000026ff2f723e */ /* 0x000fe200020006ff */
[----:B------:R-:W-:Y:S01]  /*eb20*/  FFMA.FTZ R65, R49, R52, R54 ;  /* 0x0000003431417223 */ /* 0x000fe20000010036 */
[--C-:B------:R-:W-:Y:S01]  /*eb30*/  HADD2.F32 R51, -RZ, R139.reuse.H0_H0 ;  /* 0x2000008bff337230 */ /* 0x100fe20000004100 */
[----:B------:R-:W-:Y:S01]  /*eb40*/  F2FP.SATFINITE.E4M3.F32.PACK_AB_MERGE_C R44, R59, R44, RZ ;  /* 0x0000002c3b2c723e */ /* 0x000fe200048070ff */
[----:B------:R-:W-:Y:S01]  /*eb50*/  HADD2.F32 R52, -RZ, R139.H1_H1 ;  /* 0x3000008bff347230 */ /* 0x000fe20000004100 */
[----:B------:R-:W-:Y:S01]  /*eb60*/  F2FP.SATFINITE.E4M3.F32.PACK_AB_MERGE_C R61, R61, R46, RZ ;  /* 0x0000002e3d3d723e */ /* 0x000fe200048070ff */
[----:B------:R-:W-:Y:S01]  /*eb70*/  HADD2.F32 R48, -RZ, R47.H0_H0 ;  /* 0x2000002fff307230 */ /* 0x000fe20000004100 */
[----:B------:R-:W-:Y:S01]  /*eb80*/  F2FP.SATFINITE.E4M3.F32.PACK_AB_MERGE_C R46, R58, R55, R44 ;  /* 0x000000373a2e723e */ /* 0x000fe2000480702c */
[----:B------:R-:W-:Y:S01]  /*eb90*/  HADD2.F32 R38, -RZ, R43.H0_H0 ;  /* 0x2000002bff267230 */ /* 0x000fe20000004100 */
[----:B------:R-:W-:Y:S01]  /*eba0*/  F2FP.SATFINITE.E4M3.F32.PACK_AB_MERGE_C R62, R65, R62, RZ ;  /* 0x0000003e413e723e */ /* 0x000fe200048070ff */
[----:B------:R-:W-:-:S02]  /*ebb0*/  HADD2.F32 R47, -RZ, R47.H1_H1 ;  /* 0x3000002fff2f7230 */ /* 0x000fc40000004100 */
[-C--:B------:R-:W-:Y:S01]  /*ebc0*/  FMUL.FTZ R53, R48, R51.reuse ;  /* 0x0000003330357220 */ /* 0x080fe20000410000 */
[----:B------:R-:W-:Y:S02]  /*ebd0*/  HADD2.F32 R49, -RZ, R137.H0_H0 ;  /* 0x20000089ff317230 */ /* 0x000fe40000004100 */
[C---:B------:R-:W-:Y:S01]  /*ebe0*/  FMUL.FTZ R51, R38.reuse, R51 ;  /* 0x0000003326337220 */ /* 0x040fe20000410000 */
[----:B------:R-:W-:Y:S02]  /*ebf0*/  HADD2.F32 R43, -RZ, R43.H1_H1 ;  /* 0x3000002bff2b7230 */ /* 0x000fe40000004100 */
[-C--:B------:R-:W-:Y:S01]  /*ec00*/  FMUL.FTZ R54, R47, R52.reuse ;  /* 0x000000342f367220 */ /* 0x080fe20000410000 */
[----:B------:R-:W-:Y:S02]  /*ec10*/  HADD2.F32 R50, -RZ, R137.H1_H1 ;  /* 0x30000089ff327230 */ /* 0x000fe40000004100 */
[-C--:B------:R-:W-:Y:S01]  /*ec20*/  FFMA.FTZ R53, R38, R49.reuse, -R53 ;  /* 0x0000003126357223 */ /* 0x080fe20000010835 */
[----:B------:R-:W-:Y:S01]  /*ec30*/  FFMA.FTZ R38, R48, R49, R51 ;  /* 0x0000003130267223 */ /* 0x000fe20000010033 */
[C---:B------:R-:W-:Y:S01]  /*ec40*/  FMUL.FTZ R52, R43.reuse, R52 ;  /* 0x000000342b347220 */ /* 0x040fe20000410000 */
[----:B------:R-:W-:Y:S01]  /*ec50*/  F2FP.F16.E4M3.UNPACK_B R49, R37 ;  /* 0x00000025ff31723e */ /* 0x000fe200020006ff */
[----:B------:R-:W-:Y:S01]  /*ec60*/  FFMA.FTZ R60, R43, R50, -R54 ;  /* 0x000000322b3c7223 */ /* 0x000fe20000010836 */
[----:B------:R-:W-:Y:S01]  /*ec70*/  F2FP.F16.E4M3.UNPACK_B R54, R36 ;  /* 0x00000024ff36723e */ /* 0x000fe200020006ff */
[----:B------:R-:W-:Y:S01]  /*ec80*/  FFMA.FTZ R51, R47, R50, R52 ;  /* 0x000000322f337223 */ /* 0x000fe20000010034 */
[----:B------:R-:W-:Y:S01]  /*ec90*/  F2FP.F16.E4M3.UNPACK_B R48, R42 ;  /* 0x0000002aff30723e */ /* 0x000fe200020006ff */
        /* <DEDUP_REMOVED lines=84> */
[----:B------:R-:W-:-:S02]  /*f1e0*/  F2FP.SATFINITE.E4M3.F32.PACK_AB_MERGE_C R60, R61, R60, RZ ;  /* 0x0000003c3d3c723e */ /* 0x000fc400048070ff */
[----:B------:R-:W-:Y:S02]  /*f1f0*/  F2FP.SATFINITE.E4M3.F32.PACK_AB_MERGE_C R54, R54, R55, RZ ;  /* 0x000000373636723e */ /* 0x000fe400048070ff */
[----:B------:R-:W-:Y:S01]  /*f200*/  F2FP.SATFINITE.E4M3.F32.PACK_AB_MERGE_C R15, R14, R63, R15 ;  /* 0x0000003f0e0f723e */ /* 0x000fe2000480700f */
[----:B------:R-:W-:Y:S01]  /*f210*/  IMAD.MOV.U32 R14, RZ, RZ, R43 ;  /* 0x000000ffff0e7224 */ /* 0x000fe200078e002b */
[----:B------:R-:W-:Y:S02]  /*f220*/  F2FP.SATFINITE.E4M3.F32.PACK_AB_MERGE_C R13, R58, R47, R59 ;  /* 0x0000002f3a0d723e */ /* 0x000fe4000480703b */
[----:B------:R-:W-:Y:S02]  /*f230*/  F2FP.SATFINITE.E4M3.F32.PACK_AB_MERGE_C R37, R57, R48, R60 ;  /* 0x000000303925723e */ /* 0x000fe4000480703c */
[----:B------:R-:W-:Y:S02]  /*f240*/  F2FP.SATFINITE.E4M3.F32.PACK_AB_MERGE_C R39, R53, R64, R54 ;  /* 0x000000403527723e */ /* 0x000fe40004807036 */
[----:B------:R-:W-:-:S07]  /*f250*/  MOV R36, R44 ;  /* 0x0000002c00247202 */ /* 0x000fce0000000f00 */
.L_x_2726:
[----:B------:R-:W-:Y:S05]  /*f260*/  BSYNC B1 ;  /* 0x0000000000017941 */ /* 0x000fea0003800000 */
.L_x_2725:
[----:B0-----:R0:W-:Y:S01]  /*f270*/  ST.E.128 desc[UR52][R40.64], R12 ;  /* 0x0000000c28007985 */ /* 0x0011e2000c101d34 */
[----:B------:R-:W-:-:S13]  /*f280*/  ISETP.GE.AND P2, PT, R11, R136, PT ;  /* 0x000000880b00720c */ /* 0x000fda0003f46270 */
[----:B------:R-:W-:Y:S05]  /*f290*/  @P2 BRA `(.L_x_2673) ;  /* 0x0000000400d02947 */ /* 0x000fea0003800000 */
[----:B0-----:R-:W-:-:S04]  /*f2a0*/  IADD3 R12, P2, R11, R45, RZ ;  /* 0x0000002d0b0c7210 */ /* 0x001fc80007f5e0ff */
[----:B------:R-:W-:-:S05]  /*f2b0*/  LEA.HI.X.SX32 R13, R11, R119, 0x1, P2 ;  /* 0x000000770b0d7211 */ /* 0x000fca00010f0eff */
[----:B-1----:R0:W-:Y:S01]  /*f2c0*/  ST.E.128 desc[UR52][R12.64], R36 ;  /* 0x000000240c007985 */ /* 0x0021e2000c101d34 */
[----:B------:R-:W-:Y:S05]  /*f2d0*/  BRA `(.L_x_2673) ;  /* 0x0000000400c07947 */ /* 0x000fea0003800000 */
.L_x_2638:
[----:B------:R-:W-:-:S06]  /*f2e0*/  UISETP.NE.AND UP0, UPT, UR48, 0x3, UPT ;  /* 0x000000033000788c */ /* 0x000fcc000bf05270 */
[----:B------:R-:W-:-:S13]  /*f2f0*/  PLOP3.LUT P1, PT, PT, PT, UP0, 0x80, 0x0 ;  /* 0x000000000000781c */ /* 0x000fda0003f2f008 */
[----:B------:R-:W-:Y:S05]  /*f300*/  @!P1 BRA `(.L_x_2727) ;  /* 0x0000000000049947 */ /* 0x000fea0003800000 */
[----:B------:R-:W-:Y:S01]  /*f310*/  BPT.TRAP 0x1 ;  /* 0x000000040000795c */ /* 0x000fe20000300000 */
.L_x_2727:
[----:B------:R-:W-:Y:S01]  /*f320*/  IMAD R94, R19, 0x8, R18 ;  /* 0x00000008135e7824 */ /* 0x000fe200078e0212 */
[----:B------:R-:W-:Y:S01]  /*f330*/  SHF.L.U32 R95, R199, 0x1f, RZ ;  /* 0x0000001fc75f7819 */ /* 0x000fe200000006ff */
[----:B------:R-:W-:Y:S01]  /*f340*/  BSSY B1, `(.L_x_2728) ;  /* 0x0000004000017945 */ /* 0x000fe20003800000 */
[----:B------:R-:W-:Y:S02]  /*f350*/  SHF.R.S32.HI R87, RZ, 0x1f, R86 ;  /* 0x0000001fff577819 */ /* 0x000fe40000011456 */
[----:B------:R-:W1:Y:S02]  /*f360*/  SYNCS.PHASECHK.TRANS64.TRYWAIT P2, [R94+URZ+0x29890], R95 ;  /* 0x0298905f5e0075a7 */ /* 0x000e64000804017f */
[----:B-1----:R-:W-:Y:S05]  /*f370*/  @!P2 BRA `(.L_x_2729) ;  /* 0x000002040018a947 */ /* 0x002fea0003800000 */
.L_x_2999:
[----:B------:R-:W-:Y:S05]  /*f380*/  BSYNC B1 ;  /* 0x0000000000017941 */ /* 0x000fea0003800000 */
.L_x_2728:
        /* <DEDUP_REMOVED lines=14> */
[----:B------:R-:W-:Y:S01]  /*f470*/  IMAD.IADD R48, R93, 0x1, -R198 ;  /* 0x000000015d307824 */ /* 0x000fe200078e0ac6 */
[----:B------:R-:W-:Y:S01]  /*f480*/  IADD3 R13, R13, R11, RZ ;  /* 0x0000000b0d0d7210 */ /* 0x000fe20007ffe0ff */
[----:B------:R-:W-:Y:S02]  /*f490*/  IMAD R11, R7, UR4, RZ ;  /* 0x00000004070b7c24 */ /* 0x000fe4000f8e02ff */
[----:B------:R-:W-:Y:S01]  /*f4a0*/  IMAD.WIDE.U32 R12, R22, UR4, R12 ;  /* 0x00000004160c7c25 */ /* 0x000fe2000f8e000c */
[----:B------:R-:W-:-:S03]  /*f4b0*/  UMOV UR4, 0xffffffff ;  /* 0xffffffff00047882 */ /* 0x000fc60000000000 */
[----:B------:R-:W-:Y:S01]  /*f4c0*/  IMAD R11, R22, UR5, R11 ;  /* 0x00000005160b7c24 */ /* 0x000fe2000f8e020b */
[----:B------:R-:W-:-:S04]  /*f4d0*/  IADD3 R46, P2, R12, UR6, RZ ;  /* 0x000000060c2e7c10 */ /* 0x000fc8000ff5e0ff */
[----:B------:R-:W-:Y:S02]  /*f4e0*/  IADD3.X R47, R13, UR7, R11, P2, !PT ;  /* 0x000000070d2f7c10 */ /* 0x000fe400097fe40b */
[----:B------:R-:W-:Y:S01]  /*f4f0*/  ISETP.GE.AND P2, PT, R48, 0x1, PT ;  /* 0x000000013000780c */ /* 0x000fe20003f46270 */
[----:B------:R-:W-:-:S12]  /*f500*/  BRA.DIV UR4, `(.L_x_2730) ;  /* 0x0000020204c87947 */ /* 0x000fd8000b800000 */
[----:B------:R0:W2:Y:S04]  /*f510*/  SHFL.IDX PT, R44, R47, RZ, 0x1e1f ;  /* 0x001e1fff2f2c7589 */ /* 0x0000a800000e0000 */
[----:B------:R0:W3:Y:S02]  /*f520*/  SHFL.IDX PT, R45, R46, RZ, 0x1e1f ;  /* 0x001e1fff2e2d7589 */ /* 0x0000e400000e0000 */
.L_x_3003:
[----:B------:R-:W-:Y:S04]  /*f530*/  BSSY B1, `(.L_x_2731) ;  /* 0x0000023000017945 */ /* 0x000fe80003800000 */
[----:B------:R-:W-:Y:S05]  /*f540*/  @!P2 BRA `(.L_x_2732) ;  /* 0x000000000084a947 */ /* 0x000fea0003800000 */
[----:B------:R-:W-:Y:S02]  /*f550*/  ULDC UR4, c[0x0][0x2f4] ;  /* 0x0000bd0000047ab9 */ /* 0x000fe40000000800 */
[----:B------:R-:W-:-:S13]  /*f560*/  ISETP.GE.AND P5, PT, R16, UR4, PT ;  /* 0x0000000410007c0c */ /* 0x000fda000bfa6270 */
[----:B------:R-:W4:Y:S01]  /*f570*/  @!P5 LDS.128 R12, [R37+0x1a400] ;  /* 0x01a40000250cd984 */ /* 0x000f220000000c00 */
[----:B---3--:R-:W-:-:S05]  /*f580*/  @!P5 IADD3 R42, P2, R16, R45, RZ ;  /* 0x0000002d102ad210 */ /* 0x008fca0007f5e0ff */
[----:B--2---:R-:W-:Y:S01]  /*f590*/  @!P5 IMAD.X R43, R44, 0x1, R17, P2 ;  /* 0x000000012c2bd824 */ /* 0x004fe200010e0611 */
        /* <DEDUP_REMOVED lines=10> */
[----:B--2---:R-:W-:-:S04]  /*f640*/  @!P5 IADD3 R42, P6, R11, R45, RZ ;  /* 0x0000002d0b2ad210 */ /* 0x004fc80007fde0ff */
[----:B------:R-:W-:-:S05]  /*f650*/  @!P5 LEA.HI.X.SX32 R43, R11, R44, 0x1, P6 ;  /* 0x0000002c0b2bd211 */ /* 0x000fca00030f0eff */
[----:B---3--:R2:W-:Y:S01]  /*f660*/  @!P5 ST.E.128 desc[UR52][R42.64], R12 ;  /* 0x0000000c2a00d985 */ /* 0x0085e2000c101d34 */
[----:B------:R-:W-:-:S13]  /*f670*/  ISETP.GE.AND P5, PT, R3, UR4, PT ;  /* 0x0000000403007c0c */ /* 0x000fda000bfa6270 */
[----:B------:R-:W3:Y:S01]  /*f680*/  @!P5 LDS.128 R12, [R37+0x1cc00] ;  /* 0x01cc0000250cd984 */ /* 0x000ee20000000c00 */
[----:B------:R-:W-:-:S05]  /*f690*/  @!P5 IMAD.SHL.U32 R11, R193, 0x10, RZ ;  /* 0x00000010c10bd824 */ /* 0x000fca00078e00ff */
        /* <DEDUP_REMOVED lines=12> */
.L_x_2732:
[----:B------:R-:W-:Y:S05]  /*f760*/  BSYNC B1 ;  /* 0x0000000000017941 */ /* 0x000fea0003800000 */
.L_x_2731:
[----:B------:R-:W-:-:S03]  /*f770*/  UMOV UR4, 0xffffffff ;  /* 0xffffffff00047882 */ /* 0x000fc60000000000 */
[----:B------:R-:W-:Y:S05]  /*f780*/  BRA.DIV UR4, `(.L_x_2733) ;  /* 0x0000020204747947 */ /* 0x000fea000b800000 */
[----:B--2---:R2:W0:Y:S04]  /*f790*/  SHFL.IDX PT, R44, R47, 0x1, 0x1e1f ;  /* 0x003e1f002f2c7f89 */ /* 0x00442800000e0000 */
[----:B---3--:R2:W3:Y:S02]  /*f7a0*/  SHFL.IDX PT, R45, R46, 0x1, 0x1e1f ;  /* 0x003e1f002e2d7f89 */ /* 0x0084e400000e0000 */
.L_x_3007:
[----:B------:R-:W-:-:S13]  /*f7b0*/  ISETP.GE.AND P2, PT, R48, 0x81, PT ;  /* 0x000000813000780c */ /* 0x000fda0003f46270 */
[----:B------:R-:W-:Y:S05]  /*f7c0*/  @!P2 BRA `(.L_x_2673) ;  /* 0x000000000084a947 */ /* 0x000fea0003800000 */
[----:B------:R-:W-:Y:S02]  /*f7d0*/  ULDC UR4, c[0x0][0x2f4] ;  /* 0x0000bd0000047ab9 */ /* 0x000fe40000000800 */
[----:B------:R-:W-:-:S13]  /*f7e0*/  ISETP.GE.AND P5, PT, R16, UR4, PT ;  /* 0x0000000410007c0c */ /* 0x000fda000bfa6270 */
[----:B----4-:R-:W4:Y:S01]  /*f7f0*/  @!P5 LDS.128 R12, [R37+0x1c400] ;  /* 0x01c40000250cd984 */ /* 0x010f220000000c00 */
[----:B---3--:R-:W-:-:S04]  /*f800*/  @!P5 IADD3 R42, P2, R16, R45, RZ ;  /* 0x0000002d102ad210 */ /* 0x008fc80007f5e0ff */
[----:B0-----:R-:W-:Y:S02]  /*f810*/  @!P5 IADD3.X R43, R44, R17, RZ, P2, !PT ;  /* 0x000000112c2bd210 */ /* 0x001fe400017fe4ff */
        /* <DEDUP_REMOVED lines=10> */
[----:B0-----:R-:W-:-:S04]  /*f8c0*/  @!P5 IADD3 R42, P6, R11, R45, RZ ;  /* 0x0000002d0b2ad210 */ /* 0x001fc80007fde0ff */
[----:B------:R-:W-:-:S05]  /*f8d0*/  @!P5 LEA.HI.X.SX32 R43, R11, R44, 0x1, P6 ;  /* 0x0000002c0b2bd211 */ /* 0x000fca00030f0eff */
[----:B---3--:R0:W-:Y:S01]  /*f8e0*/  @!P5 ST.E.128 desc[UR52][R42.64], R12 ;  /* 0x0000000c2a00d985 */ /* 0x0081e2000c101d34 */
[----:B------:R-:W-:-:S13]  /*f8f0*/  ISETP.GE.AND P5, PT, R3, UR4, PT ;  /* 0x0000000403007c0c */ /* 0x000fda000bfa6270 */
[----:B------:R-:W3:Y:S01]  /*f900*/  @!P5 LDS.128 R12, [R37+0x1ec00] ;  /* 0x01ec0000250cd984 */ /* 0x000ee20000000c00 */
[----:B------:R-:W-:-:S04]  /*f910*/  @!P5 SHF.L.U32 R11, R193, 0x4, RZ ;  /* 0x00000004c10bd819 */ /* 0x000fc800000006ff */
        /* <DEDUP_REMOVED lines=12> */
.L_x_2673:
[----:B------:R-:W-:Y:S05]  /*f9e0*/  BSYNC B0 ;  /* 0x0000000000007941 */ /* 0x000fea0003800000 */
.L_x_2637:
        /* <DEDUP_REMOVED lines=11> */
[----:B------:R-:W-:-:S05]  /*faa0*/  @!P2 VIADD R11, R94, 0x298a0 ;  /* 0x000298a05e0ba836 */ /* 0x000fca0000000000 */
[----:B------:R-:W-:-:S04]  /*fab0*/  @!P2 PRMT R11, RZ, 0x654, R11 ;  /* 0x00000654ff0ba816 */ /* 0x000fc8000000000b */
[----:B------:R4:W-:Y:S01]  /*fac0*/  @!P2 SYNCS.ARRIVE.TRANS64.RED.A1T0 RZ, [R11+URZ], RZ ;  /* 0x000000ff0bffa9a7 */ /* 0x0009e2000810043f */
[----:B------:R-:W-:Y:S05]  /*fad0*/  @!P1 BRA `(.L_x_2735) ;  /* 0x0000000000049947 */ /* 0x000fea0003800000 */
[----:B------:R-:W-:Y:S01]  /*fae0*/  BPT.TRAP 0x1 ;  /* 0x000000040000795c */ /* 0x000fe20000300000 */
.L_x_2735:
[----:B------:R-:W-:Y:S05]  /*faf0*/  BSYNC B0 ;  /* 0x0000000000007941 */ /* 0x000fea0003800000 */
.L_x_2734:
[----:B------:R-:W0:Y:S01]  /*fb00*/  SYNCS.PHASECHK.TRANS64.TRYWAIT P1, [R94+URZ+0x298b0], R95 ;  /* 0x0298b05f5e0075a7 */ /* 0x000e22000802017f */
[----:B------:R-:W-:Y:S04]  /*fb10*/  BSSY B0, `(.L_x_2736) ;  /* 0x0000002000007945 */ /* 0x000fe80003800000 */
[----:B0-----:R-:W-:Y:S05]  /*fb20*/  @!P1 BRA `(.L_x_2737) ;  /* 0x000001fc00d89947 */ /* 0x001fea0003800000 */
.L_x_3008:
[----:B------:R-:W-:Y:S05]  /*fb30*/  BSYNC B0 ;  /* 0x0000000000007941 */ /* 0x000fea0003800000 */
.L_x_2736:
        /* <DEDUP_REMOVED lines=10> */
[C---:B----4-:R-:W-:Y:S02]  /*fbe0*/  IMAD R11, R85.reuse, UR5, R92 ;  /* 0x00000005550b7c24 */ /* 0x050fe4000f8e025c */
[----:B------:R-:W-:Y:S01]  /*fbf0*/  IMAD.WIDE.U32 R12, R85, UR4, R12 ;  /* 0x00000004550c7c25 */ /* 0x000fe2000f8e000c */
[----:B------:R-:W-:-:S04]  /*fc00*/  ULDC.64 UR4, c[0x0][0x330] ;  /* 0x0000cc0000047ab9 */ /* 0x000fc80000000a00 */
[----:B------:R-:W-:Y:S01]  /*fc10*/  IADD3 R13, R13, R11, RZ ;  /* 0x0000000b0d0d7210 */ /* 0x000fe20007ffe0ff */
[----:B------:R-:W-:Y:S02]  /*fc20*/  IMAD R11, R7, UR4, RZ ;  /* 0x00000004070b7c24 */ /* 0x000fe4000f8e02ff */
[----:B------:R-:W-:-:S04]  /*fc30*/  IMAD.WIDE.U32 R12, R22, UR4, R12 ;  /* 0x00000004160c7c25 */ /* 0x000fc8000f8e000c */
[----:B------:R-:W-:Y:S01]  /*fc40*/  IMAD R15, R22, UR5, R11 ;  /* 0x00000005160f7c24 */ /* 0x000fe2000f8e020b */
[----:B------:R-:W-:Y:S01]  /*fc50*/  IADD3 R42, P1, R12, UR6, RZ ;  /* 0x000000060c2a7c10 */ /* 0x000fe2000ff3e0ff */
[----:B------:R-:W-:-:S03]  /*fc60*/  IMAD R11, R19, 0x5000, R220 ;  /* 0x00005000130b7824 */ /* 0x000fc600078e02dc */
[----:B------:R-:W-:Y:S01]  /*fc70*/  IADD3.X R43, R13, UR7, R15, P1, !PT ;  /* 0x000000070d2b7c10 */ /* 0x000fe20008ffe40f */
[C---:B---3--:R-:W-:Y:S01]  /*fc80*/  IMAD.IADD R45, R18.reuse, 0x1, R11 ;  /* 0x00000001122d7824 */ /* 0x048fe200078e020b */
[----:B------:R-:W-:Y:S01]  /*fc90*/  ISETP.GE.AND P1, PT, R93, 0x1, PT ;  /* 0x000000015d00780c */ /* 0x000fe20003f26270 */
[----:B------:R0:W1:Y:S01]  /*fca0*/  SHFL.IDX PT, R44, R42, RZ, 0x1e1f ;  /* 0x001e1fff2a2c7589 */ /* 0x00006200000e0000 */
[CC--:B--2---:R-:W-:Y:S02]  /*fcb0*/  IADD3 R46, R18.reuse, R11.reuse, R122 ;  /* 0x0000000b122e7210 */ /* 0x0c4fe40007ffe07a */
[CC--:B------:R-:W-:Y:S02]  /*fcc0*/  IADD3 R47, R18.reuse, R11.reuse, R123 ;  /* 0x0000000b122f7210 */ /* 0x0c0fe40007ffe07b */
[----:B------:R-:W-:Y:S02]  /*fcd0*/  IADD3 R48, R18, R11, R128 ;  /* 0x0000000b12307210 */ /* 0x000fe40007ffe080 */
[----:B------:R0:W2:Y:S05]  /*fce0*/  SHFL.IDX PT, R11, R43, RZ, 0x1e1f ;  /* 0x001e1fff2b0b7589 */ /* 0x0000aa00000e0000 */
[----:B------:R-:W-:Y:S05]  /*fcf0*/  @!P1 BRA `(.L_x_2739) ;  /* 0x0000000000589947 */ /* 0x000fea0003800000 */
[----:B------:R-:W-:Y:S02]  /*fd00*/  ISETP.NE.AND P5, PT, R8, RZ, PT ;  /* 0x000000ff0800720c */ /* 0x000fe40003fa5270 */
[----:B------:R-:W-:-:S11]  /*fd10*/  ISETP.NE.AND P4, PT, R9, RZ, PT ;  /* 0x000000ff0900720c */ /* 0x000fd60003f85270 */
[----:B-1----:R-:W-:Y:S02]  /*fd20*/  @P5 IADD3 R38, P1, R16, R44, RZ ;  /* 0x0000002c10265210 */ /* 0x002fe40007f3e0ff */
[----:B------:R-:W-:-:S03]  /*fd30*/  @P4 SHF.L.U32 R12, R192, 0x4, RZ ;  /* 0x00000004c00c4819 */ /* 0x000fc600000006ff */
[----:B--2---:R-:W-:Y:S01]  /*fd40*/  @P5 IMAD.X R39, R11, 0x1, R17, P1 ;  /* 0x000000010b275824 */ /* 0x004fe200008e0611 */
        /* <DEDUP_REMOVED lines=10> */
[----:B-1----:R-:W-:-:S05]  /*fdf0*/  @P5 IADD3 R38, P6, R189, R44, RZ ;  /* 0x0000002cbd265210 */ /* 0x002fca0007fde0ff */
[----:B------:R-:W-:Y:S01]  /*fe00*/  @P5 IMAD.X R39, R11, 0x1, R197, P6 ;  /* 0x000000010b275824 */ /* 0x000fe200030e06c5 */
[----:B--2---:R-:W-:Y:S04]  /*fe10*/  @P4 ST.E.128 desc[UR52][R40.64], R12 ;  /* 0x0000000c28004985 */ /* 0x004fe8000c101d34 */
[----:B------:R-:W1:Y:S04]  /*fe20*/  @P1 LDS.128 R12, [R47+0xa400] ;  /* 0x00a400002f0c1984 */ /* 0x000e680000000c00 */
[----:B-1----:R-:W-:Y:S04]  /*fe30*/  @P1 ST.E.128 desc[UR52][R36.64], R12 ;  /* 0x0000000c24001985 */ /* 0x002fe8000c101d34 */
[----:B------:R-:W1:Y:S04]  /*fe40*/  @P5 LDS.128 R12, [R48+0xa400] ;  /* 0x00a40000300c5984 */ /* 0x000e680000000c00 */
[----:B-1----:R3:W-:Y:S02]  /*fe50*/  @P5 ST.E.128 desc[UR52][R38.64], R12 ;  /* 0x0000000c26005985 */ /* 0x0027e4000c101d34 */
.L_x_2739:
[----:B------:R-:W-:Y:S05]  /*fe60*/  BSYNC B0 ;  /* 0x0000000000007941 */ /* 0x000fea0003800000 */
.L_x_2738:
[----:B------:R-:W-:Y:S01]  /*fe70*/  ISETP.GE.AND P1, PT, R93, 0x81, PT ;  /* 0x000000815d00780c */ /* 0x000fe20003f26270 */
[----:B0-----:R-:W0:Y:S01]  /*fe80*/  SHFL.IDX PT, R43, R43, 0x1, 0x1e1f ;  /* 0x003e1f002b2b7f89 */ /* 0x001e2200000e0000 */
[----:B------:R-:W-:Y:S03]  /*fe90*/  BSSY B0, `(.L_x_2740) ;  /* 0x0000019000007945 */ /* 0x000fe60003800000 */
[----:B------:R-:W4:Y:S08]  /*fea0*/  SHFL.IDX PT, R42, R42, 0x1, 0x1e1f ;  /* 0x003e1f002a2a7f89 */ /* 0x000f3000000e0000 */
[----:B------:R-:W-:Y:S05]  /*feb0*/  @!P1 BRA `(.L_x_2741) ;  /* 0x0000000000589947 */ /* 0x000fea0003800000 */
[----:B------:R-:W-:Y:S02]  /*fec0*/  ISETP.NE.AND P5, PT, R8, RZ, PT ;  /* 0x000000ff0800720c */ /* 0x000fe40003fa5270 */
[----:B------:R-:W-:-:S11]  /*fed0*/  ISETP.NE.AND P4, PT, R9, RZ, PT ;  /* 0x000000ff0900720c */ /* 0x000fd60003f85270 */
[----:B---3--:R-:W3:Y:S01]  /*fee0*/  @P5 LDS.128 R12, [R45+0xe400] ;  /* 0x00e400002d0c5984 */ /* 0x008ee20000000c00 */
[----:B----4-:R-:W-:Y:S02]  /*fef0*/  @P5 IADD3 R38, P1, R16, R42, RZ ;  /* 0x0000002a10265210 */ /* 0x010fe40007f3e0ff */
[----:B--2---:R-:W-:-:S03]  /*ff00*/  @P4 SHF.L.U32 R11, R192, 0x4, RZ ;  /* 0x00000004c00b4819 */ /* 0x004fc600000006ff */
[----:B0-----:R-:W-:Y:S01]  /*ff10*/  @P5 IMAD.X R39, R43, 0x1, R17, P1 ;  /* 0x000000012b275824 */ /* 0x001fe200008e0611 */
[----:B------:R-:W-:-:S04]  /*ff20*/  @P4 IADD3 R40, P1, R11, R42, RZ ;  /* 0x0000002a0b284210 */ /* 0x000fc80007f3e0ff */
[----:B------:R-:W-:Y:S02]  /*ff30*/  @P4 LEA.HI.X.SX32 R41, R11, R43, 0x1, P1 ;  /* 0x0000002b0b294211 */ /* 0x000fe400008f0eff */
[----:B------:R-:W-:-:S13]  /*ff40*/  ISETP.NE.AND P1, PT, R10, RZ, PT ;  /* 0x000000ff0a00720c */ /* 0x000fda0003f25270 */
[----:B------:R-:W-:-:S05]  /*ff50*/  @P1 IMAD.SHL.U32 R11, R193, 0x10, RZ ;  /* 0x00000010c10b1824 */ /* 0x000fca00078e00ff */
[----:B------:R-:W-:-:S04]  /*ff60*/  @P1 IADD3 R36, P6, R11, R42, RZ ;  /* 0x0000002a0b241210 */ /* 0x000fc80007fde0ff */
[----:B------:R-:W-:Y:S01]  /*ff70*/  @P1 LEA.HI.X.SX32 R37, R11, R43, 0x1, P6 ;  /* 0x0000002b0b251211 */ /* 0x000fe200030f0eff */
[----:B---3--:R0:W-:Y:S01]  /*ff80*/  @P5 ST.E.128 desc[UR52][R38.64], R12 ;  /* 0x0000000c26005985 */ /* 0x0081e2000c101d34 */
[----:B------:R-:W-:-:S03]  /*ff90*/  ISETP.NE.AND P5, PT, R20, RZ, PT ;  /* 0x000000ff1400720c */ /* 0x000fc60003fa5270 */
[----:B------:R-:W2:Y:S10]  /*ffa0*/  @P4 LDS.128 R12, [R46+0xe400] ;  /* 0x00e400002e0c4984 */ /* 0x000eb40000000c00 */
[----:B0-----:R-:W-:-:S05]  /*ffb0*/  @P5 IADD3 R38, P6, R189, R42, RZ ;  /* 0x0000002abd265210 */ /* 0x001fca0007fde0ff */
[----:B------:R-:W-:Y:S01]  /*ffc0*/  @P5 IMAD.X R39, R43, 0x1, R197, P6 ;  /* 0x000000012b275824 */ /* 0x000fe200030e06c5 */
[----:B--2---:R-:W-:Y:S04]  /*ffd0*/  @P4 ST.E.128 desc[UR52][R40.64], R12 ;  /* 0x0000000c28004985 */ /* 0x004fe8000c101d34 */
[----:B------:R-:W0:Y:S04]  /*ffe0*/  @P1 LDS.128 R12, [R47+0xe400] ;  /* 0x00e400002f0c1984 */ /* 0x000e280000000c00 */
[----:B0-----:R-:W-:Y:S04]  /*fff0*/  @P1 ST.E.128 desc[UR52][R36.64], R12 ;  /* 0x0000000c24001985 */ /* 0x001fe8000c101d34 */
[----:B------:R-:W0:Y:S04]  /*10000*/  @P5 LDS.128 R12, [R48+0xe400] ;  /* 0x00e40000300c5984 */ /* 0x000e280000000c00 */
[----:B0-----:R0:W-:Y:S02]  /*10010*/  @P5 ST.E.128 desc[UR52][R38.64], R12 ;  /* 0x0000000c26005985 */ /* 0x0011e4000c101d34 */
.L_x_2741:
[----:B------:R-:W-:Y:S05]  /*10020*/  BSYNC B0 ;  /* 0x0000000000007941 */ /* 0x000fea0003800000 */
.L_x_2740:
[----:B--2---:R-:W2:Y:S01]  /*10030*/  LDL R11, [R1] ;  /* 0x00000000010b7983 */ /* 0x004ea20000100800 */
[----:B------:R-:W-:Y:S01]  /*10040*/  @!P2 VIADD R94, R94, 0x298c0 ;  /* 0x000298c05e5ea836 */ /* 0x000fe20000000000 */
[----:B------:R-:W-:Y:S01]  /*10050*/  IADD3 R19, R19, 0x1, RZ ;  /* 0x0000000113137810 */ /* 0x000fe20007ffe0ff */
        /* <DEDUP_REMOVED lines=9> */
[----:B0--3--:R-:W-:Y:S02]  /*100f0*/  SEL R12, RZ, 0x1, P1 ;  /* 0x00000001ff0c7807 */ /* 0x009fe40000800000 */
[----:B------:R-:W-:Y:S02]  /*10100*/  SEL R19, R19, RZ, P1 ;  /* 0x000000ff13137207 */ /* 0x000fe40000800000 */
[----:B------:R-:W-:Y:S01]  /*10110*/  LOP3.LUT R199, R199, R12, RZ, 0x3c, !PT ;  /* 0x0000000cc7c77212 */ /* 0x000fe200078e3cff */
[----:B------:R0:W-:Y:S01]  /*10120*/  @!P2 SYNCS.ARRIVE.TRANS64.RED.A1T0 RZ, [R94+URZ], RZ ;  /* 0x000000ff5effa9a7 */ /* 0x0001e2000810043f */
[----:B--2---:R-:W-:-:S13]  /*10130*/  LOP3.LUT P4, RZ, R11, 0x2, RZ, 0xc0, !PT ;  /* 0x000000020bff7812 */ /* 0x004fda000788c0ff */
[----:B01----:R-:W-:Y:S05]  /*10140*/  @P4 BRA `(.L_x_2742) ;  /* 0xffffff2800004947 */ /* 0x003fea000383ffff */
[----:B------:R-:W0:Y:S01]  /*10150*/  S2R R11, SR_TID.X ;  /* 0x00000000000b7919 */ /* 0x000e220000002100 */
[----:B------:R-:W-:Y:S02]  /*10160*/  PLOP3.LUT P0, PT, PT, PT, PT, 0x8, 0x0 ;  /* 0x000000000000781c */ /* 0x000fe40003f0e170 */
[----:B0-----:R-:W-:-:S04]  /*10170*/  SHF.R.U32.HI R11, RZ, 0x7, R11 ;  /* 0x00000007ff0b7819 */ /* 0x001fc8000001160b */
[----:B------:R-:W-:-:S13]  /*10180*/  ISETP.NE.AND P4, PT, R11, 0x1, PT ;  /* 0x000000010b00780c */ /* 0x000fda0003f85270 */
[----:B------:R-:W-:Y:S06]  /*10190*/  @!P4 BAR.ARV 0x9, 0x100 ;  /* 0x024400000000cb1d */ /* 0x000fec0000002000 */
.L_x_2632:
[----:B------:R-:W0:Y:S01]  /*101a0*/  LDC R0, c[0x0][0x448] ;  /* 0x00011200ff007b82 */ /* 0x000e220000000800 */
        /* <DEDUP_REMOVED lines=21> */
[----:B------:R-:W-:Y:S02]  /*10300*/  CS2R R30, SRZ ;  /* 0x00000000001e7805 */ /* 0x000fe4000001ff00 */
[----:B------:R-:W-:Y:S02]  /*10310*/  CS2R R46, SRZ ;  /* 0x00000000002e7805 */ /* 0x000fe4000001ff00 */
[----:B0-----:R-:W-:Y:S01]  /*10320*/  ISETP.NE.AND P1, PT, R0, 0x1, PT ;  /* 0x000000010000780c */ /* 0x001fe20003f25270 */
[----:B------:R-:W-:Y:S01]  /*10330*/  VIADD R0, R212, 0x7f ;  /* 0x0000007fd4007836 */ /* 0x000fe20000000000 */
[----:B------:R-:W-:-:S02]  /*10340*/  CS2R R34, SRZ ;  /* 0x0000000000227805 */ /* 0x000fc4000001ff00 */
[----:B------:R-:W-:Y:S02]  /*10350*/  CS2R R44, SRZ ;  /* 0x00000000002c7805 */ /* 0x000fe4000001ff00 */
[----:B------:R-:W-:Y:S02]  /*10360*/  CS2R R36, SRZ ;  /* 0x0000000000247805 */ /* 0x000fe4000001ff00 */
[----:B------:R-:W-:Y:S02]  /*10370*/  CS2R R40, SRZ ;  /* 0x0000000000287805 */ /* 0x000fe4000001ff00 */
[----:B------:R-:W-:Y:S02]  /*10380*/  CS2R R90, SRZ ;  /* 0x00000000005a7805 */ /* 0x000fe4000001ff00 */
[----:B------:R-:W-:Y:S02]  /*10390*/  MOV R38, RZ ;  /* 0x000000ff00267202 */ /* 0x000fe40000000f00 */
[----:B------:R-:W-:-:S02]  /*103a0*/  CS2R R48, SRZ ;  /* 0x0000000000307805 */ /* 0x000fc4000001ff00 */
[----:B------:R-:W-:Y:S01]  /*103b0*/  CS2R R92, SRZ ;  /* 0x00000000005c7805 */ /* 0x000fe2000001ff00 */
[----:B------:R-:W-:Y:S01]  /*103c0*/  IMAD.MOV.U32 R57, RZ, RZ, RZ ;  /* 0x000000ffff397224 */ /* 0x000fe200078e00ff */
[----:B------:R-:W-:Y:S01]  /*103d0*/  CS2R R94, SRZ ;  /* 0x00000000005e7805 */ /* 0x000fe2000001ff00 */
[----:B------:R-:W-:Y:S01]  /*103e0*/  IMAD.MOV.U32 R65, RZ, RZ, RZ ;  /* 0x000000ffff417224 */ /* 0x000fe200078e00ff */
[----:B------:R-:W0:Y:S08]  /*103f0*/  @P1 LDC R3, c[0x0][0x44c] ;  /* 0x00011300ff031b82 */ /* 0x000e300000000800 */
[----:B------:R-:W1:Y:S01]  /*10400*/  @P1 LDC R2, c[0x0][0x450] ;  /* 0x00011400ff021b82 */ /* 0x000e620000000800 */
[----:B0-----:R-:W-:-:S05]  /*10410*/  @P1 IMAD.HI.U32 R3, R0, R3, RZ ;  /* 0x0000000300031227 */ /* 0x001fca00078e00ff */
[----:B-1----:R-:W-:Y:S02]  /*10420*/  @P1 SHF.R.U32.HI R0, RZ, R2, R3 ;  /* 0x00000002ff001219 */ /* 0x002fe40000011603 */
[----:B------:R-:W-:-:S03]  /*10430*/  PLOP3.LUT P1, PT, PT, PT, PT, 0x80, 0x0 ;  /* 0x000000000000781c */ /* 0x000fc60003f2f070 */
[----:B------:R-:W-:-:S04]  /*10440*/  IMAD.IADD R0, R151, 0x1, R0 ;  /* 0x0000000197007824 */ /* 0x000fc800078e0200 */
[----:B------:R-:W-:-:S05]  /*10450*/  IMAD.HI R0, R0, 0x66666667, RZ ;  /* 0x6666666700007827 */ /* 0x000fca00078e02ff */
[----:B------:R-:W-:-:S04]  /*10460*/  SHF.R.U32.HI R3, RZ, 0x1f, R0 ;  /* 0x0000001fff037819 */ /* 0x000fc80000011600 */
[----:B------:R-:W-:-:S04]  /*10470*/  LEA.HI.SX32 R3, R0, R3, 0x1a ;  /* 0x0000000300037211 */ /* 0x000fc800078fd2ff */
[----:B------:R-:W-:-:S04]  /*10480*/  VIMNMX R152, R152, R3, PT ;  /* 0x0000000398987248 */ /* 0x000fc80003fe0100 */
[----:B------:R-:W-:Y:S01]  /*10490*/  ISETP.GE.AND P2, PT, R152, 0x1, PT ;  /* 0x000000019800780c */ /* 0x000fe20003f46270 */
[----:B------:R-:W-:-:S12]  /*104a0*/  @P0 BRA `(.L_x_2743) ;  /* 0x00000000000c0947 */ /* 0x000fd80003800000 */
[----:B------:R-:W0:Y:S01]  /*104b0*/  FENCE.VIEW.ASYNC.G ;  /* 0x00000000000073c6 */ /* 0x000e220000000100 */
[----:B------:R-:W-:Y:S05]  /*104c0*/  WARPSYNC.ALL ;  /* 0x0000000000007948 */ /* 0x000fea0003800000 */
[----:B0-----:R-:W-:Y:S06]  /*104d0*/  BAR.ARV 0xc, 0x180 ;  /* 0x0306000000007b1d */ /* 0x001fec0000002000 */
.L_x_2743:
[----:B------:R-:W-:Y:S01]  /*104e0*/  CS2R R96, SRZ ;  /* 0x0000000000607805 */ /* 0x000fe2000001ff00 */
        /* <DEDUP_REMOVED lines=9> */
.L_x_3011:
[----:B------:R-:W-:Y:S01]  /*10580*/  ULOP3.LUT UP0, URZ, UR39, 0x9f, URZ, 0xc0, !UPT ;  /* 0x0000009f273f7892 */ /* 0x000fe2000f80c03f */
[----:B01----:R-:W-:-:S04]  /*10590*/  LEA.HI R0, R23, R23, RZ, 0x1 ;  /* 0x0000001717007211 */ /* 0x003fc800078f08ff */
[----:B------:R-:W-:Y:S02]  /*105a0*/  LOP3.LUT R0, R0, 0x3e, RZ, 0xc0, !PT ;  /* 0x0000003e00007812 */ /* 0x000fe400078ec0ff */
[----:B------:R-:W-:Y:S02]  /*105b0*/  PLOP3.LUT P0, PT, PT, PT, UP0, 0x80, 0x0 ;  /* 0x000000000000781c */ /* 0x000fe40003f0f008 */
[----:B------:R-:W-:-:S04]  /*105c0*/  IADD3 R0, R23, -R0, RZ ;  /* 0x8000000017007210 */ /* 0x000fc80007ffe0ff */
        /* <DEDUP_REMOVED lines=19> */
[----:B-1--45:R-:W-:Y:S05]  /*10700*/  CALL.ABS.NOINC R2 ;  /* 0x0000000002007343 */ /* 0x032fea0003c00000 */
.L_x_2746:
        /* <DEDUP_REMOVED lines=26> */
[----:B------:R-:W-:Y:S02]  /*108b0*/  @P0 IADD3 R5, R3, R9, RZ ;  /* 0x0000000903050210 */ /* 0x000fe40007ffe0ff */
[----:B------:R-:W-:Y:S01]  /*108c0*/  @P0 LEA R4, P2, R2, UR4, 0x2 ;  /* 0x0000000402040c11 */ /* 0x000fe2000f8410ff */
[----:B------:R-:W-:Y:S01]  /*108d0*/  @P1 IMAD.IADD R3, R7, 0x1, R11 ;  /* 0x0000000107031824 */ /* 0x000fe200078e020b */
[----:B------:R-:W-:Y:S01]  /*108e0*/  @P1 LEA R8, P3, R6, UR6, 0x2 ;  /* 0x0000000606081c11 */ /* 0x000fe2000f8610ff */
[----:B------:R-:W-:Y:S01]  /*108f0*/  IMAD.MOV.U32 R0, RZ, RZ, 0x3f800000 ;  /* 0x3f800000ff007424 */ /* 0x000fe200078e00ff */
[----:B------:R-:W-:Y:S01]  /*10900*/  @P0 LEA.HI.X R5, R2, UR5, R5, 0x2, P2 ;  /* 0x0000000502050c11 */ /* 0x000fe200090f1405 */
[----:B------:R-:W-:Y:S01]  /*10910*/  ULDC UR4, c[0x0][0x3f4] ;  /* 0x0000fd0000047ab9 */ /* 0x000fe20000000800 */
        /* <DEDUP_REMOVED lines=14> */
[----:B------:R0:W1:Y:S03]  /*10a00*/  SYNCS.PHASECHK.TRANS64.TRYWAIT P0, [R18+URZ+0x29800], R3 ;  /* 0x02980003120075a7 */ /* 0x000066000800017f */
[----:B-1----:R-:W-:Y:S05]  /*10a10*/  @!P0 NANOSLEEP.SYNCS 0x989680 ;  /* 0x009896800000895d */ /* 0x002fea0003900000 */
[----:B------:R-:W1:Y:S01]  /*10a20*/  @!P0 SYNCS.PHASECHK.TRANS64 P0, [R18+URZ+0x29800], R3 ;  /* 0x02980003120085a7 */ /* 0x000e62000800007f */
[----:B------:R-:W-:Y:S04]  /*10a30*/  BSSY B0, `(.L_x_2748) ;  /* 0x0000006000007945 */ /* 0x000fe80003800000 */
[----:B-1----:R-:W-:Y:S05]  /*10a40*/  @P0 BRA `(.L_x_2749) ;  /* 0x0000000000100947 */ /* 0x002fea0003800000 */
.L_x_2750:
[----:B-1----:R1:W2:Y:S02]  /*10a50*/  SYNCS.PHASECHK.TRANS64.TRYWAIT P0, [R18+URZ+0x29800], R3 ;  /* 0x02980003120075a7 */ /* 0x0022a4000800017f */
[----:B--2---:R-:W-:Y:S05]  /*10a60*/  @!P0 NANOSLEEP.SYNCS 0x989680 ;  /* 0x009896800000895d */ /* 0x004fea0003900000 */
[----:B------:R-:W2:Y:S02]  /*10a70*/  @!P0 SYNCS.PHASECHK.TRANS64 P0, [R18+URZ+0x29800], R3 ;  /* 0x02980003120085a7 */ /* 0x000ea4000800007f */
[----:B--2---:R-:W-:Y:S05]  /*10a80*/  @!P0 BRA `(.L_x_2750) ;  /* 0xfffffffc00f08947 */ /* 0x004fea000383ffff */
.L_x_2749:
[----:B------:R-:W-:Y:S05]  /*10a90*/  BSYNC B0 ;  /* 0x0000000000007941 */ /* 0x000fea0003800000 */
.L_x_2748:
[----:B------:R-:W-:Y:S05]  /*10aa0*/  BRA `(.L_x_2751) ;  /* 0x0000006c00cc7947 */ /* 0x000fea0003800000 */
.L_x_2747:
        /* <DEDUP_REMOVED lines=29> */
[----:B-1--4-:R-:W-:Y:S05]  /*10c80*/  CALL.ABS.NOINC R14 ;  /* 0x000000000e007343 */ /* 0x012fea0003c00000 */
.L_x_2752:
[----:B------:R-:W-:Y:S01]  /*10c90*/  ULDC.U8 UR4, c[0x0][0x410] ;  /* 0x0001040000047ab9 */ /* 0x000fe20000000000 */
[----:B------:R-:W-:Y:S01]  /*10ca0*/  BSSY B0, `(.L_x_2753) ;  /* 0x00006cb000007945 */ /* 0x000fe20003800000 */
[----:B------:R-:W-:Y:S02]  /*10cb0*/  ISETP.NE.AND P0, PT, RZ, UR4, PT ;  /* 0x00000004ff007c0c */ /* 0x000fe4000bf05270 */
[----:B------:R-:W-:-:S11]  /*10cc0*/  IADD3 R10, R198, R212, RZ ;  /* 0x000000d4c60a7210 */ /* 0x000fd60007ffe0ff */
[----:B------:R-:W-:Y:S05]  /*10cd0*/  @!P0 BRA `(.L_x_2754) ;  /* 0x00000034008c8947 */ /* 0x000fea0003800000 */
[----:B------:R-:W0:Y:S01]  /*10ce0*/  LDC R20, c[0x0][0x448] ;  /* 0x00011200ff147b82 */ /* 0x000e220000000800 */
[----:B------:R-:W-:Y:S01]  /*10cf0*/  IMAD.MOV.U32 R11, RZ, RZ, R10 ;  /* 0x000000ffff0b7224 */ /* 0x000fe200078e000a */
[----:B------:R-:W-:Y:S01]  /*10d00*/  MOV R8, R26 ;  /* 0x0000001a00087202 */ /* 0x000fe20000000f00 */
[----:B------:R-:W-:Y:S01]  /*10d10*/  IMAD.MOV.U32 R9, RZ, RZ, R31 ;  /* 0x000000ffff097224 */ /* 0x000fe200078e001f */
[----:B------:R-:W-:Y:S01]  /*10d20*/  ULDC.64 UR4, c[0x0][0x3f8] ;  /* 0x0000fe0000047ab9 */ /* 0x000fe20000000a00 */
[----:B------:R-:W-:Y:S01]  /*10d30*/  IMAD.MOV.U32 R6, RZ, RZ, R24 ;  /* 0x000000ffff067224 */ /* 0x000fe200078e0018 */
[----:B------:R-:W-:Y:S01]  /*10d40*/  ULDC.64 UR6, c[0x0][0x408] ;  /* 0x0001020000067ab9 */ /* 0x000fe20000000a00 */
[----:B------:R-:W-:Y:S01]  /*10d50*/  IMAD.MOV.U32 R7, RZ, RZ, R29 ;  /* 0x000000ffff077224 */ /* 0x000fe200078e001d */
[----:B------:R-:W-:Y:S01]  /*10d60*/  ULDC.64 UR8, c[0x0][0x400] ;  /* 0x0001000000087ab9 */ /* 0x000fe20000000a00 */
[----:B0-----:R-:W-:-:S13]  /*10d70*/  ISETP.NE.AND P0, PT, R20, 0x1, PT ;  /* 0x000000011400780c */ /* 0x001fda0003f05270 */
[----:B------:R-:W0:Y:S08]  /*10d80*/  @P0 LDC R3, c[0x0][0x44c] ;  /* 0x00011300ff030b82 */ /* 0x000e300000000800 */
[----:B------:R-:W1:Y:S01]  /*10d90*/  @P0 LDC R5, c[0x0][0x450] ;  /* 0x00011400ff050b82 */ /* 0x000e620000000800 */
[----:B0-----:R-:W-:-:S05]  /*10da0*/  @P0 IMAD.HI.U32 R0, R10, R3, RZ ;  /* 0x000000030a000227 */ /* 0x001fca00078e00ff */
[----:B-1----:R-:W-:-:S04]  /*10db0*/  @P0 SHF.R.U32.HI R11, RZ, R5, R0 ;  /* 0x00000005ff0b0219 */ /* 0x002fc80000011600 */
        /* <DEDUP_REMOVED lines=14> */
[----:B------:R0:W1:Y:S04]  /*10ea0*/  SHFL.IDX PT, R0, R13, RZ, 0x1e1f ;  /* 0x001e1fff0d007589 */ /* 0x00006800000e0000 */
[----:B------:R-:W2:Y:S04]  /*10eb0*/  SHFL.IDX PT, R3, R3, RZ, 0x1e1f ;  /* 0x001e1fff03037589 */ /* 0x000ea800000e0000 */
[----:B------:R-:W3:Y:S04]  /*10ec0*/  SHFL.IDX PT, R4, R4, RZ, 0x1e1f ;  /* 0x001e1fff04047589 */ /* 0x000ee800000e0000 */
[----:B------:R0:W0:Y:S02]  /*10ed0*/  SHFL.IDX PT, R14, R5, RZ, 0x1e1f ;  /* 0x001e1fff050e7589 */ /* 0x00002400000e0000 */
.L_x_3017:
[----:B------:R-:W-:Y:S01]  /*10ee0*/  IMAD R45, R213, R20, RZ ;  /* 0x00000014d52d7224 */ /* 0x000fe200078e02ff */
        /* <DEDUP_REMOVED lines=12> */
[----:B0-----:R-:W-:Y:S02]  /*10fb0*/  CS2R R12, SRZ ;  /* 0x00000000000c7805 */ /* 0x001fe4000001ff00 */
[----:B------:R-:W-:Y:S01]  /*10fc0*/  CS2R R10, SRZ ;  /* 0x00000000000a7805 */ /* 0x000fe2000001ff00 */
[----:B------:R-:W-:Y:S06]  /*10fd0*/  @P0 BRA `(.L_x_2757) ;  /* 0x0000000000f40947 */ /* 0x000fec0003800000 */
[----:B------:R-:W3:Y:S01]  /*10fe0*/  LDL R43, [R1+0x1c] ;  /* 0x00001c00012b7983 */ /* 0x000ee20000100800 */
[----:B------:R-:W-:-:S03]  /*10ff0*/  ULDC UR4, c[0x0][0x3f4] ;  /* 0x0000fd0000047ab9 */ /* 0x000fc60000000800 */
[----:B----4-:R-:W4:Y:S04]  /*11000*/  LDL R42, [R1+0x18] ;  /* 0x00001800012a7983 */ /* 0x010f280000100800 */
        /* <DEDUP_REMOVED lines=10> */
[CC--:B--2---:R-:W-:Y:S02]  /*110b0*/  @!P5 IADD3 R6, P0, R190.reuse, R3.reuse, RZ ;  /* 0x00000003be06d210 */ /* 0x0c4fe40007f1e0ff */
[----:B------:R-:W-:Y:S02]  /*110c0*/  @!P5 IADD3 R8, P1, R190, R14, RZ ;  /* 0x0000000ebe08d210 */ /* 0x000fe40007f3e0ff */
[----:B------:R-:W-:Y:S01]  /*110d0*/  @!P2 IADD3 R10, P4, R201, R3, RZ ;  /* 0x00000003c90aa210 */ /* 0x000fe20007f9e0ff */
[--C-:B-1----:R-:W-:Y:S02]  /*110e0*/  @!P5 IMAD.X R7, R0, 0x1, R5.reuse, P0 ;  /* 0x000000010007d824 */ /* 0x102fe400000e0605 */
[----:B---3--:R-:W-:Y:S01]  /*110f0*/  @!P5 IMAD.X R9, R4, 0x1, R5, P1 ;  /* 0x000000010409d824 */ /* 0x008fe200008e0605 */
        /* <DEDUP_REMOVED lines=10> */
[----:B0-----:R-:W-:-:S02]  /*111a0*/  CS2R R8, SRZ ;  /* 0x0000000000087805 */ /* 0x001fc4000001ff00 */
[----:B------:R-:W-:Y:S02]  /*111b0*/  @!P2 IADD3.X R11, R0, R43, RZ, P4, !PT ;  /* 0x0000002b000ba210 */ /* 0x000fe400027fe4ff */
[----:B------:R-:W-:Y:S01]  /*111c0*/  @!P3 IADD3 R20, P4, R200, R3, RZ ;  /* 0x00000003c814b210 */ /* 0x000fe20007f9e0ff */
[C---:B------:R-:W-:Y:S02]  /*111d0*/  @!P2 IMAD.X R13, R4.reuse, 0x1, R43, P0 ;  /* 0x00000001040da824 */ /* 0x040fe400000e062b */
[--C-:B----4-:R-:W-:Y:S01]  /*111e0*/  @!P3 IMAD.X R41, R4, 0x1, R42.reuse, P5 ;  /* 0x000000010429b824 */ /* 0x110fe200028e062a */
[----:B------:R-:W5:Y:S01]  /*111f0*/  @!P2 LD.E.64 R32, desc[UR52][R10.64] ;  /* 0x000000340a20a980 */ /* 0x000f62000c101b00 */
[----:B------:R-:W-:Y:S01]  /*11200*/  @!P3 IMAD.X R21, R0, 0x1, R42, P4 ;  /* 0x000000010015b824 */ /* 0x000fe200020e062a */
[----:B------:R-:W-:Y:S02]  /*11210*/  ISETP.GE.AND P0, PT, R202, UR4, PT ;  /* 0x00000004ca007c0c */ /* 0x000fe4000bf06270 */
[----:B------:R-:W5:Y:S01]  /*11220*/  @!P2 LD.E.64 R34, desc[UR52][R12.64] ;  /* 0x000000340c22a980 */ /* 0x000f62000c101b00 */
[----:B------:R-:W-:-:S02]  /*11230*/  ISETP.GE.AND P2, PT, R204, UR4, PT ;  /* 0x00000004cc007c0c */ /* 0x000fc4000bf46270 */
[C---:B------:R-:W-:Y:S01]  /*11240*/  @!P1 IADD3 R42, P4, R203.reuse, R14, RZ ;  /* 0x0000000ecb2a9210 */ /* 0x040fe20007f9e0ff */
[----:B------:R-:W5:Y:S04]  /*11250*/  @!P3 LD.E.64 R30, desc[UR52][R20.64] ;  /* 0x00000034141eb980 */ /* 0x000f68000c101b00 */
[----:B------:R0:W5:Y:S01]  /*11260*/  @!P3 LD.E.64 R28, desc[UR52][R40.64] ;  /* 0x00000034281cb980 */ /* 0x000162000c101b00 */
[----:B------:R-:W-:Y:S01]  /*11270*/  @!P1 IADD3 R6, P3, R203, R3, RZ ;  /* 0x00000003cb069210 */ /* 0x000fe20007f7e0ff */
[----:B------:R-:W-:-:S03]  /*11280*/  @!P1 IMAD.X R43, R4, 0x1, R15, P4 ;  /* 0x00000001042b9824 */ /* 0x000fc600020e060f */
[----:B------:R-:W-:Y:S02]  /*11290*/  @!P1 IADD3.X R7, R0, R15, RZ, P3, !PT ;  /* 0x0000000f00079210 */ /* 0x000fe40001ffe4ff */
        /* <DEDUP_REMOVED lines=9> */
[C-C-:B------:R-:W-:Y:S01]  /*11330*/  @!P0 IMAD.X R47, R0.reuse, 0x1, R51.reuse, P5 ;  /* 0x00000001002f8824 */ /* 0x140fe200028e0633 */
[----:B------:R-:W-:Y:S01]  /*11340*/  @!P2 IADD3.X R49, R0, R50, RZ, P3, !PT ;  /* 0x000000320031a210 */ /* 0x000fe20001ffe4ff */
[----:B------:R-:W-:-:S02]  /*11350*/  @!P0 IMAD.X R41, R4, 0x1, R51, P1 ;  /* 0x0000000104298824 */ /* 0x000fc400008e0633 */
[----:B------:R-:W-:Y:S01]  /*11360*/  @!P2 IMAD.X R15, R4, 0x1, R50, P4 ;  /* 0x00000001040fa824 */ /* 0x000fe200020e0632 */
[----:B------:R1:W5:Y:S04]  /*11370*/  @!P0 LD.E.64 R12, desc[UR52][R46.64] ;  /* 0x000000342e0c8980 */ /* 0x000368000c101b00 */
[----:B------:R1:W5:Y:S04]  /*11380*/  @!P0 LD.E.64 R20, desc[UR52][R40.64] ;  /* 0x0000003428148980 */ /* 0x000368000c101b00 */
[----:B------:R1:W5:Y:S04]  /*11390*/  @!P2 LD.E.64 R10, desc[UR52][R48.64] ;  /* 0x00000034300aa980 */ /* 0x000368000c101b00 */
[----:B------:R1:W5:Y:S02]  /*113a0*/  @!P2 LD.E.64 R8, desc[UR52][R14.64] ;  /* 0x000000340e08a980 */ /* 0x000364000c101b00 */
.L_x_2757:
[----:B------:R-:W-:Y:S05]  /*113b0*/  BSYNC B1 ;  /* 0x0000000000017941 */ /* 0x000fea0003800000 */
.L_x_2756:
[----:B------:R-:W-:Y:S01]  /*113c0*/  ULEA.HI UR4, UR37, UR37, URZ, 0x1 ;  /* 0x0000002525047291 */ /* 0x000fe2000f8f083f */
[----:B--2---:R-:W-:Y:S01]  /*113d0*/  VIADDMNMX R3, R45, -R212, 0x80, PT ;  /* 0x000000802d037446 */ /* 0x004fe200038009d4 */
[----:B------:R-:W-:Y:S02]  /*113e0*/  BSSY B1, `(.L_x_2758) ;  /* 0x0000008000017945 */ /* 0x000fe40003800000 */
[----:B------:R-:W-:Y:S01]  /*113f0*/  ULOP3.LUT UR4, UR4, 0xfffffffe, URZ, 0xc0, !UPT ;  /* 0xfffffffe04047892 */ /* 0x000fe2000f8ec03f */
[----:B------:R-:W-:-:S03]  /*11400*/  ISETP.GE.AND P1, PT, R198, R3, PT ;  /* 0x00000003c600720c */ /* 0x000fc60003f26270 */
[----:B------:R-:W-:-:S06]  /*11410*/  UIADD3 UR4, UR37, -UR4, URZ ;  /* 0x8000000425047290 */ /* 0x000fcc000fffe03f */
[----:B------:R-:W-:-:S05]  /*11420*/  IMAD.U32 R5, RZ, RZ, UR4 ;  /* 0x00000004ff057e24 */ /* 0x000fca000f8e00ff */
[----:B------:R-:W-:-:S04]  /*11430*/  SHF.L.U32 R5, R5, 0x1f, RZ ;  /* 0x0000001f05057819 */ /* 0x000fc800000006ff */
[----:B------:R-:W0:Y:S02]  /*11440*/  SYNCS.PHASECHK.TRANS64.TRYWAIT P0, [R18+URZ+0x29800], R5 ;  /* 0x02980005120075a7 */ /* 0x000e24000800017f */
[----:B0-----:R-:W-:Y:S05]  /*11450*/  @!P0 BRA `(.L_x_2759) ;  /* 0x000001e8004c8947 */ /* 0x001fea0003800000 */
.L_x_3018:
[----:B------:R-:W-:Y:S05]  /*11460*/  BSYNC B1 ;  /* 0x0000000000017941 */ /* 0x000fea0003800000 */
.L_x_2758:
[----:B------:R-:W-:Y:S05]  /*11470*/  @P1 BRA `(.L_x_2760) ;  /* 0x0000006400341947 */ /* 0x000fea0003800000 */
[----:B------:R-:W2:Y:S01]  /*11480*/  LDC R3, c[0x0][0x3f4] ;  /* 0x0000fd00ff037b82 */ /* 0x000ea20000000800 */
[----:B------:R-:W-:Y:S01]  /*11490*/  BSSY B1, `(.L_x_2761) ;  /* 0x000007f000017945 */ /* 0x000fe20003800000 */
[----:B-1----:R-:W-:Y:S01]  /*114a0*/  IMAD.IADD R0, R18, 0x1, R216 ;  /* 0x0000000112007824 */ /* 0x002fe200078e02d8 */
[-C--:B--2---:R-:W-:Y:S02]  /*114b0*/  ISETP.GE.AND P0, PT, R190, R3.reuse, PT ;  /* 0x00000003be00720c */ /* 0x084fe40003f06270 */
[-C--:B------:R-:W-:Y:S02]  /*114c0*/  ISETP.GE.AND P1, PT, R201, R3.reuse, PT ;  /* 0x00000003c900720c */ /* 0x080fe40003f26270 */
[-C--:B------:R-:W-:Y:S02]  /*114d0*/  ISETP.GE.AND P2, PT, R200, R3.reuse, PT ;  /* 0x00000003c800720c */ /* 0x080fe40003f46270 */
[-C--:B------:R-:W-:Y:S02]  /*114e0*/  ISETP.GE.AND P3, PT, R203, R3.reuse, PT ;  /* 0x00000003cb00720c */ /* 0x080fe40003f66270 */
[----:B------:R-:W-:-:S02]  /*114f0*/  ISETP.GE.AND P4, PT, R202, R3, PT ;  /* 0x00000003ca00720c */ /* 0x000fc40003f86270 */
[----:B------:R-:W-:-:S03]  /*11500*/  ISETP.GE.AND P5, PT, R204, R3, PT ;  /* 0x00000003cc00720c */ /* 0x000fc60003fa6270 */
[----:B------:R-:W-:Y:S10]  /*11510*/  @P0 BRA `(.L_x_2762) ;  /* 0x0000000400d80947 */ /* 0x000ff40003800000 */
[----:B0--3--:R-:W0:Y:S01]  /*11520*/  LDS.128 R4, [R0+0x14400] ;  /* 0x0144000000047984 */ /* 0x009e220000000c00 */
        /* <DEDUP_REMOVED lines=12> */
[----:B----4-:R-:W-:-:S02]  /*115f0*/  LOP3.LUT R42, R37, 0xff, RZ, 0xc0, !PT ;  /* 0x000000ff252a7812 */ /* 0x010fc400078ec0ff */
        /* <DEDUP_REMOVED lines=12> */
[-C--:B0-----:R-:W-:Y:S02]  /*116c0*/  F2FP.F16.E4M3.UNPACK_B R3, R6.reuse.H1 ;  /* 0x00000006ff03723e */ /* 0x081fe400030006ff */
        /* <DEDUP_REMOVED lines=91> */
.L_x_2762:
[----:B------:R-:W-:Y:S05]  /*11c80*/  BSYNC B1 ;  /* 0x0000000000017941 */ /* 0x000fea0003800000 */
.L_x_2761:
        /* <DEDUP_REMOVED lines=45> */
[C---:B----4-:R-:W-:Y:S01]  /*11f60*/  FMUL.FTZ R42, R14.reuse, R40 ;  /* 0x000000280e2a7220 */ /* 0x050fe20000410000 */
        /* <DEDUP_REMOVED lines=78> */
.L_x_2764:
[----:B------:R-:W-:Y:S05]  /*12450*/  BSYNC B1 ;  /* 0x0000000000017941 */ /* 0x000fea0003800000 */
.L_x_2763:
[----:B------:R-:W-:Y:S04]  /*12460*/  BSSY B1, `(.L_x_2765) ;  /* 0x0000078000017945 */ /* 0x000fe80003800000 */
[----:B------:R-:W-:Y:S05]  /*12470*/  @P2 BRA `(.L_x_2766) ;  /* 0x0000000400d82947 */ /* 0x000fea0003800000 */
[----:B0123--:R-:W0:Y:S01]  /*12480*/  LDS.128 R4, [R0+0x16400] ;  /* 0x0164000000047984 */ /* 0x00fe220000000c00 */
        /* <DEDUP_REMOVED lines=71> */
[C---:B----4-:R-:W-:Y:S01]  /*12900*/  FFMA.FTZ R42, R29.reuse, R33, -R34 ;  /* 0x000000211d2a7223 */ /* 0x050fe20000010822 */
        /* <DEDUP_REMOVED lines=45> */
.L_x_2766:
[----:B------:R-:W-:Y:S05]  /*12be0*/  BSYNC B1 ;  /* 0x0000000000017941 */ /* 0x000fea0003800000 */
.L_x_2765:
[----:B------:R-:W-:Y:S04]  /*12bf0*/  BSSY B1, `(.L_x_2767) ;  /* 0x000007c000017945 */ /* 0x000fe80003800000 */
[----:B------:R-:W-:Y:S05]  /*12c00*/  @P3 BRA `(.L_x_2768) ;  /* 0x0000000400e83947 */ /* 0x000fea0003800000 */
[----:B0123--:R-:W0:Y:S01]  /*12c10*/  LDS.128 R4, [R228+0x2000] ;  /* 0x00200000e4047984 */ /* 0x00fe220000000c00 */
        /* <DEDUP_REMOVED lines=16> */
[----:B------:R-:W-:Y:S02]  /*12d20*/  LOP3.LUT R32, R32, 0xff, RZ, 0xc0, !PT ;  /* 0x000000ff20207812 */ /* 0x000fe400078ec0ff */
[----:B------:R-:W-:-:S02]  /*12d30*/  LOP3.LUT R31, R24, 0xff, RZ, 0xc0, !PT ;  /* 0x000000ff181f7812 */ /* 0x000fc400078ec0ff */
[----:B------:R-:W-:Y:S02]  /*12d40*/  PRMT R14, R3, 0x7604, R14 ;  /* 0x00007604030e7816 */ /* 0x000fe4000000000e */
[----:B------:R-:W-:Y:S02]  /*12d50*/  SHF.R.U32.HI R3, RZ, 0x10, R26 ;  /* 0x00000010ff037819 */ /* 0x000fe4000001161a */
[----:B------:R-:W-:Y:S02]  /*12d60*/  SHF.R.U32.HI R15, RZ, 0x10, R24 ;  /* 0x00000010ff0f7819 */ /* 0x000fe40000011618 */
[----:B------:R-:W-:Y:S02]  /*12d70*/  PRMT R29, R28, 0x7054, R29 ;  /* 0x000070541c1d7816 */ /* 0x000fe4000000001d */
        /* <DEDUP_REMOVED lines=12> */
[----:B------:R-:W-:Y:S01]  /*12e40*/  F2FP.F16.E4M3.UNPACK_B R6, R6 ;  /* 0x00000006ff06723e */ /* 0x000fe200020006ff */
[--C-:B------:R-:W-:Y:S01]  /*12e50*/  HADD2.F32 R32, -RZ, R30.reuse.H1_H1 ;  /* 0x3000001eff207230 */ /* 0x100fe20000004100 */
[----:B------:R-:W-:Y:S01]  /*12e60*/  LOP3.LUT R31, R31, 0xff000000, R24, 0xf8, !PT ;  /* 0xff0000001f1f7812 */ /* 0x000fe200078ef818 */
[----:B------:R-:W-:Y:S01]  /*12e70*/  HADD2.F32 R28, -RZ, R27.H1_H1 ;  /* 0x3000001bff1c7230 */ /* 0x000fe20000004100 */
[----:B------:R-:W-:Y:S01]  /*12e80*/  LOP3.LUT R26, R15, 0xff000000, R26, 0xf8, !PT ;  /* 0xff0000000f1a7812 */ /* 0x000fe200078ef81a */
[----:B------:R-:W-:Y:S01]  /*12e90*/  HADD2.F32 R15, -RZ, R3.H0_H0 ;  /* 0x20000003ff0f7230 */ /* 0x000fe20000004100 */
[-C--:B------:R-:W-:Y:S01]  /*12ea0*/  F2FP.F16.E4M3.UNPACK_B R24, R7.reuse ;  /* 0x00000007ff18723e */ /* 0x080fe200020006ff */
[C---:B------:R-:W-:Y:S01]  /*12eb0*/  FMUL.FTZ R34, R14.reuse, R32 ;  /* 0x000000200e227220 */ /* 0x040fe20000410000 */
[----:B------:R-:W-:Y:S01]  /*12ec0*/  F2FP.F16.E4M3.UNPACK_B R25, R7.H1 ;  /* 0x00000007ff19723e */ /* 0x000fe200030006ff */
        /* <DEDUP_REMOVED lines=78> */
.L_x_2768:
[----:B------:R-:W-:Y:S05]  /*133b0*/  BSYNC B1 ;  /* 0x0000000000017941 */ /* 0x000fea0003800000 */
.L_x_2767:
[----:B------:R-:W-:Y:S04]  /*133c0*/  BSSY B1, `(.L_x_2769) ;  /* 0x0000078000017945 */ /* 0x000fe80003800000 */
[----:B------:R-:W-:Y:S05]  /*133d0*/  @P4 BRA `(.L_x_2770) ;  /* 0x0000000400d84947 */ /* 0x000fea0003800000 */
[----:B0123--:R-:W0:Y:S01]  /*133e0*/  LDS.128 R4, [R0+0x18400] ;  /* 0x0184000000047984 */ /* 0x00fe220000000c00 */
        /* <DEDUP_REMOVED lines=117> */
.L_x_2770:
[----:B------:R-:W-:Y:S05]  /*13b40*/  BSYNC B1 ;  /* 0x0000000000017941 */ /* 0x000fea0003800000 */
.L_x_2769:
[----:B------:R-:W-:Y:S05]  /*13b50*/  @P5 BRA `(.L_x_2760) ;  /* 0x0000003c007c5947 */ /* 0x000fea0003800000 */
[----:B0123--:R-:W0:Y:S01]  /*13b60*/  LDS.128 R4, [R228+0x4000] ;  /* 0x00400000e4047984 */ /* 0x00fe220000000c00 */
        /* <DEDUP_REMOVED lines=122> */
.L_x_2754:
[----:B------:R-:W0:Y:S01]  /*14310*/  LDC R20, c[0x0][0x448] ;  /* 0x00011200ff147b82 */ /* 0x000e220000000800 */
        /* <DEDUP_REMOVED lines=9> */
[----:B0-----:R-:W-:-:S04]  /*143b0*/  @P0 IMAD.HI.U32 R0, R10, R3, RZ ;  /* 0x000000030a000227 */ /* 0x001fc800078e00ff */
[----:B------:R-:W-:Y:S01]  /*143c0*/  IMAD.MOV.U32 R3, RZ, RZ, R10 ;  /* 0x000000ffff037224 */ /* 0x000fe200078e000a */
[----:B-1----:R-:W-:Y:S02]  /*143d0*/  @P0 SHF.R.U32.HI R3, RZ, R5, R0 ;  /* 0x00000005ff030219 */ /* 0x002fe40000011600 */
[----:B------:R-:W-:Y:S02]  /*143e0*/  MOV R5, R29 ;  /* 0x0000001d00057202 */ /* 0x000fe40000000f00 */
        /* <DEDUP_REMOVED lines=17> */
[----:B------:R-:W0:Y:S02]  /*14500*/  SHFL.IDX PT, R39, R39, RZ, 0x1e1f ;  /* 0x001e1fff27277589 */ /* 0x000e2400000e0000 */
.L_x_3024:
        /* <DEDUP_REMOVED lines=27> */
[----:B------:R-:W-:Y:S02]  /*146c0*/  CS2R R30, SRZ ;  /* 0x00000000001e7805 */ /* 0x000fe4000001ff00 */
[----:B--2---:R-:W-:Y:S01]  /*146d0*/  @!P2 IADD3 R40, P3, R16, R21, RZ ;  /* 0x000000151028a210 */ /* 0x004fe20007f7e0ff */
[----:B------:R-:W-:-:S04]  /*146e0*/  @!P1 IMAD.SHL.U32 R46, R192, 0x10, RZ ;  /* 0x00000010c02e9824 */ /* 0x000fc800078e00ff */
[----:B------:R-:W-:Y:S02]  /*146f0*/  @!P0 IMAD.SHL.U32 R48, R193, 0x10, RZ ;  /* 0x00000010c1308824 */ /* 0x000fe400078e00ff */
[----:B-1----:R-:W-:Y:S01]  /*14700*/  @!P2 IMAD.X R41, R3, 0x1, R17, P3 ;  /* 0x000000010329a824 */ /* 0x002fe200018e0611 */
[----:B------:R-:W-:Y:S02]  /*14710*/  @!P1 SHF.R.S32.HI R0, RZ, 0x1f, R46 ;  /* 0x0000001fff009819 */ /* 0x000fe4000001142e */
[C---:B----4-:R-:W-:Y:S02]  /*14720*/  @!P1 IADD3 R42, P5, R46.reuse, R21, RZ ;  /* 0x000000152e2a9210 */ /* 0x050fe40007fbe0ff */
[----:B------:R-:W-:Y:S02]  /*14730*/  @!P1 IADD3 R46, P4, R46, R39, RZ ;  /* 0x000000272e2e9210 */ /* 0x000fe40007f9e0ff */
[----:B------:R-:W-:Y:S02]  /*14740*/  CS2R R10, SRZ ;  /* 0x00000000000a7805 */ /* 0x000fe4000001ff00 */
[----:B------:R-:W-:-:S02]  /*14750*/  @!P0 IADD3 R38, P3, R48, R21, RZ ;  /* 0x0000001530268210 */ /* 0x000fc40007f7e0ff */
[----:B------:R-:W-:Y:S02]  /*14760*/  CS2R R32, SRZ ;  /* 0x0000000000207805 */ /* 0x000fe4000001ff00 */
[----:B------:R-:W-:Y:S01]  /*14770*/  @!P0 SHF.R.S32.HI R8, RZ, 0x1f, R48 ;  /* 0x0000001fff088819 */ /* 0x000fe20000011430 */
[----:B---3--:R-:W-:Y:S01]  /*14780*/  @!P1 IMAD.X R47, R37, 0x1, R0, P4 ;  /* 0x00000001252f9824 */ /* 0x008fe200020e0600 */
        /* <DEDUP_REMOVED lines=16> */
.L_x_2773:
[----:B------:R-:W-:Y:S05]  /*14890*/  BSYNC B1 ;  /* 0x0000000000017941 */ /* 0x000fea0003800000 */
.L_x_2772:
[----:B------:R-:W-:Y:S01]  /*148a0*/  ULEA.HI UR4, UR37, UR37, URZ, 0x1 ;  /* 0x0000002525047291 */ /* 0x000fe2000f8f083f */
[----:B-1----:R-:W-:Y:S01]  /*148b0*/  VIADDMNMX R3, R45, -R212, 0x80, PT ;  /* 0x000000802d037446 */ /* 0x002fe200038009d4 */
[----:B------:R-:W-:Y:S02]  /*148c0*/  BSSY B1, `(.L_x_2774) ;  /* 0x0000008000017945 */ /* 0x000fe40003800000 */
[----:B------:R-:W-:Y:S01]  /*148d0*/  ULOP3.LUT UR4, UR4, 0xfffffffe, URZ, 0xc0, !UPT ;  /* 0xfffffffe04047892 */ /* 0x000fe2000f8ec03f */
[----:B------:R-:W-:-:S03]  /*148e0*/  ISETP.GE.AND P1, PT, R198, R3, PT ;  /* 0x00000003c600720c */ /* 0x000fc60003f26270 */
[----:B------:R-:W-:-:S06]  /*148f0*/  UIADD3 UR4, UR37, -UR4, URZ ;  /* 0x8000000425047290 */ /* 0x000fcc000fffe03f */
[----:B0-2---:R-:W-:-:S05]  /*14900*/  IMAD.U32 R21, RZ, RZ, UR4 ;  /* 0x00000004ff157e24 */ /* 0x005fca000f8e00ff */
[----:B------:R-:W-:-:S04]  /*14910*/  SHF.L.U32 R21, R21, 0x1f, RZ ;  /* 0x0000001f15157819 */ /* 0x000fc800000006ff */
[----:B------:R-:W0:Y:S02]  /*14920*/  SYNCS.PHASECHK.TRANS64.TRYWAIT P0, [R18+URZ+0x29800], R21 ;  /* 0x02980015120075a7 */ /* 0x000e24000800017f */
[----:B0-----:R-:W-:Y:S05]  /*14930*/  @!P0 BRA `(.L_x_2775) ;  /* 0x000001b400988947 */ /* 0x001fea0003800000 */
.L_x_3025:
[----:B------:R-:W-:Y:S05]  /*14940*/  BSYNC B1 ;  /* 0x0000000000017941 */ /* 0x000fea0003800000 */
.L_x_2774:
        /* <DEDUP_REMOVED lines=9> */
[----:B------:R-:W2:Y:S01]  /*149e0*/  LDL R67, [R1+0x28] ;  /* 0x0000280001437983 */ /* 0x000ea20000100800 */
[----:B------:R-:W1:Y:S01]  /*149f0*/  S2R R36, SR_TID.X ;  /* 0x0000000000247919 */ /* 0x000e620000002100 */
[----:B-----5:R-:W-:Y:S02]  /*14a00*/  SHF.R.U32.HI R0, RZ, 0x8, R24 ;  /* 0x00000008ff007819 */ /* 0x020fe40000011618 */
[----:B------:R-:W-:Y:S02]  /*14a10*/  LOP3.LUT R20, R24, 0xff, RZ, 0xc0, !PT ;  /* 0x000000ff18147812 */ /* 0x000fe400078ec0ff */
[----:B0-----:R-:W-:-:S04]  /*14a20*/  LOP3.LUT R21, R0, 0xff, RZ, 0xc0, !PT ;  /* 0x000000ff00157812 */ /* 0x001fc800078ec0ff */
[----:B------:R-:W-:Y:S02]  /*14a30*/  PRMT R45, R21, 0x7604, R20 ;  /* 0x00007604152d7816 */ /* 0x000fe40000000014 */
[----:B-1----:R-:W-:-:S04]  /*14a40*/  IADD3 R38, R36, -0x80, RZ ;  /* 0xffffff8024267810 */ /* 0x002fc80007ffe0ff */
[----:B------:R-:W-:-:S04]  /*14a50*/  LEA.HI R40, R38, R38, RZ, 0x1 ;  /* 0x0000002626287211 */ /* 0x000fc800078f08ff */
[----:B------:R-:W-:-:S05]  /*14a60*/  LOP3.LUT R40, R40, 0xfffffffe, RZ, 0xc0, !PT ;  /* 0xfffffffe28287812 */ /* 0x000fca00078ec0ff */
[----:B------:R-:W-:-:S05]  /*14a70*/  IMAD.IADD R40, R38, 0x1, -R40 ;  /* 0x0000000126287824 */ /* 0x000fca00078e0a28 */
[----:B------:R-:W-:-:S04]  /*14a80*/  LEA.HI R0, R3, R40, RZ, 0x1c ;  /* 0x0000002803007211 */ /* 0x000fc800078fe0ff */
[----:B------:R-:W-:-:S04]  /*14a90*/  SHF.R.S32.HI R21, RZ, 0x1f, R0 ;  /* 0x0000001fff157819 */ /* 0x000fc80000011400 */
[----:B------:R-:W-:Y:S01]  /*14aa0*/  LEA.HI R20, R21, R0, RZ, 0x2 ;  /* 0x0000000015147211 */ /* 0x000fe200078f10ff */
[----:B------:R-:W-:Y:S01]  /*14ab0*/  IMAD.SHL.U32 R0, R0, 0x10, RZ ;  /* 0x0000001000007824 */ /* 0x000fe200078e00ff */
[----:B---3--:R-:W-:-:S03]  /*14ac0*/  SHF.R.U32.HI R37, RZ, 0x8, R25 ;  /* 0x00000008ff257819 */ /* 0x008fc60000011619 */
[----:B------:R-:W-:Y:S01]  /*14ad0*/  IMAD.SHL.U32 R20, R20, 0x800, RZ ;  /* 0x0000080014147824 */ /* 0x000fe200078e00ff */
[----:B------:R-:W-:Y:S02]  /*14ae0*/  LOP3.LUT R21, R207, 0x30, R0, 0xf8, !PT ;  /* 0x00000030cf157812 */ /* 0x000fe400078ef800 */
[----:B------:R-:W-:Y:S02]  /*14af0*/  SHF.R.U32.HI R39, RZ, 0x8, R26 ;  /* 0x00000008ff277819 */ /* 0x000fe4000001161a */
[----:B------:R-:W-:Y:S02]  /*14b00*/  LOP3.LUT R21, R21, R208, RZ, 0x3c, !PT ;  /* 0x000000d015157212 */ /* 0x000fe400078e3cff */
[----:B------:R-:W-:Y:S02]  /*14b10*/  LOP3.LUT R20, R20, 0xffffe000, RZ, 0xc0, !PT ;  /* 0xffffe00014147812 */ /* 0x000fe400078ec0ff */
[----:B------:R-:W-:Y:S02]  /*14b20*/  LOP3.LUT R36, R25, 0xff, RZ, 0xc0, !PT ;  /* 0x000000ff19247812 */ /* 0x000fe400078ec0ff */
[----:B------:R-:W-:-:S02]  /*14b30*/  LOP3.LUT R38, R26, 0xff, RZ, 0xc0, !PT ;  /* 0x000000ff1a267812 */ /* 0x000fc400078ec0ff */
[----:B------:R-:W-:Y:S02]  /*14b40*/  LOP3.LUT R37, R37, 0xff, RZ, 0xc0, !PT ;  /* 0x000000ff25257812 */ /* 0x000fe400078ec0ff */
[----:B------:R-:W-:Y:S02]  /*14b50*/  LOP3.LUT R39, R39, 0xff, RZ, 0xc0, !PT ;  /* 0x000000ff27277812 */ /* 0x000fe400078ec0ff */
[----:B------:R-:W-:Y:S02]  /*14b60*/  IADD3 R21, R21, R209, R20 ;  /* 0x000000d115157210 */ /* 0x000fe40007ffe014 */
[----:B------:R-:W-:Y:S02]  /*14b70*/  PRMT R46, R37, 0x7604, R36 ;  /* 0x00007604252e7816 */ /* 0x000fe40000000024 */
[----:B------:R-:W-:Y:S02]  /*14b80*/  PRMT R47, R39, 0x7604, R38 ;  /* 0x00007604272f7816 */ /* 0x000fe40000000026 */
[----:B------:R-:W-:-:S02]  /*14b90*/  SHF.R.U32.HI R37, RZ, 0x8, R27 ;  /* 0x00000008ff257819 */ /* 0x000fc4000001161b */
[----:B------:R-:W-:Y:S02]  /*14ba0*/  SHF.R.U32.HI R39, RZ, 0x8, R4 ;  /* 0x00000008ff277819 */ /* 0x000fe40000011604 */
[----:B------:R-:W-:Y:S02]  /*14bb0*/  SHF.R.U32.HI R40, RZ, 0x8, R5 ;  /* 0x00000008ff287819 */ /* 0x000fe40000011605 */
[----:B------:R-:W-:Y:S02]  /*14bc0*/  IADD3 R0, R18, R21, RZ ;  /* 0x0000001512007210 */ /* 0x000fe40007ffe0ff */
[----:B------:R-:W-:Y:S02]  /*14bd0*/  LOP3.LUT R36, R27, 0xff, RZ, 0xc0, !PT ;  /* 0x000000ff1b247812 */ /* 0x000fe400078ec0ff */
[----:B------:R-:W-:Y:S02]  /*14be0*/  LOP3.LUT R38, R4, 0xff, RZ, 0xc0, !PT ;  /* 0x000000ff04267812 */ /* 0x000fe400078ec0ff */
[----:B------:R-:W-:-:S02]  /*14bf0*/  LOP3.LUT R37, R37, 0xff, RZ, 0xc0, !PT ;  /* 0x000000ff25257812 */ /* 0x000fc400078ec0ff */
[----:B------:R-:W-:Y:S02]  /*14c00*/  LOP3.LUT R39, R39, 0xff, RZ, 0xc0, !PT ;  /* 0x000000ff27277812 */ /* 0x000fe400078ec0ff */
[----:B------:R-:W-:Y:S02]  /*14c10*/  LOP3.LUT R21, R40, 0xff, RZ, 0xc0, !PT ;  /* 0x000000ff28157812 */ /* 0x000fe400078ec0ff */
[----:B----4-:R-:W0:Y:S01]  /*14c20*/  LDS.128 R40, [R0+0x14400] ;  /* 0x0144000000287984 */ /* 0x010e220000000c00 */
        /* <DEDUP_REMOVED lines=9> */
[----:B------:R-:W-:-:S02]  /*14cc0*/  PRMT R52, R52, 0x7604, R51 ;  /* 0x0000760434347816 */ /* 0x000fc40000000033 */
[----:B------:R-:W-:Y:S02]  /*14cd0*/  PRMT R20, R21, 0x7604, R20 ;  /* 0x0000760415147816 */ /* 0x000fe40000000014 */
[----:B------:R-:W-:Y:S02]  /*14ce0*/  SHF.R.U32.HI R51, RZ, 0x10, R5 ;  /* 0x00000010ff337819 */ /* 0x000fe40000011605 */
[----:B------:R-:W-:Y:S02]  /*14cf0*/  SHF.R.U32.HI R21, RZ, 0x10, R25 ;  /* 0x00000010ff157819 */ /* 0x000fe40000011619 */
[----:B------:R-:W-:Y:S02]  /*14d00*/  PRMT R57, R50, 0x7604, R49 ;  /* 0x0000760432397816 */ /* 0x000fe40000000031 */
[----:B------:R-:W-:Y:S01]  /*14d10*/  SHF.R.U32.HI R49, RZ, 0x10, R27 ;  /* 0x00000010ff317819 */ /* 0x000fe2000001161b */
[----:B------:R-:W-:Y:S02]  /*14d20*/  IMAD.U32 R51, R51, 0x10000, RZ ;  /* 0x0001000033337824 */ /* 0x000fe400078e00ff */
[----:B------:R-:W-:-:S02]  /*14d30*/  IMAD.U32 R21, R21, 0x10000, RZ ;  /* 0x0001000015157824 */ /* 0x000fc400078e00ff */
[----:B------:R-:W-:Y:S01]  /*14d40*/  IMAD.U32 R49, R49, 0x10000, RZ ;  /* 0x0001000031317824 */ /* 0x000fe200078e00ff */
[----:B------:R-:W-:Y:S02]  /*14d50*/  LOP3.LUT R55, R20, 0xff0000, R51, 0xf8, !PT ;  /* 0x00ff000014377812 */ /* 0x000fe400078ef833 */
[----:B------:R-:W-:Y:S02]  /*14d60*/  LOP3.LUT R21, R46, 0xff0000, R21, 0xf8, !PT ;  /* 0x00ff00002e157812 */ /* 0x000fe400078ef815 */
[----:B------:R-:W-:Y:S02]  /*14d70*/  LOP3.LUT R49, R48, 0xff0000, R49, 0xf8, !PT ;  /* 0x00ff000030317812 */ /* 0x000fe400078ef831 */
[----:B------:R-:W-:Y:S02]  /*14d80*/  LOP3.LUT R45, R45, 0xff0000, R24, 0xf8, !PT ;  /* 0x00ff00002d2d7812 */ /* 0x000fe400078ef818 */
[----:B------:R-:W-:Y:S02]  /*14d90*/  LOP3.LUT R47, R47, 0xff0000, R26, 0xf8, !PT ;  /* 0x00ff00002f2f7812 */ /* 0x000fe400078ef81a */
[----:B------:R-:W-:-:S02]  /*14da0*/  LOP3.LUT R55, R55, 0xff000000, R5, 0xf8, !PT ;  /* 0xff00000037377812 */ /* 0x000fc400078ef805 */
[----:B------:R-:W-:Y:S02]  /*14db0*/  SHF.R.U32.HI R59, RZ, 0x10, R7 ;  /* 0x00000010ff3b7819 */ /* 0x000fe40000011607 */
[----:B------:R-:W-:Y:S02]  /*14dc0*/  LOP3.LUT R50, R21, 0xff000000, R25, 0xf8, !PT ;  /* 0xff00000015327812 */ /* 0x000fe400078ef819 */
[----:B------:R-:W-:Y:S02]  /*14dd0*/  LOP3.LUT R21, R53, 0xff0000, R4, 0xf8, !PT ;  /* 0x00ff000035157812 */ /* 0x000fe400078ef804 */
[----:B------:R-:W-:Y:S02]  /*14de0*/  LOP3.LUT R51, R45, 0xff000000, R24, 0xf8, !PT ;  /* 0xff0000002d337812 */ /* 0x000fe400078ef818 */
[----:B------:R-:W-:Y:S02]  /*14df0*/  LOP3.LUT R53, R49, 0xff000000, R27, 0xf8, !PT ;  /* 0xff00000031357812 */ /* 0x000fe400078ef81b */
[----:B------:R-:W-:-:S02]  /*14e00*/  LOP3.LUT R20, R47, 0xff000000, R26, 0xf8, !PT ;  /* 0xff0000002f147812 */ /* 0x000fc400078ef81a */
[----:B------:R-:W-:Y:S02]  /*14e10*/  F2FP.F16.E4M3.UNPACK_B R27, R55 ;  /* 0x00000037ff1b723e */ /* 0x000fe400020006ff */
[----:B0-----:R-:W-:Y:S02]  /*14e20*/  F2FP.F16.E4M3.UNPACK_B R24, R41 ;  /* 0x00000029ff18723e */ /* 0x001fe400020006ff */
[----:B------:R-:W-:Y:S02]  /*14e30*/  SHF.L.U32 R59, R59, 0x10, RZ ;  /* 0x000000103b3b7819 */ /* 0x000fe400000006ff */
[----:B------:R-:W-:Y:S02]  /*14e40*/  F2FP.F16.E4M3.UNPACK_B R26, R50 ;  /* 0x00000032ff1a723e */ /* 0x000fe400020006ff */
[----:B------:R-:W-:Y:S01]  /*14e50*/  LOP3.LUT R56, R21, 0xff000000, R4, 0xf8, !PT ;  /* 0xff00000015387812 */ /* 0x000fe200078ef804 */
[----:B------:R-:W-:Y:S01]  /*14e60*/  HADD2.F32 R54, -RZ, R27.H0_H0 ;  /* 0x2000001bff367230 */ /* 0x000fe20000004100 */
[----:B------:R-:W-:Y:S01]  /*14e70*/  LOP3.LUT R59, R52, 0xff0000, R59, 0xf8, !PT ;  /* 0x00ff0000343b7812 */ /* 0x000fe200078ef83b */
[----:B------:R-:W-:Y:S01]  /*14e80*/  HADD2.F32 R5, -RZ, R24.H0_H0 ;  /* 0x20000018ff057230 */ /* 0x000fe20000004100 */
[----:B------:R-:W-:Y:S01]  /*14e90*/  LOP3.LUT R57, R57, 0xff0000, R6, 0xf8, !PT ;  /* 0x00ff000039397812 */ /* 0x000fe200078ef806 */
[----:B------:R-:W-:Y:S01]  /*14ea0*/  HADD2.F32 R52, -RZ, R26.H0_H0 ;  /* 0x2000001aff347230 */ /* 0x000fe20000004100 */
[----:B------:R-:W-:-:S02]  /*14eb0*/  F2FP.F16.E4M3.UNPACK_B R48, R43 ;  /* 0x0000002bff30723e */ /* 0x000fc400020006ff */
[----:B------:R-:W-:Y:S02]  /*14ec0*/  F2FP.F16.E4M3.UNPACK_B R49, R43.H1 ;  /* 0x0000002bff31723e */ /* 0x000fe400030006ff */
[----:B------:R-:W-:Y:S02]  /*14ed0*/  F2FP.F16.E4M3.UNPACK_B R43, R40.H1 ;  /* 0x00000028ff2b723e */ /* 0x000fe400030006ff */
[----:B------:R-:W-:Y:S01]  /*14ee0*/  LOP3.LUT R6, R57, 0xff000000, R6, 0xf8, !PT ;  /* 0xff00000039067812 */ /* 0x000fe200078ef806 */
[----:B------:R-:W-:Y:S01]  /*14ef0*/  FMUL.FTZ R57, R5, R52 ;  /* 0x0000003405397220 */ /* 0x000fe20000410000 */
[----:B------:R-:W-:Y:S02]  /*14f00*/  F2FP.F16.E4M3.UNPACK_B R55, R55.H1 ;  /* 0x00000037ff37723e */ /* 0x000fe400030006ff */
[----:B------:R-:W-:Y:S01]  /*14f10*/  F2FP.F16.E4M3.UNPACK_B R50, R50.H1 ;  /* 0x00000032ff32723e */ /* 0x000fe200030006ff */
[----:B------:R-:W-:Y:S01]  /*14f20*/  HADD2.F32 R24, -RZ, R24.H1_H1 ;  /* 0x30000018ff187230 */ /* 0x000fe20000004100 */
[----:B------:R-:W-:Y:S01]  /*14f30*/  LOP3.LUT R59, R59, 0xff000000, R7, 0xf8, !PT ;  /* 0xff0000003b3b7812 */ /* 0x000fe200078ef807 */
[----:B--2---:R-:W0:Y:S02]  /*14f40*/  LDS.128 R36, [R67+0x14400] ;  /* 0x0144000043247984 */ /* 0x004e240000000c00 */
[----:B0-----:R-:W-:-:S02]  /*14f50*/  F2FP.F16.E4M3.UNPACK_B R21, R37 ;  /* 0x00000025ff15723e */ /* 0x001fc400020006ff */
[----:B------:R-:W-:Y:S02]  /*14f60*/  F2FP.F16.E4M3.UNPACK_B R45, R37.H1 ;  /* 0x00000025ff2d723e */ /* 0x000fe400030006ff */
[-C--:B------:R-:W-:Y:S02]  /*14f70*/  F2FP.F16.E4M3.UNPACK_B R46, R39.reuse ;  /* 0x00000027ff2e723e */ /* 0x080fe400020006ff */
[----:B------:R-:W-:Y:S02]  /*14f80*/  F2FP.F16.E4M3.UNPACK_B R47, R39.H1 ;  /* 0x00000027ff2f723e */ /* 0x000fe400030006ff */
[-C--:B------:R-:W-:Y:S02]  /*14f90*/  F2FP.F16.E4M3.UNPACK_B R37, R36.reuse ;  /* 0x00000024ff25723e */ /* 0x080fe400020006ff */
[----:B------:R-:W-:Y:S01]  /*14fa0*/  F2FP.F16.E4M3.UNPACK_B R39, R36.H1 ;  /* 0x00000024ff27723e */ /* 0x000fe200030006ff */
[----:B------:R-:W-:Y:S01]  /*14fb0*/  HADD2.F32 R25, -RZ, R21.H0_H0 ;  /* 0x20000015ff197230 */ /* 0x000fe20000004100 */
[----:B------:R-:W-:-:S02]  /*14fc0*/  F2FP.F16.E4M3.UNPACK_B R36, R41.H1 ;  /* 0x00000029ff24723e */ /* 0x000fc400030006ff */
[----:B------:R-:W-:Y:S01]  /*14fd0*/  F2FP.F16.E4M3.UNPACK_B R41, R40 ;  /* 0x00000028ff29723e */ /* 0x000fe200020006ff */
[----:B------:R-:W-:-:S04]  /*14fe0*/  FMUL.FTZ R40, R5, R54 ;  /* 0x0000003605287220 */ /* 0x000fc80000410000 */
[C---:B------:R-:W-:Y:S01]  /*14ff0*/  FFMA.FTZ R5, R25.reuse, R52, -R40 ;  /* 0x0000003419057223 */ /* 0x040fe20000010828 */
[----:B------:R-:W-:Y:S01]  /*15000*/  FFMA.FTZ R25, R25, R54, R57 ;  /* 0x0000003619197223 */ /* 0x000fe20000010039 */
[----:B------:R-:W-:Y:S02]  /*15010*/  HADD2.F32 R54, -RZ, R27.H1_H1 ;  /* 0x3000001bff367230 */ /* 0x000fe40000004100 */
[----:B------:R-:W-:Y:S02]  /*15020*/  HADD2.F32 R40, -RZ, R26.H1_H1 ;  /* 0x3000001aff287230 */ /* 0x000fe40000004100 */
[----:B------:R-:W-:Y:S02]  /*15030*/  HADD2.F32 R57, -RZ, R55.H0_H0 ;  /* 0x20000037ff397230 */ /* 0x000fe40000004100 */
[----:B------:R-:W-:Y:S02]  /*15040*/  HADD2.F32 R26, -RZ, R36.H0_H0 ;  /* 0x20000024ff1a7230 */ /* 0x000fe40000004100 */
[----:B------:R-:W-:-:S02]  /*15050*/  HADD2.F32 R52, -RZ, R50.H0_H0 ;  /* 0x20000032ff347230 */ /* 0x000fc40000004100 */
[C---:B------:R-:W-:Y:S01]  /*15060*/  FMUL.FTZ R58, R24.reuse, R54 ;  /* 0x00000036183a7220 */ /* 0x040fe20000410000 */
[----:B------:R-:W-:Y:S02]  /*15070*/  HADD2.F32 R21, -RZ, R21.H1_H1 ;  /* 0x30000015ff157230 */ /* 0x000fe40000004100 */
[----:B------:R-:W-:Y:S01]  /*15080*/  FMUL.FTZ R61, R24, R40 ;  /* 0x00000028183d7220 */ /* 0x000fe20000410000 */
[----:B------:R-:W-:Y:S02]  /*15090*/  HADD2.F32 R27, -RZ, R45.H0_H0 ;  /* 0x2000002dff1b7230 */ /* 0x000fe40000004100 */
[C---:B------:R-:W-:Y:S01]  /*150a0*/  FMUL.FTZ R60, R26.reuse, R57 ;  /* 0x000000391a3c7220 */ /* 0x040fe20000410000 */
[----:B------:R-:W-:Y:S01]  /*150b0*/  FMUL.FTZ R62, R26, R52 ;  /* 0x000000341a3e7220 */ /* 0x000fe20000410000 */
[C---:B------:R-:W-:Y:S01]  /*150c0*/  FFMA.FTZ R24, R21.reuse, R40, -R58 ;  /* 0x0000002815187223 */ /* 0x040fe2000001083a */
[----:B------:R-:W-:Y:S01]  /*150d0*/  FFMA.FTZ R26, R21, R54, R61 ;  /* 0x00000036151a7223 */ /* 0x000fe2000001003d */
[----:B------:R-:W-:Y:S01]  /*150e0*/  F2FP.F16.E4M3.UNPACK_B R58, R59 ;  /* 0x0000003bff3a723e */ /* 0x000fe200020006ff */
[C---:B------:R-:W-:Y:S01]  /*150f0*/  FFMA.FTZ R21, R27.reuse, R52, -R60 ;  /* 0x000000341b157223 */ /* 0x040fe2000001083c */
[----:B------:R-:W-:Y:S01]  /*15100*/  F2FP.F16.E4M3.UNPACK_B R54, R53 ;  /* 0x00000035ff36723e */ /* 0x000fe200020006ff */
[----:B------:R-:W-:Y:S01]  /*15110*/  FFMA.FTZ R27, R27, R57, R62 ;  /* 0x000000391b1b7223 */ /* 0x000fe2000001003e */
[----:B------:R-:W-:-:S02]  /*15120*/  HADD2.F32 R57, -RZ, R55.H1_H1 ;  /* 0x30000037ff397230 */ /* 0x000fc40000004100 */
[----:B------:R-:W-:Y:S02]  /*15130*/  HADD2.F32 R36, -RZ, R36.H1_H1 ;  /* 0x30000024ff247230 */ /* 0x000fe40000004100 */
[----:B------:R-:W-:Y:S02]  /*15140*/  HADD2.F32 R52, -RZ, R50.H1_H1 ;  /* 0x30000032ff347230 */ /* 0x000fe40000004100 */
[----:B------:R-:W-:Y:S02]  /*15150*/  HADD2.F32 R61, -RZ, R58.H0_H0 ;  /* 0x2000003aff3d7230 */ /* 0x000fe40000004100 */
[----:B------:R-:W-:Y:S02]  /*15160*/  HADD2.F32 R50, -RZ, R48.H0_H0 ;  /* 0x20000030ff327230 */ /* 0x000fe40000004100 */
[----:B------:R-:W-:Y:S02]  /*15170*/  HADD2.F32 R55, -RZ, R54.H0_H0 ;  /* 0x20000036ff377230 */ /* 0x000fe40000004100 */
[----:B------:R-:W-:Y:S01]  /*15180*/  FMUL.FTZ R60, R36, R57 ;  /* 0x00000039243c7220 */ /* 0x000fe20000410000 */
[----:B------:R-:W-:-:S02]  /*15190*/  HADD2.F32 R45, -RZ, R45.H1_H1 ;  /* 0x3000002dff2d7230 */ /* 0x000fc40000004100 */
[-C--:B------:R-:W-:Y:S01]  /*151a0*/  FMUL.FTZ R36, R36, R52.reuse ;  /* 0x0000003424247220 */ /* 0x080fe20000410000 */
[----:B------:R-:W-:Y:S02]  /*151b0*/  HADD2.F32 R40, -RZ, R46.H0_H0 ;  /* 0x2000002eff287230 */ /* 0x000fe40000004100 */
[C---:B------:R-:W-:Y:S01]  /*151c0*/  FMUL.FTZ R63, R50.reuse, R61 ;  /* 0x0000003d323f7220 */ /* 0x040fe20000410000 */
[----:B------:R-:W-:Y:S01]  /*151d0*/  F2FP.F16.E4M3.UNPACK_B R59, R59.H1 ;  /* 0x0000003bff3b723e */ /* 0x000fe200030006ff */
[----:B------:R-:W-:Y:S01]  /*151e0*/  FMUL.FTZ R50, R50, R55 ;  /* 0x0000003732327220 */ /* 0x000fe20000410000 */
[----:B------:R-:W-:Y:S01]  /*151f0*/  F2FP.F16.E4M3.UNPACK_B R53, R53.H1 ;  /* 0x00000035ff35723e */ /* 0x000fe200030006ff */
[C---:B------:R-:W-:Y:S01]  /*15200*/  FFMA.FTZ R62, R45.reuse, R57, R36 ;  /* 0x000000392d3e7223 */ /* 0x040fe20000010024 */
[----:B------:R-:W-:Y:S01]  /*15210*/  FFMA.FTZ R60, R45, R52, -R60 ;  /* 0x000000342d3c7223 */ /* 0x000fe2000001083c */
[----:B------:R-:W-:Y:S01]  /*15220*/  FFMA.FTZ R36, R40, R55, -R63 ;  /* 0x0000003728247223 */ /* 0x000fe2000001083f */
[----:B------:R-:W-:-:S02]  /*15230*/  HADD2.F32 R57, -RZ, R58.H1_H1 ;  /* 0x3000003aff397230 */ /* 0x000fc40000004100 */
[----:B------:R-:W-:Y:S01]  /*15240*/  FFMA.FTZ R61, R40, R61, R50 ;  /* 0x0000003d283d7223 */ /* 0x000fe20000010032 */
[----:B------:R-:W-:Y:S02]  /*15250*/  HADD2.F32 R48, -RZ, R48.H1_H1 ;  /* 0x30000030ff307230 */ /* 0x000fe40000004100 */
[----:B------:R-:W-:Y:S02]  /*15260*/  HADD2.F32 R55, -RZ, R54.H1_H1 ;  /* 0x30000036ff377230 */ /* 0x000fe40000004100 */
[----:B------:R-:W-:Y:S02]  /*15270*/  HADD2.F32 R52, -RZ, R59.H0_H0 ;  /* 0x2000003bff347230 */ /* 0x000fe40000004100 */
[----:B------:R-:W-:Y:S02]  /*15280*/  HADD2.F32 R45, -RZ, R49.H0_H0 ;  /* 0x20000031ff2d7230 */ /* 0x000fe40000004100 */
[----:B------:R-:W-:Y:S02]  /*15290*/  HADD2.F32 R50, -RZ, R53.H0_H0 ;  /* 0x20000035ff327230 */ /* 0x000fe40000004100 */
[----:B------:R-:W-:Y:S01]  /*152a0*/  FMUL.FTZ R63, R48, R57 ;  /* 0x00000039303f7220 */ /* 0x000fe20000410000 */
[----:B------:R-:W-:-:S02]  /*152b0*/  HADD2.F32 R46, -RZ, R46.H1_H1 ;  /* 0x3000002eff2e7230 */ /* 0x000fc40000004100 */
[----:B------:R-:W-:Y:S01]  /*152c0*/  FMUL.FTZ R48, R48, R55 ;  /* 0x0000003730307220 */ /* 0x000fe20000410000 */
[----:B------:R-:W-:Y:S02]  /*152d0*/  HADD2.F32 R40, -RZ, R47.H0_H0 ;  /* 0x2000002fff287230 */ /* 0x000fe40000004100 */
[C---:B------:R-:W-:Y:S01]  /*152e0*/  FMUL.FTZ R65, R45.reuse, R52 ;  /* 0x000000342d417220 */ /* 0x040fe20000410000 */
[----:B------:R-:W-:Y:S01]  /*152f0*/  FMUL.FTZ R45, R45, R50 ;  /* 0x000000322d2d7220 */ /* 0x000fe20000410000 */
[----:B------:R-:W-:-:S03]  /*15300*/  FFMA.FTZ R64, R46, R57, R48 ;  /* 0x000000392e407223 */ /* 0x000fc60000010030 */
[----:B------:R-:W-:Y:S01]  /*15310*/  FFMA.FTZ R57, R40, R52, R45 ;  /* 0x0000003428397223 */ /* 0x000fe2000001002d */
[----:B------:R-:W-:Y:S01]  /*15320*/  F2FP.F16.E4M3.UNPACK_B R52, R56.H1 ;  /* 0x00000038ff34723e */ /* 0x000fe200030006ff */
[----:B------:R-:W-:Y:S01]  /*15330*/  FFMA.FTZ R63, R46, R55, -R63 ;  /* 0x000000372e3f7223 */ /* 0x000fe2000001083f */
[----:B------:R-:W-:Y:S01]  /*15340*/  FFMA.FTZ R65, R40, R50, -R65 ;  /* 0x0000003228417223 */ /* 0x000fe20000010841 */
[----:B------:R-:W-:Y:S01]  /*15350*/  HADD2.F32 R50, -RZ, R53.H1_H1 ;  /* 0x30000035ff327230 */ /* 0x000fe20000004100 */
[----:B------:R-:W-:Y:S01]  /*15360*/  F2FP.F16.E4M3.UNPACK_B R46, R51.H1 ;  /* 0x00000033ff2e723e */ /* 0x000fe200030006ff */
[----:B------:R-:W-:Y:S02]  /*15370*/  HADD2.F32 R54, -RZ, R59.H1_H1 ;  /* 0x3000003bff367230 */ /* 0x000fe40000004100 */
[----:B------:R-:W-:Y:S02]  /*15380*/  HADD2.F32 R49, -RZ, R49.H1_H1 ;  /* 0x30000031ff317230 */ /* 0x000fe40000004100 */
[----:B------:R-:W-:-:S02]  /*15390*/  HADD2.F32 R53, -RZ, R52.H0_H0 ;  /* 0x20000034ff357230 */ /* 0x000fc40000004100 */
[----:B------:R-:W-:Y:S02]  /*153a0*/  HADD2.F32 R45, -RZ, R43.H0_H0 ;  /* 0x2000002bff2d7230 */ /* 0x000fe40000004100 */
[C---:B------:R-:W-:Y:S01]  /*153b0*/  FMUL.FTZ R66, R49.reuse, R54 ;  /* 0x0000003631427220 */ /* 0x040fe20000410000 */
[----:B------:R-:W-:Y:S02]  /*153c0*/  HADD2.F32 R48, -RZ, R46.H0_H0 ;  /* 0x2000002eff307230 */ /* 0x000fe40000004100 */
[----:B------:R-:W-:Y:S01]  /*153d0*/  FMUL.FTZ R55, R49, R50 ;  /* 0x0000003231377220 */ /* 0x000fe20000410000 */
[----:B------:R-:W-:Y:S02]  /*153e0*/  HADD2.F32 R40, -RZ, R39.H0_H0 ;  /* 0x20000027ff287230 */ /* 0x000fe40000004100 */
[----:B------:R-:W-:Y:S01]  /*153f0*/  FMUL.FTZ R49, R45, R53 ;  /* 0x000000352d317220 */ /* 0x000fe20000410000 */
[----:B------:R-:W-:Y:S02]  /*15400*/  HADD2.F32 R52, -RZ, R52.H1_H1 ;  /* 0x30000034ff347230 */ /* 0x000fe40000004100 */
[----:B------:R-:W-:-:S02]  /*15410*/  HADD2.F32 R43, -RZ, R43.H1_H1 ;  /* 0x3000002bff2b7230 */ /* 0x000fc40000004100 */
[----:B------:R-:W-:Y:S02]  /*15420*/  HADD2.F32 R46, -RZ, R46.H1_H1 ;  /* 0x3000002eff2e7230 */ /* 0x000fe40000004100 */
[-C--:B------:R-:W-:Y:S01]  /*15430*/  FMUL.FTZ R58, R45, R48.reuse ;  /* 0x000000302d3a7220 */ /* 0x080fe20000410000 */
[----:B------:R-:W-:Y:S01]  /*15440*/  FFMA.FTZ R49, R40, R48, -R49 ;  /* 0x0000003028317223 */ /* 0x000fe20000010831 */
[----:B------:R-:W-:Y:S02]  /*15450*/  HADD2.F32 R39, -RZ, R39.H1_H1 ;  /* 0x30000027ff277230 */ /* 0x000fe40000004100 */
[C---:B------:R-:W-:Y:S01]  /*15460*/  FMUL.FTZ R48, R43.reuse, R52 ;  /* 0x000000342b307220 */ /* 0x040fe20000410000 */
[----:B------:R-:W-:Y:S01]  /*15470*/  F2FP.F16.E4M3.UNPACK_B R56, R56 ;  /* 0x00000038ff38723e */ /* 0x000fe200020006ff */
[----:B------:R-:W-:Y:S01]  /*15480*/  FMUL.FTZ R43, R43, R46 ;  /* 0x0000002e2b2b7220 */ /* 0x000fe20000410000 */
[----:B------:R-:W-:Y:S01]  /*15490*/  F2FP.F16.E4M3.UNPACK_B R51, R51 ;  /* 0x00000033ff33723e */ /* 0x000fe200020006ff */
[----:B------:R-:W-:-:S02]  /*154a0*/  HADD2.F32 R47, -RZ, R47.H1_H1 ;  /* 0x3000002fff2f7230 */ /* 0x000fc40000004100 */
[----:B------:R-:W-:Y:S01]  /*154b0*/  FFMA.FTZ R58, R40, R53, R58 ;  /* 0x00000035283a7223 */ /* 0x000fe2000001003a */
[----:B------:R-:W-:Y:S01]  /*154c0*/  FFMA.FTZ R53, R39, R52, R43 ;  /* 0x0000003427357223 */ /* 0x000fe2000001002b */
[----:B------:R-:W-:Y:S02]  /*154d0*/  HADD2.F32 R45, -RZ, R56.H0_H0 ;  /* 0x20000038ff2d7230 */ /* 0x000fe40000004100 */
[----:B------:R-:W-:Y:S02]  /*154e0*/  HADD2.F32 R40, -RZ, R41.H0_H0 ;  /* 0x20000029ff287230 */ /* 0x000fe40000004100 */
[----:B------:R-:W-:Y:S02]  /*154f0*/  HADD2.F32 R43, -RZ, R51.H0_H0 ;  /* 0x20000033ff2b7230 */ /* 0x000fe40000004100 */
[----:B------:R-:W-:Y:S01]  /*15500*/  FFMA.FTZ R68, R47, R54, R55 ;  /* 0x000000362f447223 */ /* 0x000fe20000010037 */
[----:B------:R-:W-:Y:S01]  /*15510*/  FFMA.FTZ R54, R39, R46, -R48 ;  /* 0x0000002e27367223 */ /* 0x000fe20000010830 */
[----:B------:R-:W-:-:S02]  /*15520*/  HADD2.F32 R39, -RZ, R37.H0_H0 ;  /* 0x20000025ff277230 */ /* 0x000fc40000004100 */
[C---:B------:R-:W-:Y:S01]  /*15530*/  FMUL.FTZ R46, R40.reuse, R45 ;  /* 0x0000002d282e7220 */ /* 0x040fe20000410000 */
[----:B------:R-:W-:Y:S02]  /*15540*/  HADD2.F32 R56, -RZ, R56.H1_H1 ;  /* 0x30000038ff387230 */ /* 0x000fe40000004100 */
[-C--:B------:R-:W-:Y:S01]  /*15550*/  FMUL.FTZ R48, R40, R43.reuse ;  /* 0x0000002b28307220 */ /* 0x080fe20000410000 */
[----:B------:R-:W-:Y:S02]  /*15560*/  HADD2.F32 R41, -RZ, R41.H1_H1 ;  /* 0x30000029ff297230 */ /* 0x000fe40000004100 */
[----:B------:R-:W-:Y:S02]  /*15570*/  HADD2.F32 R40, -RZ, R51.H1_H1 ;  /* 0x30000033ff287230 */ /* 0x000fe40000004100 */
[----:B------:R-:W-:Y:S01]  /*15580*/  FFMA.FTZ R66, R47, R50, -R66 ;  /* 0x000000322f427223 */ /* 0x000fe20000010842 */
[-C--:B------:R-:W-:Y:S01]  /*15590*/  F2FP.F16.E4M3.UNPACK_B R7, R42.reuse ;  /* 0x0000002aff07723e */ /* 0x080fe200020006ff */
        /* <DEDUP_REMOVED lines=8> */
[----:B------:R-:W-:Y:S01]  /*15620*/  F2FP.F16.E4M3.UNPACK_B R4, R38 ;  /* 0x00000026ff04723e */ /* 0x000fe200020006ff */
[----:B------:R-:W-:Y:S01]  /*15630*/  FFMA.FTZ R50, R37, R40, -R50 ;  /* 0x0000002825327223 */ /* 0x000fe20000010832 */
[----:B------:R-:W-:Y:S01]  /*15640*/  F2FP.F16.E4M3.UNPACK_B R38, R38.H1 ;  /* 0x00000026ff26723e */ /* 0x000fe200030006ff */
[----:B------:R-:W-:-:S02]  /*15650*/  HADD2.F32 R48, -RZ, R46.H0_H0 ;  /* 0x2000002eff307230 */ /* 0x000fc40000004100 */
[----:B------:R-:W-:Y:S01]  /*15660*/  FFMA.FTZ R56, R37, R56, R41 ;  /* 0x0000003825387223 */ /* 0x000fe20000010029 */
[----:B------:R-:W-:Y:S02]  /*15670*/  HADD2.F32 R39, -RZ, R42.H0_H0 ;  /* 0x2000002aff277230 */ /* 0x000fe40000004100 */
[--C-:B------:R-:W-:Y:S02]  /*15680*/  HADD2.F32 R40, -RZ, R43.reuse.H0_H0 ;  /* 0x2000002bff287230 */ /* 0x100fe40000004100 */
[----:B------:R-:W-:Y:S02]  /*15690*/  HADD2.F32 R41, -RZ, R46.H1_H1 ;  /* 0x3000002eff297230 */ /* 0x000fe40000004100 */
[----:B------:R-:W-:Y:S02]  /*156a0*/  HADD2.F32 R42, -RZ, R42.H1_H1 ;  /* 0x3000002aff2a7230 */ /* 0x000fe40000004100 */
[----:B------:R-:W-:Y:S02]  /*156b0*/  HADD2.F32 R43, -RZ, R43.H1_H1 ;  /* 0x3000002bff2b7230 */ /* 0x000fe40000004100 */
[----:B------:R-:W-:Y:S01]  /*156c0*/  FMUL.FTZ R52, R39, R48 ;  /* 0x0000003027347220 */ /* 0x000fe20000410000 */
[----:B------:R-:W-:-:S02]  /*156d0*/  HADD2.F32 R37, -RZ, R38.H0_H0 ;  /* 0x20000026ff257230 */ /* 0x000fc40000004100 */
[----:B------:R-:W-:Y:S01]  /*156e0*/  FMUL.FTZ R46, R39, R40 ;  /* 0x00000028272e7220 */ /* 0x000fe20000410000 */
[----:B------:R-:W-:Y:S02]  /*156f0*/  HADD2.F32 R38, -RZ, R38.H1_H1 ;  /* 0x30000026ff267230 */ /* 0x000fe40000004100 */
[C---:B------:R-:W-:Y:S01]  /*15700*/  FMUL.FTZ R39, R42.reuse, R41 ;  /* 0x000000292a277220 */ /* 0x040fe20000410000 */
[----:B------:R-:W-:Y:S01]  /*15710*/  F2FP.F16.E4M3.UNPACK_B R20, R20 ;  /* 0x00000014ff14723e */ /* 0x000fe200020006ff */
[-C--:B------:R-:W-:Y:S01]  /*15720*/  FMUL.FTZ R42, R42, R43.reuse ;  /* 0x0000002b2a2a7220 */ /* 0x080fe20000410000 */
[----:B------:R-:W-:Y:S01]  /*15730*/  F2FP.F16.E4M3.UNPACK_B R6, R6 ;  /* 0x00000006ff06723e */ /* 0x000fe200020006ff */
[C---:B------:R-:W-:Y:S01]  /*15740*/  FFMA.FTZ R52, R37.reuse, R40, -R52 ;  /* 0x0000002825347223 */ /* 0x040fe20000010834 */
[----:B------:R-:W-:Y:S01]  /*15750*/  FFMA.FTZ R46, R37, R48, R46 ;  /* 0x00000030252e7223 */ /* 0x000fe2000001002e */
[C---:B------:R-:W-:Y:S01]  /*15760*/  FFMA.FTZ R51, R38.reuse, R43, -R39 ;  /* 0x0000002b26337223 */ /* 0x040fe20000010827 */
[----:B------:R-:W-:Y:S01]  /*15770*/  FFMA.FTZ R55, R38, R41, R42 ;  /* 0x0000002926377223 */ /* 0x000fe2000001002a */
[----:B------:R-:W-:-:S02]  /*15780*/  HADD2.F32 R37, -RZ, R20.H0_H0 ;  /* 0x20000014ff257230 */ /* 0x000fc40000004100 */
[----:B------:R-:W-:Y:S02]  /*15790*/  HADD2.F32 R38, -RZ, R20.H1_H1 ;  /* 0x30000014ff267230 */ /* 0x000fe40000004100 */
[--C-:B------:R-:W-:Y:S02]  /*157a0*/  HADD2.F32 R39, -RZ, R6.reuse.H0_H0 ;  /* 0x20000006ff277230 */ /* 0x100fe40000004100 */
[--C-:B------:R-:W-:Y:S02]  /*157b0*/  HADD2.F32 R20, -RZ, R7.reuse.H0_H0 ;  /* 0x20000007ff147230 */ /* 0x100fe40000004100 */
[----:B------:R-:W-:Y:S02]  /*157c0*/  HADD2.F32 R40, -RZ, R6.H1_H1 ;  /* 0x30000006ff287230 */ /* 0x000fe40000004100 */
[----:B------:R-:W-:Y:S02]  /*157d0*/  HADD2.F32 R7, -RZ, R7.H1_H1 ;  /* 0x30000007ff077230 */ /* 0x000fe40000004100 */
[----:B------:R-:W-:Y:S01]  /*157e0*/  FMUL.FTZ R41, R20, R39 ;  /* 0x0000002714297220 */ /* 0x000fe20000410000 */
[----:B------:R-:W-:-:S02]  /*157f0*/  HADD2.F32 R6, -RZ, R4.H0_H0 ;  /* 0x20000004ff067230 */ /* 0x000fc40000004100 */
[-C--:B------:R-:W-:Y:S01]  /*15800*/  FMUL.FTZ R20, R20, R37.reuse ;  /* 0x0000002514147220 */ /* 0x080fe20000410000 */
[----:B------:R-:W-:Y:S02]  /*15810*/  HADD2.F32 R4, -RZ, R4.H1_H1 ;  /* 0x30000004ff047230 */ /* 0x000fe40000004100 */
[C---:B------:R-:W-:Y:S01]  /*15820*/  FMUL.FTZ R43, R7.reuse, R40 ;  /* 0x00000028072b7220 */ /* 0x040fe20000410000 */
        /* <DEDUP_REMOVED lines=9> */
[----:B------:R-:W-:Y:S02]  /*158c0*/  F2FP.SATFINITE.E4M3.F32.PACK_AB_MERGE_C R51, R51, R52, RZ ;  /* 0x000000343333723e */ /* 0x000fe400048070ff */
[----:B------:R-:W-:Y:S02]  /*158d0*/  F2FP.SATFINITE.E4M3.F32.PACK_AB_MERGE_C R57, R68, R57, RZ ;  /* 0x000000394439723e */ /* 0x000fe400048070ff */
[----:B------:R-:W-:Y:S02]  /*158e0*/  F2FP.SATFINITE.E4M3.F32.PACK_AB_MERGE_C R53, R53, R58, RZ ;  /* 0x0000003a3535723e */ /* 0x000fe400048070ff */
[----:B------:R-:W-:-:S02]  /*158f0*/  F2FP.SATFINITE.E4M3.F32.PACK_AB_MERGE_C R46, R55, R46, RZ ;  /* 0x0000002e372e723e */ /* 0x000fc400048070ff */
[----:B------:R-:W-:Y:S02]  /*15900*/  F2FP.SATFINITE.E4M3.F32.PACK_AB_MERGE_C R5, R24, R5, R21 ;  /* 0x000000051805723e */ /* 0x000fe40004807015 */
[----:B------:R-:W-:Y:S02]  /*15910*/  F2FP.SATFINITE.E4M3.F32.PACK_AB_MERGE_C R7, R63, R36, R7 ;  /* 0x000000243f07723e */ /* 0x000fe40004807007 */
[----:B------:R-:W-:Y:S02]  /*15920*/  F2FP.SATFINITE.E4M3.F32.PACK_AB_MERGE_C R25, R26, R25, R27 ;  /* 0x000000191a19723e */ /* 0x000fe4000480701b */
[----:B------:R-:W-:Y:S02]  /*15930*/  F2FP.SATFINITE.E4M3.F32.PACK_AB_MERGE_C R4, R50, R47, R4 ;  /* 0x0000002f3204723e */ /* 0x000fe40004807004 */
[----:B------:R-:W-:Y:S02]  /*15940*/  F2FP.SATFINITE.E4M3.F32.PACK_AB_MERGE_C R6, R6, R41, R51 ;  /* 0x000000290606723e */ /* 0x000fe40004807033 */
[----:B------:R-:W-:-:S02]  /*15950*/  F2FP.SATFINITE.E4M3.F32.PACK_AB_MERGE_C R27, R64, R61, R57 ;  /* 0x0000003d401b723e */ /* 0x000fc40004807039 */
[----:B------:R-:W-:Y:S02]  /*15960*/  F2FP.SATFINITE.E4M3.F32.PACK_AB_MERGE_C R24, R56, R45, R53 ;  /* 0x0000002d3818723e */ /* 0x000fe40004807035 */
[----:B------:R-:W-:Y:S01]  /*15970*/  F2FP.SATFINITE.E4M3.F32.PACK_AB_MERGE_C R26, R37, R20, R46 ;  /* 0x00000014251a723e */ /* 0x000fe2000480702e */
[----:B------:R1:W-:Y:S04]  /*15980*/  STS.128 [R67+0x14400], R4 ;  /* 0x0144000443007388 */ /* 0x0003e80000000c00 */
[----:B------:R1:W-:Y:S02]  /*15990*/  STS.128 [R0+0x14400], R24 ;  /* 0x0144001800007388 */ /* 0x0003e40000000c00 */
.L_x_2777:
[----:B------:R-:W-:Y:S05]  /*159a0*/  BSYNC B1 ;  /* 0x0000000000017941 */ /* 0x000fea0003800000 */
.L_x_2776:
[----:B------:R-:W-:Y:S04]  /*159b0*/  BSSY B1, `(.L_x_2778) ;  /* 0x0000101000017945 */ /* 0x000fe80003800000 */
[----:B------:R-:W-:Y:S05]  /*159c0*/  @P1 BRA `(.L_x_2779) ;  /* 0x0000000c00fc1947 */ /* 0x000fea0003800000 */
[----:B------:R-:W2:Y:S01]  /*159d0*/  LDL R62, [R1+0x24] ;  /* 0x00002400013e7983 */ /* 0x000ea20000100800 */
[----:B-1---5:R-:W-:Y:S02]  /*159e0*/  SHF.R.U32.HI R0, RZ, 0x8, R28 ;  /* 0x00000008ff007819 */ /* 0x022fe4000001161c */
[----:B------:R-:W-:Y:S02]  /*159f0*/  LOP3.LUT R5, R28, 0xff, RZ, 0xc0, !PT ;  /* 0x000000ff1c057812 */ /* 0x000fe400078ec0ff */
[----:B------:R-:W-:Y:S02]  /*15a00*/  LOP3.LUT R4, R0, 0xff, RZ, 0xc0, !PT ;  /* 0x000000ff00047812 */ /* 0x000fe400078ec0ff */
[----:B------:R-:W-:Y:S02]  /*15a10*/  LEA.HI R0, R3, R192, RZ, 0x1c ;  /* 0x000000c003007211 */ /* 0x000fe400078fe0ff */
[----:B---3--:R-:W-:Y:S02]  /*15a20*/  PRMT R37, R4, 0x7604, R5 ;  /* 0x0000760404257816 */ /* 0x008fe40000000005 */
[----:B------:R-:W-:-:S02]  /*15a30*/  SHF.R.S32.HI R5, RZ, 0x1f, R0 ;  /* 0x0000001fff057819 */ /* 0x000fc40000011400 */
[----:B------:R-:W-:Y:S02]  /*15a40*/  SHF.R.U32.HI R24, RZ, 0x8, R31 ;  /* 0x00000008ff187819 */ /* 0x000fe4000001161f */
[----:B------:R-:W-:Y:S01]  /*15a50*/  LEA.HI R4, R5, R0, RZ, 0x2 ;  /* 0x0000000005047211 */ /* 0x000fe200078f10ff */
[----:B------:R-:W-:Y:S01]  /*15a60*/  IMAD.SHL.U32 R0, R0, 0x10, RZ ;  /* 0x0000001000007824 */ /* 0x000fe200078e00ff */
[----:B0-----:R-:W-:Y:S02]  /*15a70*/  LOP3.LUT R21, R31, 0xff, RZ, 0xc0, !PT ;  /* 0x000000ff1f157812 */ /* 0x001fe400078ec0ff */
        /* <DEDUP_REMOVED lines=33> */
[----:B------:R-:W-:Y:S02]  /*15c90*/  SHF.R.U32.HI R21, RZ, 0x10, R29 ;  /* 0x00000010ff157819 */ /* 0x000fe4000001161d */
        /* <DEDUP_REMOVED lines=20> */
[----:B------:R-:W-:Y:S02]  /*15de0*/  SHF.R.U32.HI R40, RZ, 0x10, R11 ;  /* 0x00000010ff287819 */ /* 0x000fe4000001160b */
[----:B------:R-:W-:Y:S02]  /*15df0*/  PRMT R51, R38, 0x7054, R51 ;  /* 0x0000705426337816 */ /* 0x000fe40000000033 */
[----:B----4-:R-:W-:Y:S02]  /*15e00*/  LOP3.LUT R42, R21, 0xff000000, R29, 0xf8, !PT ;  /* 0xff000000152a7812 */ /* 0x010fe400078ef81d */
[----:B------:R-:W-:Y:S02]  /*15e10*/  F2FP.F16.E4M3.UNPACK_B R48, R49 ;  /* 0x00000031ff30723e */ /* 0x000fe400020006ff */
[----:B0-----:R-:W-:Y:S02]  /*15e20*/  F2FP.F16.E4M3.UNPACK_B R36, R25 ;  /* 0x00000019ff24723e */ /* 0x001fe400020006ff */
[----:B------:R-:W-:Y:S01]  /*15e30*/  LOP3.LUT R45, R43, 0xff000000, R31, 0xf8, !PT ;  /* 0xff0000002b2d7812 */ /* 0x000fe200078ef81f */
[----:B------:R-:W-:Y:S01]  /*15e40*/  HADD2.F32 R50, -RZ, R48.H0_H0 ;  /* 0x20000030ff327230 */ /* 0x000fe20000004100 */
[----:B------:R-:W-:-:S02]  /*15e50*/  LOP3.LUT R47, R47, 0xff000000, R8, 0xf8, !PT ;  /* 0xff0000002f2f7812 */ /* 0x000fc400078ef808 */
[----:B------:R-:W-:Y:S02]  /*15e60*/  LOP3.LUT R40, R40, 0xff, RZ, 0xc0, !PT ;  /* 0x000000ff28287812 */ /* 0x000fe400078ec0ff */
[----:B------:R-:W-:Y:S02]  /*15e70*/  LOP3.LUT R41, R37, 0xff000000, R28, 0xf8, !PT ;  /* 0xff00000025297812 */ /* 0x000fe400078ef81c */
[----:B------:R-:W-:Y:S01]  /*15e80*/  LOP3.LUT R8, R51, 0xff000000, R10, 0xf8, !PT ;  /* 0xff00000033087812 */ /* 0x000fe200078ef80a */
[----:B------:R-:W-:Y:S01]  /*15e90*/  HADD2.F32 R51, -RZ, R48.H1_H1 ;  /* 0x30000030ff337230 */ /* 0x000fe20000004100 */
[----:B------:R-:W-:Y:S02]  /*15ea0*/  F2FP.F16.E4M3.UNPACK_B R43, R42 ;  /* 0x0000002aff2b723e */ /* 0x000fe400020006ff */
[----:B------:R-:W-:Y:S02]  /*15eb0*/  PRMT R53, R40, 0x7054, R53 ;  /* 0x0000705428357816 */ /* 0x000fe40000000035 */
[----:B------:R-:W-:Y:S01]  /*15ec0*/  LOP3.LUT R20, R39, 0xff000000, R30, 0xf8, !PT ;  /* 0xff00000027147812 */ /* 0x000fe200078ef81e */
[--C-:B------:R-:W-:Y:S01]  /*15ed0*/  HADD2.F32 R46, -RZ, R43.reuse.H0_H0 ;  /* 0x2000002bff2e7230 */ /* 0x100fe20000004100 */
[-C--:B------:R-:W-:Y:S01]  /*15ee0*/  F2FP.F16.E4M3.UNPACK_B R39, R27.reuse ;  /* 0x0000001bff27723e */ /* 0x080fe200020006ff */
[----:B------:R-:W-:Y:S01]  /*15ef0*/  HADD2.F32 R43, -RZ, R43.H1_H1 ;  /* 0x3000002bff2b7230 */ /* 0x000fe20000004100 */
[----:B------:R-:W-:-:S02]  /*15f00*/  F2FP.F16.E4M3.UNPACK_B R40, R27.H1 ;  /* 0x0000001bff28723e */ /* 0x000fc400030006ff */
[-C--:B------:R-:W-:Y:S02]  /*15f10*/  F2FP.F16.E4M3.UNPACK_B R27, R24.reuse ;  /* 0x00000018ff1b723e */ /* 0x080fe400020006ff */
[----:B------:R-:W-:Y:S02]  /*15f20*/  F2FP.F16.E4M3.UNPACK_B R31, R24.H1 ;  /* 0x00000018ff1f723e */ /* 0x000fe400030006ff */
[----:B------:R-:W-:Y:S02]  /*15f30*/  F2FP.F16.E4M3.UNPACK_B R37, R25.H1 ;  /* 0x00000019ff25723e */ /* 0x000fe400030006ff */
[----:B------:R-:W-:Y:S02]  /*15f40*/  F2FP.F16.E4M3.UNPACK_B R49, R49.H1 ;  /* 0x00000031ff31723e */ /* 0x000fe400030006ff */
[----:B------:R-:W-:Y:S02]  /*15f50*/  F2FP.F16.E4M3.UNPACK_B R42, R42.H1 ;  /* 0x0000002aff2a723e */ /* 0x000fe400030006ff */
[----:B------:R-:W-:-:S02]  /*15f60*/  LOP3.LUT R53, R53, 0xff000000, R11, 0xf8, !PT ;  /* 0xff00000035357812 */ /* 0x000fc400078ef80b */
[----:B------:R-:W-:Y:S01]  /*15f70*/  F2FP.F16.E4M3.UNPACK_B R38, R26.H1 ;  /* 0x0000001aff26723e */ /* 0x000fe200030006ff */
[----:B--2---:R-:W0:Y:S02]  /*15f80*/  LDS.128 R4, [R62+0x14400] ;  /* 0x014400003e047984 */ /* 0x004e240000000c00 */
        /* <DEDUP_REMOVED lines=8> */
[----:B------:R-:W-:Y:S01]  /*16010*/  F2FP.F16.E4M3.UNPACK_B R11, R4 ;  /* 0x00000004ff0b723e */ /* 0x000fe200020006ff */
[----:B------:R-:W-:Y:S01]  /*16020*/  FMUL.FTZ R25, R5, R46 ;  /* 0x0000002e05197220 */ /* 0x000fe20000410000 */
[----:B------:R-:W-:Y:S01]  /*16030*/  F2FP.F16.E4M3.UNPACK_B R21, R4.H1 ;  /* 0x00000004ff15723e */ /* 0x000fe200030006ff */
[----:B------:R-:W-:Y:S01]  /*16040*/  FFMA.FTZ R5, R9, R46, -R24 ;  /* 0x0000002e09057223 */ /* 0x000fe20000010818 */
[-C--:B------:R-:W-:Y:S01]  /*16050*/  F2FP.F16.E4M3.UNPACK_B R4, R6.reuse ;  /* 0x00000006ff04723e */ /* 0x080fe200020006ff */
[----:B------:R-:W-:Y:S01]  /*16060*/  HADD2.F32 R24, -RZ, R10.H1_H1 ;  /* 0x3000000aff187230 */ /* 0x000fe20000004100 */
[----:B------:R-:W-:Y:S01]  /*16070*/  F2FP.F16.E4M3.UNPACK_B R7, R6.H1 ;  /* 0x00000006ff07723e */ /* 0x000fe200030006ff */
[----:B------:R-:W-:Y:S01]  /*16080*/  HADD2.F32 R46, -RZ, R49.H0_H0 ;  /* 0x20000031ff2e7230 */ /* 0x000fe20000004100 */
[----:B------:R-:W-:Y:S01]  /*16090*/  F2FP.F16.E4M3.UNPACK_B R6, R26 ;  /* 0x0000001aff06723e */ /* 0x000fe200020006ff */
[----:B------:R-:W-:-:S02]  /*160a0*/  HADD2.F32 R10, -RZ, R37.H0_H0 ;  /* 0x20000025ff0a7230 */ /* 0x000fc40000004100 */
[C---:B------:R-:W-:Y:S01]  /*160b0*/  FMUL.FTZ R55, R36.reuse, R51 ;  /* 0x0000003324377220 */ /* 0x040fe20000410000 */
[----:B------:R-:W-:Y:S02]  /*160c0*/  HADD2.F32 R26, -RZ, R42.H0_H0 ;  /* 0x2000002aff1a7230 */ /* 0x000fe40000004100 */
[-C--:B------:R-:W-:Y:S01]  /*160d0*/  FMUL.FTZ R36, R36, R43.reuse ;  /* 0x0000002b24247220 */ /* 0x080fe20000410000 */
[----:B------:R-:W-:Y:S01]  /*160e0*/  FFMA.FTZ R9, R9, R50, R25 ;  /* 0x0000003209097223 */ /* 0x000fe20000010019 */
[C---:B------:R-:W-:Y:S01]  /*160f0*/  FMUL.FTZ R48, R10.reuse, R46 ;  /* 0x0000002e0a307220 */ /* 0x040fe20000410000 */
[----:B------:R-:W-:Y:S02]  /*16100*/  HADD2.F32 R25, -RZ, R28.H0_H0 ;  /* 0x2000001cff197230 */ /* 0x000fe40000004100 */
[----:B------:R-:W-:Y:S01]  /*16110*/  FMUL.FTZ R57, R10, R26 ;  /* 0x0000001a0a397220 */ /* 0x000fe20000410000 */
[C---:B------:R-:W-:Y:S01]  /*16120*/  FFMA.FTZ R10, R24.reuse, R43, -R55 ;  /* 0x0000002b180a7223 */ /* 0x040fe20000010837 */
[----:B------:R-:W-:Y:S01]  /*16130*/  FFMA.FTZ R24, R24, R51, R36 ;  /* 0x0000003318187223 */ /* 0x000fe20000010024 */
[----:B------:R-:W-:Y:S01]  /*16140*/  F2FP.F16.E4M3.UNPACK_B R36, R45 ;  /* 0x0000002dff24723e */ /* 0x000fe200020006ff */
[C---:B------:R-:W-:Y:S01]  /*16150*/  FFMA.FTZ R57, R25.reuse, R46, R57 ;  /* 0x0000002e19397223 */ /* 0x040fe20000010039 */
[----:B------:R-:W-:Y:S01]  /*16160*/  FFMA.FTZ R50, R25, R26, -R48 ;  /* 0x0000001a19327223 */ /* 0x000fe20000010830 */
[----:B------:R-:W-:Y:S01]  /*16170*/  HADD2.F32 R42, -RZ, R42.H1_H1 ;  /* 0x3000002aff2a7230 */ /* 0x000fe20000004100 */
[-C--:B------:R-:W-:Y:S01]  /*16180*/  F2FP.F16.E4M3.UNPACK_B R46, R53.reuse ;  /* 0x00000035ff2e723e */ /* 0x080fe200020006ff */
[----:B------:R-:W-:Y:S01]  /*16190*/  HADD2.F32 R49, -RZ, R49.H1_H1 ;  /* 0x30000031ff317230 */ /* 0x000fe20000004100 */
[----:B------:R-:W-:Y:S01]  /*161a0*/  F2FP.F16.E4M3.UNPACK_B R53, R53.H1 ;  /* 0x00000035ff35723e */ /* 0x000fe200030006ff */
[----:B------:R-:W-:Y:S01]  /*161b0*/  HADD2.F32 R37, -RZ, R37.H1_H1 ;  /* 0x30000025ff257230 */ /* 0x000fe20000004100 */
[----:B------:R-:W-:Y:S01]  /*161c0*/  F2FP.F16.E4M3.UNPACK_B R45, R45.H1 ;  /* 0x0000002dff2d723e */ /* 0x000fe200030006ff */
[----:B------:R-:W-:-:S02]  /*161d0*/  HADD2.F32 R26, -RZ, R39.H0_H0 ;  /* 0x20000027ff1a7230 */ /* 0x000fc40000004100 */
[----:B------:R-:W-:Y:S02]  /*161e0*/  HADD2.F32 R43, -RZ, R36.H0_H0 ;  /* 0x20000024ff2b7230 */ /* 0x000fe40000004100 */
[C---:B------:R-:W-:Y:S01]  /*161f0*/  FMUL.FTZ R51, R37.reuse, R49 ;  /* 0x0000003125337220 */ /* 0x040fe20000410000 */
[----:B------:R-:W-:Y:S02]  /*16200*/  HADD2.F32 R28, -RZ, R28.H1_H1 ;  /* 0x3000001cff1c7230 */ /* 0x000fe40000004100 */
[----:B------:R-:W-:Y:S01]  /*16210*/  FMUL.FTZ R52, R37, R42 ;  /* 0x0000002a25347220 */ /* 0x000fe20000410000 */
[--C-:B------:R-:W-:Y:S02]  /*16220*/  HADD2.F32 R48, -RZ, R46.reuse.H0_H0 ;  /* 0x2000002eff307230 */ /* 0x100fe40000004100 */
[----:B------:R-:W-:Y:S01]  /*16230*/  FMUL.FTZ R37, R26, R43 ;  /* 0x0000002b1a257220 */ /* 0x000fe20000410000 */
[----:B------:R-:W-:Y:S02]  /*16240*/  HADD2.F32 R25, -RZ, R29.H0_H0 ;  /* 0x2000001dff197230 */ /* 0x000fe40000004100 */
[----:B------:R-:W-:Y:S01]  /*16250*/  FFMA.FTZ R52, R28, R49, R52 ;  /* 0x000000311c347223 */ /* 0x000fe20000010034 */
[----:B------:R-:W-:-:S02]  /*16260*/  HADD2.F32 R46, -RZ, R46.H1_H1 ;  /* 0x3000002eff2e7230 */ /* 0x000fc40000004100 */
[-C--:B------:R-:W-:Y:S01]  /*16270*/  FMUL.FTZ R54, R26, R48.reuse ;  /* 0x000000301a367220 */ /* 0x080fe20000410000 */
[----:B------:R-:W-:Y:S02]  /*16280*/  HADD2.F32 R39, -RZ, R39.H1_H1 ;  /* 0x30000027ff277230 */ /* 0x000fe40000004100 */
[C---:B------:R-:W-:Y:S01]  /*16290*/  FFMA.FTZ R49, R25.reuse, R48, R37 ;  /* 0x0000003019317223 */ /* 0x040fe20000010025 */
[----:B------:R-:W-:Y:S02]  /*162a0*/  HADD2.F32 R37, -RZ, R53.H0_H0 ;  /* 0x20000035ff257230 */ /* 0x000fe40000004100 */
[----:B------:R-:W-:Y:S01]  /*162b0*/  FFMA.FTZ R51, R28, R42, -R51 ;  /* 0x0000002a1c337223 */ /* 0x000fe20000010833 */
[----:B------:R-:W-:Y:S02]  /*162c0*/  HADD2.F32 R26, -RZ, R40.H0_H0 ;  /* 0x20000028ff1a7230 */ /* 0x000fe40000004100 */
[----:B------:R-:W-:Y:S01]  /*162d0*/  FFMA.FTZ R54, R25, R43, -R54 ;  /* 0x0000002b19367223 */ /* 0x000fe20000010836 */
[----:B------:R-:W-:-:S02]  /*162e0*/  HADD2.F32 R36, -RZ, R36.H1_H1 ;  /* 0x30000024ff247230 */ /* 0x000fc40000004100 */
[C---:B------:R-:W-:Y:S01]  /*162f0*/  FMUL.FTZ R42, R39.reuse, R46 ;  /* 0x0000002e272a7220 */ /* 0x040fe20000410000 */
[----:B------:R-:W-:Y:S02]  /*16300*/  HADD2.F32 R29, -RZ, R29.H1_H1 ;  /* 0x3000001dff1d7230 */ /* 0x000fe40000004100 */
[C---:B------:R-:W-:Y:S01]  /*16310*/  FMUL.FTZ R48, R26.reuse, R37 ;  /* 0x000000251a307220 */ /* 0x040fe20000410000 */
[--C-:B------:R-:W-:Y:S02]  /*16320*/  HADD2.F32 R28, -RZ, R45.reuse.H0_H0 ;  /* 0x2000002dff1c7230 */ /* 0x100fe40000004100 */
[-C--:B------:R-:W-:Y:S01]  /*16330*/  FMUL.FTZ R39, R39, R36.reuse ;  /* 0x0000002427277220 */ /* 0x080fe20000410000 */
[----:B------:R-:W-:Y:S02]  /*16340*/  HADD2.F32 R25, -RZ, R30.H0_H0 ;  /* 0x2000001eff197230 */ /* 0x000fe40000004100 */
[----:B------:R-:W-:Y:S01]  /*16350*/  FFMA.FTZ R55, R29, R36, -R42 ;  /* 0x000000241d377223 */ /* 0x000fe2000001082a */
[----:B------:R-:W-:Y:S01]  /*16360*/  F2FP.F16.E4M3.UNPACK_B R36, R47.H1 ;  /* 0x0000002fff24723e */ /* 0x000fe200030006ff */
[----:B------:R-:W-:Y:S01]  /*16370*/  FMUL.FTZ R26, R26, R28 ;  /* 0x0000001c1a1a7220 */ /* 0x000fe20000410000 */
[----:B------:R-:W-:-:S02]  /*16380*/  HADD2.F32 R45, -RZ, R45.H1_H1 ;  /* 0x3000002dff2d7230 */ /* 0x000fc40000004100 */
[C---:B------:R-:W-:Y:S01]  /*16390*/  FFMA.FTZ R58, R25.reuse, R28, -R48 ;  /* 0x0000001c193a7223 */ /* 0x040fe20000010830 */
[----:B------:R-:W-:Y:S01]  /*163a0*/  F2FP.F16.E4M3.UNPACK_B R28, R41.H1 ;  /* 0x00000029ff1c723e */ /* 0x000fe200030006ff */
[----:B------:R-:W-:Y:S01]  /*163b0*/  FFMA.FTZ R59, R25, R37, R26 ;  /* 0x00000025193b7223 */ /* 0x000fe2000001001a */
[----:B------:R-:W-:Y:S02]  /*163c0*/  HADD2.F32 R53, -RZ, R53.H1_H1 ;  /* 0x30000035ff357230 */ /* 0x000fe40000004100 */
[----:B------:R-:W-:Y:S01]  /*163d0*/  FFMA.FTZ R56, R29, R46, R39 ;  /* 0x0000002e1d387223 */ /* 0x000fe20000010027 */
[----:B------:R-:W-:Y:S01]  /*163e0*/  HADD2.F32 R40, -RZ, R40.H1_H1 ;  /* 0x30000028ff287230 */ /* 0x000fe20000004100 */
[----:B------:R-:W-:Y:S01]  /*163f0*/  F2FP.F16.E4M3.UNPACK_B R47, R47 ;  /* 0x0000002fff2f723e */ /* 0x000fe200020006ff */
[----:B------:R-:W-:Y:S01]  /*16400*/  HADD2.F32 R37, -RZ, R36.H0_H0 ;  /* 0x20000024ff257230 */ /* 0x000fe20000004100 */
[----:B------:R-:W-:Y:S01]  /*16410*/  F2FP.F16.E4M3.UNPACK_B R41, R41 ;  /* 0x00000029ff29723e */ /* 0x000fe200020006ff */
        /* <DEDUP_REMOVED lines=8> */
[----:B------:R-:W-:Y:S01]  /*164a0*/  HADD2.F32 R36, -RZ, R36.H1_H1 ;  /* 0x30000024ff247230 */ /* 0x000fe20000004100 */
[----:B------:R-:W-:Y:S01]  /*164b0*/  F2FP.SATFINITE.E4M3.F32.PACK_AB_MERGE_C R50, R51, R50, RZ ;  /* 0x000000323332723e */ /* 0x000fe200048070ff */
[----:B------:R-:W-:-:S02]  /*164c0*/  HADD2.F32 R31, -RZ, R31.H1_H1 ;  /* 0x3000001fff1f7230 */ /* 0x000fc40000004100 */
[----:B------:R-:W-:Y:S01]  /*164d0*/  FFMA.FTZ R37, R25, R37, R26 ;  /* 0x0000002519257223 */ /* 0x000fe2000001001a */
[----:B------:R-:W-:Y:S02]  /*164e0*/  HADD2.F32 R28, -RZ, R28.H1_H1 ;  /* 0x3000001cff1c7230 */ /* 0x000fe40000004100 */
[C---:B------:R-:W-:Y:S01]  /*164f0*/  FFMA.FTZ R61, R30.reuse, R45, -R39 ;  /* 0x0000002d1e3d7223 */ /* 0x040fe20000010827 */
[----:B------:R-:W-:Y:S02]  /*16500*/  HADD2.F32 R21, -RZ, R21.H1_H1 ;  /* 0x30000015ff157230 */ /* 0x000fe40000004100 */
[----:B------:R-:W-:Y:S01]  /*16510*/  FMUL.FTZ R26, R31, R36 ;  /* 0x000000241f1a7220 */ /* 0x000fe20000410000 */
[----:B------:R-:W-:Y:S01]  /*16520*/  FFMA.FTZ R60, R30, R53, R42 ;  /* 0x000000351e3c7223 */ /* 0x000fe2000001002a */
[----:B------:R-:W-:Y:S01]  /*16530*/  FFMA.FTZ R39, R25, R29, -R40 ;  /* 0x0000001d19277223 */ /* 0x000fe20000010828 */
[----:B------:R-:W-:Y:S01]  /*16540*/  FMUL.FTZ R31, R31, R28 ;  /* 0x0000001c1f1f7220 */ /* 0x000fe20000410000 */
[----:B------:R-:W-:-:S02]  /*16550*/  HADD2.F32 R30, -RZ, R47.H0_H0 ;  /* 0x2000002fff1e7230 */ /* 0x000fc40000004100 */
[C---:B------:R-:W-:Y:S01]  /*16560*/  FFMA.FTZ R46, R21.reuse, R28, -R26 ;  /* 0x0000001c152e7223 */ /* 0x040fe2000001081a */
[----:B------:R-:W-:Y:S02]  /*16570*/  HADD2.F32 R25, -RZ, R27.H0_H0 ;  /* 0x2000001bff197230 */ /* 0x000fe40000004100 */
        /* <DEDUP_REMOVED lines=11> */
[----:B------:R-:W-:Y:S02]  /*16630*/  HADD2.F32 R11, -RZ, R11.H1_H1 ;  /* 0x3000000bff0b7230 */ /* 0x000fe40000004100 */
[C---:B------:R-:W-:Y:S01]  /*16640*/  FMUL.FTZ R42, R27.reuse, R28 ;  /* 0x0000001c1b2a7220 */ /* 0x040fe20000410000 */
[----:B------:R-:W-:Y:S01]  /*16650*/  F2FP.F16.E4M3.UNPACK_B R25, R20.H1 ;  /* 0x00000014ff19723e */ /* 0x000fe200030006ff */
[-C--:B------:R-:W-:Y:S01]  /*16660*/  FMUL.FTZ R31, R27, R26.reuse ;  /* 0x0000001a1b1f7220 */ /* 0x080fe20000410000 */
[----:B------:R-:W-:Y:S02]  /*16670*/  HADD2.F32 R30, -RZ, R29.H0_H0 ;  /* 0x2000001dff1e7230 */ /* 0x000fe40000004100 */
        /* <DEDUP_REMOVED lines=11> */
[----:B------:R-:W-:Y:S01]  /*16730*/  HADD2.F32 R25, -RZ, R25.H1_H1 ;  /* 0x30000019ff197230 */ /* 0x000fe20000004100 */
[----:B------:R-:W-:Y:S01]  /*16740*/  F2FP.F16.E4M3.UNPACK_B R8, R8 ;  /* 0x00000008ff08723e */ /* 0x000fe200020006ff */
[----:B------:R-:W-:-:S02]  /*16750*/  HADD2.F32 R7, -RZ, R7.H1_H1 ;  /* 0x30000007ff077230 */ /* 0x000fc40000004100 */
[C---:B------:R-:W-:Y:S01]  /*16760*/  FMUL.FTZ R26, R38.reuse, R29 ;  /* 0x0000001d261a7220 */ /* 0x040fe20000410000 */
[----:B------:R-:W-:Y:S01]  /*16770*/  FFMA.FTZ R42, R11, R30, R42 ;  /* 0x0000001e0b2a7223 */ /* 0x000fe2000001002a */
[-C--:B------:R-:W-:Y:S01]  /*16780*/  FMUL.FTZ R38, R38, R25.reuse ;  /* 0x0000001926267220 */ /* 0x080fe20000410000 */
[--C-:B------:R-:W-:Y:S02]  /*16790*/  HADD2.F32 R11, -RZ, R20.reuse.H0_H0 ;  /* 0x20000014ff0b7230 */ /* 0x100fe40000004100 */
[C---:B------:R-:W-:Y:S01]  /*167a0*/  FFMA.FTZ R43, R7.reuse, R25, -R26 ;  /* 0x00000019072b7223 */ /* 0x040fe2000001081a */
[----:B------:R-:W-:Y:S02]  /*167b0*/  HADD2.F32 R21, -RZ, R20.H1_H1 ;  /* 0x30000014ff157230 */ /* 0x000fe40000004100 */
[----:B------:R-:W-:Y:S01]  /*167c0*/  FFMA.FTZ R45, R7, R29, R38 ;  /* 0x0000001d072d7223 */ /* 0x000fe20000010026 */
[----:B------:R-:W-:Y:S01]  /*167d0*/  HADD2.F32 R20, -RZ, R8.H0_H0 ;  /* 0x20000008ff147230 */ /* 0x000fe20000004100 */
[----:B------:R-:W-:Y:S01]  /*167e0*/  F2FP.SATFINITE.E4M3.F32.PACK_AB_MERGE_C R52, R52, R57, RZ ;  /* 0x000000393434723e */ /* 0x000fe200048070ff */
[----:B------:R-:W-:Y:S01]  /*167f0*/  HADD2.F32 R7, -RZ, R6.H0_H0 ;  /* 0x20000006ff077230 */ /* 0x000fe20000004100 */
[----:B------:R-:W-:Y:S01]  /*16800*/  F2FP.SATFINITE.E4M3.F32.PACK_AB_MERGE_C R28, R43, R28, RZ ;  /* 0x0000001c2b1c723e */ /* 0x000fe200048070ff */
[----:B------:R-:W-:Y:S01]  /*16810*/  HADD2.F32 R25, -RZ, R8.H1_H1 ;  /* 0x30000008ff197230 */ /* 0x000fe20000004100 */
[----:B------:R-:W-:Y:S01]  /*16820*/  F2FP.SATFINITE.E4M3.F32.PACK_AB_MERGE_C R42, R45, R42, RZ ;  /* 0x0000002a2d2a723e */ /* 0x000fe200048070ff */
[----:B------:R-:W-:-:S02]  /*16830*/  HADD2.F32 R8, -RZ, R6.H1_H1 ;  /* 0x30000006ff087230 */ /* 0x000fc40000004100 */
        /* <DEDUP_REMOVED lines=18> */
[----:B------:R-:W-:Y:S02]  /*16960*/  F2FP.SATFINITE.E4M3.F32.PACK_AB_MERGE_C R9, R24, R9, R52 ;  /* 0x000000091809723e */ /* 0x000fe40004807034 */
[----:B------:R-:W-:Y:S01]  /*16970*/  F2FP.SATFINITE.E4M3.F32.PACK_AB_MERGE_C R11, R56, R49, R11 ;  /* 0x00000031380b723e */ /* 0x000fe2000480700b */
[----:B------:R2:W-:Y:S01]  /*16980*/  STS.128 [R62+0x14400], R4 ;  /* 0x014400043e007388 */ /* 0x0005e20000000c00 */
[----:B------:R-:W-:Y:S02]  /*16990*/  F2FP.SATFINITE.E4M3.F32.PACK_AB_MERGE_C R8, R31, R40, R8 ;  /* 0x000000281f08723e */ /* 0x000fe40004807008 */
[----:B------:R-:W-:-:S05]  /*169a0*/  F2FP.SATFINITE.E4M3.F32.PACK_AB_MERGE_C R10, R25, R20, R42 ;  /* 0x00000014190a723e */ /* 0x000fca000480702a */
[----:B------:R2:W-:Y:S02]  /*169b0*/  STS.128 [R0+0x14400], R8 ;  /* 0x0144000800007388 */ /* 0x0005e40000000c00 */
.L_x_2779:
[----:B------:R-:W-:Y:S05]  /*169c0*/  BSYNC B1 ;  /* 0x0000000000017941 */ /* 0x000fea0003800000 */
.L_x_2778:
[----:B------:R-:W-:Y:S05]  /*169d0*/  @P2 BRA `(.L_x_2760) ;  /* 0x0000000c00dc2947 */ /* 0x000fea0003800000 */
[----:B------:R-:W4:Y:S01]  /*169e0*/  LDL R51, [R1+0x20] ;  /* 0x0000200001337983 */ /* 0x000f220000100800 */
[----:B-12--5:R-:W-:Y:S02]  /*169f0*/  SHF.R.U32.HI R4, RZ, 0x8, R32 ;  /* 0x00000008ff047819 */ /* 0x026fe40000011620 */
        /* <DEDUP_REMOVED lines=9> */
[----:B------:R-:W-:Y:S02]  /*16a90*/  LEA.HI R4, R0, R3, RZ, 0x2 ;  /* 0x0000000300047211 */ /* 0x000fe400078f10ff */
[----:B------:R-:W-:-:S02]  /*16aa0*/  SHF.L.U32 R0, R3, 0x4, RZ ;  /* 0x0000000403007819 */ /* 0x000fc400000006ff */
[----:B------:R-:W-:Y:S01]  /*16ab0*/  SHF.R.U32.HI R7, RZ, 0x8, R33 ;  /* 0x00000008ff077819 */ /* 0x000fe20000011621 */
[----:B------:R-:W-:Y:S01]  /*16ac0*/  IMAD.SHL.U32 R4, R4, 0x800, RZ ;  /* 0x0000080004047824 */ /* 0x000fe200078e00ff */
[----:B------:R-:W-:Y:S02]  /*16ad0*/  LOP3.LUT R3, R207, 0x30, R0, 0xf8, !PT ;  /* 0x00000030cf037812 */ /* 0x000fe400078ef800 */
[----:B------:R-:W-:Y:S02]  /*16ae0*/  LOP3.LUT R6, R33, 0xff, RZ, 0xc0, !PT ;  /* 0x000000ff21067812 */ /* 0x000fe400078ec0ff */
[----:B------:R-:W-:Y:S02]  /*16af0*/  LOP3.LUT R7, R7, 0xff, RZ, 0xc0, !PT ;  /* 0x000000ff07077812 */ /* 0x000fe400078ec0ff */
[----:B------:R-:W-:Y:S02]  /*16b00*/  SHF.R.U32.HI R8, RZ, 0x8, R12 ;  /* 0x00000008ff087819 */ /* 0x000fe4000001160c */
[----:B------:R-:W-:-:S02]  /*16b10*/  LOP3.LUT R3, R3, R208, RZ, 0x3c, !PT ;  /* 0x000000d003037212 */ /* 0x000fc400078e3cff */
[----:B------:R-:W-:Y:S02]  /*16b20*/  LOP3.LUT R0, R4, 0xffffe000, RZ, 0xc0, !PT ;  /* 0xffffe00004007812 */ /* 0x000fe400078ec0ff */
[----:B------:R-:W-:Y:S02]  /*16b30*/  PRMT R20, R7, 0x7604, R6 ;  /* 0x0000760407147816 */ /* 0x000fe40000000006 */
[----:B------:R-:W-:Y:S02]  /*16b40*/  LOP3.LUT R7, R12, 0xff, RZ, 0xc0, !PT ;  /* 0x000000ff0c077812 */ /* 0x000fe400078ec0ff */
[----:B------:R-:W-:Y:S02]  /*16b50*/  LOP3.LUT R8, R8, 0xff, RZ, 0xc0, !PT ;  /* 0x000000ff08087812 */ /* 0x000fe400078ec0ff */
[----:B------:R-:W-:Y:S02]  /*16b60*/  IADD3 R3, R3, R209, R0 ;  /* 0x000000d103037210 */ /* 0x000fe40007ffe000 */
[----:B------:R-:W-:-:S02]  /*16b70*/  SHF.R.U32.HI R6, RZ, 0x8, R35 ;  /* 0x00000008ff067819 */ /* 0x000fc40000011623 */
[----:B------:R-:W-:Y:S01]  /*16b80*/  PRMT R29, R8, 0x7604, R7 ;  /* 0x00007604081d7816 */ /* 0x000fe20000000007 */
[----:B------:R-:W-:Y:S01]  /*16b90*/  IMAD.IADD R0, R18, 0x1, R3 ;  /* 0x0000000112007824 */ /* 0x000fe200078e0203 */
[----:B------:R-:W-:Y:S02]  /*16ba0*/  SHF.R.U32.HI R8, RZ, 0x8, R13 ;  /* 0x00000008ff087819 */ /* 0x000fe4000001160d */
[----:B------:R-:W-:Y:S02]  /*16bb0*/  LOP3.LUT R5, R35, 0xff, RZ, 0xc0, !PT ;  /* 0x000000ff23057812 */ /* 0x000fe400078ec0ff */
[----:B------:R-:W-:Y:S02]  /*16bc0*/  LOP3.LUT R6, R6, 0xff, RZ, 0xc0, !PT ;  /* 0x000000ff06067812 */ /* 0x000fe400078ec0ff */
[----:B------:R-:W-:Y:S02]  /*16bd0*/  LOP3.LUT R3, R8, 0xff, RZ, 0xc0, !PT ;  /* 0x000000ff08037812 */ /* 0x000fe400078ec0ff */
[----:B------:R-:W0:Y:S01]  /*16be0*/  LDS.128 R8, [R0+0x14400] ;  /* 0x0144000000087984 */ /* 0x000e220000000c00 */
[----:B------:R-:W-:-:S02]  /*16bf0*/  PRMT R24, R6, 0x7604, R5 ;  /* 0x0000760406187816 */ /* 0x000fc40000000005 */
[----:B------:R-:W-:Y:S02]  /*16c00*/  SHF.R.U32.HI R31, RZ, 0x8, R15 ;  /* 0x00000008ff1f7819 */ /* 0x000fe4000001160f */
[----:B------:R-:W-:Y:S02]  /*16c10*/  SHF.R.U32.HI R28, RZ, 0x8, R14 ;  /* 0x00000008ff1c7819 */ /* 0x000fe4000001160e */
[----:B------:R-:W-:Y:S02]  /*16c20*/  LOP3.LUT R30, R15, 0xff, RZ, 0xc0, !PT ;  /* 0x000000ff0f1e7812 */ /* 0x000fe400078ec0ff */
[----:B------:R-:W-:Y:S02]  /*16c30*/  LOP3.LUT R31, R31, 0xff, RZ, 0xc0, !PT ;  /* 0x000000ff1f1f7812 */ /* 0x000fe400078ec0ff */
[----:B------:R-:W-:Y:S02]  /*16c40*/  LOP3.LUT R26, R13, 0xff, RZ, 0xc0, !PT ;  /* 0x000000ff0d1a7812 */ /* 0x000fe400078ec0ff */
[----:B------:R-:W-:-:S02]  /*16c50*/  LOP3.LUT R27, R14, 0xff, RZ, 0xc0, !PT ;  /* 0x000000ff0e1b7812 */ /* 0x000fc400078ec0ff */
[----:B------:R-:W-:Y:S02]  /*16c60*/  LOP3.LUT R28, R28, 0xff, RZ, 0xc0, !PT ;  /* 0x000000ff1c1c7812 */ /* 0x000fe400078ec0ff */
[----:B------:R-:W-:Y:S02]  /*16c70*/  PRMT R30, R31, 0x7604, R30 ;  /* 0x000076041f1e7816 */ /* 0x000fe4000000001e */
[----:B------:R-:W-:Y:S02]  /*16c80*/  PRMT R26, R3, 0x7604, R26 ;  /* 0x00007604031a7816 */ /* 0x000fe4000000001a */
[----:B---3--:R-:W-:Y:S02]  /*16c90*/  PRMT R37, R28, 0x7604, R27 ;  /* 0x000076041c257816 */ /* 0x008fe4000000001b */
[----:B------:R-:W-:Y:S02]  /*16ca0*/  SHF.R.U32.HI R31, RZ, 0x10, R13 ;  /* 0x00000010ff1f7819 */ /* 0x000fe4000001160d */
[----:B------:R-:W-:-:S02]  /*16cb0*/  SHF.R.U32.HI R3, RZ, 0x10, R33 ;  /* 0x00000010ff037819 */ /* 0x000fc40000011621 */
[----:B------:R-:W-:Y:S01]  /*16cc0*/  SHF.R.U32.HI R27, RZ, 0x10, R35 ;  /* 0x00000010ff1b7819 */ /* 0x000fe20000011623 */
[----:B------:R-:W-:Y:S01]  /*16cd0*/  IMAD.U32 R31, R31, 0x10000, RZ ;  /* 0x000100001f1f7824 */ /* 0x000fe200078e00ff */
[----:B------:R-:W-:Y:S01]  /*16ce0*/  SHF.R.U32.HI R39, RZ, 0x10, R15 ;  /* 0x00000010ff277819 */ /* 0x000fe2000001160f */
[----:B------:R-:W-:Y:S01]  /*16cf0*/  IMAD.U32 R3, R3, 0x10000, RZ ;  /* 0x0001000003037824 */ /* 0x000fe200078e00ff */
[----:B------:R-:W-:Y:S02]  /*16d00*/  SHF.L.U32 R27, R27, 0x10, RZ ;  /* 0x000000101b1b7819 */ /* 0x000fe400000006ff */
[----:B------:R-:W-:Y:S01]  /*16d10*/  LOP3.LUT R31, R26, 0xff0000, R31, 0xf8, !PT ;  /* 0x00ff00001a1f7812 */ /* 0x000fe200078ef81f */
[----:B------:R-:W-:Y:S01]  /*16d20*/  IMAD.U32 R39, R39, 0x10000, RZ ;  /* 0x0001000027277824 */ /* 0x000fe200078e00ff */
        /* <DEDUP_REMOVED lines=10> */
[----:B------:R-:W-:Y:S02]  /*16dd0*/  F2FP.F16.E4M3.UNPACK_B R38, R35 ;  /* 0x00000023ff26723e */ /* 0x000fe400020006ff */
[----:B0-----:R-:W-:Y:S02]  /*16de0*/  F2FP.F16.E4M3.UNPACK_B R27, R9 ;  /* 0x00000009ff1b723e */ /* 0x001fe400020006ff */
[----:B------:R-:W-:Y:S02]  /*16df0*/  F2FP.F16.E4M3.UNPACK_B R34, R33 ;  /* 0x00000021ff22723e */ /* 0x000fe400020006ff */
[----:B------:R-:W-:-:S02]  /*16e00*/  LOP3.LUT R37, R29, 0xff000000, R12, 0xf8, !PT ;  /* 0xff0000001d257812 */ /* 0x000fc400078ef80c */
[----:B------:R-:W-:Y:S02]  /*16e10*/  LOP3.LUT R21, R21, 0xff0000, R32, 0xf8, !PT ;  /* 0x00ff000015157812 */ /* 0x000fe400078ef820 */
[----:B------:R-:W-:Y:S02]  /*16e20*/  LOP3.LUT R12, R3, 0xff000000, R14, 0xf8, !PT ;  /* 0xff000000030c7812 */ /* 0x000fe400078ef80e */
[----:B------:R-:W-:Y:S01]  /*16e30*/  LOP3.LUT R40, R39, 0xff000000, R15, 0xf8, !PT ;  /* 0xff00000027287812 */ /* 0x000fe200078ef80f */
[--C-:B------:R-:W-:Y:S01]  /*16e40*/  HADD2.F32 R39, -RZ, R38.reuse.H0_H0 ;  /* 0x20000026ff277230 */ /* 0x100fe20000004100 */
[----:B------:R-:W-:Y:S01]  /*16e50*/  LOP3.LUT R32, R21, 0xff000000, R32, 0xf8, !PT ;  /* 0xff00000015207812 */ /* 0x000fe200078ef820 */
[----:B------:R-:W-:Y:S01]  /*16e60*/  HADD2.F32 R38, -RZ, R38.H1_H1 ;  /* 0x30000026ff267230 */ /* 0x000fe20000004100 */
[----:B------:R-:W-:Y:S02]  /*16e70*/  F2FP.F16.E4M3.UNPACK_B R28, R9.H1 ;  /* 0x00000009ff1c723e */ /* 0x000fe400030006ff */
[----:B------:R-:W-:-:S02]  /*16e80*/  F2FP.F16.E4M3.UNPACK_B R30, R11 ;  /* 0x0000000bff1e723e */ /* 0x000fc400020006ff */
[----:B------:R-:W-:Y:S02]  /*16e90*/  F2FP.F16.E4M3.UNPACK_B R31, R11.H1 ;  /* 0x0000000bff1f723e */ /* 0x000fe400030006ff */
[-C--:B------:R-:W-:Y:S02]  /*16ea0*/  F2FP.F16.E4M3.UNPACK_B R11, R8.reuse ;  /* 0x00000008ff0b723e */ /* 0x080fe400020006ff */
[----:B------:R-:W-:Y:S02]  /*16eb0*/  F2FP.F16.E4M3.UNPACK_B R26, R8.H1 ;  /* 0x00000008ff1a723e */ /* 0x000fe400030006ff */
[----:B------:R-:W-:Y:S02]  /*16ec0*/  F2FP.F16.E4M3.UNPACK_B R33, R33.H1 ;  /* 0x00000021ff21723e */ /* 0x000fe400030006ff */
[----:B------:R-:W-:Y:S01]  /*16ed0*/  F2FP.F16.E4M3.UNPACK_B R29, R10.H1 ;  /* 0x0000000aff1d723e */ /* 0x000fe200030006ff */
[----:B----4-:R-:W0:Y:S02]  /*16ee0*/  LDS.128 R4, [R51+0x14400] ;  /* 0x0144000033047984 */ /* 0x010e240000000c00 */
[----:B0-----:R-:W-:-:S02]  /*16ef0*/  F2FP.F16.E4M3.UNPACK_B R24, R7 ;  /* 0x00000007ff18723e */ /* 0x001fc400020006ff */
[----:B------:R-:W-:Y:S02]  /*16f00*/  F2FP.F16.E4M3.UNPACK_B R25, R7.H1 ;  /* 0x00000007ff19723e */ /* 0x000fe400030006ff */
[-C--:B------:R-:W-:Y:S02]  /*16f10*/  F2FP.F16.E4M3.UNPACK_B R14, R5.reuse ;  /* 0x00000005ff0e723e */ /* 0x080fe400020006ff */
[-C--:B------:R-:W-:Y:S02]  /*16f20*/  F2FP.F16.E4M3.UNPACK_B R7, R4.reuse ;  /* 0x00000004ff07723e */ /* 0x080fe400020006ff */
[----:B------:R-:W-:Y:S01]  /*16f30*/  F2FP.F16.E4M3.UNPACK_B R13, R4.H1 ;  /* 0x00000004ff0d723e */ /* 0x000fe200030006ff */
[--C-:B------:R-:W-:Y:S01]  /*16f40*/  HADD2.F32 R4, -RZ, R27.reuse.H0_H0 ;  /* 0x2000001bff047230 */ /* 0x100fe20000004100 */
[----:B------:R-:W-:Y:S01]  /*16f50*/  F2FP.F16.E4M3.UNPACK_B R15, R5.H1 ;  /* 0x00000005ff0f723e */ /* 0x000fe200030006ff */
[----:B------:R-:W-:Y:S01]  /*16f60*/  HADD2.F32 R5, -RZ, R34.H0_H0 ;  /* 0x20000022ff057230 */ /* 0x000fe20000004100 */
[-C--:B------:R-:W-:Y:S01]  /*16f70*/  F2FP.F16.E4M3.UNPACK_B R3, R6.reuse ;  /* 0x00000006ff03723e */ /* 0x080fe200020006ff */
[----:B------:R-:W-:Y:S01]  /*16f80*/  HADD2.F32 R27, -RZ, R27.H1_H1 ;  /* 0x3000001bff1b7230 */ /* 0x000fe20000004100 */
[----:B------:R-:W-:Y:S01]  /*16f90*/  F2FP.F16.E4M3.UNPACK_B R21, R6.H1 ;  /* 0x00000006ff15723e */ /* 0x000fe200030006ff */
[----:B------:R-:W-:-:S02]  /*16fa0*/  HADD2.F32 R6, -RZ, R14.H0_H0 ;  /* 0x2000000eff067230 */ /* 0x000fc40000004100 */
[C---:B------:R-:W-:Y:S01]  /*16fb0*/  FMUL.FTZ R9, R4.reuse, R39 ;  /* 0x0000002704097220 */ /* 0x040fe20000410000 */
[-C--:B------:R-:W-:Y:S01]  /*16fc0*/  FMUL.FTZ R8, R4, R5.reuse ;  /* 0x0000000504087220 */ /* 0x080fe20000410000 */
[----:B------:R-:W-:Y:S02]  /*16fd0*/  HADD2.F32 R34, -RZ, R34.H1_H1 ;  /* 0x30000022ff227230 */ /* 0x000fe40000004100 */
[C---:B------:R-:W-:Y:S01]  /*16fe0*/  FMUL.FTZ R43, R27.reuse, R38 ;  /* 0x000000261b2b7220 */ /* 0x040fe20000410000 */
[C---:B------:R-:W-:Y:S01]  /*16ff0*/  FFMA.FTZ R5, R6.reuse, R5, -R9 ;  /* 0x0000000506057223 */ /* 0x040fe20000010809 */
[----:B------:R-:W-:Y:S01]  /*17000*/  FFMA.FTZ R9, R6, R39, R8 ;  /* 0x0000002706097223 */ /* 0x000fe20000010008 */
[----:B------:R-:W-:Y:S01]  /*17010*/  F2FP.F16.E4M3.UNPACK_B R39, R35.H1 ;  /* 0x00000023ff27723e */ /* 0x000fe200030006ff */
[----:B------:R-:W-:Y:S02]  /*17020*/  HADD2.F32 R6, -RZ, R28.H0_H0 ;  /* 0x2000001cff067230 */ /* 0x000fe40000004100 */
[----:B------:R-:W-:Y:S01]  /*17030*/  FMUL.FTZ R27, R27, R34 ;  /* 0x000000221b1b7220 */ /* 0x000fe20000410000 */
[----:B------:R-:W-:Y:S01]  /*17040*/  HADD2.F32 R35, -RZ, R33.H0_H0 ;  /* 0x20000021ff237230 */ /* 0x000fe20000004100 */
[----:B------:R-:W-:Y:S01]  /*17050*/  F2FP.F16.E4M3.UNPACK_B R4, R10 ;  /* 0x0000000aff04723e */ /* 0x000fe200020006ff */
[----:B------:R-:W-:-:S02]  /*17060*/  HADD2.F32 R41, -RZ, R39.H0_H0 ;  /* 0x20000027ff297230 */ /* 0x000fc40000004100 */
[----:B------:R-:W-:Y:S02]  /*17070*/  HADD2.F32 R14, -RZ, R14.H1_H1 ;  /* 0x3000000eff0e7230 */ /* 0x000fe40000004100 */
[C---:B------:R-:W-:Y:S01]  /*17080*/  FMUL.FTZ R42, R6.reuse, R35 ;  /* 0x00000023062a7220 */ /* 0x040fe20000410000 */
[----:B------:R-:W-:Y:S02]  /*17090*/  HADD2.F32 R10, -RZ, R15.H0_H0 ;  /* 0x2000000fff0a7230 */ /* 0x000fe40000004100 */
[-C--:B------:R-:W-:Y:S01]  /*170a0*/  FMUL.FTZ R45, R6, R41.reuse ;  /* 0x00000029062d7220 */ /* 0x080fe20000410000 */
[----:B------:R-:W-:Y:S02]  /*170b0*/  HADD2.F32 R39, -RZ, R39.H1_H1 ;  /* 0x30000027ff277230 */ /* 0x000fe40000004100 */
[C---:B------:R-:W-:Y:S01]  /*170c0*/  FFMA.FTZ R6, R14.reuse, R34, -R43 ;  /* 0x000000220e067223 */ /* 0x040fe2000001082b */
[----:B------:R-:W-:Y:S01]  /*170d0*/  FFMA.FTZ R8, R14, R38, R27 ;  /* 0x000000260e087223 */ /* 0x000fe2000001001b */
[----:B------:R-:W-:Y:S01]  /*170e0*/  F2FP.F16.E4M3.UNPACK_B R34, R40 ;  /* 0x00000028ff22723e */ /* 0x000fe200020006ff */
[----:B------:R-:W-:Y:S01]  /*170f0*/  FFMA.FTZ R42, R10, R41, R42 ;  /* 0x000000290a2a7223 */ /* 0x000fe2000001002a */
[----:B------:R-:W-:Y:S01]  /*17100*/  F2FP.F16.E4M3.UNPACK_B R27, R36 ;  /* 0x00000024ff1b723e */ /* 0x000fe200020006ff */
[----:B------:R-:W-:-:S02]  /*17110*/  HADD2.F32 R28, -RZ, R28.H1_H1 ;  /* 0x3000001cff1c7230 */ /* 0x000fc40000004100 */
[----:B------:R-:W-:Y:S01]  /*17120*/  FFMA.FTZ R45, R10, R35, -R45 ;  /* 0x000000230a2d7223 */ /* 0x000fe2000001082d */
[----:B------:R-:W-:Y:S01]  /*17130*/  HADD2.F32 R41, -RZ, R34.H0_H0 ;  /* 0x20000022ff297230 */ /* 0x000fe20000004100 */
[----:B------:R-:W-:Y:S01]  /*17140*/  F2FP.F16.E4M3.UNPACK_B R40, R40.H1 ;  /* 0x00000028ff28723e */ /* 0x000fe200030006ff */
[----:B------:R-:W-:Y:S02]  /*17150*/  HADD2.F32 R14, -RZ, R30.H0_H0 ;  /* 0x2000001eff0e7230 */ /* 0x000fe40000004100 */
[----:B------:R-:W-:Y:S01]  /*17160*/  FMUL.FTZ R38, R28, R39 ;  /* 0x000000271c267220 */ /* 0x000fe20000410000 */
[----:B------:R-:W-:Y:S01]  /*17170*/  HADD2.F32 R35, -RZ, R27.H0_H0 ;  /* 0x2000001bff237230 */ /* 0x000fe20000004100 */
[----:B------:R-:W-:Y:S01]  /*17180*/  F2FP.F16.E4M3.UNPACK_B R36, R36.H1 ;  /* 0x00000024ff24723e */ /* 0x000fe200030006ff */
[----:B------:R-:W-:Y:S02]  /*17190*/  HADD2.F32 R33, -RZ, R33.H1_H1 ;  /* 0x30000021ff217230 */ /* 0x000fe40000004100 */
[----:B------:R-:W-:Y:S01]  /*171a0*/  FMUL.FTZ R43, R14, R41 ;  /* 0x000000290e2b7220 */ /* 0x000fe20000410000 */
[----:B------:R-:W-:-:S02]  /*171b0*/  HADD2.F32 R15, -RZ, R15.H1_H1 ;  /* 0x3000000fff0f7230 */ /* 0x000fc40000004100 */
[----:B------:R-:W-:Y:S01]  /*171c0*/  FMUL.FTZ R14, R14, R35 ;  /* 0x000000230e0e7220 */ /* 0x000fe20000410000 */
[----:B------:R-:W-:Y:S02]  /*171d0*/  HADD2.F32 R10, -RZ, R24.H0_H0 ;  /* 0x20000018ff0a7230 */ /* 0x000fe40000004100 */
[-C--:B------:R-:W-:Y:S01]  /*171e0*/  FMUL.FTZ R28, R28, R33.reuse ;  /* 0x000000211c1c7220 */ /* 0x080fe20000410000 */
[----:B------:R-:W-:Y:S02]  /*171f0*/  HADD2.F32 R30, -RZ, R30.H1_H1 ;  /* 0x3000001eff1e7230 */ /* 0x000fe40000004100 */
[----:B------:R-:W-:Y:S01]  /*17200*/  FFMA.FTZ R38, R15, R33, -R38 ;  /* 0x000000210f267223 */ /* 0x000fe20000010826 */
[----:B------:R-:W-:Y:S02]  /*17210*/  HADD2.F32 R33, -RZ, R34.H1_H1 ;  /* 0x30000022ff217230 */ /* 0x000fe40000004100 */
[C---:B------:R-:W-:Y:S01]  /*17220*/  FFMA.FTZ R43, R10.reuse, R35, -R43 ;  /* 0x000000230a2b7223 */ /* 0x040fe2000001082b */
[----:B------:R-:W-:Y:S01]  /*17230*/  FFMA.FTZ R41, R10, R41, R14 ;  /* 0x000000290a297223 */ /* 0x000fe2000001000e */
[----:B------:R-:W-:-:S02]  /*17240*/  HADD2.F32 R27, -RZ, R27.H1_H1 ;  /* 0x3000001bff1b7230 */ /* 0x000fc40000004100 */
[----:B------:R-:W-:Y:S01]  /*17250*/  FFMA.FTZ R39, R15, R39, R28 ;  /* 0x000000270f277223 */ /* 0x000fe2000001001c */
[----:B------:R-:W-:Y:S02]  /*17260*/  HADD2.F32 R35, -RZ, R40.H0_H0 ;  /* 0x20000028ff237230 */ /* 0x000fe40000004100 */
[C---:B------:R-:W-:Y:S01]  /*17270*/  FMUL.FTZ R47, R30.reuse, R33 ;  /* 0x000000211e2f7220 */ /* 0x040fe20000410000 */
[----:B------:R-:W-:Y:S02]  /*17280*/  HADD2.F32 R14, -RZ, R31.H0_H0 ;  /* 0x2000001fff0e7230 */ /* 0x000fe40000004100 */
[----:B------:R-:W-:Y:S01]  /*17290*/  FMUL.FTZ R30, R30, R27 ;  /* 0x0000001b1e1e7220 */ /* 0x000fe20000410000 */
[----:B------:R-:W-:Y:S01]  /*172a0*/  HADD2.F32 R24, -RZ, R24.H1_H1 ;  /* 0x30000018ff187230 */ /* 0x000fe20000004100 */
[----:B------:R-:W-:Y:S01]  /*172b0*/  F2FP.SATFINITE.E4M3.F32.PACK_AB_MERGE_C R38, R38, R45, RZ ;  /* 0x0000002d2626723e */ /* 0x000fe200048070ff */
[----:B------:R-:W-:Y:S02]  /*172c0*/  HADD2.F32 R15, -RZ, R36.H0_H0 ;  /* 0x20000024ff0f7230 */ /* 0x000fe40000004100 */
[----:B------:R-:W-:Y:S01]  /*172d0*/  FMUL.FTZ R49, R14, R35 ;  /* 0x000000230e317220 */ /* 0x000fe20000410000 */
[----:B------:R-:W-:-:S02]  /*172e0*/  HADD2.F32 R10, -RZ, R25.H0_H0 ;  /* 0x20000019ff0a7230 */ /* 0x000fc40000004100 */
[C---:B------:R-:W-:Y:S01]  /*172f0*/  FFMA.FTZ R46, R24.reuse, R27, -R47 ;  /* 0x0000001b182e7223 */ /* 0x040fe2000001082f */
[----:B------:R-:W-:Y:S01]  /*17300*/  FFMA.FTZ R48, R24, R33, R30 ;  /* 0x0000002118307223 */ /* 0x000fe2000001001e */
[----:B------:R-:W-:Y:S01]  /*17310*/  FMUL.FTZ R14, R14, R15 ;  /* 0x0000000f0e0e7220 */ /* 0x000fe20000410000 */
[----:B------:R-:W-:Y:S01]  /*17320*/  F2FP.F16.E4M3.UNPACK_B R24, R37.H1 ;  /* 0x00000025ff18723e */ /* 0x000fe200030006ff */
[C---:B------:R-:W-:Y:S01]  /*17330*/  FFMA.FTZ R49, R10.reuse, R15, -R49 ;  /* 0x0000000f0a317223 */ /* 0x040fe20000010831 */
[-C--:B------:R-:W-:Y:S01]  /*17340*/  F2FP.F16.E4M3.UNPACK_B R15, R32.reuse.H1 ;  /* 0x00000020ff0f723e */ /* 0x080fe200030006ff */
[----:B------:R-:W-:Y:S01]  /*17350*/  FFMA.FTZ R47, R10, R35, R14 ;  /* 0x000000230a2f7223 */ /* 0x000fe2000001000e */
[----:B------:R-:W-:Y:S01]  /*17360*/  HADD2.F32 R36, -RZ, R36.H1_H1 ;  /* 0x30000024ff247230 */ /* 0x000fe20000004100 */
[----:B------:R-:W-:Y:S01]  /*17370*/  F2FP.F16.E4M3.UNPACK_B R37, R37 ;  /* 0x00000025ff25723e */ /* 0x000fe200020006ff */
[----:B------:R-:W-:Y:S01]  /*17380*/  HADD2.F32 R40, -RZ, R40.H1_H1 ;  /* 0x30000028ff287230 */ /* 0x000fe20000004100 */
[----:B------:R-:W-:Y:S01]  /*17390*/  F2FP.F16.E4M3.UNPACK_B R32, R32 ;  /* 0x00000020ff20723e */ /* 0x000fe200020006ff */
[----:B------:R-:W-:Y:S01]  /*173a0*/  HADD2.F32 R31, -RZ, R31.H1_H1 ;  /* 0x3000001fff1f7230 */ /* 0x000fe20000004100 */
[----:B------:R-:W-:Y:S01]  /*173b0*/  F2FP.SATFINITE.E4M3.F32.PACK_AB_MERGE_C R39, R39, R42, RZ ;  /* 0x0000002a2727723e */ /* 0x000fe200048070ff */
[----:B------:R-:W-:Y:S01]  /*173c0*/  HADD2.F32 R33, -RZ, R24.H0_H0 ;  /* 0x20000018ff217230 */ /* 0x000fe20000004100 */
[----:B------:R-:W-:Y:S01]  /*173d0*/  F2FP.SATFINITE.E4M3.F32.PACK_AB_MERGE_C R5, R6, R5, R38 ;  /* 0x000000050605723e */ /* 0x000fe20004807026 */
        /* <DEDUP_REMOVED lines=16> */
[C---:B------:R-:W-:Y:S01]  /*174e0*/  FMUL.FTZ R10, R26.reuse, R24 ;  /* 0x000000181a0a7220 */ /* 0x040fe20000410000 */
[----:B------:R-:W-:Y:S01]  /*174f0*/  FMUL.FTZ R27, R26, R15 ;  /* 0x0000000f1a1b7220 */ /* 0x000fe20000410000 */
[----:B------:R-:W-:Y:S01]  /*17500*/  HADD2.F32 R25, -RZ, R37.H0_H0 ;  /* 0x20000025ff197230 */ /* 0x000fe20000004100 */
[----:B------:R-:W-:Y:S01]  /*17510*/  F2FP.SATFINITE.E4M3.F32.PACK_AB_MERGE_C R9, R8, R9, R39 ;  /* 0x000000090809723e */ /* 0x000fe20004807027 */
[----:B------:R-:W-:-:S02]  /*17520*/  HADD2.F32 R14, -RZ, R11.H0_H0 ;  /* 0x2000000bff0e7230 */ /* 0x000fc40000004100 */
[C---:B------:R-:W-:Y:S01]  /*17530*/  FFMA.FTZ R35, R13.reuse, R15, -R10 ;  /* 0x0000000f0d237223 */ /* 0x040fe2000001080a */
[----:B------:R-:W-:Y:S01]  /*17540*/  FFMA.FTZ R34, R13, R24, R27 ;  /* 0x000000180d227223 */ /* 0x000fe2000001001b */
[----:B------:R-:W-:Y:S02]  /*17550*/  HADD2.F32 R13, -RZ, R32.H0_H0 ;  /* 0x20000020ff0d7230 */ /* 0x000fe40000004100 */
        /* <DEDUP_REMOVED lines=28> */
[----:B------:R-:W-:Y:S01]  /*17720*/  FMUL.FTZ R36, R29, R24 ;  /* 0x000000181d247220 */ /* 0x000fe20000410000 */
[----:B------:R-:W-:Y:S01]  /*17730*/  FFMA.FTZ R25, R7, R25, R10 ;  /* 0x0000001907197223 */ /* 0x000fe2000001000a */
[-C--:B------:R-:W-:Y:S01]  /*17740*/  FMUL.FTZ R11, R29, R14.reuse ;  /* 0x0000000e1d0b7220 */ /* 0x080fe20000410000 */
[----:B------:R-:W-:Y:S02]  /*17750*/  HADD2.F32 R13, -RZ, R12.H0_H0 ;  /* 0x2000000cff0d7230 */ /* 0x000fe40000004100 */
[C---:B------:R-:W-:Y:S01]  /*17760*/  FFMA.FTZ R29, R21.reuse, R14, -R36 ;  /* 0x0000000e151d7223 */ /* 0x040fe20000010824 */
[----:B------:R-:W-:Y:S02]  /*17770*/  HADD2.F32 R7, -RZ, R4.H0_H0 ;  /* 0x20000004ff077230 */ /* 0x000fe40000004100 */
[----:B------:R-:W-:Y:S01]  /*17780*/  FFMA.FTZ R36, R21, R24, R11 ;  /* 0x0000001815247223 */ /* 0x000fe2000001000b */
[----:B------:R-:W-:Y:S01]  /*17790*/  HADD2.F32 R11, -RZ, R20.H0_H0 ;  /* 0x20000014ff0b7230 */ /* 0x000fe20000004100 */
[----:B------:R-:W-:Y:S01]  /*177a0*/  F2FP.SATFINITE.E4M3.F32.PACK_AB_MERGE_C R33, R34, R33, RZ ;  /* 0x000000212221723e */ /* 0x000fe200048070ff */
[----:B------:R-:W-:-:S02]  /*177b0*/  HADD2.F32 R12, -RZ, R12.H1_H1 ;  /* 0x3000000cff0c7230 */ /* 0x000fc40000004100 */
[C---:B------:R-:W-:Y:S01]  /*177c0*/  FMUL.FTZ R15, R7.reuse, R13 ;  /* 0x0000000d070f7220 */ /* 0x040fe20000410000 */
[----:B------:R-:W-:Y:S02]  /*177d0*/  HADD2.F32 R10, -RZ, R4.H1_H1 ;  /* 0x30000004ff0a7230 */ /* 0x000fe40000004100 */
[----:B------:R-:W-:Y:S01]  /*177e0*/  FMUL.FTZ R14, R7, R11 ;  /* 0x0000000b070e7220 */ /* 0x000fe20000410000 */
[----:B------:R-:W-:Y:S01]  /*177f0*/  HADD2.F32 R20, -RZ, R20.H1_H1 ;  /* 0x30000014ff147230 */ /* 0x000fe20000004100 */
[----:B------:R-:W-:Y:S01]  /*17800*/  F2FP.SATFINITE.E4M3.F32.PACK_AB_MERGE_C R29, R29, R32, RZ ;  /* 0x000000201d1d723e */ /* 0x000fe200048070ff */
[--C-:B------:R-:W-:Y:S02]  /*17810*/  HADD2.F32 R4, -RZ, R3.reuse.H0_H0 ;  /* 0x20000003ff047230 */ /* 0x100fe40000004100 */
[C---:B------:R-:W-:Y:S01]  /*17820*/  FMUL.FTZ R24, R10.reuse, R12 ;  /* 0x0000000c0a187220 */ /* 0x040fe20000410000 */
[----:B------:R-:W-:Y:S02]  /*17830*/  HADD2.F32 R3, -RZ, R3.H1_H1 ;  /* 0x30000003ff037230 */ /* 0x000fe40000004100 */
[-C--:B------:R-:W-:Y:S01]  /*17840*/  FMUL.FTZ R7, R10, R20.reuse ;  /* 0x000000140a077220 */ /* 0x080fe20000410000 */
[----:B------:R-:W-:Y:S01]  /*17850*/  F2FP.SATFINITE.E4M3.F32.PACK_AB_MERGE_C R25, R36, R25, RZ ;  /* 0x000000192419723e */ /* 0x000fe200048070ff */
[C---:B------:R-:W-:Y:S01]  /*17860*/  FFMA.FTZ R15, R4.reuse, R11, -R15 ;  /* 0x0000000b040f7223 */ /* 0x040fe2000001080f */
[----:B------:R-:W-:Y:S01]  /*17870*/  FFMA.FTZ R10, R4, R13, R14 ;  /* 0x0000000d040a7223 */ /* 0x000fe2000001000e */
[C---:B------:R-:W-:Y:S01]  /*17880*/  FFMA.FTZ R24, R3.reuse, R20, -R24 ;  /* 0x0000001403187223 */ /* 0x040fe20000010818 */
[----:B------:R-:W-:Y:S01]  /*17890*/  FFMA.FTZ R3, R3, R12, R7 ;  /* 0x0000000c03037223 */ /* 0x000fe20000010007 */
[----:B------:R-:W-:-:S02]  /*178a0*/  F2FP.SATFINITE.E4M3.F32.PACK_AB_MERGE_C R7, R50, R49, RZ ;  /* 0x000000313207723e */ /* 0x000fc400048070ff */
[----:B------:R-:W-:Y:S02]  /*178b0*/  F2FP.SATFINITE.E4M3.F32.PACK_AB_MERGE_C R4, R35, R30, RZ ;  /* 0x0000001e2304723e */ /* 0x000fe400048070ff */
[----:B------:R-:W-:Y:S02]  /*178c0*/  F2FP.SATFINITE.E4M3.F32.PACK_AB_MERGE_C R11, R40, R47, RZ ;  /* 0x0000002f280b723e */ /* 0x000fe400048070ff */
[----:B------:R-:W-:Y:S02]  /*178d0*/  F2FP.SATFINITE.E4M3.F32.PACK_AB_MERGE_C R7, R46, R43, R7 ;  /* 0x0000002b2e07723e */ /* 0x000fe40004807007 */
[----:B------:R-:W-:Y:S02]  /*178e0*/  F2FP.SATFINITE.E4M3.F32.PACK_AB_MERGE_C R4, R31, R26, R4 ;  /* 0x0000001a1f04723e */ /* 0x000fe40004807004 */
[----:B------:R-:W-:Y:S02]  /*178f0*/  F2FP.SATFINITE.E4M3.F32.PACK_AB_MERGE_C R6, R24, R15, R29 ;  /* 0x0000000f1806723e */ /* 0x000fe4000480701d */
[----:B------:R-:W-:-:S02]  /*17900*/  F2FP.SATFINITE.E4M3.F32.PACK_AB_MERGE_C R11, R48, R41, R11 ;  /* 0x00000029300b723e */ /* 0x000fc4000480700b */
[----:B------:R-:W-:Y:S01]  /*17910*/  F2FP.SATFINITE.E4M3.F32.PACK_AB_MERGE_C R8, R28, R27, R33 ;  /* 0x0000001b1c08723e */ /* 0x000fe20004807021 */
[----:B------:R0:W-:Y:S01]  /*17920*/  STS.128 [R51+0x14400], R4 ;  /* 0x0144000433007388 */ /* 0x0001e20000000c00 */
[----:B------:R-:W-:-:S05]  /*17930*/  F2FP.SATFINITE.E4M3.F32.PACK_AB_MERGE_C R10, R3, R10, R25 ;  /* 0x0000000a030a723e */ /* 0x000fca0004807019 */
[----:B------:R0:W-:Y:S02]  /*17940*/  STS.128 [R0+0x14400], R8 ;  /* 0x0144000800007388 */ /* 0x0001e40000000c00 */
.L_x_2760:
[----:B------:R-:W-:Y:S05]  /*17950*/  BSYNC B0 ;  /* 0x0000000000007941 */ /* 0x000fea0003800000 */
.L_x_2753:
        /* <DEDUP_REMOVED lines=8> */
.L_x_2751:
[----:B0-2---:R-:W-:-:S05]  /*179e0*/  IMAD.U32 R0, RZ, RZ, UR48 ;  /* 0x00000030ff007e24 */ /* 0x005fca000f8e00ff */
[----:B------:R-:W-:-:S13]  /*179f0*/  ISETP.NE.AND P1, PT, R0, 0x3, PT ;  /* 0x000000030000780c */ /* 0x000fda0003f25270 */
[----:B------:R-:W-:Y:S05]  /*17a00*/  @!P1 BRA `(.L_x_2780) ;  /* 0x0000000000049947 */ /* 0x000fea0003800000 */
[----:B------:R-:W-:Y:S01]  /*17a10*/  BPT.TRAP 0x1 ;  /* 0x000000040000795c */ /* 0x000fe20000300000 */
.L_x_2780:
[----:B------:R-:W-:Y:S02]  /*17a20*/  LEA R0, R188, R18, 0x3 ;  /* 0x00000012bc007211 */ /* 0x000fe400078e18ff */
[----:B-1----:R-:W-:-:S04]  /*17a30*/  SHF.L.U32 R3, R194, 0x1f, RZ ;  /* 0x0000001fc2037819 */ /* 0x002fc800000006ff */
[----:B------:R0:W1:Y:S01]  /*17a40*/  SYNCS.PHASECHK.TRANS64.TRYWAIT P0, [R0+URZ+0x29830], R3 ;  /* 0x02983003000075a7 */ /* 0x000062000800017f */
[----:B------:R-:W-:Y:S05]  /*17a50*/  @!P1 BRA `(.L_x_2781) ;  /* 0x0000000000049947 */ /* 0x000fea0003800000 */
[----:B------:R-:W-:Y:S01]  /*17a60*/  BPT.TRAP 0x1 ;  /* 0x000000040000795c */ /* 0x000fe20000300000 */
.L_x_2781:
[----:B-1----:R-:W-:Y:S05]  /*17a70*/  @P0 BRA `(.L_x_2782) ;  /* 0x0000000000080947 */ /* 0x002fea0003800000 */
[----:B------:R-:W1:Y:S02]  /*17a80*/  SYNCS.PHASECHK.TRANS64.TRYWAIT P0, [R0+URZ+0x29830], R3 ;  /* 0x02983003000075a7 */ /* 0x000e64000800017f */
[----:B-1----:R-:W-:Y:S05]  /*17a90*/  @!P0 BRA `(.L_x_2783) ;  /* 0x0000018400548947 */ /* 0x002fea0003800000 */
.L_x_2782:
[----:B------:R-:W-:Y:S05]  /*17aa0*/  WARPSYNC.ALL ;  /* 0x0000000000007948 */ /* 0x000fea0003800000 */
[----:B01----:R-:W-:Y:S01]  /*17ab0*/  VIADD R3, R18, 0x1a400 ;  /* 0x0001a40012037836 */ /* 0x003fe20000000000 */
[----:B------:R-:W-:Y:S01]  /*17ac0*/  R2UR UR24, R44 ;  /* 0x000000002c1872ca */ /* 0x000fe200000e0000 */
[----:B------:R-:W-:Y:S01]  /*17ad0*/  WARPGROUP.ARRIVE ;  /* 0x00000000000079c5 */ /* 0x000fe20000000000 */
[----:B-----5:R-:W-:Y:S01]  /*17ae0*/  MOV R5, 0x80000020 ;  /* 0x8000002000057802 */ /* 0x020fe20000000f00 */
[----:B------:R-:W-:Y:S01]  /*17af0*/  UMOV UR25, 0x80000020 ;  /* 0x8000002000197882 */ /* 0x000fe20000000000 */
[----:B------:R-:W-:Y:S01]  /*17b00*/  SHF.R.U32.HI R3, RZ, 0x4, R3 ;  /* 0x00000004ff037819 */ /* 0x000fe20000011603 */
[----:B------:R-:W-:Y:S01]  /*17b10*/  IMAD.MOV.U32 R7, RZ, RZ, -0x7fffffe0 ;  /* 0x80000020ff077424 */ /* 0x000fe200078e00ff */
[----:B------:R-:W-:Y:S01]  /*17b20*/  R2UR UR27, R5 ;  /* 0x00000000051b72ca */ /* 0x000fe200000e0000 */
[----:B------:R-:W-:Y:S01]  /*17b30*/  UMOV UR5, UR25 ;  /* 0x0000001900057c82 */ /* 0x000fe20008000000 */
[----:B------:R-:W-:Y:S01]  /*17b40*/  LOP3.LUT R3, R3, 0x3fff, RZ, 0xc0, !PT ;  /* 0x00003fff03037812 */ /* 0x000fe200078ec0ff */
[----:B------:R-:W-:Y:S01]  /*17b50*/  IMAD.MOV.U32 R11, RZ, RZ, -0x7fffffe0 ;  /* 0x80000020ff0b7424 */ /* 0x000fe200078e00ff */
[----:B------:R-:W-:Y:S01]  /*17b60*/  R2UR UR7, R7 ;  /* 0x00000000070772ca */ /* 0x000fe200000e0000 */
[----:B------:R-:W-:Y:S01]  /*17b70*/  UMOV UR9, UR25 ;  /* 0x0000001900097c82 */ /* 0x000fe20008000000 */
[----:B------:R-:W-:Y:S01]  /*17b80*/  LOP3.LUT R9, R3, 0x10000, RZ, 0xfc, !PT ;  /* 0x0001000003097812 */ /* 0x000fe200078efcff */
[----:B------:R-:W-:Y:S01]  /*17b90*/  ULOP3.LUT UR24, UR24, 0x10000, URZ, 0xfc, !UPT ;  /* 0x0001000018187892 */ /* 0x000fe2000f8efc3f */
[----:B------:R-:W-:Y:S01]  /*17ba0*/  R2UR UR11, R11 ;  /* 0x000000000b0b72ca */ /* 0x000fe200000e0000 */
[----:B------:R-:W-:Y:S01]  /*17bb0*/  UMOV UR13, UR25 ;  /* 0x00000019000d7c82 */ /* 0x000fe20008000000 */
[----:B------:R-:W-:Y:S01]  /*17bc0*/  R2UR UR15, R7 ;  /* 0x00000000070f72ca */ /* 0x000fe200000e0000 */
[----:B---3--:R-:W-:Y:S01]  /*17bd0*/  IMAD R4, R188, 0x780, R9 ;  /* 0x00000780bc047824 */ /* 0x008fe200078e0209 */
[----:B------:R-:W-:Y:S01]  /*17be0*/  R2UR UR19, R11 ;  /* 0x000000000b1372ca */ /* 0x000fe200000e0000 */
[----:B------:R-:W-:Y:S01]  /*17bf0*/  UMOV UR17, UR25 ;  /* 0x0000001900117c82 */ /* 0x000fe20008000000 */
[----:B------:R-:W-:Y:S01]  /*17c00*/  UMOV UR4, UR24 ;  /* 0x0000001800047c82 */ /* 0x000fe20008000000 */
[C---:B------:R-:W-:Y:S01]  /*17c10*/  VIADD R6, R4.reuse, 0x80 ;  /* 0x0000008004067836 */ /* 0x040fe20000000000 */
[C---:B------:R-:W-:Y:S01]  /*17c20*/  R2UR UR26, R4.reuse ;  /* 0x00000000041a72ca */ /* 0x040fe200000e0000 */
[----:B------:R-:W-:Y:S01]  /*17c30*/  VIADD R10, R4, 0x100 ;  /* 0x00000100040a7836 */ /* 0x000fe20000000000 */
[----:B------:R-:W-:Y:S01]  /*17c40*/  UMOV UR8, UR24 ;  /* 0x0000001800087c82 */ /* 0x000fe20008000000 */
[----:B------:R-:W-:Y:S01]  /*17c50*/  UMOV UR12, UR24 ;  /* 0x00000018000c7c82 */ /* 0x000fe20008000000 */
[----:B------:R-:W-:Y:S01]  /*17c60*/  R2UR UR6, R6 ;  /* 0x00000000060672ca */ /* 0x000fe200000e0000 */
[----:B------:R-:W-:Y:S01]  /*17c70*/  VIADD R6, R4, 0x180 ;  /* 0x0000018004067836 */ /* 0x000fe20000000000 */
[----:B------:R-:W-:Y:S01]  /*17c80*/  R2UR UR10, R10 ;  /* 0x000000000a0a72ca */ /* 0x000fe200000e0000 */
[----:B------:R-:W-:Y:S01]  /*17c90*/  UMOV UR16, UR24 ;  /* 0x0000001800107c82 */ /* 0x000fe20008000000 */
[----:B------:R-:W-:Y:S01]  /*17ca0*/  IADD3 R10, R4, 0x200, RZ ;  /* 0x00000200040a7810 */ /* 0x000fe20007ffe0ff */
[----:B------:R-:W-:Y:S01]  /*17cb0*/  IMAD.MOV.U32 R11, RZ, RZ, -0x7fffffe0 ;  /* 0x80000020ff0b7424 */ /* 0x000fe200078e00ff */
[----:B------:R-:W-:Y:S01]  /*17cc0*/  R2UR UR14, R6 ;  /* 0x00000000060e72ca */ /* 0x000fe200000e0000 */
[----:B------:R-:W-:Y:S01]  /*17cd0*/  VIADD R6, R4, 0x2 ;  /* 0x0000000204067836 */ /* 0x000fe20000000000 */
[----:B------:R-:W-:Y:S01]  /*17ce0*/  R2UR UR18, R10 ;  /* 0x000000000a1272ca */ /* 0x000fe200000e0000 */
[----:B------:R-:W-:Y:S01]  /*17cf0*/  QGMMA.64x32x32.F32.E4M3.E4M3 R88, gdesc[UR24], RZ, !UPT, gsb0 ;  /* 0x00600000185879f3 */ /* 0x000fe2000c0008ff */
[----:B------:R-:W-:Y:S01]  /*17d00*/  MOV R7, 0x80000020 ;  /* 0x8000002000077802 */ /* 0x000fe20000000f00 */
[----:B------:R-:W-:-:S02]  /*17d10*/  VIADD R10, R4, 0x82 ;  /* 0x00000082040a7836 */ /* 0x000fc40000000000 */
[----:B------:R-:W-:Y:S02]  /*17d20*/  VIADD R12, R4, 0x102 ;  /* 0x00000102040c7836 */ /* 0x000fe40000000000 */
[----:B------:R-:W-:Y:S02]  /*17d30*/  IMAD.MOV.U32 R13, RZ, RZ, -0x7fffffe0 ;  /* 0x80000020ff0d7424 */ /* 0x000fe400078e00ff */
[----:B------:R-:W-:-:S05]  /*17d40*/  IMAD.MOV.U32 R5, RZ, RZ, -0x7fffffe0 ;  /* 0x80000020ff057424 */ /* 0x000fca00078e00ff */
[----:B------:R-:W-:Y:S01]  /*17d50*/  R2UR UR47, R5 ;  /* 0x00000000052f72ca */ /* 0x000fe200000e0000 */
[----:B------:R-:W-:Y:S02]  /*17d60*/  WARPGROUP.DEPBAR.LE gsb0, 0x0 ;  /* 0x00008000000079c5 */ /* 0x000fe40000010000 */
[----:B------:R-:W-:-:S06]  /*17d70*/  WARPGROUP.ARRIVE ;  /* 0x00000000000079c5 */ /* 0x000fcc0000000000 */
[----:B------:R-:W-:Y:S01]  /*17d80*/  QGMMA.64x32x32.F32.E4M3.E4M3 R72, gdesc[UR4], RZ, !UPT, gsb0 ;  /* 0x00600000044879f3 */ /* 0x000fe2000c0008ff */
        /* <DEDUP_REMOVED lines=10> */
[----:B------:R-:W-:Y:S01]  /*17e30*/  QGMMA.64x32x32.F32.E4M3.E4M3 R56, gdesc[UR8], RZ, !UPT, gsb0 ;  /* 0x00600000083879f3 */ /* 0x000fe2000c0008ff */
[----:B------:R-:W-:Y:S01]  /*17e40*/  R2UR UR10, R10 ;  /* 0x000000000a0a72ca */ /* 0x000fe200000e0000 */
[----:B------:R-:W-:Y:S01]  /*17e50*/  UMOV UR8, UR4 ;  /* 0x0000000400087c82 */ /* 0x000fe20008000000 */
[----:B------:R-:W-:Y:S01]  /*17e60*/  R2UR UR11, R11 ;  /* 0x000000000b0b72ca */ /* 0x000fe200000e0000 */
[----:B------:R-:W-:Y:S01]  /*17e70*/  UMOV UR9, UR5 ;  /* 0x0000000500097c82 */ /* 0x000fe20008000000 */
[----:B------:R-:W-:Y:S01]  /*17e80*/  IMAD.MOV.U32 R11, RZ, RZ, -0x7fffffe0 ;  /* 0x80000020ff0b7424 */ /* 0x000fe200078e00ff */
[----:B------:R-:W-:-:S04]  /*17e90*/  IADD3 R10, R4, 0x202, RZ ;  /* 0x00000202040a7810 */ /* 0x000fc80007ffe0ff */
[----:B------:R-:W-:Y:S02]  /*17ea0*/  R2UR UR22, R10 ;  /* 0x000000000a1672ca */ /* 0x000fe400000e0000 */
[----:B------:R-:W-:Y:S01]  /*17eb0*/  R2UR UR23, R11 ;  /* 0x000000000b1772ca */ /* 0x000fe200000e0000 */
[----:B------:R-:W-:Y:S01]  /*17ec0*/  IMAD.MOV.U32 R11, RZ, RZ, -0x7fffffe0 ;  /* 0x80000020ff0b7424 */ /* 0x000fe200078e00ff */
[----:B------:R-:W-:Y:S01]  /*17ed0*/  IADD3 R10, R4, 0x300, RZ ;  /* 0x00000300040a7810 */ /* 0x000fe20007ffe0ff */
[----:B------:R-:W-:Y:S02]  /*17ee0*/  WARPGROUP.DEPBAR.LE gsb0, 0x0 ;  /* 0x00008000000079c5 */ /* 0x000fe40000010000 */
[----:B----4-:R-:W-:-:S06]  /*17ef0*/  WARPGROUP.ARRIVE ;  /* 0x00000000000079c5 */ /* 0x010fcc0000000000 */
        /* <DEDUP_REMOVED lines=26> */
[----:B------:R-:W-:Y:S01]  /*180a0*/  IMAD.MOV.U32 R7, RZ, RZ, -0x7fffffe0 ;  /* 0x80000020ff077424 */ /* 0x000fe200078e00ff */
[----:B------:R-:W-:Y:S01]  /*180b0*/  IADD3 R6, R4, 0x400, RZ ;  /* 0x0000040004067810 */ /* 0x000fe20007ffe0ff */
        /* <DEDUP_REMOVED lines=9> */
[----:B------:R-:W-:Y:S01]  /*18150*/  VIADD R10, R4, 0x480 ;  /* 0x00000480040a7836 */ /* 0x000fe20000000000 */
[----:B------:R-:W-:-:S04]  /*18160*/  MOV R11, 0x80000020 ;  /* 0x80000020000b7802 */ /* 0x000fc80000000f00 */
        /* <DEDUP_REMOVED lines=20> */
[----:B------:R-:W-:Y:S01]  /*182b0*/  VIADD R6, R4, 0x282 ;  /* 0x0000028204067836 */ /* 0x000fe20000000000 */
[----:B------:R-:W-:Y:S01]  /*182c0*/  MOV R7, 0x80000020 ;  /* 0x8000002000077802 */ /* 0x000fe20000000f00 */
        /* <DEDUP_REMOVED lines=101> */
[----:B------:R-:W-:Y:S01]  /*18920*/  IADD3 R4, R4, 0x702, RZ ;  /* 0x0000070204047810 */ /* 0x000fe20007ffe0ff */
[----:B------:R-:W-:Y:S01]  /*18930*/  IMAD.MOV.U32 R7, RZ, RZ, -0x7fffffe0 ;  /* 0x80000020ff077424 */ /* 0x000fe200078e00ff */
[----:B------:R-:W-:Y:S01]  /*18940*/  UMOV UR45, UR21 ;  /* 0x00000015002d7c82 */ /* 0x000fe20008000000 */
[----:B------:R-:W-:Y:S01]  /*18950*/  UMOV UR44, UR20 ;  /* 0x00000014002c7c82 */ /* 0x000fe20008000000 */
[----:B------:R-:W-:Y:S01]  /*18960*/  R2UR UR46, R4 ;  /* 0x00000000042e72ca */ /* 0x000fe200000e0000 */
[----:B------:R-:W-:-:S02]  /*18970*/  WARPGROUP.DEPBAR.LE gsb0, 0x0 ;  /* 0x00008000000079c5 */ /* 0x000fc40000010000 */
        /* <DEDUP_REMOVED lines=38> */
.L_x_2784:
[C---:B------:R-:W-:Y:S01]  /*18be0*/  FMUL.FTZ R15, R2.reuse, R77 ;  /* 0x0000004d020f7220 */ /* 0x040fe20000410000 */
[C---:B------:R-:W-:Y:S01]  /*18bf0*/  FMUL.FTZ R13, R2.reuse, R73 ;  /* 0x00000049020d7220 */ /* 0x040fe20000410000 */
[----:B------:R-:W0:Y:S01]  /*18c00*/  LDC R77, c[0x0][0x448] ;  /* 0x00011200ff4d7b82 */ /* 0x000e220000000800 */
        /* <DEDUP_REMOVED lines=23> */
[----:B0-----:R-:W-:Y:S01]  /*18d80*/  ISETP.NE.AND P0, PT, R77, 0x1, PT ;  /* 0x000000014d00780c */ /* 0x001fe20003f05270 */
[C---:B------:R-:W-:Y:S01]  /*18d90*/  FMUL.FTZ R11, R2.reuse, R100 ;  /* 0x00000064020b7220 */ /* 0x040fe20000410000 */
[----:B------:R-:W-:Y:S01]  /*18da0*/  FMUL.FTZ R60, R2, R65 ;  /* 0x00000041023c7220 */ /* 0x000fe20000410000 */
[----:B------:R-:W-:-:S02]  /*18db0*/  IMAD R65, R152, -0xa0, R214 ;  /* 0xffffff6098417824 */ /* 0x000fc400078e02d6 */
        /* <DEDUP_REMOVED lines=9> */
[----:B------:R-:W1:Y:S01]  /*18e50*/  @P0 LDC R61, c[0x0][0x44c] ;  /* 0x00011300ff3d0b82 */ /* 0x000e620000000800 */
[----:B------:R-:W2:Y:S01]  /*18e60*/  MUFU.TANH R89, R89 ;  /* 0x0000005900597308 */ /* 0x000ea20000002400 */
[C---:B------:R-:W-:Y:S01]  /*18e70*/  FMUL.FTZ R75, R2.reuse, R75 ;  /* 0x0000004b024b7220 */ /* 0x040fe20000410000 */
[C---:B------:R-:W-:Y:S01]  /*18e80*/  FMUL.FTZ R14, R2.reuse, R76 ;  /* 0x0000004c020e7220 */ /* 0x040fe20000410000 */
[C---:B------:R-:W-:Y:S01]  /*18e90*/  FMUL.FTZ R76, R2.reuse, R78 ;  /* 0x0000004e024c7220 */ /* 0x040fe20000410000 */
[C---:B------:R-:W-:Y:S01]  /*18ea0*/  FMUL.FTZ R78, R2.reuse, R79 ;  /* 0x0000004f024e7220 */ /* 0x040fe20000410000 */
[C---:B------:R-:W-:Y:S01]  /*18eb0*/  FMUL.FTZ R79, R2.reuse, R82 ;  /* 0x00000052024f7220 */ /* 0x040fe20000410000 */
[C---:B------:R-:W-:Y:S01]  /*18ec0*/  FMUL.FTZ R21, R2.reuse, R81 ;  /* 0x0000005102157220 */ /* 0x040fe20000410000 */
[----:B------:R-:W3:Y:S01]  /*18ed0*/  @P0 LDC R62, c[0x0][0x450] ;  /* 0x00011400ff3e0b82 */ /* 0x000ee20000000800 */
        /* <DEDUP_REMOVED lines=14> */
[----:B------:R-:W-:Y:S01]  /*18fc0*/  FMUL.FTZ R54, R2, R54 ;  /* 0x0000003602367220 */ /* 0x000fe20000410000 */
[----:B-1----:R-:W-:Y:S01]  /*18fd0*/  @P0 IMAD.HI.U32 R61, R66, R61, RZ ;  /* 0x0000003d423d0227 */ /* 0x002fe200078e00ff */
[----:B------:R-:W1:Y:S03]  /*18fe0*/  MUFU.TANH R92, R92 ;  /* 0x0000005c005c7308 */ /* 0x000e660000002400 */
[C---:B------:R-:W-:Y:S01]  /*18ff0*/  FMUL.FTZ R55, R2.reuse, R55 ;  /* 0x0000003702377220 */ /* 0x040fe20000410000 */
[----:B------:R-:W-:Y:S01]  /*19000*/  ULDC UR51, c[0x0][0x988] ;  /* 0x0002620000337ab9 */ /* 0x000fe20000000800 */
[C---:B------:R-:W-:Y:S01]  /*19010*/  FMUL.FTZ R40, R2.reuse, R40 ;  /* 0x0000002802287220 */ /* 0x040fe20000410000 */
[C---:B------:R-:W-:Y:S01]  /*19020*/  FMUL.FTZ R41, R2.reuse, R41 ;  /* 0x0000002902297220 */ /* 0x040fe20000410000 */
[C---:B------:R-:W-:Y:S01]  /*19030*/  FMUL.FTZ R48, R2.reuse, R48 ;  /* 0x0000003002307220 */ /* 0x040fe20000410000 */
[C---:B------:R-:W-:Y:S01]  /*19040*/  FMUL.FTZ R53, R2.reuse, R53 ;  /* 0x0000003502357220 */ /* 0x040fe20000410000 */
[----:B---3--:R-:W-:Y:S01]  /*19050*/  @P0 SHF.R.U32.HI R66, RZ, R62, R61 ;  /* 0x0000003eff420219 */ /* 0x008fe2000001163d */
[C---:B------:R-:W-:Y:S01]  /*19060*/  FMUL.FTZ R61, R2.reuse, R69 ;  /* 0x00000045023d7220 */ /* 0x040fe20000410000 */
[----:B------:R-:W-:Y:S01]  /*19070*/  MOV R69, 0xffffff60 ;  /* 0xffffff6000457802 */ /* 0x000fe20000000f00 */
[----:B------:R-:W-:Y:S01]  /*19080*/  FMUL.FTZ R62, R2, R68 ;  /* 0x00000044023e7220 */ /* 0x000fe20000410000 */
[----:B------:R-:W-:Y:S01]  /*19090*/  VIADD R68, R65, 0xa0 ;  /* 0x000000a041447836 */ /* 0x000fe20000000000 */
[----:B------:R-:W3:Y:S01]  /*190a0*/  SHFL.IDX PT, R67, R66, 0x1, 0x1c1f ;  /* 0x003c1f0042437f89 */ /* 0x000ee200000e0000 */
[----:B------:R-:W1:Y:S01]  /*190b0*/  MUFU.TANH R93, R93 ;  /* 0x0000005d005d7308 */ /* 0x000e620000002400 */
[----:B------:R-:W-:Y:S01]  /*190c0*/  IMAD R100, R152, R69, 0xa1 ;  /* 0x000000a198647424 */ /* 0x000fe200078e0245 */
[----:B------:R-:W-:Y:S01]  /*190d0*/  IADD3 R0, R0, 0x29840, RZ ;  /* 0x0002984000007810 */ /* 0x000fe20007ffe0ff */
[C---:B------:R-:W-:Y:S01]  /*190e0*/  IMAD R68, R217.reuse, -0x2, R68 ;  /* 0xfffffffed9447824 */ /* 0x040fe200078e0244 */
[----:B------:R-:W-:Y:S01]  /*190f0*/  SHFL.IDX PT, R66, R66, RZ, 0x1c1f ;  /* 0x001c1fff42427589 */ /* 0x000fe200000e0000 */
[----:B------:R-:W-:Y:S01]  /*19100*/  IMAD R77, R217, -0x2, R100 ;  /* 0xfffffffed94d7824 */ /* 0x000fe200078e0264 */
[----:B------:R-:W-:Y:S01]  /*19110*/  ULDC UR49, c[0x0][0x988] ;  /* 0x0002620000317ab9 */ /* 0x000fe20000000800 */
[----:B------:R-:W-:Y:S01]  /*19120*/  ULDC UR50, c[0x0][0x988] ;  /* 0x0002620000327ab9 */ /* 0x000fe20000000800 */
[----:B------:R-:W1:Y:S02]  /*19130*/  MUFU.TANH R94, R94 ;  /* 0x0000005e005e7308 */ /* 0x000e640000002400 */
[----:B------:R-:W-:-:S06]  /*19140*/  IADD3 R77, -R213, R77, R214 ;  /* 0x0000004dd54d7210 */ /* 0x000fcc0007ffe1d6 */
[----:B------:R5:W-:Y:S01]  /*19150*/  MUFU.TANH R102, R70 ;  /* 0x0000004600667308 */ /* 0x000be20000002400 */
[----:B---3--:R-:W-:-:S07]  /*19160*/  VIADDMNMX R65, R67, R77, R68, PT ;  /* 0x0000004d43417246 */ /* 0x008fce0003800144 */
[----:B------:R-:W3:Y:S01]  /*19170*/  MUFU.TANH R95, R95 ;  /* 0x0000005f005f7308 */ /* 0x000ee20000002400 */
[C---:B------:R-:W-:Y:S02]  /*19180*/  ISETP.GT.AND P2, PT, R65.reuse, RZ, PT ;  /* 0x000000ff4100720c */ /* 0x040fe40003f44270 */
[C---:B------:R-:W-:Y:S02]  /*19190*/  ISETP.GT.AND P3, PT, R65.reuse, 0x1, PT ;  /* 0x000000014100780c */ /* 0x040fe40003f64270 */
[----:B------:R-:W-:-:S03]  /*191a0*/  ISETP.GT.AND P4, PT, R65, 0x8, PT ;  /* 0x000000084100780c */ /* 0x000fc60003f84270 */
[----:B------:R-:W3:Y:S01]  /*191b0*/  MUFU.TANH R96, R96 ;  /* 0x0000006000607308 */ /* 0x000ee20000002400 */
[----:B0-----:R-:W-:Y:S02]  /*191c0*/  FSEL R101, R88, -INF , P2 ;  /* 0xff80000058657808 */ /* 0x001fe40001000000 */
[----:B--2---:R-:W-:Y:S02]  /*191d0*/  FSEL R99, R89, -INF , P3 ;  /* 0xff80000059637808 */ /* 0x004fe40001800000 */
[----:B------:R-:W-:Y:S02]  /*191e0*/  ISETP.GT.AND P2, PT, R65, 0x9, PT ;  /* 0x000000094100780c */ /* 0x000fe40003f44270 */
[----:B----4-:R-:W-:Y:S01]  /*191f0*/  FSEL R103, R90, -INF , P4 ;  /* 0xff8000005a677808 */ /* 0x010fe20002000000 */
[----:B------:R-:W0:Y:S01]  /*19200*/  MUFU.TANH R75, R75 ;  /* 0x0000004b004b7308 */ /* 0x000e220000002400 */
[----:B-----5:R-:W-:Y:S02]  /*19210*/  FMNMX.FTZ R70, R101, R99, !PT ;  /* 0x0000006365467209 */ /* 0x020fe40007810000 */
[----:B------:R-:W-:-:S02]  /*19220*/  ISETP.GT.AND P3, PT, R65, 0x10, PT ;  /* 0x000000104100780c */ /* 0x000fc40003f64270 */
[----:B------:R-:W-:Y:S02]  /*19230*/  FSEL R107, R91, -INF , P2 ;  /* 0xff8000005b6b7808 */ /* 0x000fe40001000000 */
[----:B------:R-:W-:Y:S01]  /*19240*/  FMNMX.FTZ R70, R103, R70, !PT ;  /* 0x0000004667467209 */ /* 0x000fe20007810000 */
[----:B------:R-:W2:Y:S01]  /*19250*/  MUFU.TANH R76, R76 ;  /* 0x0000004c004c7308 */ /* 0x000ea20000002400 */
[----:B------:R-:W-:Y:S02]  /*19260*/  ISETP.GT.AND P2, PT, R65, 0x11, PT ;  /* 0x000000114100780c */ /* 0x000fe40003f44270 */
[----:B-1----:R-:W-:Y:S02]  /*19270*/  FSEL R109, R92, -INF , P3 ;  /* 0xff8000005c6d7808 */ /* 0x002fe40001800000 */
[----:B------:R-:W-:Y:S02]  /*19280*/  FMNMX.FTZ R70, R107, R70, !PT ;  /* 0x000000466b467209 */ /* 0x000fe40007810000 */
[----:B------:R-:W-:Y:S01]  /*19290*/  ISETP.GT.AND P3, PT, R65, 0x18, PT ;  /* 0x000000184100780c */ /* 0x000fe20003f64270 */
[----:B------:R-:W1:Y:S01]  /*192a0*/  MUFU.TANH R78, R78 ;  /* 0x0000004e004e7308 */ /* 0x000e620000002400 */
[----:B------:R-:W-:-:S02]  /*192b0*/  FSEL R105, R93, -INF , P2 ;  /* 0xff8000005d697808 */ /* 0x000fc40001000000 */
[----:B------:R-:W-:Y:S02]  /*192c0*/  FMNMX.FTZ R70, R109, R70, !PT ;  /* 0x000000466d467209 */ /* 0x000fe40007810000 */
[----:B------:R-:W-:Y:S02]  /*192d0*/  ISETP.GT.AND P2, PT, R65, 0x19, PT ;  /* 0x000000194100780c */ /* 0x000fe40003f44270 */
[----:B------:R-:W-:Y:S01]  /*192e0*/  FSEL R93, R94, -INF , P3 ;  /* 0xff8000005e5d7808 */ /* 0x000fe20001800000 */
[----:B------:R-:W4:Y:S01]  /*192f0*/  MUFU.TANH R79, R79 ;  /* 0x0000004f004f7308 */ /* 0x000f220000002400 */
[----:B------:R-:W-:Y:S02]  /*19300*/  FMNMX.FTZ R70, R105, R70, !PT ;  /* 0x0000004669467209 */ /* 0x000fe40007810000 */
[----:B------:R-:W-:Y:S02]  /*19310*/  ISETP.GT.AND P3, PT, R65, 0x20, PT ;  /* 0x000000204100780c */ /* 0x000fe40003f64270 */
[----:B---3--:R-:W-:-:S02]  /*19320*/  FSEL R95, R95, -INF , P2 ;  /* 0xff8000005f5f7808 */ /* 0x008fc40001000000 */
[----:B------:R-:W-:Y:S01]  /*19330*/  FMNMX.FTZ R70, R93, R70, !PT ;  /* 0x000000465d467209 */ /* 0x000fe20007810000 */
[----:B------:R-:W3:Y:S01]  /*19340*/  MUFU.TANH R81, R81 ;  /* 0x0000005100517308 */ /* 0x000ee20000002400 */
[----:B------:R-:W-:Y:S02]  /*19350*/  ISETP.GT.AND P2, PT, R65, 0x21, PT ;  /* 0x000000214100780c */ /* 0x000fe40003f44270 */
[----:B------:R-:W-:Y:S01]  /*19360*/  FSEL R91, R96, -INF , P3 ;  /* 0xff800000605b7808 */ /* 0x000fe20001800000 */
[----:B------:R-:W-:Y:S01]  /*19370*/  FMUL.FTZ R96, R2, R36 ;  /* 0x0000002402607220 */ /* 0x000fe20000410000 */
[----:B------:R-:W-:Y:S02]  /*19380*/  FMNMX.FTZ R70, R95, R70, !PT ;  /* 0x000000465f467209 */ /* 0x000fe40007810000 */
[----:B------:R-:W-:Y:S01]  /*19390*/  ISETP.GT.AND P3, PT, R65, 0x28, PT ;  /* 0x000000284100780c */ /* 0x000fe20003f64270 */
[----:B------:R-:W5:Y:S01]  /*193a0*/  MUFU.TANH R80, R80 ;  /* 0x0000005000507308 */ /* 0x000f620000002400 */
[----:B0-----:R-:W-:-:S02]  /*193b0*/  FSEL R89, R75, -INF , P2 ;  /* 0xff8000004b597808 */ /* 0x001fc40001000000 */
[----:B------:R-:W-:Y:S02]  /*193c0*/  FMNMX.FTZ R70, R91, R70, !PT ;  /* 0x000000465b467209 */ /* 0x000fe40007810000 */
[----:B------:R-:W-:Y:S02]  /*193d0*/  ISETP.GT.AND P2, PT, R65, 0x29, PT ;  /* 0x000000294100780c */ /* 0x000fe40003f44270 */
[----:B--2---:R-:W-:Y:S01]  /*193e0*/  FSEL R87, R76, -INF , P3 ;  /* 0xff8000004c577808 */ /* 0x004fe20001800000 */
[----:B------:R-:W0:Y:S01]  /*193f0*/  MUFU.TANH R82, R82 ;  /* 0x0000005200527308 */ /* 0x000e220000002400 */
[----:B------:R-:W-:Y:S02]  /*19400*/  FMNMX.FTZ R70, R89, R70, !PT ;  /* 0x0000004659467209 */ /* 0x000fe40007810000 */
[----:B------:R-:W-:Y:S02]  /*19410*/  ISETP.GT.AND P3, PT, R65, 0x30, PT ;  /* 0x000000304100780c */ /* 0x000fe40003f64270 */
[----:B-1----:R-:W-:-:S02]  /*19420*/  FSEL R85, R78, -INF , P2 ;  /* 0xff8000004e557808 */ /* 0x002fc40001000000 */
[----:B------:R-:W-:Y:S01]  /*19430*/  FMNMX.FTZ R70, R87, R70, !PT ;  /* 0x0000004657467209 */ /* 0x000fe20007810000 */
[----:B------:R-:W-:Y:S01]  /*19440*/  MUFU.TANH R84, R84 ;  /* 0x0000005400547308 */ /* 0x000fe20000002400 */
[----:B------:R-:W-:Y:S02]  /*19450*/  ISETP.GT.AND P2, PT, R65, 0x31, PT ;  /* 0x000000314100780c */ /* 0x000fe40003f44270 */
[----:B----4-:R-:W-:Y:S02]  /*19460*/  FSEL R83, R79, -INF , P3 ;  /* 0xff8000004f537808 */ /* 0x010fe40001800000 */
[----:B------:R-:W-:Y:S02]  /*19470*/  FMNMX.FTZ R70, R85, R70, !PT ;  /* 0x0000004655467209 */ /* 0x000fe40007810000 */
[----:B------:R-:W-:Y:S01]  /*19480*/  ISETP.GT.AND P3, PT, R65, 0x38, PT ;  /* 0x000000384100780c */ /* 0x000fe20003f64270 */
[----:B------:R-:W1:Y:S01]  /*19490*/  MUFU.TANH R86, R86 ;  /* 0x0000005600567308 */ /* 0x000e620000002400 */
[----:B---3--:R-:W-:-:S02]  /*194a0*/  FSEL R81, R81, -INF , P2 ;  /* 0xff80000051517808 */ /* 0x008fc40001000000 */
[----:B------:R-:W-:Y:S02]  /*194b0*/  FMNMX.FTZ R70, R83, R70, !PT ;  /* 0x0000004653467209 */ /* 0x000fe40007810000 */
[----:B------:R-:W-:Y:S02]  /*194c0*/  ISETP.GT.AND P2, PT, R65, 0x39, PT ;  /* 0x000000394100780c */ /* 0x000fe40003f44270 */
[----:B-----5:R-:W-:Y:S01]  /*194d0*/  FSEL R79, R80, -INF , P3 ;  /* 0xff800000504f7808 */ /* 0x020fe20001800000 */
[----:B------:R-:W2:Y:S01]  /*194e0*/  MUFU.TANH R97, R97 ;  /* 0x0000006100617308 */ /* 0x000ea20000002400 */
[----:B------:R-:W-:Y:S02]  /*194f0*/  FMNMX.FTZ R70, R81, R70, !PT ;  /* 0x0000004651467209 */ /* 0x000fe40007810000 */
[----:B------:R-:W-:Y:S02]  /*19500*/  ISETP.GT.AND P3, PT, R65, 0x40, PT ;  /* 0x000000404100780c */ /* 0x000fe40003f64270 */
[----:B0-----:R-:W-:-:S02]  /*19510*/  FSEL R75, R82, -INF , P2 ;  /* 0xff800000524b7808 */ /* 0x001fc40001000000 */
[----:B------:R-:W-:Y:S01]  /*19520*/  FMNMX.FTZ R70, R79, R70, !PT ;  /* 0x000000464f467209 */ /* 0x000fe20007810000 */
[----:B------:R-:W0:Y:S01]  /*19530*/  MUFU.TANH R63, R63 ;  /* 0x0000003f003f7308 */ /* 0x000e220000002400 */
[----:B------:R-:W-:Y:S02]  /*19540*/  ISETP.GT.AND P2, PT, R65, 0x41, PT ;  /* 0x000000414100780c */ /* 0x000fe40003f44270 */
[----:B------:R-:W-:Y:S02]  /*19550*/  FMNMX.FTZ R70, R75, R70, !PT ;  /* 0x000000464b467209 */ /* 0x000fe40007810000 */
[----:B-1----:R-:W-:Y:S02]  /*19560*/  FSEL R69, R86, -INF , P2 ;  /* 0xff80000056457808 */ /* 0x002fe40001000000 */
[----:B------:R-:W-:Y:S01]  /*19570*/  ISETP.GT.AND P2, PT, R65, 0x49, PT ;  /* 0x000000494100780c */ /* 0x000fe20003f44270 */
[----:B------:R-:W1:Y:S08]  /*19580*/  MUFU.TANH R64, R64 ;  /* 0x0000004000407308 */ /* 0x000e700000002400 */
[----:B------:R3:W-:Y:S08]  /*19590*/  MUFU.TANH R100, R71 ;  /* 0x0000004700647308 */ /* 0x0007f00000002400 */
[----:B------:R-:W4:Y:S01]  /*195a0*/  MUFU.TANH R98, R98 ;  /* 0x0000006200627308 */ /* 0x000f220000002400 */
[----:B---3--:R-:W-:-:S02]  /*195b0*/  FSEL R71, R84, -INF , P3 ;  /* 0xff80000054477808 */ /* 0x008fc40001800000 */
[----:B------:R-:W-:Y:S02]  /*195c0*/  ISETP.GT.AND P3, PT, R65, 0x48, PT ;  /* 0x000000484100780c */ /* 0x000fe40003f64270 */
[----:B------:R-:W-:Y:S02]  /*195d0*/  FMNMX.FTZ R70, R71, R70, !PT ;  /* 0x0000004647467209 */ /* 0x000fe40007810000 */
[----:B--2---:R-:W-:Y:S01]  /*195e0*/  FSEL R67, R97, -INF , P3 ;  /* 0xff80000061437808 */ /* 0x004fe20001800000 */
[----:B------:R0:W-:Y:S01]  /*195f0*/  MUFU.TANH R92, R46 ;  /* 0x0000002e005c7308 */ /* 0x0001e20000002400 */
[----:B------:R-:W-:Y:S02]  /*19600*/  FMNMX.FTZ R70, R69, R70, !PT ;  /* 0x0000004645467209 */ /* 0x000fe40007810000 */
[----:B------:R-:W-:-:S05]  /*19610*/  ISETP.GT.AND P3, PT, R65, 0x50, PT ;  /* 0x000000504100780c */ /* 0x000fca0003f64270 */
[----:B------:R2:W-:Y:S01]  /*19620*/  MUFU.TANH R80, R51 ;  /* 0x0000003300507308 */ /* 0x0005e20000002400 */
[----:B0-----:R-:W-:Y:S02]  /*19630*/  FSEL R46, R63, -INF , P2 ;  /* 0xff8000003f2e7808 */ /* 0x001fe40001000000 */
[----:B------:R-:W-:-:S05]  /*19640*/  ISETP.GT.AND P2, PT, R65, 0x51, PT ;  /* 0x000000514100780c */ /* 0x000fca0003f44270 */
[----:B------:R0:W3:Y:S01]  /*19650*/  MUFU.TANH R88, R42 ;  /* 0x0000002a00587308 */ /* 0x0000e20000002400 */
[----:B--2---:R-:W-:Y:S01]  /*19660*/  FMNMX.FTZ R51, R67, R70, !PT ;  /* 0x0000004643337209 */ /* 0x004fe20007810000 */
[----:B------:R-:W-:-:S06]  /*19670*/  FMUL.FTZ R70, R2, R38 ;  /* 0x0000002602467220 */ /* 0x000fcc0000410000 */
[----:B------:R1:W2:Y:S01]  /*19680*/  MUFU.TANH R90, R43 ;  /* 0x0000002b005a7308 */ /* 0x0002a20000002400 */
[----:B0-----:R-:W-:-:S07]  /*19690*/  FMNMX.FTZ R42, R46, R51, !PT ;  /* 0x000000332e2a7209 */ /* 0x001fce0007810000 */
[----:B------:R0:W5:Y:S01]  /*196a0*/  MUFU.TANH R76, R47 ;  /* 0x0000002f004c7308 */ /* 0x0001620000002400 */
[----:B-1----:R-:W-:Y:S02]  /*196b0*/  FSEL R43, R64, -INF , P3 ;  /* 0xff800000402b7808 */ /* 0x002fe40001800000 */
[----:B------:R-:W-:Y:S02]  /*196c0*/  ISETP.GT.AND P3, PT, R65, 0x58, PT ;  /* 0x000000584100780c */ /* 0x000fe40003f64270 */
[----:B------:R-:W-:-:S03]  /*196d0*/  FMNMX.FTZ R51, R43, R42, !PT ;  /* 0x0000002a2b337209 */ /* 0x000fc60007810000 */
[----:B------:R1:W5:Y:S01]  /*196e0*/  MUFU.TANH R78, R50 ;  /* 0x00000032004e7308 */ /* 0x0003620000002400 */
[----:B0-----:R-:W-:Y:S01]  /*196f0*/  FMUL.FTZ R47, R2, R26 ;  /* 0x0000001a022f7220 */ /* 0x001fe20000410000 */
[----:B----4-:R-:W-:Y:S02]  /*19700*/  FSEL R26, R98, -INF , P2 ;  /* 0xff800000621a7808 */ /* 0x010fe40001000000 */
[----:B------:R-:W-:-:S04]  /*19710*/  ISETP.GT.AND P2, PT, R65, 0x59, PT ;  /* 0x000000594100780c */ /* 0x000fc80003f44270 */
[----:B------:R0:W4:Y:S01]  /*19720*/  MUFU.TANH R82, R54 ;  /* 0x0000003600527308 */ /* 0x0001220000002400 */
[----:B-1----:R-:W-:Y:S01]  /*19730*/  FMUL.FTZ R50, R2, R27 ;  /* 0x0000001b02327220 */ /* 0x002fe20000410000 */
[----:B------:R-:W-:Y:S02]  /*19740*/  FSEL R27, R102, -INF , P3 ;  /* 0xff800000661b7808 */ /* 0x000fe40001800000 */
[C---:B------:R-:W-:Y:S02]  /*19750*/  ISETP.GT.AND P3, PT, R65.reuse, 0x60, PT ;  /* 0x000000604100780c */ /* 0x040fe40003f64270 */
[----:B------:R-:W-:Y:S02]  /*19760*/  FSEL R42, R100, -INF , P2 ;  /* 0xff800000642a7808 */ /* 0x000fe40001000000 */
[----:B------:R1:W-:Y:S01]  /*19770*/  MUFU.TANH R86, R47 ;  /* 0x0000002f00567308 */ /* 0x0003e20000002400 */
[----:B0-----:R-:W-:Y:S01]  /*19780*/  FMNMX.FTZ R54, R26, R51, !PT ;  /* 0x000000331a367209 */ /* 0x001fe20007810000 */
[----:B------:R-:W-:Y:S01]  /*19790*/  FMUL.FTZ R51, R2, R30 ;  /* 0x0000001e02337220 */ /* 0x000fe20000410000 */
[----:B------:R-:W-:-:S02]  /*197a0*/  ISETP.GT.AND P2, PT, R65, 0x61, PT ;  /* 0x000000614100780c */ /* 0x000fc40003f44270 */
[----:B---3--:R-:W-:Y:S02]  /*197b0*/  FSEL R30, R88, -INF , P3 ;  /* 0xff800000581e7808 */ /* 0x008fe40001800000 */
[----:B------:R-:W-:Y:S01]  /*197c0*/  ISETP.GT.AND P3, PT, R65, 0x68, PT ;  /* 0x000000684100780c */ /* 0x000fe20003f64270 */
[----:B------:R0:W3:Y:S01]  /*197d0*/  MUFU.TANH R84, R55 ;  /* 0x0000003700547308 */ /* 0x0000e20000002400 */
[----:B-1----:R-:W-:Y:S01]  /*197e0*/  FMNMX.FTZ R47, R27, R54, !PT ;  /* 0x000000361b2f7209 */ /* 0x002fe20007810000 */
[----:B------:R-:W-:-:S06]  /*197f0*/  FMUL.FTZ R54, R2, R31 ;  /* 0x0000001f02367220 */ /* 0x000fcc0000410000 */
[----:B------:R1:W3:Y:S01]  /*19800*/  MUFU.TANH R94, R50 ;  /* 0x00000032005e7308 */ /* 0x0002e20000002400 */
[----:B0-----:R-:W-:Y:S02]  /*19810*/  FMNMX.FTZ R55, R42, R47, !PT ;  /* 0x0000002f2a377209 */ /* 0x001fe40007810000 */
[----:B--2---:R-:W-:Y:S02]  /*19820*/  FSEL R47, R90, -INF , P2 ;  /* 0xff8000005a2f7808 */ /* 0x004fe40001000000 */
[----:B------:R-:W-:Y:S02]  /*19830*/  FMNMX.FTZ R64, R30, R55, !PT ;  /* 0x000000371e407209 */ /* 0x000fe40007810000 */
[----:B------:R-:W-:Y:S01]  /*19840*/  ISETP.GT.AND P2, PT, R65, 0x69, PT ;  /* 0x000000694100780c */ /* 0x000fe20003f44270 */
[----:B------:R0:W2:Y:S01]  /*19850*/  MUFU.TANH R88, R51 ;  /* 0x0000003300587308 */ /* 0x0000a20000002400 */
[----:B-1----:R-:W-:Y:S02]  /*19860*/  FSEL R50, R92, -INF , P3 ;  /* 0xff8000005c327808 */ /* 0x002fe40001800000 */
[----:B------:R-:W-:-:S02]  /*19870*/  FMNMX.FTZ R55, R47, R64, !PT ;  /* 0x000000402f377209 */ /* 0x000fc40007810000 */
[C---:B------:R-:W-:Y:S02]  /*19880*/  ISETP.GT.AND P3, PT, R65.reuse, 0x70, PT ;  /* 0x000000704100780c */ /* 0x040fe40003f64270 */
[----:B-----5:R-:W-:Y:S01]  /*19890*/  FSEL R31, R76, -INF , P2 ;  /* 0xff8000004c1f7808 */ /* 0x020fe20001000000 */
[----:B------:R4:W1:Y:S01]  /*198a0*/  MUFU.TANH R90, R54 ;  /* 0x00000036005a7308 */ /* 0x0008620000002400 */
[----:B------:R-:W-:Y:S01]  /*198b0*/  FMNMX.FTZ R64, R50, R55, !PT ;  /* 0x0000003732407209 */ /* 0x000fe20007810000 */
[C---:B------:R-:W-:Y:S01]  /*198c0*/  FMUL.FTZ R55, R2.reuse, R34 ;  /* 0x0000002202377220 */ /* 0x040fe20000410000 */
[----:B------:R-:W-:Y:S01]  /*198d0*/  ISETP.GT.AND P2, PT, R65, 0x71, PT ;  /* 0x000000714100780c */ /* 0x000fe20003f44270 */
[----:B------:R-:W-:Y:S01]  /*198e0*/  FMUL.FTZ R76, R2, R39 ;  /* 0x00000027024c7220 */ /* 0x000fe20000410000 */
[----:B------:R-:W-:Y:S02]  /*198f0*/  FSEL R34, R78, -INF , P3 ;  /* 0xff8000004e227808 */ /* 0x000fe40001800000 */
[----:B------:R-:W-:Y:S01]  /*19900*/  FMNMX.FTZ R63, R31, R64, !PT ;  /* 0x000000401f3f7209 */ /* 0x000fe20007810000 */
[----:B------:R5:W1:Y:S01]  /*19910*/  MUFU.TANH R92, R55 ;  /* 0x00000037005c7308 */ /* 0x000a620000002400 */
[----:B------:R-:W-:-:S02]  /*19920*/  ISETP.GT.AND P3, PT, R65, 0x78, PT ;  /* 0x000000784100780c */ /* 0x000fc40003f64270 */
[----:B0-----:R-:W-:Y:S02]  /*19930*/  FSEL R51, R80, -INF , P2 ;  /* 0xff80000050337808 */ /* 0x001fe40001000000 */
[----:B------:R-:W-:Y:S01]  /*19940*/  FMNMX.FTZ R64, R34, R63, !PT ;  /* 0x0000003f22407209 */ /* 0x000fe20007810000 */
[----:B------:R-:W-:Y:S01]  /*19950*/  FMUL.FTZ R63, R2, R35 ;  /* 0x00000023023f7220 */ /* 0x000fe20000410000 */
[----:B------:R-:W-:Y:S01]  /*19960*/  ISETP.GT.AND P2, PT, R65, 0x79, PT ;  /* 0x000000794100780c */ /* 0x000fe20003f44270 */
[----:B------:R-:W-:Y:S01]  /*19970*/  MUFU.TANH R4, R4 ;  /* 0x0000000400047308 */ /* 0x000fe20000002400 */
[----:B----4-:R-:W-:Y:S02]  /*19980*/  FSEL R54, R82, -INF , P3 ;  /* 0xff80000052367808 */ /* 0x010fe40001800000 */
[----:B------:R-:W-:Y:S02]  /*19990*/  FMNMX.FTZ R97, R51, R64, !PT ;  /* 0x0000004033617209 */ /* 0x000fe40007810000 */
[----:B------:R-:W-:-:S02]  /*199a0*/  ISETP.GT.AND P3, PT, R65, 0x80, PT ;  /* 0x000000804100780c */ /* 0x000fc40003f64270 */
[----:B---3--:R-:W-:Y:S01]  /*199b0*/  FSEL R35, R84, -INF , P2 ;  /* 0xff80000054237808 */ /* 0x008fe20001000000 */
[----:B------:R2:W0:Y:S01]  /*199c0*/  MUFU.TANH R80, R63 ;  /* 0x0000003f00507308 */ /* 0x0004220000002400 */
[----:B------:R-:W-:Y:S02]  /*199d0*/  FMNMX.FTZ R64, R54, R97, !PT ;  /* 0x0000006136407209 */ /* 0x000fe40007810000 */
[----:B------:R-:W-:Y:S02]  /*199e0*/  ISETP.GT.AND P2, PT, R65, 0x81, PT ;  /* 0x000000814100780c */ /* 0x000fe40003f44270 */
[----:B-----5:R-:W-:Y:S02]  /*199f0*/  FSEL R55, R86, -INF , P3 ;  /* 0xff80000056377808 */ /* 0x020fe40001800000 */
[----:B------:R-:W-:Y:S01]  /*19a00*/  FMNMX.FTZ R64, R35, R64, !PT ;  /* 0x0000004023407209 */ /* 0x000fe20007810000 */
[----:B------:R3:W4:Y:S01]  /*19a10*/  MUFU.TANH R82, R70 ;  /* 0x0000004600527308 */ /* 0x0007220000002400 */
[----:B------:R-:W-:-:S02]  /*19a20*/  ISETP.GT.AND P3, PT, R65, 0x88, PT ;  /* 0x000000884100780c */ /* 0x000fc40003f64270 */
[----:B------:R-:W-:Y:S01]  /*19a30*/  FSEL R38, R94, -INF , P2 ;  /* 0xff8000005e267808 */ /* 0x000fe20001000000 */
[----:B------:R-:W-:Y:S01]  /*19a40*/  FMUL.FTZ R94, R2, R37 ;  /* 0x00000025025e7220 */ /* 0x000fe20000410000 */
[----:B------:R-:W-:Y:S02]  /*19a50*/  FMNMX.FTZ R97, R55, R64, !PT ;  /* 0x0000004037617209 */ /* 0x000fe40007810000 */
[C---:B------:R-:W-:Y:S01]  /*19a60*/  ISETP.GT.AND P2, PT, R65.reuse, 0x89, PT ;  /* 0x000000894100780c */ /* 0x040fe20003f44270 */
[----:B------:R5:W4:Y:S01]  /*19a70*/  MUFU.TANH R84, R76 ;  /* 0x0000004c00547308 */ /* 0x000b220000002400 */
[----:B--2---:R-:W-:Y:S01]  /*19a80*/  FSEL R63, R88, -INF , P3 ;  /* 0xff800000583f7808 */ /* 0x004fe20001800000 */
[----:B---3--:R-:W-:Y:S01]  /*19a90*/  FMUL.FTZ R70, R2, R44 ;  /* 0x0000002c02467220 */ /* 0x008fe20000410000 */
[----:B------:R-:W-:Y:S01]  /*19aa0*/  FMNMX.FTZ R78, R38, R97, !PT ;  /* 0x00000061264e7209 */ /* 0x000fe20007810000 */
[----:B------:R-:W-:Y:S01]  /*19ab0*/  FMUL.FTZ R88, R2, R28 ;  /* 0x0000001c02587220 */ /* 0x000fe20000410000 */
[----:B------:R-:W-:-:S02]  /*19ac0*/  ISETP.GT.AND P3, PT, R65, 0x90, PT ;  /* 0x000000904100780c */ /* 0x000fc40003f64270 */
[----:B-1----:R-:W-:Y:S01]  /*19ad0*/  FSEL R64, R90, -INF , P2 ;  /* 0xff8000005a407808 */ /* 0x002fe20001000000 */
[----:B------:R-:W1:Y:S01]  /*19ae0*/  MUFU.TANH R3, R3 ;  /* 0x0000000300037308 */ /* 0x000e620000002400 */
[----:B------:R-:W-:Y:S01]  /*19af0*/  FMNMX.FTZ R97, R63, R78, !PT ;  /* 0x0000004e3f617209 */ /* 0x000fe20007810000 */
[C---:B-----5:R-:W-:Y:S01]  /*19b00*/  FMUL.FTZ R76, R2.reuse, R45 ;  /* 0x0000002d024c7220 */ /* 0x060fe20000410000 */
[C---:B------:R-:W-:Y:S01]  /*19b10*/  ISETP.GT.AND P2, PT, R65.reuse, 0x91, PT ;  /* 0x000000914100780c */ /* 0x040fe20003f44270 */
[----:B------:R-:W-:Y:S01]  /*19b20*/  FMUL.FTZ R90, R2, R33 ;  /* 0x00000021025a7220 */ /* 0x000fe20000410000 */
[----:B------:R-:W-:Y:S01]  /*19b30*/  FSEL R39, R92, -INF , P3 ;  /* 0xff8000005c277808 */ /* 0x000fe20001800000 */
[----:B------:R-:W-:Y:S01]  /*19b40*/  FMUL.FTZ R92, R2, R32 ;  /* 0x00000020025c7220 */ /* 0x000fe20000410000 */
[----:B------:R-:W-:Y:S01]  /*19b50*/  FMNMX.FTZ R78, R64, R97, !PT ;  /* 0x00000061404e7209 */ /* 0x000fe20007810000 */
[----:B------:R-:W2:Y:S01]  /*19b60*/  MUFU.TANH R6, R6 ;  /* 0x0000000600067308 */ /* 0x000ea20000002400 */
[----:B------:R-:W-:-:S02]  /*19b70*/  ISETP.GT.AND P3, PT, R65, 0x98, PT ;  /* 0x000000984100780c */ /* 0x000fc40003f64270 */
[----:B0-----:R-:W-:Y:S01]  /*19b80*/  FSEL R44, R80, -INF , P2 ;  /* 0xff800000502c7808 */ /* 0x001fe20001000000 */
[----:B------:R-:W-:Y:S01]  /*19b90*/  FMUL.FTZ R80, R2, R52 ;  /* 0x0000003402507220 */ /* 0x000fe20000410000 */
[----:B------:R-:W-:Y:S02]  /*19ba0*/  FMNMX.FTZ R97, R39, R78, !PT ;  /* 0x0000004e27617209 */ /* 0x000fe40007810000 */
[----:B------:R-:W-:Y:S01]  /*19bb0*/  ISETP.GT.AND P2, PT, R65, 0x99, PT ;  /* 0x000000994100780c */ /* 0x000fe20003f44270 */
[----:B------:R-:W0:Y:S01]  /*19bc0*/  MUFU.TANH R5, R5 ;  /* 0x0000000500057308 */ /* 0x000e220000002400 */
[----:B----4-:R-:W-:Y:S01]  /*19bd0*/  FSEL R45, R82, -INF , P3 ;  /* 0xff800000522d7808 */ /* 0x010fe20001800000 */
[----:B------:R-:W-:Y:S01]  /*19be0*/  FMUL.FTZ R82, R2, R25 ;  /* 0x0000001902527220 */ /* 0x000fe20000410000 */
[----:B------:R-:W-:Y:S02]  /*19bf0*/  FMNMX.FTZ R78, R44, R97, !PT ;  /* 0x000000612c4e7209 */ /* 0x000fe40007810000 */
[----:B------:R-:W-:Y:S01]  /*19c00*/  FSEL R65, R84, -INF , P2 ;  /* 0xff80000054417808 */ /* 0x000fe20001000000 */
[C---:B------:R-:W-:Y:S01]  /*19c10*/  FMUL.FTZ R84, R2.reuse, R24 ;  /* 0x0000001802547220 */ /* 0x040fe20000410000 */
[----:B------:R-:W-:Y:S01]  /*19c20*/  FMNMX.FTZ R78, R45, R78, !PT ;  /* 0x0000004e2d4e7209 */ /* 0x000fe20007810000 */
[----:B------:R-:W3:Y:S03]  /*19c30*/  MUFU.TANH R7, R7 ;  /* 0x0000000700077308 */ /* 0x000ee60000002400 */
[----:B------:R-:W-:Y:S01]  /*19c40*/  FMNMX.FTZ R86, R65, R78, !PT ;  /* 0x0000004e41567209 */ /* 0x000fe20007810000 */
[----:B------:R-:W-:-:S04]  /*19c50*/  FMUL.FTZ R78, R2, R49 ;  /* 0x00000031024e7220 */ /* 0x000fc80000410000 */
[----:B------:R-:W4:Y:S01]  /*19c60*/  SHFL.BFLY PT, R97, R86, 0x2, 0x1f ;  /* 0x0c401f0056617f89 */ /* 0x000f2200000e0000 */
[----:B------:R-:W5:Y:S08]  /*19c70*/  MUFU.TANH R8, R8 ;  /* 0x0000000800087308 */ /* 0x000f700000002400 */
[----:B------:R-:W5:Y:S08]  /*19c80*/  MUFU.TANH R11, R11 ;  /* 0x0000000b000b7308 */ /* 0x000f700000002400 */
[----:B------:R-:W5:Y:S01]  /*19c90*/  MUFU.TANH R10, R10 ;  /* 0x0000000a000a7308 */ /* 0x000f620000002400 */
[----:B----4-:R-:W-:-:S07]  /*19ca0*/  FMNMX.FTZ R24, R86, R97, !PT ;  /* 0x0000006156187209 */ /* 0x010fce0007810000 */
[----:B------:R-:W4:Y:S01]  /*19cb0*/  MUFU.TANH R12, R12 ;  /* 0x0000000c000c7308 */ /* 0x000f220000002400 */
[----:B------:R-:W-:Y:S01]  /*19cc0*/  FMUL.FTZ R86, R2, R29 ;  /* 0x0000001d02567220 */ /* 0x000fe20000410000 */
[----:B------:R-:W1:Y:S06]  /*19cd0*/  SHFL.BFLY PT, R97, R24, 0x1, 0x1f ;  /* 0x0c201f0018617f89 */ /* 0x000e6c00000e0000 */
[----:B------:R-:W4:Y:S08]  /*19ce0*/  MUFU.TANH R13, R13 ;  /* 0x0000000d000d7308 */ /* 0x000f300000002400 */
[----:B------:R-:W4:Y:S08]  /*19cf0*/  MUFU.TANH R14, R14 ;  /* 0x0000000e000e7308 */ /* 0x000f300000002400 */
[----:B------:R-:W4:Y:S01]  /*19d00*/  MUFU.TANH R15, R15 ;  /* 0x0000000f000f7308 */ /* 0x000f220000002400 */
[----:B-1----:R-:W-:Y:S01]  /*19d10*/  FMNMX.FTZ R97, R24, R97, !PT ;  /* 0x0000006118617209 */ /* 0x002fe20007810000 */
[----:B------:R-:W-:-:S03]  /*19d20*/  IMAD.U32 R24, RZ, RZ, UR51 ;  /* 0x00000033ff187e24 */ /* 0x000fc6000f8e00ff */
[C---:B------:R-:W-:Y:S01]  /*19d30*/  FSETP.NEU.FTZ.AND P2, PT, R97.reuse, -INF , PT ;  /* 0xff8000006100780b */ /* 0x040fe20003f5d000 */
[----:B------:R-:W-:-:S02]  /*19d40*/  FFMA.FTZ R24, R97, R24, -8 ;  /* 0xc100000061187423 */ /* 0x000fc40000010018 */
[----:B------:R-:W1:Y:S03]  /*19d50*/  MUFU.TANH R20, R20 ;  /* 0x0000001400147308 */ /* 0x000e660000002400 */
[----:B------:R-:W-:-:S05]  /*19d60*/  FSEL R24, R24, RZ, P2 ;  /* 0x000000ff18187208 */ /* 0x000fca0001000000 */
[----:B------:R-:W1:Y:S01]  /*19d70*/  MUFU.TANH R21, R21 ;  /* 0x0000001500157308 */ /* 0x000e620000002400 */
[----:B------:R-:W-:-:S01]  /*19d80*/  FFMA.FTZ R28, R99, UR51, -R24 ;  /* 0x00000033631c7c23 */ /* 0x000fc20008010818 */
[----:B------:R-:W-:Y:S01]  /*19d90*/  VIADDMNMX R99, R66, R77, R68, PT ;  /* 0x0000004d42637246 */ /* 0x000fe20003800144 */
[----:B------:R-:W-:-:S01]  /*19da0*/  FFMA.FTZ R93, R93, UR51, -R24 ;  /* 0x000000335d5d7c23 */ /* 0x000fc20008010818 */
[--C-:B------:R-:W-:Y:S01]  /*19db0*/  FFMA.FTZ R79, R79, UR51, -R24.reuse ;  /* 0x000000334f4f7c23 */ /* 0x100fe20008010818 */
[----:B------:R-:W-:-:S01]  /*19dc0*/  FFMA.FTZ R81, R81, UR51, -R24 ;  /* 0x0000003351517c23 */ /* 0x000fc20008010818 */
[----:B------:R-:W-:Y:S01]  /*19dd0*/  ISETP.GT.AND P2, PT, R99, RZ, PT ;  /* 0x000000ff6300720c */ /* 0x000fe20003f44270 */
[----:B------:R-:W-:-:S01]  /*19de0*/  FFMA.FTZ R25, R101, UR51, -R24 ;  /* 0x0000003365197c23 */ /* 0x000fc20008010818 */
[C---:B------:R-:W-:Y:S01]  /*19df0*/  ISETP.GT.AND P3, PT, R99.reuse, 0x1, PT ;  /* 0x000000016300780c */ /* 0x040fe20003f64270 */
[----:B------:R-:W1:Y:S01]  /*19e00*/  MUFU.TANH R73, R73 ;  /* 0x0000004900497308 */ /* 0x000e620000002400 */
[----:B------:R-:W-:Y:S01]  /*19e10*/  ISETP.GT.AND P4, PT, R99, 0x8, PT ;  /* 0x000000086300780c */ /* 0x000fe20003f84270 */
[--C-:B------:R-:W-:Y:S01]  /*19e20*/  FFMA.FTZ R29, R103, UR51, -R24.reuse ;  /* 0x00000033671d7c23 */ /* 0x100fe20008010818 */
[----:B------:R-:W-:Y:S01]  /*19e30*/  FSEL R4, R4, -INF , P2 ;  /* 0xff80000004047808 */ /* 0x000fe20001000000 */
[--C-:B------:R-:W-:Y:S01]  /*19e40*/  FFMA.FTZ R32, R107, UR51, -R24.reuse ;  /* 0x000000336b207c23 */ /* 0x100fe20008010818 */
[----:B------:R-:W-:Y:S01]  /*19e50*/  FSEL R37, R3, -INF , P3 ;  /* 0xff80000003257808 */ /* 0x000fe20001800000 */
[--C-:B------:R-:W-:Y:S01]  /*19e60*/  FFMA.FTZ R33, R109, UR51, -R24.reuse ;  /* 0x000000336d217c23 */ /* 0x100fe20008010818 */
[----:B------:R-:W-:Y:S01]  /*19e70*/  ISETP.GT.AND P2, PT, R99, 0x9, PT ;  /* 0x000000096300780c */ /* 0x000fe20003f44270 */
[----:B------:R-:W1:Y:S01]  /*19e80*/  MUFU.TANH R72, R72 ;  /* 0x0000004800487308 */ /* 0x000e620000002400 */
[----:B--2---:R-:W-:Y:S01]  /*19e90*/  FSEL R3, R6, -INF , P4 ;  /* 0xff80000006037808 */ /* 0x004fe20002000000 */
[--C-:B------:R-:W-:Y:S01]  /*19ea0*/  FFMA.FTZ R105, R105, UR51, -R24.reuse ;  /* 0x0000003369697c23 */ /* 0x100fe20008010818 */
[----:B------:R-:W-:Y:S01]  /*19eb0*/  FMNMX.FTZ R36, R4, R37, !PT ;  /* 0x0000002504247209 */ /* 0x000fe20007810000 */
[--C-:B------:R-:W-:Y:S01]  /*19ec0*/  FFMA.FTZ R83, R83, UR51, -R24.reuse ;  /* 0x0000003353537c23 */ /* 0x100fe20008010818 */
[----:B------:R-:W-:Y:S01]  /*19ed0*/  ISETP.GT.AND P3, PT, R99, 0x10, PT ;  /* 0x000000106300780c */ /* 0x000fe20003f64270 */
[--C-:B------:R-:W-:Y:S01]  /*19ee0*/  FFMA.FTZ R43, R43, UR51, -R24.reuse ;  /* 0x000000332b2b7c23 */ /* 0x100fe20008010818 */
[----:B0-----:R-:W-:Y:S01]  /*19ef0*/  FSEL R5, R5, -INF , P2 ;  /* 0xff80000005057808 */ /* 0x001fe20001000000 */
[----:B------:R-:W0:Y:S01]  /*19f00*/  MUFU.TANH R74, R74 ;  /* 0x0000004a004a7308 */ /* 0x000e220000002400 */
[----:B------:R-:W-:Y:S01]  /*19f10*/  FMNMX.FTZ R36, R3, R36, !PT ;  /* 0x0000002403247209 */ /* 0x000fe20007810000 */
[--C-:B------:R-:W-:Y:S01]  /*19f20*/  FFMA.FTZ R26, R26, UR51, -R24.reuse ;  /* 0x000000331a1a7c23 */ /* 0x100fe20008010818 */
[----:B------:R-:W-:Y:S01]  /*19f30*/  ISETP.GT.AND P2, PT, R99, 0x11, PT ;  /* 0x000000116300780c */ /* 0x000fe20003f44270 */
[--C-:B------:R-:W-:Y:S01]  /*19f40*/  FFMA.FTZ R27, R27, UR51, -R24.reuse ;  /* 0x000000331b1b7c23 */ /* 0x100fe20008010818 */
[----:B---3--:R-:W-:Y:S01]  /*19f50*/  FSEL R52, R7, -INF , P3 ;  /* 0xff80000007347808 */ /* 0x008fe20001800000 */
[--C-:B------:R-:W-:Y:S01]  /*19f60*/  FFMA.FTZ R42, R42, UR51, -R24.reuse ;  /* 0x000000332a2a7c23 */ /* 0x100fe20008010818 */
[----:B------:R-:W-:Y:S01]  /*19f70*/  FMNMX.FTZ R49, R5, R36, !PT ;  /* 0x0000002405317209 */ /* 0x000fe20007810000 */
[----:B------:R2:W-:Y:S01]  /*19f80*/  MUFU.EX2 R7, R93 ;  /* 0x0000005d00077308 */ /* 0x0005e20000000800 */
[----:B------:R-:W-:Y:S01]  /*19f90*/  ISETP.GT.AND P3, PT, R99, 0x18, PT ;  /* 0x000000186300780c */ /* 0x000fe20003f64270 */
[--C-:B------:R-:W-:Y:S01]  /*19fa0*/  FFMA.FTZ R30, R30, UR51, -R24.reuse ;  /* 0x000000331e1e7c23 */ /* 0x100fe20008010818 */
[----:B-----5:R-:W-:Y:S01]  /*19fb0*/  FSEL R66, R8, -INF , P2 ;  /* 0xff80000008427808 */ /* 0x020fe20001000000 */
[--C-:B------:R-:W-:Y:S01]  /*19fc0*/  FFMA.FTZ R8, R95, UR51, -R24.reuse ;  /* 0x000000335f087c23 */ /* 0x100fe20008010818 */
[----:B------:R-:W-:Y:S01]  /*19fd0*/  FMNMX.FTZ R49, R52, R49, !PT ;  /* 0x0000003134317209 */ /* 0x000fe20007810000 */
[--C-:B------:R-:W-:Y:S01]  /*19fe0*/  FFMA.FTZ R47, R47, UR51, -R24.reuse ;  /* 0x000000332f2f7c23 */ /* 0x100fe20008010818 */
[----:B------:R-:W-:Y:S01]  /*19ff0*/  ISETP.GT.AND P2, PT, R99, 0x19, PT ;  /* 0x000000196300780c */ /* 0x000fe20003f44270 */
[----:B------:R-:W3:Y:S01]  /*1a000*/  MUFU.TANH R56, R56 ;  /* 0x0000003800387308 */ /* 0x000ee20000002400 */
[----:B------:R-:W-:Y:S01]  /*1a010*/  FSEL R68, R11, -INF , P3 ;  /* 0xff8000000b447808 */ /* 0x000fe20001800000 */
[--C-:B------:R-:W-:Y:S01]  /*1a020*/  FFMA.FTZ R11, R89, UR51, -R24.reuse ;  /* 0x00000033590b7c23 */ /* 0x100fe20008010818 */
[----:B------:R-:W-:Y:S01]  /*1a030*/  FMNMX.FTZ R49, R66, R49, !PT ;  /* 0x0000003142317209 */ /* 0x000fe20007810000 */
[--C-:B------:R-:W-:Y:S01]  /*1a040*/  FFMA.FTZ R35, R35, UR51, -R24.reuse ;  /* 0x0000003323237c23 */ /* 0x100fe20008010818 */
[----:B------:R-:W-:Y:S01]  /*1a050*/  ISETP.GT.AND P3, PT, R99, 0x20, PT ;  /* 0x000000206300780c */ /* 0x000fe20003f64270 */
[--C-:B------:R-:W-:Y:S01]  /*1a060*/  FFMA.FTZ R38, R38, UR51, -R24.reuse ;  /* 0x0000003326267c23 */ /* 0x100fe20008010818 */
[----:B------:R-:W-:Y:S01]  /*1a070*/  FSEL R77, R10, -INF , P2 ;  /* 0xff8000000a4d7808 */ /* 0x000fe20001000000 */
[--C-:B------:R-:W-:Y:S01]  /*1a080*/  FFMA.FTZ R10, R91, UR51, -R24.reuse ;  /* 0x000000335b0a7c23 */ /* 0x100fe20008010818 */
[----:B------:R-:W-:Y:S01]  /*1a090*/  FMNMX.FTZ R36, R68, R49, !PT ;  /* 0x0000003144247209 */ /* 0x000fe20007810000 */
[----:B------:R-:W5:Y:S01]  /*1a0a0*/  MUFU.TANH R57, R57 ;  /* 0x0000003900397308 */ /* 0x000f620000002400 */
[----:B------:R-:W-:Y:S01]  /*1a0b0*/  ISETP.GT.AND P2, PT, R99, 0x21, PT ;  /* 0x000000216300780c */ /* 0x000fe20003f44270 */
[--C-:B------:R-:W-:Y:S01]  /*1a0c0*/  FFMA.FTZ R49, R75, UR51, -R24.reuse ;  /* 0x000000334b317c23 */ /* 0x100fe20008010818 */
[----:B----4-:R-:W-:Y:S01]  /*1a0d0*/  FSEL R91, R12, -INF , P3 ;  /* 0xff8000000c5b7808 */ /* 0x010fe20001800000 */
[--C-:B------:R-:W-:Y:S01]  /*1a0e0*/  FFMA.FTZ R12, R87, UR51, -R24.reuse ;  /* 0x00000033570c7c23 */ /* 0x100fe20008010818 */
[----:B------:R-:W-:Y:S01]  /*1a0f0*/  FMNMX.FTZ R36, R77, R36, !PT ;  /* 0x000000244d247209 */ /* 0x000fe20007810000 */
[--C-:B------:R-:W-:Y:S01]  /*1a100*/  FFMA.FTZ R75, R71, UR51, -R24.reuse ;  /* 0x00000033474b7c23 */ /* 0x100fe20008010818 */
[----:B------:R-:W-:Y:S01]  /*1a110*/  ISETP.GT.AND P3, PT, R99, 0x28, PT ;  /* 0x000000286300780c */ /* 0x000fe20003f64270 */
[----:B------:R-:W4:Y:S01]  /*1a120*/  MUFU.TANH R58, R58 ;  /* 0x0000003a003a7308 */ /* 0x000f220000002400 */
[----:B--2---:R-:W-:Y:S01]  /*1a130*/  FSEL R93, R13, -INF , P2 ;  /* 0xff8000000d5d7808 */ /* 0x004fe20001000000 */
[--C-:B------:R-:W-:Y:S01]  /*1a140*/  FFMA.FTZ R13, R85, UR51, -R24.reuse ;  /* 0x00000033550d7c23 */ /* 0x100fe20008010818 */
[----:B------:R-:W-:Y:S01]  /*1a150*/  FMNMX.FTZ R36, R91, R36, !PT ;  /* 0x000000245b247209 */ /* 0x000fe20007810000 */
[--C-:B------:R-:W-:Y:S01]  /*1a160*/  FFMA.FTZ R39, R39, UR51, -R24.reuse ;  /* 0x0000003327277c23 */ /* 0x100fe20008010818 */
[----:B------:R-:W-:Y:S01]  /*1a170*/  ISETP.GT.AND P2, PT, R99, 0x29, PT ;  /* 0x000000296300780c */ /* 0x000fe20003f44270 */
[--C-:B------:R-:W-:Y:S01]  /*1a180*/  FFMA.FTZ R44, R44, UR51, -R24.reuse ;  /* 0x000000332c2c7c23 */ /* 0x100fe20008010818 */
[----:B------:R-:W-:Y:S01]  /*1a190*/  FSEL R89, R14, -INF , P3 ;  /* 0xff8000000e597808 */ /* 0x000fe20001800000 */
[----:B------:R-:W2:Y:S01]  /*1a1a0*/  MUFU.TANH R59, R59 ;  /* 0x0000003b003b7308 */ /* 0x000ea20000002400 */
[----:B------:R-:W-:Y:S01]  /*1a1b0*/  FMNMX.FTZ R36, R93, R36, !PT ;  /* 0x000000245d247209 */ /* 0x000fe20007810000 */
[----:B------:R-:W-:Y:S01]  /*1a1c0*/  FFMA.FTZ R45, R45, UR51, -R24 ;  /* 0x000000332d2d7c23 */ /* 0x000fe20008010818 */
        /* <DEDUP_REMOVED lines=13> */
[----:B------:R-:W1:Y:S01]  /*1a2a0*/  MUFU.TANH R61, R61 ;  /* 0x0000003d003d7308 */ /* 0x000e620000002400 */
[----:B------:R-:W-:Y:S02]  /*1a2b0*/  FMNMX.FTZ R14, R98, R15, !PT ;  /* 0x0000000f620e7209 */ /* 0x000fe40007810000 */
[----:B------:R-:W-:Y:S02]  /*1a2c0*/  ISETP.GT.AND P3, PT, R99, 0x40, PT ;  /* 0x000000406300780c */ /* 0x000fe40003f64270 */
[----:B------:R-:W-:-:S02]  /*1a2d0*/  FSEL R72, R72, -INF , P2 ;  /* 0xff80000048487808 */ /* 0x000fc40001000000 */
[----:B------:R-:W-:Y:S01]  /*1a2e0*/  FMNMX.FTZ R15, R73, R14, !PT ;  /* 0x0000000e490f7209 */ /* 0x000fe20007810000 */
[----:B------:R-:W1:Y:S01]  /*1a2f0*/  MUFU.TANH R40, R40 ;  /* 0x0000002800287308 */ /* 0x000e620000002400 */
[C---:B------:R-:W-:Y:S02]  /*1a300*/  ISETP.GT.AND P2, PT, R99.reuse, 0x41, PT ;  /* 0x000000416300780c */ /* 0x040fe40003f44270 */
[----:B0-----:R-:W-:Y:S02]  /*1a310*/  FSEL R74, R74, -INF , P3 ;  /* 0xff8000004a4a7808 */ /* 0x001fe40001800000 */
[----:B------:R-:W-:Y:S02]  /*1a320*/  FMNMX.FTZ R15, R72, R15, !PT ;  /* 0x0000000f480f7209 */ /* 0x000fe40007810000 */
[----:B------:R-:W-:Y:S01]  /*1a330*/  ISETP.GT.AND P3, PT, R99, 0x48, PT ;  /* 0x000000486300780c */ /* 0x000fe20003f64270 */
[----:B------:R-:W0:Y:S01]  /*1a340*/  MUFU.TANH R41, R41 ;  /* 0x0000002900297308 */ /* 0x000e220000002400 */
[----:B---3--:R-:W-:-:S02]  /*1a350*/  FSEL R56, R56, -INF , P2 ;  /* 0xff80000038387808 */ /* 0x008fc40001000000 */
[----:B------:R-:W-:Y:S02]  /*1a360*/  FMNMX.FTZ R21, R74, R15, !PT ;  /* 0x0000000f4a157209 */ /* 0x000fe40007810000 */
[----:B------:R-:W-:Y:S02]  /*1a370*/  ISETP.GT.AND P2, PT, R99, 0x49, PT ;  /* 0x000000496300780c */ /* 0x000fe40003f44270 */
[----:B-----5:R-:W-:Y:S01]  /*1a380*/  FSEL R57, R57, -INF , P3 ;  /* 0xff80000039397808 */ /* 0x020fe20001800000 */
[----:B------:R-:W3:Y:S01]  /*1a390*/  MUFU.TANH R70, R70 ;  /* 0x0000004600467308 */ /* 0x000ee20000002400 */
[----:B------:R-:W-:Y:S02]  /*1a3a0*/  FMNMX.FTZ R20, R56, R21, !PT ;  /* 0x0000001538147209 */ /* 0x000fe40007810000 */
[----:B------:R-:W-:Y:S02]  /*1a3b0*/  ISETP.GT.AND P3, PT, R99, 0x50, PT ;  /* 0x000000506300780c */ /* 0x000fe40003f64270 */
[----:B----4-:R-:W-:-:S02]  /*1a3c0*/  FSEL R58, R58, -INF , P2 ;  /* 0xff8000003a3a7808 */ /* 0x010fc40001000000 */
[----:B------:R-:W-:Y:S01]  /*1a3d0*/  FMNMX.FTZ R21, R57, R20, !PT ;  /* 0x0000001439157209 */ /* 0x000fe20007810000 */
[----:B------:R-:W4:Y:S01]  /*1a3e0*/  MUFU.TANH R76, R76 ;  /* 0x0000004c004c7308 */ /* 0x000f220000002400 */
[----:B------:R-:W-:Y:S02]  /*1a3f0*/  ISETP.GT.AND P2, PT, R99, 0x51, PT ;  /* 0x000000516300780c */ /* 0x000fe40003f44270 */
[----:B--2---:R-:W-:Y:S02]  /*1a400*/  FSEL R59, R59, -INF , P3 ;  /* 0xff8000003b3b7808 */ /* 0x004fe40001800000 */
[----:B------:R-:W-:Y:S02]  /*1a410*/  FMNMX.FTZ R36, R58, R21, !PT ;  /* 0x000000153a247209 */ /* 0x000fe40007810000 */
[----:B------:R-:W-:Y:S01]  /*1a420*/  ISETP.GT.AND P3, PT, R99, 0x58, PT ;  /* 0x000000586300780c */ /* 0x000fe20003f64270 */
[----:B------:R-:W2:Y:S01]  /*1a430*/  MUFU.TANH R48, R48 ;  /* 0x0000003000307308 */ /* 0x000ea20000002400 */
[----:B------:R-:W-:-:S02]  /*1a440*/  FSEL R60, R60, -INF , P2 ;  /* 0xff8000003c3c7808 */ /* 0x000fc40001000000 */
[----:B------:R-:W-:Y:S02]  /*1a450*/  FMNMX.FTZ R21, R59, R36, !PT ;  /* 0x000000243b157209 */ /* 0x000fe40007810000 */
[C---:B------:R-:W-:Y:S02]  /*1a460*/  ISETP.GT.AND P2, PT, R99.reuse, 0x59, PT ;  /* 0x000000596300780c */ /* 0x040fe40003f44270 */
[----:B-1----:R-:W-:Y:S01]  /*1a470*/  FSEL R62, R62, -INF , P3 ;  /* 0xff8000003e3e7808 */ /* 0x002fe20001800000 */
[----:B------:R-:W1:Y:S01]  /*1a480*/  MUFU.TANH R78, R78 ;  /* 0x0000004e004e7308 */ /* 0x000e620000002400 */
[----:B------:R-:W-:Y:S02]  /*1a490*/  FMNMX.FTZ R21, R60, R21, !PT ;  /* 0x000000153c157209 */ /* 0x000fe40007810000 */
[----:B------:R-:W-:Y:S02]  /*1a4a0*/  ISETP.GT.AND P3, PT, R99, 0x60, PT ;  /* 0x000000606300780c */ /* 0x000fe40003f64270 */
[----:B------:R-:W-:-:S02]  /*1a4b0*/  FSEL R61, R61, -INF , P2 ;  /* 0xff8000003d3d7808 */ /* 0x000fc40001000000 */
[----:B------:R-:W-:Y:S01]  /*1a4c0*/  FMNMX.FTZ R36, R62, R21, !PT ;  /* 0x000000153e247209 */ /* 0x000fe20007810000 */
[----:B------:R5:W-:Y:S01]  /*1a4d0*/  MUFU.EX2 R20, R79 ;  /* 0x0000004f00147308 */ /* 0x000be20000000800 */
[----:B------:R-:W-:Y:S02]  /*1a4e0*/  ISETP.GT.AND P2, PT, R99, 0x61, PT ;  /* 0x000000616300780c */ /* 0x000fe40003f44270 */
[----:B------:R-:W-:Y:S02]  /*1a4f0*/  FSEL R71, R40, -INF , P3 ;  /* 0xff80000028477808 */ /* 0x000fe40001800000 */
[----:B------:R-:W-:Y:S02]  /*1a500*/  FMNMX.FTZ R36, R61, R36, !PT ;  /* 0x000000243d247209 */ /* 0x000fe40007810000 */
[----:B------:R-:W-:Y:S01]  /*1a510*/  ISETP.GT.AND P3, PT, R99, 0x68, PT ;  /* 0x000000686300780c */ /* 0x000fe20003f64270 */
[----:B------:R-:W1:Y:S01]  /*1a520*/  MUFU.TANH R80, R80 ;  /* 0x0000005000507308 */ /* 0x000e620000002400 */
[----:B0-----:R-:W-:Y:S01]  /*1a530*/  FSEL R41, R41, -INF , P2 ;  /* 0xff80000029297808 */ /* 0x001fe20001000000 */
[----:B-----5:R-:W-:Y:S01]  /*1a540*/  FFMA.FTZ R79, R69, UR51, -R24 ;  /* 0x00000033454f7c23 */ /* 0x020fe20008010818 */
[----:B------:R-:W-:-:S02]  /*1a550*/  FMNMX.FTZ R40, R71, R36, !PT ;  /* 0x0000002447287209 */ /* 0x000fc40007810000 */
[----:B------:R-:W-:Y:S02]  /*1a560*/  ISETP.GT.AND P2, PT, R99, 0x69, PT ;  /* 0x000000696300780c */ /* 0x000fe40003f44270 */
[----:B---3--:R-:W-:Y:S01]  /*1a570*/  FSEL R70, R70, -INF , P3 ;  /* 0xff80000046467808 */ /* 0x008fe20001800000 */
[----:B------:R-:W0:Y:S01]  /*1a580*/  MUFU.TANH R53, R53 ;  /* 0x0000003500357308 */ /* 0x000e220000002400 */
[----:B------:R-:W-:Y:S01]  /*1a590*/  FMNMX.FTZ R69, R41, R40, !PT ;  /* 0x0000002829457209 */ /* 0x000fe20007810000 */
[--C-:B------:R-:W-:Y:S01]  /*1a5a0*/  FFMA.FTZ R40, R67, UR51, -R24.reuse ;  /* 0x0000003343287c23 */ /* 0x100fe20008010818 */
[C---:B------:R-:W-:Y:S01]  /*1a5b0*/  ISETP.GT.AND P3, PT, R99.reuse, 0x70, PT ;  /* 0x000000706300780c */ /* 0x040fe20003f64270 */
[----:B------:R-:W-:Y:S01]  /*1a5c0*/  FFMA.FTZ R67, R46, UR51, -R24 ;  /* 0x000000332e437c23 */ /* 0x000fe20008010818 */
[----:B----4-:R-:W-:Y:S02]  /*1a5d0*/  FSEL R76, R76, -INF , P2 ;  /* 0xff8000004c4c7808 */ /* 0x010fe40001000000 */
[----:B------:R-:W-:Y:S01]  /*1a5e0*/  FMNMX.FTZ R69, R70, R69, !PT ;  /* 0x0000004546457209 */ /* 0x000fe20007810000 */
[----:B------:R-:W3:Y:S01]  /*1a5f0*/  MUFU.TANH R84, R84 ;  /* 0x0000005400547308 */ /* 0x000ee20000002400 */
[----:B------:R-:W-:-:S02]  /*1a600*/  ISETP.GT.AND P2, PT, R99, 0x71, PT ;  /* 0x000000716300780c */ /* 0x000fc40003f44270 */
[----:B--2---:R-:W-:Y:S02]  /*1a610*/  FSEL R48, R48, -INF , P3 ;  /* 0xff80000030307808 */ /* 0x004fe40001800000 */
[----:B------:R-:W-:Y:S02]  /*1a620*/  FMNMX.FTZ R69, R76, R69, !PT ;  /* 0x000000454c457209 */ /* 0x000fe40007810000 */
[C---:B------:R-:W-:Y:S01]  /*1a630*/  ISETP.GT.AND P3, PT, R99.reuse, 0x78, PT ;  /* 0x000000786300780c */ /* 0x040fe20003f64270 */
[----:B------:R-:W2:Y:S01]  /*1a640*/  MUFU.TANH R82, R82 ;  /* 0x0000005200527308 */ /* 0x000ea20000002400 */
[----:B-1----:R-:W-:Y:S02]  /*1a650*/  FSEL R78, R78, -INF , P2 ;  /* 0xff8000004e4e7808 */ /* 0x002fe40001000000 */
[----:B------:R-:W-:Y:S02]  /*1a660*/  FMNMX.FTZ R69, R48, R69, !PT ;  /* 0x0000004530457209 */ /* 0x000fe40007810000 */
[----:B------:R-:W-:-:S02]  /*1a670*/  ISETP.GT.AND P2, PT, R99, 0x79, PT ;  /* 0x000000796300780c */ /* 0x000fc40003f44270 */
[----:B------:R-:W-:Y:S01]  /*1a680*/  FSEL R80, R80, -INF , P3 ;  /* 0xff80000050507808 */ /* 0x000fe20001800000 */
[----:B------:R-:W1:Y:S01]  /*1a690*/  MUFU.TANH R88, R88 ;  /* 0x0000005800587308 */ /* 0x000e620000002400 */
[----:B------:R-:W-:Y:S02]  /*1a6a0*/  FMNMX.FTZ R69, R78, R69, !PT ;  /* 0x000000454e457209 */ /* 0x000fe40007810000 */
[----:B------:R-:W-:Y:S02]  /*1a6b0*/  ISETP.GT.AND P3, PT, R99, 0x80, PT ;  /* 0x000000806300780c */ /* 0x000fe40003f64270 */
[----:B0-----:R-:W-:Y:S02]  /*1a6c0*/  FSEL R53, R53, -INF , P2 ;  /* 0xff80000035357808 */ /* 0x001fe40001000000 */
[----:B------:R-:W-:Y:S01]  /*1a6d0*/  FMNMX.FTZ R46, R80, R69, !PT ;  /* 0x00000045502e7209 */ /* 0x000fe20007810000 */
[----:B------:R-:W0:Y:S01]  /*1a6e0*/  MUFU.TANH R86, R86 ;  /* 0x0000005600567308 */ /* 0x000e220000002400 */
[----:B------:R-:W-:-:S02]  /*1a6f0*/  ISETP.GT.AND P2, PT, R99, 0x81, PT ;  /* 0x000000816300780c */ /* 0x000fc40003f44270 */
[----:B---3--:R-:W-:Y:S02]  /*1a700*/  FSEL R84, R84, -INF , P3 ;  /* 0xff80000054547808 */ /* 0x008fe40001800000 */
[----:B------:R-:W-:Y:S02]  /*1a710*/  FMNMX.FTZ R69, R53, R46, !PT ;  /* 0x0000002e35457209 */ /* 0x000fe40007810000 */
[C---:B------:R-:W-:Y:S01]  /*1a720*/  ISETP.GT.AND P3, PT, R99.reuse, 0x88, PT ;  /* 0x000000886300780c */ /* 0x040fe20003f64270 */
[----:B------:R-:W3:Y:S01]  /*1a730*/  MUFU.TANH R92, R92 ;  /* 0x0000005c005c7308 */ /* 0x000ee20000002400 */
[----:B--2---:R-:W-:Y:S02]  /*1a740*/  FSEL R82, R82, -INF , P2 ;  /* 0xff80000052527808 */ /* 0x004fe40001000000 */
[----:B------:R-:W-:Y:S02]  /*1a750*/  FMNMX.FTZ R69, R84, R69, !PT ;  /* 0x0000004554457209 */ /* 0x000fe40007810000 */
[----:B------:R-:W-:-:S02]  /*1a760*/  ISETP.GT.AND P2, PT, R99, 0x89, PT ;  /* 0x000000896300780c */ /* 0x000fc40003f44270 */
[----:B-1----:R-:W-:Y:S01]  /*1a770*/  FSEL R88, R88, -INF , P3 ;  /* 0xff80000058587808 */ /* 0x002fe20001800000 */
[----:B------:R-:W-:Y:S01]  /*1a780*/  MUFU.TANH R90, R90 ;  /* 0x0000005a005a7308 */ /* 0x000fe20000002400 */
[----:B------:R-:W-:Y:S02]  /*1a790*/  FMNMX.FTZ R69, R82, R69, !PT ;  /* 0x0000004552457209 */ /* 0x000fe40007810000 */
[C---:B------:R-:W-:Y:S02]  /*1a7a0*/  ISETP.GT.AND P3, PT, R99.reuse, 0x90, PT ;  /* 0x000000906300780c */ /* 0x040fe40003f64270 */
[----:B0-----:R-:W-:Y:S02]  /*1a7b0*/  FSEL R86, R86, -INF , P2 ;  /* 0xff80000056567808 */ /* 0x001fe40001000000 */
[----:B------:R-:W-:Y:S01]  /*1a7c0*/  FMNMX.FTZ R69, R88, R69, !PT ;  /* 0x0000004558457209 */ /* 0x000fe20007810000 */
[----:B------:R-:W0:Y:S01]  /*1a7d0*/  MUFU.TANH R96, R96 ;  /* 0x0000006000607308 */ /* 0x000e220000002400 */
[----:B------:R-:W-:-:S02]  /*1a7e0*/  ISETP.GT.AND P2, PT, R99, 0x91, PT ;  /* 0x000000916300780c */ /* 0x000fc40003f44270 */
[----:B---3--:R-:W-:Y:S02]  /*1a7f0*/  FSEL R92, R92, -INF , P3 ;  /* 0xff8000005c5c7808 */ /* 0x008fe40001800000 */
[----:B------:R-:W-:Y:S02]  /*1a800*/  FMNMX.FTZ R69, R86, R69, !PT ;  /* 0x0000004556457209 */ /* 0x000fe40007810000 */
[----:B------:R-:W-:Y:S01]  /*1a810*/  ISETP.GT.AND P3, PT, R99, 0x98, PT ;  /* 0x000000986300780c */ /* 0x000fe20003f64270 */
[----:B------:R-:W1:Y:S01]  /*1a820*/  MUFU.TANH R94, R94 ;  /* 0x0000005e005e7308 */ /* 0x000e620000002400 */
[----:B------:R-:W-:-:S07]  /*1a830*/  FMNMX.FTZ R46, R92, R69, !PT ;  /* 0x000000455c2e7209 */ /* 0x000fce0007810000 */
[----:B------:R2:W-:Y:S01]  /*1a840*/  MUFU.EX2 R21, R75 ;  /* 0x0000004b00157308 */ /* 0x0005e20000000800 */
[----:B0-----:R-:W-:-:S07]  /*1a850*/  FSEL R96, R96, -INF , P3 ;  /* 0xff80000060607808 */ /* 0x001fce0001800000 */
[----:B------:R0:W-:Y:S01]  /*1a860*/  MUFU.EX2 R36, R79 ;  /* 0x0000004f00247308 */ /* 0x0001e20000000800 */
[----:B--2---:R-:W-:Y:S02]  /*1a870*/  FSEL R75, R90, -INF , P2 ;  /* 0xff8000005a4b7808 */ /* 0x004fe40001000000 */
[----:B------:R-:W-:Y:S02]  /*1a880*/  ISETP.GT.AND P2, PT, R99, 0x99, PT ;  /* 0x000000996300780c */ /* 0x000fe40003f44270 */
[----:B------:R-:W-:Y:S01]  /*1a890*/  FMNMX.FTZ R69, R75, R46, !PT ;  /* 0x0000002e4b457209 */ /* 0x000fe20007810000 */
[--C-:B------:R-:W-:Y:S01]  /*1a8a0*/  FFMA.FTZ R46, R50, UR51, -R24.reuse ;  /* 0x00000033322e7c23 */ /* 0x100fe20008010818 */
[----:B-1----:R-:W-:Y:S01]  /*1a8b0*/  FSEL R94, R94, -INF , P2 ;  /* 0xff8000005e5e7808 */ /* 0x002fe20001000000 */
[----:B------:R1:W-:Y:S01]  /*1a8c0*/  MUFU.EX2 R15, R81 ;  /* 0x00000051000f7308 */ /* 0x0003e20000000800 */
[----:B------:R-:W-:Y:S01]  /*1a8d0*/  FMNMX.FTZ R69, R96, R69, !PT ;  /* 0x0000004560457209 */ /* 0x000fe20007810000 */
[--C-:B------:R-:W-:Y:S01]  /*1a8e0*/  FFMA.FTZ R50, R54, UR51, -R24.reuse ;  /* 0x0000003336327c23 */ /* 0x100fe20008010818 */
[----:B------:R-:W-:-:S01]  /*1a8f0*/  FFMA.FTZ R54, R63, UR51, -R24 ;  /* 0x000000333f367c23 */ /* 0x000fc20008010818 */
[----:B------:R-:W-:Y:S01]  /*1a900*/  IMAD.U32 R63, RZ, RZ, UR51 ;  /* 0x00000033ff3f7e24 */ /* 0x000fe2000f8e00ff */
[----:B0-----:R-:W-:Y:S01]  /*1a910*/  FMNMX.FTZ R79, R94, R69, !PT ;  /* 0x000000455e4f7209 */ /* 0x001fe20007810000 */
[--C-:B------:R-:W-:Y:S01]  /*1a920*/  FFMA.FTZ R69, R31, UR51, -R24.reuse ;  /* 0x000000331f457c23 */ /* 0x100fe20008010818 */
[----:B------:R-:W-:-:S01]  /*1a930*/  FFMA.FTZ R31, R34, UR51, -R24 ;  /* 0x00000033221f7c23 */ /* 0x000fc20008010818 */
[--C-:B------:R-:W-:Y:S01]  /*1a940*/  FFMA.FTZ R34, R51, UR51, -R24.reuse ;  /* 0x0000003333227c23 */ /* 0x100fe20008010818 */
[----:B------:R-:W-:-:S01]  /*1a950*/  FFMA.FTZ R51, R55, UR51, -R24 ;  /* 0x0000003337337c23 */ /* 0x000fc20008010818 */
[----:B------:R-:W1:Y:S01]  /*1a960*/  SHFL.BFLY PT, R90, R79, 0x2, 0x1f ;  /* 0x0c401f004f5a7f89 */ /* 0x000e6200000e0000 */
[----:B------:R-:W-:-:S01]  /*1a970*/  FFMA.FTZ R55, R64, UR51, -R24 ;  /* 0x0000003340377c23 */ /* 0x000fc20008010818 */
[----:B------:R-:W-:Y:S01]  /*1a980*/  MUFU.EX2 R25, R25 ;  /* 0x0000001900197308 */ /* 0x000fe20000000800 */
[----:B------:R-:W-:-:S07]  /*1a990*/  FFMA.FTZ R24, R65, UR51, -R24 ;  /* 0x0000003341187c23 */ /* 0x000fce0008010818 */
[----:B------:R-:W-:Y:S08]  /*1a9a0*/  MUFU.EX2 R28, R28 ;  /* 0x0000001c001c7308 */ /* 0x000ff00000000800 */
[----:B------:R-:W-:Y:S01]  /*1a9b0*/  MUFU.EX2 R29, R29 ;  /* 0x0000001d001d7308 */ /* 0x000fe20000000800 */
[----:B-1----:R-:W-:-:S07]  /*1a9c0*/  FMNMX.FTZ R81, R79, R90, !PT ;  /* 0x0000005a4f517209 */ /* 0x002fce0007810000 */
[----:B------:R-:W0:Y:S01]  /*1a9d0*/  MUFU.EX2 R32, R32 ;  /* 0x0000002000207308 */ /* 0x000e220000000800 */
[----:B------:R-:W1:Y:S07]  /*1a9e0*/  SHFL.BFLY PT, R90, R81, 0x1, 0x1f ;  /* 0x0c201f00515a7f89 */ /* 0x000e6e00000e0000 */
[----:B------:R-:W-:Y:S08]  /*1a9f0*/  MUFU.EX2 R33, R33 ;  /* 0x0000002100217308 */ /* 0x000ff00000000800 */
[----:B------:R-:W-:Y:S01]  /*1aa00*/  MUFU.EX2 R6, R105 ;  /* 0x0000006900067308 */ /* 0x000fe20000000800 */
[----:B0-----:R-:W-:-:S04]  /*1aa10*/  F2FP.SATFINITE.E4M3.F32.PACK_AB_MERGE_C R185, R32, R29, RZ ;  /* 0x0000001d20b9723e */ /* 0x001fc800048070ff */
[----:B------:R-:W-:-:S03]  /*1aa20*/  F2FP.SATFINITE.E4M3.F32.PACK_AB_MERGE_C R185, R28, R25, R185 ;  /* 0x000000191cb9723e */ /* 0x000fc600048070b9 */
[----:B------:R0:W-:Y:S01]  /*1aa30*/  MUFU.EX2 R14, R83 ;  /* 0x00000053000e7308 */ /* 0x0001e20000000800 */
[----:B-1----:R-:W-:-:S04]  /*1aa40*/  FMNMX.FTZ R90, R81, R90, !PT ;  /* 0x0000005a515a7209 */ /* 0x002fc80007810000 */
        /* <DEDUP_REMOVED lines=14> */
[----:B------:R-:W-:Y:S01]  /*1ab30*/  FFMA.FTZ R3, R52, UR51, -R63 ;  /* 0x0000003334037c23 */ /* 0x000fe2000801083f */
[----:B------:R-:W-:-:S02]  /*1ab40*/  IMAD.U32 R61, RZ, RZ, UR38 ;  /* 0x00000026ff3d7e24 */ /* 0x000fc4000f8e00ff */
[--C-:B------:R-:W-:Y:S01]  /*1ab50*/  FFMA.FTZ R102, R72, UR51, -R63.reuse ;  /* 0x0000003348667c23 */ /* 0x100fe2000801083f */
[----:B------:R-:W-:-:S01]  /*1ab60*/  FFMA.FTZ R72, R74, UR51, -R63 ;  /* 0x000000334a487c23 */ /* 0x000fc2000801083f */
[--C-:B------:R-:W-:Y:S01]  /*1ab70*/  FFMA.FTZ R74, R57, UR51, -R63.reuse ;  /* 0x00000033394a7c23 */ /* 0x100fe2000801083f */
[----:B------:R-:W-:-:S01]  /*1ab80*/  FFMA.FTZ R52, R66, UR51, -R63 ;  /* 0x0000003342347c23 */ /* 0x000fc2000801083f */
[----:B------:R-:W1:Y:S01]  /*1ab90*/  MUFU.EX2 R37, R37 ;  /* 0x0000002500257308 */ /* 0x000e620000000800 */
[----:B------:R-:W-:-:S01]  /*1aba0*/  FFMA.FTZ R57, R60, UR51, -R63 ;  /* 0x000000333c397c23 */ /* 0x000fc2000801083f */
[----:B------:R-:W-:Y:S01]  /*1abb0*/  PRMT R60, R61, 0x654, R0 ;  /* 0x000006543d3c7816 */ /* 0x000fe20000000000 */
[----:B------:R-:W-:-:S01]  /*1abc0*/  FFMA.FTZ R68, R68, UR51, -R63 ;  /* 0x0000003344447c23 */ /* 0x000fc2000801083f */
[--C-:B------:R-:W-:Y:S01]  /*1abd0*/  FFMA.FTZ R79, R87, UR51, -R63.reuse ;  /* 0x00000033574f7c23 */ /* 0x100fe2000801083f */
[----:B------:R-:W-:-:S01]  /*1abe0*/  FFMA.FTZ R81, R77, UR51, -R63 ;  /* 0x000000334d517c23 */ /* 0x000fc2000801083f */
[----:B------:R2:W-:Y:S01]  /*1abf0*/  SYNCS.ARRIVE.TRANS64.RED.A1T0 RZ, [R60+URZ], RZ ;  /* 0x000000ff3cff79a7 */ /* 0x0005e2000810043f */
[----:B------:R-:W-:-:S01]  /*1ac00*/  FFMA.FTZ R87, R58, UR51, -R63 ;  /* 0x000000333a577c23 */ /* 0x000fc2000801083f */
[----:B------:R-:W3:Y:S01]  /*1ac10*/  MUFU.EX2 R64, R64 ;  /* 0x0000004000407308 */ /* 0x000ee20000000800 */
[----:B0-----:R-:W-:-:S01]  /*1ac20*/  FFMA.FTZ R83, R89, UR51, -R63 ;  /* 0x0000003359537c23 */ /* 0x001fc2000801083f */
[--C-:B------:R-:W-:Y:S01]  /*1ac30*/  FFMA.FTZ R58, R62, UR51, -R63.reuse ;  /* 0x000000333e3a7c23 */ /* 0x100fe2000801083f */
[----:B------:R-:W-:-:S01]  /*1ac40*/  FFMA.FTZ R62, R48, UR51, -R63 ;  /* 0x00000033303e7c23 */ /* 0x000fc2000801083f */
[--C-:B------:R-:W-:Y:S01]  /*1ac50*/  FFMA.FTZ R66, R91, UR51, -R63.reuse ;  /* 0x000000335b427c23 */ /* 0x100fe2000801083f */
[----:B------:R-:W-:-:S01]  /*1ac60*/  FFMA.FTZ R71, R71, UR51, -R63 ;  /* 0x0000003347477c23 */ /* 0x000fc2000801083f */
[----:B--2---:R-:W-:Y:S01]  /*1ac70*/  FADD.FTZ R60, R25, R28 ;  /* 0x0000001c193c7221 */ /* 0x004fe20000010000 */
[----:B------:R-:W-:-:S01]  /*1ac80*/  FFMA.FTZ R61, R76, UR51, -R63 ;  /* 0x000000334c3d7c23 */ /* 0x000fc2000801083f */
[----:B------:R-:W0:Y:S01]  /*1ac90*/  MUFU.EX2 R5, R5 ;  /* 0x0000000500057308 */ /* 0x000e220000000800 */
[----:B-1----:R-:W-:-:S01]  /*1aca0*/  FADD.FTZ R65, R4, R37 ;  /* 0x0000002504417221 */ /* 0x002fc20000010000 */
[----:B------:R-:W-:Y:S01]  /*1acb0*/  FADD.FTZ R89, R29, R60 ;  /* 0x0000003c1d597221 */ /* 0x000fe20000010000 */
[----:B------:R-:W-:-:S01]  /*1acc0*/  FFMA.FTZ R60, R78, UR51, -R63 ;  /* 0x000000334e3c7c23 */ /* 0x000fc2000801083f */
[--C-:B------:R-:W-:Y:S01]  /*1acd0*/  FFMA.FTZ R77, R93, UR51, -R63.reuse ;  /* 0x000000335d4d7c23 */ /* 0x100fe2000801083f */
[----:B------:R-:W-:-:S01]  /*1ace0*/  FFMA.FTZ R70, R70, UR51, -R63 ;  /* 0x0000003346467c23 */ /* 0x000fc2000801083f */
[----:B------:R-:W-:Y:S01]  /*1acf0*/  FADD.FTZ R78, R32, R89 ;  /* 0x00000059204e7221 */ /* 0x000fe20000010000 */
[----:B------:R-:W-:-:S01]  /*1ad00*/  FFMA.FTZ R100, R95, UR51, -R63 ;  /* 0x000000335f647c23 */ /* 0x000fc2000801083f */
[----:B------:R-:W1:Y:S01]  /*1ad10*/  MUFU.EX2 R3, R3 ;  /* 0x0000000300037308 */ /* 0x000e620000000800 */
[----:B---3--:R-:W-:-:S01]  /*1ad20*/  FADD.FTZ R48, R64, R65 ;  /* 0x0000004140307221 */ /* 0x008fc20000010000 */
[--C-:B------:R-:W-:Y:S01]  /*1ad30*/  FFMA.FTZ R65, R53, UR51, -R63.reuse ;  /* 0x0000003335417c23 */ /* 0x100fe2000801083f */
[----:B------:R-:W-:-:S01]  /*1ad40*/  FFMA.FTZ R98, R98, UR51, -R63 ;  /* 0x0000003362627c23 */ /* 0x000fc2000801083f */
[----:B------:R-:W-:Y:S01]  /*1ad50*/  F2FP.SATFINITE.E4M3.F32.PACK_AB_MERGE_C R187, R8, R7, RZ ;  /* 0x0000000708bb723e */ /* 0x000fe200048070ff */
[----:B------:R-:W-:-:S01]  /*1ad60*/  FFMA.FTZ R41, R41, UR51, -R63 ;  /* 0x0000003329297c23 */ /* 0x000fc2000801083f */
[--C-:B------:R-:W-:Y:S01]  /*1ad70*/  FFMA.FTZ R80, R80, UR51, -R63.reuse ;  /* 0x0000003350507c23 */ /* 0x100fe2000801083f */
[----:B------:R-:W-:-:S01]  /*1ad80*/  FFMA.FTZ R84, R84, UR51, -R63 ;  /* 0x0000003354547c23 */ /* 0x000fc2000801083f */
[----:B------:R-:W2:Y:S01]  /*1ad90*/  MUFU.EX2 R52, R52 ;  /* 0x0000003400347308 */ /* 0x000ea20000000800 */
[----:B0-----:R-:W-:-:S01]  /*1ada0*/  FADD.FTZ R76, R5, R48 ;  /* 0x00000030054c7221 */ /* 0x001fc20000010000 */
[----:B------:R-:W-:Y:S01]  /*1adb0*/  F2FP.SATFINITE.E4M3.F32.PACK_AB_MERGE_C R184, R5, R64, RZ ;  /* 0x0000004005b8723e */ /* 0x000fe200048070ff */
[----:B------:R-:W-:-:S01]  /*1adc0*/  FFMA.FTZ R82, R82, UR51, -R63 ;  /* 0x0000003352527c23 */ /* 0x000fc2000801083f */
[----:B------:R-:W-:Y:S01]  /*1add0*/  F2FP.SATFINITE.E4M3.F32.PACK_AB_MERGE_C R187, R6, R33, R187 ;  /* 0x0000002106bb723e */ /* 0x000fe200048070bb */
[----:B------:R-:W-:-:S01]  /*1ade0*/  FFMA.FTZ R88, R88, UR51, -R63 ;  /* 0x0000003358587c23 */ /* 0x000fc2000801083f */
[----:B------:R-:W-:Y:S01]  /*1adf0*/  F2FP.SATFINITE.E4M3.F32.PACK_AB_MERGE_C R184, R37, R4, R184 ;  /* 0x0000000425b8723e */ /* 0x000fe200048070b8 */
[----:B------:R-:W-:-:S01]  /*1ae00*/  FFMA.FTZ R86, R86, UR51, -R63 ;  /* 0x0000003356567c23 */ /* 0x000fc2000801083f */
[----:B------:R-:W-:Y:S01]  /*1ae10*/  MUFU.EX2 R68, R68 ;  /* 0x0000004400447308 */ /* 0x000fe20000000800 */
[----:B-1----:R-:W-:-:S01]  /*1ae20*/  FADD.FTZ R53, R3, R76 ;  /* 0x0000004c03357221 */ /* 0x002fc20000010000 */
[--C-:B------:R-:W-:Y:S01]  /*1ae30*/  FFMA.FTZ R92, R92, UR51, -R63.reuse ;  /* 0x000000335c5c7c23 */ /* 0x100fe2000801083f */
[----:B------:R-:W-:-:S01]  /*1ae40*/  FFMA.FTZ R75, R75, UR51, -R63 ;  /* 0x000000334b4b7c23 */ /* 0x000fc2000801083f */
[--C-:B------:R-:W-:Y:S01]  /*1ae50*/  FFMA.FTZ R96, R96, UR51, -R63.reuse ;  /* 0x0000003360607c23 */ /* 0x100fe2000801083f */
[----:B------:R-:W-:-:S03]  /*1ae60*/  FFMA.FTZ R63, R94, UR51, -R63 ;  /* 0x000000335e3f7c23 */ /* 0x000fc6000801083f */
[----:B------:R-:W0:Y:S01]  /*1ae70*/  MUFU.EX2 R81, R81 ;  /* 0x0000005100517308 */ /* 0x000e220000000800 */
[----:B--2---:R-:W-:-:S07]  /*1ae80*/  FADD.FTZ R53, R52, R53 ;  /* 0x0000003534357221 */ /* 0x004fce0000010000 */
[----:B------:R1:W-:Y:S08]  /*1ae90*/  MUFU.EX2 R0, R71 ;  /* 0x0000004700007308 */ /* 0x0003f00000000800 */
[----:B------:R-:W2:Y:S01]  /*1aea0*/  MUFU.EX2 R66, R66 ;  /* 0x0000004200427308 */ /* 0x000ea20000000800 */
[----:B-1----:R-:W-:-:S01]  /*1aeb0*/  FADD.FTZ R71, R33, R78 ;  /* 0x0000004e21477221 */ /* 0x002fc20000010000 */
[----:B0-----:R-:W-:-:S03]  /*1aec0*/  F2FP.SATFINITE.E4M3.F32.PACK_AB_MERGE_C R186, R81, R68, RZ ;  /* 0x0000004451ba723e */ /* 0x001fc600048070ff */
[----:B------:R-:W-:Y:S01]  /*1aed0*/  FADD.FTZ R76, R6, R71 ;  /* 0x00000047064c7221 */ /* 0x000fe20000010000 */
[----:B------:R-:W-:Y:S02]  /*1aee0*/  F2FP.SATFINITE.E4M3.F32.PACK_AB_MERGE_C R186, R52, R3, R186 ;  /* 0x0000000334ba723e */ /* 0x000fe400048070ba */
[----:B------:R-:W0:Y:S01]  /*1aef0*/  MUFU.EX2 R11, R11 ;  /* 0x0000000b000b7308 */ /* 0x000e220000000800 */
[----:B------:R-:W-:-:S04]  /*1af00*/  FADD.FTZ R71, R7, R76 ;  /* 0x0000004c07477221 */ /* 0x000fc80000010000 */
[----:B------:R-:W-:-:S03]  /*1af10*/  FADD.FTZ R89, R8, R71 ;  /* 0x0000004708597221 */ /* 0x000fc60000010000 */
[----:B------:R-:W1:Y:S01]  /*1af20*/  MUFU.EX2 R77, R77 ;  /* 0x0000004d004d7308 */ /* 0x000e620000000800 */
[----:B------:R-:W-:-:S07]  /*1af30*/  FADD.FTZ R76, R10, R89 ;  /* 0x000000590a4c7221 */ /* 0x000fce0000010000 */
[----:B------:R-:W3:Y:S08]  /*1af40*/  MUFU.EX2 R12, R12 ;  /* 0x0000000c000c7308 */ /* 0x000ef00000000800 */
[----:B------:R-:W4:Y:S08]  /*1af50*/  MUFU.EX2 R83, R83 ;  /* 0x0000005300537308 */ /* 0x000f300000000800 */
[----:B------:R5:W-:Y:S08]  /*1af60*/  MUFU.EX2 R48, R70 ;  /* 0x0000004600307308 */ /* 0x000bf00000000800 */
[----:B------:R-:W4:Y:S01]  /*1af70*/  MUFU.EX2 R13, R13 ;  /* 0x0000000d000d7308 */ /* 0x000f220000000800 */
[----:B-----5:R-:W-:-:S04]  /*1af80*/  FADD.FTZ R70, R68, R53 ;  /* 0x0000003544467221 */ /* 0x020fc80000010000 */
[----:B------:R-:W-:-:S03]  /*1af90*/  FADD.FTZ R71, R81, R70 ;  /* 0x0000004651477221 */ /* 0x000fc60000010000 */
[----:B------:R-:W5:Y:S01]  /*1afa0*/  MUFU.EX2 R100, R100 ;  /* 0x0000006400647308 */ /* 0x000f620000000800 */
[----:B--2---:R-:W-:-:S01]  /*1afb0*/  FADD.FTZ R70, R66, R71 ;  /* 0x0000004742467221 */ /* 0x004fc20000010000 */
[----:B0-----:R-:W-:-:S03]  /*1afc0*/  FADD.FTZ R71, R11, R76 ;  /* 0x0000004c0b477221 */ /* 0x001fc60000010000 */
[----:B-1----:R-:W-:Y:S01]  /*1afd0*/  FADD.FTZ R70, R77, R70 ;  /* 0x000000464d467221 */ /* 0x002fe20000010000 */
[----:B---3--:R-:W-:-:S02]  /*1afe0*/  FADD.FTZ R76, R12, R71 ;  /* 0x000000470c4c7221 */ /* 0x008fc40000010000 */
[----:B------:R-:W0:Y:S01]  /*1aff0*/  MUFU.EX2 R79, R79 ;  /* 0x0000004f004f7308 */ /* 0x000e220000000800 */
[----:B----4-:R-:W-:-:S01]  /*1b000*/  FADD.FTZ R29, R83, R70 ;  /* 0x00000046531d7221 */ /* 0x010fc20000010000 */
[C---:B------:R-:W-:Y:S01]  /*1b010*/  FADD.FTZ R7, R13.reuse, R76 ;  /* 0x0000004c0d077221 */ /* 0x040fe20000010000 */
[----:B------:R-:W-:Y:S02]  /*1b020*/  F2FP.SATFINITE.E4M3.F32.PACK_AB_MERGE_C R181, R13, R12, RZ ;  /* 0x0000000c0db5723e */ /* 0x000fe400048070ff */
[----:B------:R-:W-:Y:S01]  /*1b030*/  CS2R R70, SRZ ;  /* 0x0000000000467805 */ /* 0x000fe2000001ff00 */
[----:B------:R-:W1:Y:S01]  /*1b040*/  @P0 LDC R13, c[0x0][0x44c] ;  /* 0x00011300ff0d0b82 */ /* 0x000e620000000800 */
[----:B------:R-:W-:-:S01]  /*1b050*/  FADD.FTZ R32, R14, R7 ;  /* 0x000000070e207221 */ /* 0x000fc20000010000 */
[----:B------:R-:W-:Y:S01]  /*1b060*/  F2FP.SATFINITE.E4M3.F32.PACK_AB_MERGE_C R181, R11, R10, R181 ;  /* 0x0000000a0bb5723e */ /* 0x000fe200048070b5 */
[----:B------:R-:W2:Y:S01]  /*1b070*/  MUFU.EX2 R98, R98 ;  /* 0x0000006200627308 */ /* 0x000ea20000000800 */
[----:B-----5:R-:W-:-:S01]  /*1b080*/  FADD.FTZ R8, R100, R29 ;  /* 0x0000001d64087221 */ /* 0x020fc20000010000 */
[----:B------:R-:W-:Y:S01]  /*1b090*/  FADD.FTZ R7, R15, R32 ;  /* 0x000000200f077221 */ /* 0x000fe20000010000 */
[----:B------:R-:W-:-:S02]  /*1b0a0*/  F2FP.SATFINITE.E4M3.F32.PACK_AB_MERGE_C R180, R100, R83, RZ ;  /* 0x0000005364b4723e */ /* 0x000fc400048070ff */
[----:B------:R-:W-:Y:S02]  /*1b0b0*/  CS2R R32, SRZ ;  /* 0x0000000000207805 */ /* 0x000fe4000001ff00 */
[----:B------:R-:W-:Y:S01]  /*1b0c0*/  CS2R R28, SRZ ;  /* 0x00000000001c7805 */ /* 0x000fe2000001ff00 */
[----:B------:R-:W-:Y:S01]  /*1b0d0*/  FADD.FTZ R12, R20, R7 ;  /* 0x00000007140c7221 */ /* 0x000fe20000010000 */
[----:B------:R-:W-:Y:S01]  /*1b0e0*/  F2FP.SATFINITE.E4M3.F32.PACK_AB_MERGE_C R180, R77, R66, R180 ;  /* 0x000000424db4723e */ /* 0x000fe200048070b4 */
[----:B------:R-:W3:Y:S01]  /*1b0f0*/  MUFU.EX2 R85, R85 ;  /* 0x0000005500557308 */ /* 0x000ee20000000800 */
[----:B0-----:R-:W-:-:S01]  /*1b100*/  FADD.FTZ R5, R79, R8 ;  /* 0x000000084f057221 */ /* 0x001fc20000010000 */
[----:B------:R-:W-:-:S06]  /*1b110*/  CS2R R76, SRZ ;  /* 0x00000000004c7805 */ /* 0x000fcc000001ff00 */
[----:B------:R-:W0:Y:S01]  /*1b120*/  MUFU.EX2 R49, R49 ;  /* 0x0000003100317308 */ /* 0x000e220000000800 */
[----:B--2---:R-:W-:-:S07]  /*1b130*/  FADD.FTZ R8, R98, R5 ;  /* 0x0000000562087221 */ /* 0x004fce0000010000 */
[----:B------:R-:W2:Y:S01]  /*1b140*/  MUFU.EX2 R102, R102 ;  /* 0x0000006600667308 */ /* 0x000ea20000000800 */
[----:B---3--:R-:W-:-:S01]  /*1b150*/  FADD.FTZ R5, R85, R8 ;  /* 0x0000000855057221 */ /* 0x008fc20000010000 */
[----:B-1----:R-:W-:-:S06]  /*1b160*/  @P0 IMAD.HI.U32 R8, R212, R13, RZ ;  /* 0x0000000dd4080227 */ /* 0x002fcc00078e00ff */
[----:B------:R-:W1:Y:S01]  /*1b170*/  MUFU.EX2 R72, R72 ;  /* 0x0000004800487308 */ /* 0x000e620000000800 */
[----:B0-----:R-:W-:-:S01]  /*1b180*/  FADD.FTZ R12, R49, R12 ;  /* 0x0000000c310c7221 */ /* 0x001fc20000010000 */
[----:B------:R-:W-:-:S03]  /*1b190*/  F2FP.SATFINITE.E4M3.F32.PACK_AB_MERGE_C R183, R49, R20, RZ ;  /* 0x0000001431b7723e */ /* 0x000fc600048070ff */
[----:B------:R-:W-:Y:S01]  /*1b1a0*/  FADD.FTZ R7, R21, R12 ;  /* 0x0000000c15077221 */ /* 0x000fe20000010000 */
[----:B------:R-:W-:Y:S02]  /*1b1b0*/  F2FP.SATFINITE.E4M3.F32.PACK_AB_MERGE_C R183, R15, R14, R183 ;  /* 0x0000000e0fb7723e */ /* 0x000fe400048070b7 */
[----:B------:R-:W0:Y:S01]  /*1b1c0*/  MUFU.EX2 R73, R73 ;  /* 0x0000004900497308 */ /* 0x000e220000000800 */
[----:B--2---:R-:W-:-:S01]  /*1b1d0*/  FADD.FTZ R5, R102, R5 ;  /* 0x0000000566057221 */ /* 0x004fc20000010000 */
[----:B------:R-:W-:Y:S01]  /*1b1e0*/  FADD.FTZ R7, R36, R7 ;  /* 0x0000000724077221 */ /* 0x000fe20000010000 */
[----:B------:R-:W2:Y:S01]  /*1b1f0*/  @P0 LDC R15, c[0x0][0x450] ;  /* 0x00011400ff0f0b82 */ /* 0x000ea20000000800 */
[----:B------:R-:W-:-:S04]  /*1b200*/  F2FP.SATFINITE.E4M3.F32.PACK_AB_MERGE_C R182, R102, R85, RZ ;  /* 0x0000005566b6723e */ /* 0x000fc800048070ff */
[----:B------:R-:W3:Y:S01]  /*1b210*/  MUFU.EX2 R40, R40 ;  /* 0x0000002800287308 */ /* 0x000ee20000000800 */
[----:B-1----:R-:W-:-:S01]  /*1b220*/  FADD.FTZ R6, R72, R5 ;  /* 0x0000000548067221 */ /* 0x002fc20000010000 */
[----:B------:R-:W-:Y:S02]  /*1b230*/  F2FP.SATFINITE.E4M3.F32.PACK_AB_MERGE_C R182, R98, R79, R182 ;  /* 0x0000004f62b6723e */ /* 0x000fe400048070b6 */
[----:B------:R-:W-:-:S04]  /*1b240*/  CS2R R78, SRZ ;  /* 0x00000000004e7805 */ /* 0x000fc8000001ff00 */
[----:B------:R-:W1:Y:S01]  /*1b250*/  MUFU.EX2 R74, R74 ;  /* 0x0000004a004a7308 */ /* 0x000e620000000800 */
[----:B0-----:R-:W-:-:S07]  /*1b260*/  FADD.FTZ R5, R73, R6 ;  /* 0x0000000649057221 */ /* 0x001fce0000010000 */
[----:B------:R-:W0:Y:S01]  /*1b270*/  MUFU.EX2 R67, R67 ;  /* 0x0000004300437308 */ /* 0x000e220000000800 */
[----:B---3--:R-:W-:-:S07]  /*1b280*/  FADD.FTZ R6, R40, R7 ;  /* 0x0000000728067221 */ /* 0x008fce0000010000 */
[----:B------:R-:W3:Y:S01]  /*1b290*/  MUFU.EX2 R87, R87 ;  /* 0x0000005700577308 */ /* 0x000ee20000000800 */
[----:B-1----:R-:W-:-:S07]  /*1b2a0*/  FADD.FTZ R4, R74, R5 ;  /* 0x000000054a047221 */ /* 0x002fce0000010000 */
[----:B------:R-:W1:Y:S01]  /*1b2b0*/  MUFU.EX2 R43, R43 ;  /* 0x0000002b002b7308 */ /* 0x000e620000000800 */
[----:B0-----:R-:W-:-:S01]  /*1b2c0*/  FADD.FTZ R6, R67, R6 ;  /* 0x0000000643067221 */ /* 0x001fc20000010000 */
[----:B------:R-:W-:Y:S02]  /*1b2d0*/  F2FP.SATFINITE.E4M3.F32.PACK_AB_MERGE_C R177, R67, R40, RZ ;  /* 0x0000002843b1723e */ /* 0x000fe400048070ff */
[----:B------:R-:W-:Y:S02]  /*1b2e0*/  CS2R R66, SRZ ;  /* 0x0000000000427805 */ /* 0x000fe4000001ff00 */
[----:B------:R-:W-:Y:S02]  /*1b2f0*/  F2FP.SATFINITE.E4M3.F32.PACK_AB_MERGE_C R177, R36, R21, R177 ;  /* 0x0000001524b1723e */ /* 0x000fe400048070b1 */
[----:B------:R-:W-:Y:S01]  /*1b300*/  CS2R R36, SRZ ;  /* 0x0000000000247805 */ /* 0x000fe2000001ff00 */
[----:B------:R-:W0:Y:S01]  /*1b310*/  MUFU.EX2 R56, R56 ;  /* 0x0000003800387308 */ /* 0x000e220000000800 */
[C---:B---3--:R-:W-:Y:S01]  /*1b320*/  F2FP.SATFINITE.E4M3.F32.PACK_AB_MERGE_C R176, R87.reuse, R74, RZ ;  /* 0x0000004a57b0723e */ /* 0x048fe200048070ff */
[----:B------:R-:W-:-:S03]  /*1b330*/  FADD.FTZ R87, R87, R4 ;  /* 0x0000000457577221 */ /* 0x000fc60000010000 */
[----:B------:R-:W-:Y:S02]  /*1b340*/  F2FP.SATFINITE.E4M3.F32.PACK_AB_MERGE_C R176, R73, R72, R176 ;  /* 0x0000004849b0723e */ /* 0x000fe400048070b0 */
[----:B------:R-:W-:Y:S01]  /*1b350*/  CS2R R72, SRZ ;  /* 0x0000000000487805 */ /* 0x000fe2000001ff00 */
[----:B------:R-:W3:Y:S01]  /*1b360*/  MUFU.EX2 R26, R26 ;  /* 0x0000001a001a7308 */ /* 0x000ee20000000800 */
[----:B-1----:R-:W-:-:S07]  /*1b370*/  FADD.FTZ R5, R43, R6 ;  /* 0x000000062b057221 */ /* 0x002fce0000010000 */
[----:B------:R-:W1:Y:S01]  /*1b380*/  MUFU.EX2 R57, R57 ;  /* 0x0000003900397308 */ /* 0x000e620000000800 */
[----:B0-----:R-:W-:-:S07]  /*1b390*/  FADD.FTZ R4, R56, R87 ;  /* 0x0000005738047221 */ /* 0x001fce0000010000 */
[----:B------:R-:W0:Y:S01]  /*1b3a0*/  MUFU.EX2 R27, R27 ;  /* 0x0000001b001b7308 */ /* 0x000e220000000800 */
[----:B---3--:R-:W-:-:S07]  /*1b3b0*/  FADD.FTZ R6, R26, R5 ;  /* 0x000000051a067221 */ /* 0x008fce0000010000 */
[----:B------:R-:W3:Y:S01]  /*1b3c0*/  MUFU.EX2 R58, R58 ;  /* 0x0000003a003a7308 */ /* 0x000ee20000000800 */
[----:B-1----:R-:W-:-:S07]  /*1b3d0*/  FADD.FTZ R7, R57, R4 ;  /* 0x0000000439077221 */ /* 0x002fce0000010000 */
[----:B------:R-:W1:Y:S01]  /*1b3e0*/  MUFU.EX2 R42, R42 ;  /* 0x0000002a002a7308 */ /* 0x000e620000000800 */
[----:B0-----:R-:W-:-:S07]  /*1b3f0*/  FADD.FTZ R11, R27, R6 ;  /* 0x000000061b0b7221 */ /* 0x001fce0000010000 */
[----:B------:R-:W0:Y:S01]  /*1b400*/  MUFU.EX2 R59, R59 ;  /* 0x0000003b003b7308 */ /* 0x000e220000000800 */
[----:B---3--:R-:W-:-:S07]  /*1b410*/  FADD.FTZ R4, R58, R7 ;  /* 0x000000073a047221 */ /* 0x008fce0000010000 */
[----:B------:R-:W3:Y:S01]  /*1b420*/  MUFU.EX2 R30, R30 ;  /* 0x0000001e001e7308 */ /* 0x000ee20000000800 */
[----:B-1----:R-:W-:-:S01]  /*1b430*/  FADD.FTZ R11, R42, R11 ;  /* 0x0000000b2a0b7221 */ /* 0x002fc20000010000 */
[----:B------:R-:W-:-:S04]  /*1b440*/  F2FP.SATFINITE.E4M3.F32.PACK_AB_MERGE_C R179, R42, R27, RZ ;  /* 0x0000001b2ab3723e */ /* 0x000fc800048070ff */
[----:B------:R-:W-:Y:S02]  /*1b450*/  F2FP.SATFINITE.E4M3.F32.PACK_AB_MERGE_C R179, R26, R43, R179 ;  /* 0x0000002b1ab3723e */ /* 0x000fe400048070b3 */
[----:B------:R-:W-:Y:S01]  /*1b460*/  CS2R R42, SRZ ;  /* 0x00000000002a7805 */ /* 0x000fe2000001ff00 */
[----:B------:R-:W1:Y:S01]  /*1b470*/  MUFU.EX2 R47, R47 ;  /* 0x0000002f002f7308 */ /* 0x000e620000000800 */
[C---:B0-----:R-:W-:Y:S01]  /*1b480*/  F2FP.SATFINITE.E4M3.F32.PACK_AB_MERGE_C R178, R59.reuse, R58, RZ ;  /* 0x0000003a3bb2723e */ /* 0x041fe200048070ff */
[----:B------:R-:W-:Y:S01]  /*1b490*/  FADD.FTZ R59, R59, R4 ;  /* 0x000000043b3b7221 */ /* 0x000fe20000010000 */
[----:B------:R-:W-:Y:S02]  /*1b4a0*/  CS2R R26, SRZ ;  /* 0x00000000001a7805 */ /* 0x000fe4000001ff00 */
[----:B------:R-:W-:Y:S01]  /*1b4b0*/  F2FP.SATFINITE.E4M3.F32.PACK_AB_MERGE_C R178, R57, R56, R178 ;  /* 0x0000003839b2723e */ /* 0x000fe200048070b2 */
[----:B------:R-:W-:-:S01]  /*1b4c0*/  FADD.FTZ R4, R0, R59 ;  /* 0x0000003b00047221 */ /* 0x000fc20000010000 */
[----:B------:R-:W-:Y:S01]  /*1b4d0*/  CS2R R58, SRZ ;  /* 0x00000000003a7805 */ /* 0x000fe2000001ff00 */
[----:B------:R-:W0:Y:S01]  /*1b4e0*/  MUFU.EX2 R41, R41 ;  /* 0x0000002900297308 */ /* 0x000e220000000800 */
[----:B---3--:R-:W-:-:S01]  /*1b4f0*/  FADD.FTZ R6, R30, R11 ;  /* 0x0000000b1e067221 */ /* 0x008fc20000010000 */
[----:B------:R-:W-:-:S06]  /*1b500*/  CS2R R56, SRZ ;  /* 0x0000000000387805 */ /* 0x000fcc000001ff00 */
[----:B------:R-:W3:Y:S01]  /*1b510*/  MUFU.EX2 R46, R46 ;  /* 0x0000002e002e7308 */ /* 0x000ee20000000800 */
[----:B-1----:R-:W-:-:S07]  /*1b520*/  FADD.FTZ R11, R47, R6 ;  /* 0x000000062f0b7221 */ /* 0x002fce0000010000 */
[----:B------:R-:W1:Y:S01]  /*1b530*/  MUFU.EX2 R69, R69 ;  /* 0x0000004500457308 */ /* 0x000e620000000800 */
[----:B0-----:R-:W-:-:S04]  /*1b540*/  FADD.FTZ R7, R41, R4 ;  /* 0x0000000429077221 */ /* 0x001fc80000010000 */
[----:B------:R-:W-:-:S03]  /*1b550*/  FADD.FTZ R4, R48, R7 ;  /* 0x0000000730047221 */ /* 0x000fc60000010000 */
[----:B------:R-:W0:Y:S01]  /*1b560*/  MUFU.EX2 R61, R61 ;  /* 0x0000003d003d7308 */ /* 0x000e220000000800 */
[----:B---3--:R-:W-:-:S07]  /*1b570*/  FADD.FTZ R6, R46, R11 ;  /* 0x0000000b2e067221 */ /* 0x008fce0000010000 */
[----:B------:R-:W3:Y:S01]  /*1b580*/  MUFU.EX2 R31, R31 ;  /* 0x0000001f001f7308 */ /* 0x000ee20000000800 */
[----:B-1----:R-:W-:-:S01]  /*1b590*/  FADD.FTZ R6, R69, R6 ;  /* 0x0000000645067221 */ /* 0x002fc20000010000 */
[----:B------:R-:W-:Y:S02]  /*1b5a0*/  F2FP.SATFINITE.E4M3.F32.PACK_AB_MERGE_C R173, R69, R46, RZ ;  /* 0x0000002e45ad723e */ /* 0x000fe400048070ff */
[----:B------:R-:W-:Y:S02]  /*1b5b0*/  CS2R R68, SRZ ;  /* 0x0000000000447805 */ /* 0x000fe4000001ff00 */
[----:B------:R-:W-:Y:S02]  /*1b5c0*/  F2FP.SATFINITE.E4M3.F32.PACK_AB_MERGE_C R173, R47, R30, R173 ;  /* 0x0000001e2fad723e */ /* 0x000fe400048070ad */
[----:B------:R-:W-:Y:S01]  /*1b5d0*/  CS2R R46, SRZ ;  /* 0x00000000002e7805 */ /* 0x000fe2000001ff00 */
[----:B------:R-:W1:Y:S01]  /*1b5e0*/  MUFU.EX2 R53, R62 ;  /* 0x0000003e00357308 */ /* 0x000e620000000800 */
[----:B0-----:R-:W-:-:S01]  /*1b5f0*/  FADD.FTZ R4, R61, R4 ;  /* 0x000000043d047221 */ /* 0x001fc20000010000 */
[----:B------:R-:W-:-:S02]  /*1b600*/  F2FP.SATFINITE.E4M3.F32.PACK_AB_MERGE_C R172, R61, R48, RZ ;  /* 0x000000303dac723e */ /* 0x000fc400048070ff */
[----:B------:R-:W-:Y:S02]  /*1b610*/  CS2R R48, SRZ ;  /* 0x0000000000307805 */ /* 0x000fe4000001ff00 */
[----:B------:R-:W-:Y:S02]  /*1b620*/  F2FP.SATFINITE.E4M3.F32.PACK_AB_MERGE_C R172, R41, R0, R172 ;  /* 0x0000000029ac723e */ /* 0x000fe400048070ac */
[----:B------:R-:W-:Y:S01]  /*1b630*/  CS2R R40, SRZ ;  /* 0x0000000000287805 */ /* 0x000fe2000001ff00 */
[----:B------:R-:W0:Y:S01]  /*1b640*/  MUFU.EX2 R34, R34 ;  /* 0x0000002200227308 */ /* 0x000e220000000800 */
[----:B---3--:R-:W-:-:S01]  /*1b650*/  FADD.FTZ R11, R31, R6 ;  /* 0x000000061f0b7221 */ /* 0x008fc20000010000 */
[----:B------:R-:W-:Y:S01]  /*1b660*/  IMAD.MOV.U32 R6, RZ, RZ, R212 ;  /* 0x000000ffff067224 */ /* 0x000fe200078e00d4 */
[----:B--2---:R-:W-:-:S05]  /*1b670*/  @P0 SHF.R.U32.HI R6, RZ, R15, R8 ;  /* 0x0000000fff060219 */ /* 0x004fca0000011608 */
        /* <DEDUP_REMOVED lines=8> */
[----:B0-----:R-:W-:Y:S01]  /*1b700*/  F2FP.SATFINITE.E4M3.F32.PACK_AB_MERGE_C R4, R35, R50, RZ ;  /* 0x000000322304723e */ /* 0x001fe200048070ff */
[----:B------:R-:W-:-:S03]  /*1b710*/  FADD.FTZ R50, R50, R11 ;  /* 0x0000000b32327221 */ /* 0x000fc60000010000 */
[----:B------:R-:W-:Y:S01]  /*1b720*/  F2FP.SATFINITE.E4M3.F32.PACK_AB_MERGE_C R175, R34, R31, R4 ;  /* 0x0000001f22af723e */ /* 0x000fe20004807004 */
[----:B------:R-:W-:-:S01]  /*1b730*/  FADD.FTZ R50, R35, R50 ;  /* 0x0000003223327221 */ /* 0x000fc20000010000 */
[----:B------:R-:W-:Y:S01]  /*1b740*/  CS2R R34, SRZ ;  /* 0x0000000000227805 */ /* 0x000fe2000001ff00 */
[----:B------:R-:W0:Y:S01]  /*1b750*/  MUFU.EX2 R51, R51 ;  /* 0x0000003300337308 */ /* 0x000e220000000800 */
[----:B------:R-:W-:-:S07]  /*1b760*/  CS2R R30, SRZ ;  /* 0x00000000001e7805 */ /* 0x000fce000001ff00 */
[----:B------:R-:W2:Y:S01]  /*1b770*/  MUFU.EX2 R84, R84 ;  /* 0x0000005400547308 */ /* 0x000ea20000000800 */
[----:B-1----:R-:W-:Y:S01]  /*1b780*/  F2FP.SATFINITE.E4M3.F32.PACK_AB_MERGE_C R0, R65, R80, RZ ;  /* 0x000000504100723e */ /* 0x002fe200048070ff */
[----:B------:R-:W-:-:S03]  /*1b790*/  FADD.FTZ R80, R80, R7 ;  /* 0x0000000750507221 */ /* 0x000fc60000010000 */
[----:B------:R-:W-:Y:S01]  /*1b7a0*/  F2FP.SATFINITE.E4M3.F32.PACK_AB_MERGE_C R174, R60, R53, R0 ;  /* 0x000000353cae723e */ /* 0x000fe20004807000 */
[----:B------:R-:W-:-:S01]  /*1b7b0*/  FADD.FTZ R65, R65, R80 ;  /* 0x0000005041417221 */ /* 0x000fc20000010000 */
[----:B------:R-:W-:Y:S01]  /*1b7c0*/  CS2R R80, SRZ ;  /* 0x0000000000507805 */ /* 0x000fe2000001ff00 */
[----:B------:R-:W1:Y:S01]  /*1b7d0*/  MUFU.EX2 R38, R38 ;  /* 0x0000002600267308 */ /* 0x000e620000000800 */
[----:B0-----:R-:W-:-:S01]  /*1b7e0*/  FADD.FTZ R7, R51, R50 ;  /* 0x0000003233077221 */ /* 0x001fc20000010000 */
[----:B------:R-:W-:Y:S02]  /*1b7f0*/  CS2R R60, SRZ ;  /* 0x00000000003c7805 */ /* 0x000fe4000001ff00 */
[----:B------:R-:W-:-:S04]  /*1b800*/  CS2R R52, SRZ ;  /* 0x0000000000347805 */ /* 0x000fc8000001ff00 */
[----:B------:R0:W3:Y:S01]  /*1b810*/  MUFU.EX2 R3, R82 ;  /* 0x0000005200037308 */ /* 0x0000e20000000800 */
[----:B--2---:R-:W-:-:S01]  /*1b820*/  FADD.FTZ R0, R84, R65 ;  /* 0x0000004154007221 */ /* 0x004fc20000010000 */
[----:B------:R-:W-:-:S06]  /*1b830*/  CS2R R64, SRZ ;  /* 0x0000000000407805 */ /* 0x000fcc000001ff00 */
[----:B------:R-:W2:Y:S01]  /*1b840*/  MUFU.EX2 R54, R54 ;  /* 0x0000003600367308 */ /* 0x000ea20000000800 */
[----:B-1----:R-:W-:-:S01]  /*1b850*/  FADD.FTZ R11, R38, R7 ;  /* 0x00000007260b7221 */ /* 0x002fc20000010000 */
[----:B0-----:R-:W-:-:S06]  /*1b860*/  CS2R R82, SRZ ;  /* 0x0000000000527805 */ /* 0x001fcc000001ff00 */
[----:B------:R-:W-:Y:S01]  /*1b870*/  MUFU.EX2 R88, R88 ;  /* 0x0000005800587308 */ /* 0x000fe20000000800 */
[----:B---3--:R-:W-:-:S07]  /*1b880*/  FADD.FTZ R7, R3, R0 ;  /* 0x0000000003077221 */ /* 0x008fce0000010000 */
[----:B------:R0:W1:Y:S01]  /*1b890*/  MUFU.EX2 R5, R86 ;  /* 0x0000005600057308 */ /* 0x0000620000000800 */
[----:B--2---:R-:W-:-:S07]  /*1b8a0*/  FADD.FTZ R0, R54, R11 ;  /* 0x0000000b36007221 */ /* 0x004fce0000010000 */
[----:B------:R-:W2:Y:S01]  /*1b8b0*/  MUFU.EX2 R55, R55 ;  /* 0x0000003700377308 */ /* 0x000ea20000000800 */
[----:B0-----:R-:W-:-:S07]  /*1b8c0*/  CS2R R86, SRZ ;  /* 0x0000000000567805 */ /* 0x001fce000001ff00 */
[----:B------:R-:W0:Y:S01]  /*1b8d0*/  MUFU.EX2 R39, R39 ;  /* 0x0000002700277308 */ /* 0x000e220000000800 */
[----:B-1----:R-:W-:Y:S01]  /*1b8e0*/  F2FP.SATFINITE.E4M3.F32.PACK_AB_MERGE_C R4, R5, R88, RZ ;  /* 0x000000580504723e */ /* 0x002fe200048070ff */
[----:B------:R-:W-:-:S03]  /*1b8f0*/  FADD.FTZ R88, R88, R7 ;  /* 0x0000000758587221 */ /* 0x000fc60000010000 */
[----:B------:R-:W-:Y:S01]  /*1b900*/  F2FP.SATFINITE.E4M3.F32.PACK_AB_MERGE_C R168, R3, R84, R4 ;  /* 0x0000005403a8723e */ /* 0x000fe20004807004 */
[----:B------:R-:W-:-:S01]  /*1b910*/  FADD.FTZ R5, R5, R88 ;  /* 0x0000005805057221 */ /* 0x000fc20000010000 */
[----:B------:R-:W-:Y:S01]  /*1b920*/  IADD3 R4, R6, R214, -R213 ;  /* 0x000000d606047210 */ /* 0x000fe20007ffe8d5 */
[----:B------:R-:W1:Y:S01]  /*1b930*/  MUFU.EX2 R92, R92 ;  /* 0x0000005c005c7308 */ /* 0x000e620000000800 */
[----:B--2---:R-:W-:-:S01]  /*1b940*/  FADD.FTZ R0, R55, R0 ;  /* 0x0000000037007221 */ /* 0x004fc20000010000 */
[----:B------:R-:W-:Y:S02]  /*1b950*/  F2FP.SATFINITE.E4M3.F32.PACK_AB_MERGE_C R54, R55, R54, RZ ;  /* 0x000000363736723e */ /* 0x000fe400048070ff */
[----:B------:R-:W-:Y:S01]  /*1b960*/  CS2R R84, SRZ ;  /* 0x0000000000547805 */ /* 0x000fe2000001ff00 */
[----:B------:R-:W-:Y:S01]  /*1b970*/  IMAD.HI R6, R4, 0x66666667, RZ ;  /* 0x6666666704067827 */ /* 0x000fe200078e02ff */
[----:B------:R-:W-:Y:S02]  /*1b980*/  F2FP.SATFINITE.E4M3.F32.PACK_AB_MERGE_C R169, R38, R51, R54 ;  /* 0x0000003326a9723e */ /* 0x000fe40004807036 */
[----:B------:R-:W-:Y:S01]  /*1b990*/  CS2R R54, SRZ ;  /* 0x0000000000367805 */ /* 0x000fe2000001ff00 */
[----:B------:R-:W-:Y:S01]  /*1b9a0*/  MUFU.EX2 R96, R96 ;  /* 0x0000006000607308 */ /* 0x000fe20000000800 */
[----:B0-----:R-:W-:-:S01]  /*1b9b0*/  FADD.FTZ R3, R39, R0 ;  /* 0x0000000027037221 */ /* 0x001fc20000010000 */
[----:B------:R-:W-:-:S06]  /*1b9c0*/  CS2R R50, SRZ ;  /* 0x0000000000327805 */ /* 0x000fcc000001ff00 */
[----:B------:R-:W0:Y:S01]  /*1b9d0*/  MUFU.EX2 R63, R63 ;  /* 0x0000003f003f7308 */ /* 0x000e220000000800 */
[----:B-1----:R-:W-:-:S07]  /*1b9e0*/  FADD.FTZ R0, R92, R5 ;  /* 0x000000055c007221 */ /* 0x002fce0000010000 */
[----:B------:R-:W1:Y:S08]  /*1b9f0*/  MUFU.EX2 R75, R75 ;  /* 0x0000004b004b7308 */ /* 0x000e700000000800 */
[----:B------:R-:W2:Y:S01]  /*1ba00*/  MUFU.EX2 R44, R44 ;  /* 0x0000002c002c7308 */ /* 0x000ea20000000800 */
[----:B0-----:R-:W-:-:S07]  /*1ba10*/  F2FP.SATFINITE.E4M3.F32.PACK_AB_MERGE_C R5, R63, R96, RZ ;  /* 0x000000603f05723e */ /* 0x001fce00048070ff */
[----:B------:R-:W-:Y:S01]  /*1ba20*/  MUFU.EX2 R45, R45 ;  /* 0x0000002d002d7308 */ /* 0x000fe20000000800 */
[----:B-1----:R-:W-:Y:S02]  /*1ba30*/  F2FP.SATFINITE.E4M3.F32.PACK_AB_MERGE_C R170, R75, R92, R5 ;  /* 0x0000005c4baa723e */ /* 0x002fe40004807005 */
[----:B------:R-:W-:-:S04]  /*1ba40*/  SHF.R.U32.HI R5, RZ, 0x1f, R6 ;  /* 0x0000001fff057819 */ /* 0x000fc80000011606 */
[----:B------:R-:W-:Y:S01]  /*1ba50*/  LEA.HI.SX32 R5, R6, R5, 0x1a ;  /* 0x0000000506057211 */ /* 0x000fe200078fd2ff */
[----:B------:R-:W0:Y:S01]  /*1ba60*/  MUFU.EX2 R24, R24 ;  /* 0x0000001800187308 */ /* 0x000e220000000800 */
[----:B------:R-:W-:Y:S02]  /*1ba70*/  VIADD R6, R152, 0xfffffffe ;  /* 0xfffffffe98067836 */ /* 0x000fe40000000000 */
[----:B--2---:R-:W-:Y:S01]  /*1ba80*/  FADD.FTZ R4, R44, R3 ;  /* 0x000000032c047221 */ /* 0x004fe20000010000 */
[----:B------:R-:W-:Y:S01]  /*1ba90*/  VIMNMX R14, RZ, R5, !PT ;  /* 0x00000005ff0e7248 */ /* 0x000fe20007fe0100 */
[----:B------:R-:W-:Y:S01]  /*1baa0*/  FADD.FTZ R3, R75, R0 ;  /* 0x000000004b037221 */ /* 0x000fe20000010000 */
[----:B------:R-:W-:Y:S02]  /*1bab0*/  CS2R R74, SRZ ;  /* 0x00000000004a7805 */ /* 0x000fe4000001ff00 */
[----:B------:R-:W-:Y:S01]  /*1bac0*/  ISETP.GE.AND P2, PT, R6, R14, PT ;  /* 0x0000000e0600720c */ /* 0x000fe20003f46270 */
[----:B------:R-:W-:-:S04]  /*1bad0*/  FADD.FTZ R96, R96, R3 ;  /* 0x0000000360607221 */ /* 0x000fc80000010000 */
[----:B------:R-:W-:Y:S01]  /*1bae0*/  FADD.FTZ R3, R63, R96 ;  /* 0x000000603f037221 */ /* 0x000fe20000010000 */
[----:B------:R-:W-:Y:S02]  /*1baf0*/  CS2R R62, SRZ ;  /* 0x00000000003e7805 */ /* 0x000fe4000001ff00 */
[----:B0-----:R-:W-:Y:S01]  /*1bb00*/  F2FP.SATFINITE.E4M3.F32.PACK_AB_MERGE_C R0, R24, R45, RZ ;  /* 0x0000002d1800723e */ /* 0x001fe200048070ff */
[----:B------:R-:W-:-:S03]  /*1bb10*/  FADD.FTZ R45, R45, R4 ;  /* 0x000000042d2d7221 */ /* 0x000fc60000010000 */
[----:B------:R-:W-:Y:S01]  /*1bb20*/  F2FP.SATFINITE.E4M3.F32.PACK_AB_MERGE_C R171, R44, R39, R0 ;  /* 0x000000272cab723e */ /* 0x000fe20004807000 */
[----:B------:R-:W-:-:S01]  /*1bb30*/  FADD.FTZ R0, R24, R45 ;  /* 0x0000002d18007221 */ /* 0x000fc20000010000 */
[----:B------:R-:W-:Y:S02]  /*1bb40*/  CS2R R44, SRZ ;  /* 0x00000000002c7805 */ /* 0x000fe4000001ff00 */
[----:B------:R-:W-:Y:S02]  /*1bb50*/  CS2R R38, SRZ ;  /* 0x0000000000267805 */ /* 0x000fe4000001ff00 */
[----:B------:R-:W-:Y:S01]  /*1bb60*/  CS2R R24, SRZ ;  /* 0x0000000000187805 */ /* 0x000fe2000001ff00 */
[----:B------:R-:W-:Y:S06]  /*1bb70*/  @!P2 BRA `(.L_x_2785) ;  /* 0x0000004400f0a947 */ /* 0x000fec0003800000 */
[----:B------:R-:W-:Y:S01]  /*1bb80*/  MOV R4, R97 ;  /* 0x0000006100047202 */ /* 0x000fe20000000f00 */
[----:B------:R-:W-:Y:S01]  /*1bb90*/  IMAD.MOV.U32 R5, RZ, RZ, R90 ;  /* 0x000000ffff057224 */ /* 0x000fe200078e005a */
[----:B------:R-:W-:Y:S01]  /*1bba0*/  MOV R87, RZ ;  /* 0x000000ff00577202 */ /* 0x000fe20000000f00 */
[----:B------:R-:W-:Y:S02]  /*1bbb0*/  IMAD.MOV.U32 R7, RZ, RZ, R194 ;  /* 0x000000ffff077224 */ /* 0x000fe400078e00c2 */
[----:B------:R-:W-:-:S07]  /*1bbc0*/  IMAD.MOV.U32 R8, RZ, RZ, R188 ;  /* 0x000000ffff087224 */ /* 0x000fce00078e00bc */
.L_x_2797:
        /* <DEDUP_REMOVED lines=8> */
.L_x_2787:
[----:B------:R-:W-:-:S05]  /*1bc50*/  VIADD R10, R8, 0x1 ;  /* 0x00000001080a7836 */ /* 0x000fca0000000000 */
[----:B------:R-:W-:-:S04]  /*1bc60*/  ISETP.NE.AND P3, PT, R10, 0x2, PT ;  /* 0x000000020a00780c */ /* 0x000fc80003f65270 */
[----:B------:R-:W-:Y:S02]  /*1bc70*/  SEL R11, R10, RZ, P3 ;  /* 0x000000ff0a0b7207 */ /* 0x000fe40001800000 */
[----:B------:R-:W-:-:S03]  /*1bc80*/  SHF.L.U32 R10, R194, 0x1f, RZ ;  /* 0x0000001fc20a7819 */ /* 0x000fc600000006ff */
[----:B------:R-:W-:-:S04]  /*1bc90*/  IMAD R11, R11, 0x8, R18 ;  /* 0x000000080b0b7824 */ /* 0x000fc800078e0212 */
[----:B------:R0:W1:Y:S01]  /*1bca0*/  SYNCS.PHASECHK.TRANS64.TRYWAIT P3, [R11+URZ+0x29830], R10 ;  /* 0x0298300a0b0075a7 */ /* 0x000062000806017f */
[----:B------:R-:W-:Y:S05]  /*1bcb0*/  @!P1 BRA `(.L_x_2788) ;  /* 0x0000000000049947 */ /* 0x000fea0003800000 */
[----:B------:R-:W-:Y:S01]  /*1bcc0*/  BPT.TRAP 0x1 ;  /* 0x000000040000795c */ /* 0x000fe20000300000 */
.L_x_2788:
[----:B------:R-:W-:Y:S04]  /*1bcd0*/  BSSY B0, `(.L_x_2786) ;  /* 0x0000004000007945 */ /* 0x000fe80003800000 */
[----:B-1----:R-:W-:Y:S05]  /*1bce0*/  @P3 BRA `(.L_x_2789) ;  /* 0x0000000000083947 */ /* 0x002fea0003800000 */
[----:B------:R-:W1:Y:S02]  /*1bcf0*/  SYNCS.PHASECHK.TRANS64.TRYWAIT P3, [R11+URZ+0x29830], R10 ;  /* 0x0298300a0b0075a7 */ /* 0x000e64000806017f */
[----:B-1----:R-:W-:Y:S05]  /*1bd00*/  @!P3 BRA `(.L_x_2790) ;  /* 0x0000014000ccb947 */ /* 0x002fea0003800000 */
.L_x_2789:
[----:B------:R-:W-:Y:S05]  /*1bd10*/  BSYNC B0 ;  /* 0x0000000000007941 */ /* 0x000fea0003800000 */
.L_x_2786:
[----:B01----:R-:W0:Y:S01]  /*1bd20*/  S2R R10, SR_TID.X ;  /* 0x00000000000a7919 */ /* 0x003e220000002100 */
[----:B------:R-:W-:Y:S01]  /*1bd30*/  VIADD R188, R8, 0x1 ;  /* 0x0000000108bc7836 */ /* 0x000fe20000000000 */
[----:B------:R-:W-:Y:S05]  /*1bd40*/  WARPSYNC.ALL ;  /* 0x0000000000007948 */ /* 0x000fea0003800000 */
[C---:B------:R-:W-:Y:S01]  /*1bd50*/  ISETP.NE.AND P3, PT, R188.reuse, 0x2, PT ;  /* 0x00000002bc00780c */ /* 0x040fe20003f65270 */
[----:B------:R-:W-:Y:S01]  /*1bd60*/  IMAD.MOV.U32 R11, RZ, RZ, -0x7fffffe0 ;  /* 0x80000020ff0b7424 */ /* 0x000fe200078e00ff */
[----:B------:R-:W-:Y:S01]  /*1bd70*/  UMOV UR44, UR24 ;  /* 0x00000018002c7c82 */ /* 0x000fe20008000000 */
[----:B------:R-:W-:Y:S01]  /*1bd80*/  UMOV UR45, UR25 ;  /* 0x00000019002d7c82 */ /* 0x000fe20008000000 */
[----:B------:R-:W-:Y:S01]  /*1bd90*/  SEL R188, R188, RZ, P3 ;  /* 0x000000ffbcbc7207 */ /* 0x000fe20001800000 */
[----:B------:R-:W-:Y:S01]  /*1bda0*/  UMOV UR40, UR24 ;  /* 0x0000001800287c82 */ /* 0x000fe20008000000 */
[----:B------:R-:W-:Y:S01]  /*1bdb0*/  R2UR UR47, R11 ;  /* 0x000000000b2f72ca */ /* 0x000fe200000e0000 */
[----:B------:R-:W-:Y:S01]  /*1bdc0*/  UMOV UR41, UR25 ;  /* 0x0000001900297c82 */ /* 0x000fe20008000000 */
[----:B------:R-:W-:Y:S01]  /*1bdd0*/  MOV R13, 0x80000020 ;  /* 0x80000020000d7802 */ /* 0x000fe20000000f00 */
[----:B------:R-:W-:Y:S01]  /*1bde0*/  IMAD.MOV.U32 R89, RZ, RZ, -0x7fffffe0 ;  /* 0x80000020ff597424 */ /* 0x000fe200078e00ff */
[----:B------:R-:W-:Y:S01]  /*1bdf0*/  UMOV UR28, UR24 ;  /* 0x00000018001c7c82 */ /* 0x000fe20008000000 */
[----:B------:R-:W-:Y:S01]  /*1be00*/  IMAD.MOV.U32 R21, RZ, RZ, -0x7fffffe0 ;  /* 0x80000020ff157424 */ /* 0x000fe200078e00ff */
[----:B------:R-:W-:Y:S01]  /*1be10*/  R2UR UR43, R13 ;  /* 0x000000000d2b72ca */ /* 0x000fe200000e0000 */
        /* <DEDUP_REMOVED lines=10> */
[----:B0-----:R-:W-:-:S04]  /*1bec0*/  SHF.R.U32.HI R10, RZ, 0x7, R10 ;  /* 0x00000007ff0a7819 */ /* 0x001fc8000001160a */
[----:B------:R-:W-:Y:S01]  /*1bed0*/  IADD3 R15, R10, 0x8, RZ ;  /* 0x000000080a0f7810 */ /* 0x000fe20007ffe0ff */
[----:B------:R-:W-:-:S04]  /*1bee0*/  IMAD R10, R188, 0x780, R9 ;  /* 0x00000780bc0a7824 */ /* 0x000fc800078e0209 */
[----:B------:R0:W-:Y:S01]  /*1bef0*/  BAR.SYNC.DEFER_BLOCKING R15, 0x100 ;  /* 0x0004000f0000751d */ /* 0x0001e20000010000 */
[C---:B------:R-:W-:Y:S01]  /*1bf00*/  R2UR UR46, R10.reuse ;  /* 0x000000000a2e72ca */ /* 0x040fe200000e0000 */
[C---:B------:R-:W-:Y:S02]  /*1bf10*/  VIADD R12, R10.reuse, 0x80 ;  /* 0x000000800a0c7836 */ /* 0x040fe40000000000 */
[C---:B------:R-:W-:Y:S02]  /*1bf20*/  VIADD R88, R10.reuse, 0x100 ;  /* 0x000001000a587836 */ /* 0x040fe40000000000 */
[----:B------:R-:W-:Y:S01]  /*1bf30*/  VIADD R20, R10, 0x180 ;  /* 0x000001800a147836 */ /* 0x000fe20000000000 */
[----:B------:R-:W-:Y:S01]  /*1bf40*/  R2UR UR42, R12 ;  /* 0x000000000c2a72ca */ /* 0x000fe200000e0000 */
[----:B------:R-:W-:Y:S01]  /*1bf50*/  VIADD R12, R10, 0x200 ;  /* 0x000002000a0c7836 */ /* 0x000fe20000000000 */
[----:B------:R-:W-:Y:S02]  /*1bf60*/  R2UR UR26, R88 ;  /* 0x00000000581a72ca */ /* 0x000fe400000e0000 */
[----:B------:R-:W-:Y:S01]  /*1bf70*/  R2UR UR30, R20 ;  /* 0x00000000141e72ca */ /* 0x000fe200000e0000 */
[----:B------:R-:W-:Y:S01]  /*1bf80*/  VIADD R20, R10, 0x82 ;  /* 0x000000820a147836 */ /* 0x000fe20000000000 */
[----:B------:R-:W-:Y:S01]  /*1bf90*/  R2UR UR34, R12 ;  /* 0x000000000c2272ca */ /* 0x000fe200000e0000 */
[C---:B------:R-:W-:Y:S01]  /*1bfa0*/  VIADD R12, R10.reuse, 0x102 ;  /* 0x000001020a0c7836 */ /* 0x040fe20000000000 */
[----:B------:R-:W-:-:S04]  /*1bfb0*/  IADD3 R88, R10, 0x2, RZ ;  /* 0x000000020a587810 */ /* 0x000fc80007ffe0ff */
[----:B------:R-:W-:Y:S01]  /*1bfc0*/  R2UR UR6, R88 ;  /* 0x00000000580672ca */ /* 0x000fe200000e0000 */
        /* <DEDUP_REMOVED lines=46> */
[----:B------:R-:W-:Y:S01]  /*1c2b0*/  UMOV UR40, UR8 ;  /* 0x0000000800287c82 */ /* 0x000fe20008000000 */
[----:B------:R-:W-:Y:S01]  /*1c2c0*/  UMOV UR41, UR9 ;  /* 0x0000000900297c82 */ /* 0x000fe20008000000 */
        /* <DEDUP_REMOVED lines=26> */
[----:B------:R-:W-:-:S03]  /*1c470*/  IMAD.MOV.U32 R13, RZ, RZ, -0x7fffffe0 ;  /* 0x80000020ff0d7424 */ /* 0x000fc600078e00ff */
[----:B------:R-:W-:Y:S02]  /*1c480*/  R2UR UR46, R12 ;  /* 0x000000000c2e72ca */ /* 0x000fe400000e0000 */
[----:B------:R-:W-:Y:S01]  /*1c490*/  R2UR UR47, R13 ;  /* 0x000000000d2f72ca */ /* 0x000fe200000e0000 */
        /* <DEDUP_REMOVED lines=111> */
[C---:B------:R-:W-:Y:S01]  /*1cb90*/  VIADD R12, R10.reuse, 0x682 ;  /* 0x000006820a0c7836 */ /* 0x040fe20000000000 */
[----:B------:R-:W-:Y:S01]  /*1cba0*/  IADD3 R10, R10, 0x702, RZ ;  /* 0x000007020a0a7810 */ /* 0x000fe20007ffe0ff */
        /* <DEDUP_REMOVED lines=31> */
[----:B0-----:R-:W-:Y:S05]  /*1cda0*/  @P2 BRA `(.L_x_2791) ;  /* 0x0000000000282947 */ /* 0x001fea0003800000 */
[----:B------:R-:W-:Y:S05]  /*1cdb0*/  @!P1 BRA `(.L_x_2792) ;  /* 0x0000000000049947 */ /* 0x000fea0003800000 */
[----:B------:R-:W-:Y:S01]  /*1cdc0*/  BPT.TRAP 0x1 ;  /* 0x000000040000795c */ /* 0x000fe20000300000 */
.L_x_2792:
[----:B------:R-:W-:Y:S01]  /*1cdd0*/  SHF.L.U32 R7, R7, 0x1f, RZ ;  /* 0x0000001f07077819 */ /* 0x000fe200000006ff */
[----:B------:R-:W-:-:S04]  /*1cde0*/  IMAD R10, R8, 0x8, R18 ;  /* 0x00000008080a7824 */ /* 0x000fc800078e0212 */
[----:B------:R0:W1:Y:S01]  /*1cdf0*/  SYNCS.PHASECHK.TRANS64.TRYWAIT P2, [R10+URZ+0x29850], R7 ;  /* 0x029850070a0075a7 */ /* 0x000062000804017f */
[----:B------:R-:W-:Y:S05]  /*1ce00*/  @!P1 BRA `(.L_x_2793) ;  /* 0x0000000000049947 */ /* 0x000fea0003800000 */
[----:B------:R-:W-:Y:S01]  /*1ce10*/  BPT.TRAP 0x1 ;  /* 0x000000040000795c */ /* 0x000fe20000300000 */
.L_x_2793:
[----:B-1----:R-:W-:Y:S05]  /*1ce20*/  @P2 BRA `(.L_x_2791) ;  /* 0x0000000000082947 */ /* 0x002fea0003800000 */
[----:B------:R-:W1:Y:S02]  /*1ce30*/  SYNCS.PHASECHK.TRANS64.TRYWAIT P2, [R10+URZ+0x29850], R7 ;  /* 0x029850070a0075a7 */ /* 0x000e64000804017f */
[----:B-1----:R-:W-:Y:S05]  /*1ce40*/  @!P2 BRA `(.L_x_2794) ;  /* 0x000001300090a947 */ /* 0x002fea0003800000 */
.L_x_2791:
[----:B01----:R-:W-:Y:S01]  /*1ce50*/  VIADD R7, R18, 0x400 ;  /* 0x0000040012077836 */ /* 0x003fe20000000000 */
[----:B------:R-:W-:Y:S01]  /*1ce60*/  MOV R11, 0xc0000010 ;  /* 0xc0000010000b7802 */ /* 0x000fe20000000f00 */
[----:B------:R-:W-:Y:S05]  /*1ce70*/  WARPSYNC.ALL ;  /* 0x0000000000007948 */ /* 0x000fea0003800000 */
[----:B------:R-:W-:Y:S01]  /*1ce80*/  SHF.R.U32.HI R7, RZ, 0x4, R7 ;  /* 0x00000004ff077819 */ /* 0x000fe20000011607 */
[----:B------:R-:W-:Y:S01]  /*1ce90*/  WARPGROUP.ARRIVE ;  /* 0x00000000000079c5 */ /* 0x000fe20000000000 */
[----:B------:R-:W-:Y:S01]  /*1cea0*/  R2UR UR7, R11 ;  /* 0x000000000b0772ca */ /* 0x000fe200000e0000 */
[----:B------:R-:W-:Y:S01]  /*1ceb0*/  IMAD.MOV.U32 R13, RZ, RZ, -0x3ffffff0 ;  /* 0xc0000010ff0d7424 */ /* 0x000fe200078e00ff */
[----:B------:R-:W-:-:S03]  /*1cec0*/  LOP3.LUT R7, R7, 0x3fff, RZ, 0xc0, !PT ;  /* 0x00003fff07077812 */ /* 0x000fc600078ec0ff */
[----:B------:R-:W0:Y:S01]  /*1ced0*/  S2R R15, SR_TID.X ;  /* 0x00000000000f7919 */ /* 0x000e220000002100 */
[----:B------:R-:W-:Y:S02]  /*1cee0*/  MOV R11, 0xc0000010 ;  /* 0xc0000010000b7802 */ /* 0x000fe40000000f00 */
[----:B------:R-:W-:-:S05]  /*1cef0*/  LOP3.LUT R7, R7, 0x10000, RZ, 0xfc, !PT ;  /* 0x0001000007077812 */ /* 0x000fca00078efcff */
[----:B------:R-:W-:-:S04]  /*1cf00*/  IMAD R10, R8, 0x500, R7 ;  /* 0x00000500080a7824 */ /* 0x000fc800078e0207 */
[C---:B------:R-:W-:Y:S01]  /*1cf10*/  VIADD R12, R10.reuse, 0x100 ;  /* 0x000001000a0c7836 */ /* 0x040fe20000000000 */
[----:B------:R-:W-:-:S13]  /*1cf20*/  R2UR UR6, R10 ;  /* 0x000000000a0672ca */ /* 0x000fda00000e0000 */
[----:B------:R-:W-:Y:S01]  /*1cf30*/  QGMMA.64x128x32.F32.E4M3.E4M3 R24, R184, gdesc[UR4], R24, gsb0 ;  /* 0x01e00004b8187df3 */ /* 0x000fe20008000818 */
[----:B------:R-:W-:Y:S01]  /*1cf40*/  R2UR UR6, R12 ;  /* 0x000000000c0672ca */ /* 0x000fe200000e0000 */
[----:B------:R-:W-:Y:S01]  /*1cf50*/  VIADD R12, R10, 0x200 ;  /* 0x000002000a0c7836 */ /* 0x000fe20000000000 */
[----:B------:R-:W-:Y:S02]  /*1cf60*/  R2UR UR7, R13 ;  /* 0x000000000d0772ca */ /* 0x000fe400000e0000 */
[----:B------:R-:W-:Y:S02]  /*1cf70*/  MOV R13, 0xc0000010 ;  /* 0xc0000010000d7802 */ /* 0x000fe40000000f00 */
        /* <DEDUP_REMOVED lines=8> */
[----:B------:R-:W-:Y:S02]  /*1d000*/  IMAD.MOV.U32 R13, RZ, RZ, -0x3ffffff0 ;  /* 0xc0000010ff0d7424 */ /* 0x000fe400078e00ff */
        /* <DEDUP_REMOVED lines=18> */
.L_x_2795:
[----:B------:R-:W1:Y:S01]  /*1d130*/  @P0 LDC R10, c[0x0][0x44c] ;  /* 0x00011300ff0a0b82 */ /* 0x000e620000000800 */
[----:B0-----:R-:W-:Y:S02]  /*1d140*/  IMAD.IADD R7, R218, 0x1, R212 ;  /* 0x00000001da077824 */ /* 0x001fe400078e02d4 */
[C---:B------:R-:W-:Y:S01]  /*1d150*/  FMUL.FTZ R15, R2.reuse, R156 ;  /* 0x0000009c020f7220 */ /* 0x040fe20000410000 */
[C---:B------:R-:W-:Y:S01]  /*1d160*/  FMUL.FTZ R156, R2.reuse, R163 ;  /* 0x000000a3029c7220 */ /* 0x040fe20000410000 */
[C---:B------:R-:W-:Y:S01]  /*1d170*/  FMUL.FTZ R12, R2.reuse, R154 ;  /* 0x0000009a020c7220 */ /* 0x040fe20000410000 */
[C---:B------:R-:W-:Y:S01]  /*1d180*/  FMUL.FTZ R154, R2.reuse, R161 ;  /* 0x000000a1029a7220 */ /* 0x040fe20000410000 */
[----:B------:R-:W-:Y:S02]  /*1d190*/  IMAD.MOV.U32 R161, RZ, RZ, -0xa0 ;  /* 0xffffff60ffa17424 */ /* 0x000fe400078e00ff */
[C---:B------:R-:W-:Y:S01]  /*1d1a0*/  FMUL.FTZ R13, R2.reuse, R155 ;  /* 0x0000009b020d7220 */ /* 0x040fe20000410000 */
[----:B------:R-:W0:Y:S01]  /*1d1b0*/  @P0 LDC R11, c[0x0][0x450] ;  /* 0x00011400ff0b0b82 */ /* 0x000e220000000800 */
[C---:B------:R-:W-:Y:S01]  /*1d1c0*/  FMUL.FTZ R155, R2.reuse, R162 ;  /* 0x000000a2029b7220 */ /* 0x040fe20000410000 */
[----:B------:R-:W-:Y:S01]  /*1d1d0*/  FMUL.FTZ R20, R2, R157 ;  /* 0x0000009d02147220 */ /* 0x000fe20000410000 */
[----:B------:R-:W-:-:S02]  /*1d1e0*/  IMAD R162, R6, R161, 0x1 ;  /* 0x0000000106a27424 */ /* 0x000fc400078e02a1 */
[C---:B------:R-:W-:Y:S01]  /*1d1f0*/  FMUL.FTZ R161, R2.reuse, R92 ;  /* 0x0000005c02a17220 */ /* 0x040fe20000410000 */
[C---:B------:R-:W-:Y:S01]  /*1d200*/  FMUL.FTZ R21, R2.reuse, R158 ;  /* 0x0000009e02157220 */ /* 0x040fe20000410000 */
[C---:B------:R-:W-:Y:S01]  /*1d210*/  FMUL.FTZ R157, R2.reuse, R164 ;  /* 0x000000a4029d7220 */ /* 0x040fe20000410000 */
[----:B------:R-:W-:Y:S02]  /*1d220*/  IMAD R92, R217, -0x2, R162 ;  /* 0xfffffffed95c7824 */ /* 0x000fe400078e02a2 */
[C---:B------:R-:W-:Y:S01]  /*1d230*/  FMUL.FTZ R158, R2.reuse, R165 ;  /* 0x000000a5029e7220 */ /* 0x040fe20000410000 */
[----:B------:R-:W-:Y:S01]  /*1d240*/  MUFU.TANH R15, R15 ;  /* 0x0000000f000f7308 */ /* 0x000fe20000002400 */
[C---:B------:R-:W-:Y:S01]  /*1d250*/  FMUL.FTZ R136, R2.reuse, R136 ;  /* 0x0000008802887220 */ /* 0x040fe20000410000 */
[C---:B------:R-:W-:Y:S01]  /*1d260*/  FMUL.FTZ R137, R2.reuse, R137 ;  /* 0x0000008902897220 */ /* 0x040fe20000410000 */
[----:B------:R-:W-:Y:S01]  /*1d270*/  IADD3 R92, -R213, R92, R214 ;  /* 0x0000005cd55c7210 */ /* 0x000fe20007ffe1d6 */
[C---:B------:R-:W-:Y:S01]  /*1d280*/  FMUL.FTZ R140, R2.reuse, R140 ;  /* 0x0000008c028c7220 */ /* 0x040fe20000410000 */
[C---:B------:R-:W-:Y:S01]  /*1d290*/  FMUL.FTZ R141, R2.reuse, R141 ;  /* 0x0000008d028d7220 */ /* 0x040fe20000410000 */
[C---:B------:R-:W-:Y:S01]  /*1d2a0*/  FMUL.FTZ R164, R2.reuse, R93 ;  /* 0x0000005d02a47220 */ /* 0x040fe20000410000 */
[----:B-1----:R-:W-:Y:S01]  /*1d2b0*/  @P0 IMAD.HI.U32 R10, R7, R10, RZ ;  /* 0x0000000a070a0227 */ /* 0x002fe200078e00ff */
[----:B------:R-:W-:Y:S03]  /*1d2c0*/  MUFU.TANH R20, R20 ;  /* 0x0000001400147308 */ /* 0x000fe60000002400 */
[C---:B------:R-:W-:Y:S01]  /*1d2d0*/  FMUL.FTZ R144, R2.reuse, R144 ;  /* 0x0000009002907220 */ /* 0x040fe20000410000 */
[C---:B------:R-:W-:Y:S01]  /*1d2e0*/  FMUL.FTZ R145, R2.reuse, R145 ;  /* 0x0000009102917220 */ /* 0x040fe20000410000 */
[C---:B------:R-:W-:Y:S01]  /*1d2f0*/  FMUL.FTZ R148, R2.reuse, R148 ;  /* 0x0000009402947220 */ /* 0x040fe20000410000 */
[C---:B------:R-:W-:Y:S01]  /*1d300*/  FMUL.FTZ R149, R2.reuse, R149 ;  /* 0x0000009502957220 */ /* 0x040fe20000410000 */
[C---:B------:R-:W-:Y:S01]  /*1d310*/  FMUL.FTZ R120, R2.reuse, R120 ;  /* 0x0000007802787220 */ /* 0x040fe20000410000 */
[C---:B------:R-:W-:Y:S01]  /*1d320*/  FMUL.FTZ R121, R2.reuse, R121 ;  /* 0x0000007902797220 */ /* 0x040fe20000410000 */
[----:B0-----:R-:W-:Y:S01]  /*1d330*/  @P0 SHF.R.U32.HI R7, RZ, R11, R10 ;  /* 0x0000000bff070219 */ /* 0x001fe2000001160a */
[C---:B------:R-:W-:Y:S01]  /*1d340*/  FMUL.FTZ R10, R2.reuse, R152 ;  /* 0x00000098020a7220 */ /* 0x040fe20000410000 */
[C---:B------:R-:W-:Y:S01]  /*1d350*/  FMUL.FTZ R11, R2.reuse, R153 ;  /* 0x00000099020b7220 */ /* 0x040fe20000410000 */
[C---:B------:R-:W-:Y:S01]  /*1d360*/  FMUL.FTZ R153, R2.reuse, R160 ;  /* 0x000000a002997220 */ /* 0x040fe20000410000 */
[----:B------:R-:W-:Y:S01]  /*1d370*/  MUFU.TANH R154, R154 ;  /* 0x0000009a009a7308 */ /* 0x000fe20000002400 */
[----:B------:R-:W0:Y:S01]  /*1d380*/  SHFL.IDX PT, R163, R7, RZ, 0x1c1f ;  /* 0x001c1fff07a37589 */ /* 0x000e2200000e0000 */
        /* <DEDUP_REMOVED lines=23> */
[----:B0-----:R-:W-:-:S02]  /*1d500*/  IMAD.IADD R93, R92, 0x1, R163 ;  /* 0x000000015c5d7824 */ /* 0x001fc400078e02a3 */
[C---:B------:R-:W-:Y:S01]  /*1d510*/  FMUL.FTZ R165, R2.reuse, R111 ;  /* 0x0000006f02a57220 */ /* 0x040fe20000410000 */
[----:B------:R-:W0:Y:S01]  /*1d520*/  SHFL.IDX PT, R7, R7, 0x1, 0x1c1f ;  /* 0x003c1f0007077f89 */ /* 0x000e2200000e0000 */
[C---:B------:R-:W-:Y:S01]  /*1d530*/  FMUL.FTZ R138, R2.reuse, R138 ;  /* 0x0000008a028a7220 */ /* 0x040fe20000410000 */
[C---:B------:R-:W-:Y:S01]  /*1d540*/  FMUL.FTZ R139, R2.reuse, R139 ;  /* 0x0000008b028b7220 */ /* 0x040fe20000410000 */
[C---:B------:R-:W-:Y:S01]  /*1d550*/  ISETP.GT.AND P4, PT, R93.reuse, RZ, PT ;  /* 0x000000ff5d00720c */ /* 0x040fe20003f84270 */
[C---:B------:R-:W-:Y:S01]  /*1d560*/  FMUL.FTZ R142, R2.reuse, R142 ;  /* 0x0000008e028e7220 */ /* 0x040fe20000410000 */
[----:B------:R-:W4:Y:S01]  /*1d570*/  MUFU.TANH R157, R157 ;  /* 0x0000009d009d7308 */ /* 0x000f220000002400 */
[C---:B------:R-:W-:Y:S01]  /*1d580*/  ISETP.GT.AND P5, PT, R93.reuse, 0x1, PT ;  /* 0x000000015d00780c */ /* 0x040fe20003fa4270 */
[C---:B------:R-:W-:Y:S01]  /*1d590*/  FMUL.FTZ R146, R2.reuse, R146 ;  /* 0x0000009202927220 */ /* 0x040fe20000410000 */
[C---:B------:R-:W-:Y:S01]  /*1d5a0*/  ISETP.GT.AND P2, PT, R93.reuse, 0x8, PT ;  /* 0x000000085d00780c */ /* 0x040fe20003f44270 */
[C---:B------:R-:W-:Y:S01]  /*1d5b0*/  FMUL.FTZ R122, R2.reuse, R122 ;  /* 0x0000007a027a7220 */ /* 0x040fe20000410000 */
[----:B------:R-:W-:Y:S01]  /*1d5c0*/  ISETP.GT.AND P3, PT, R93, 0x9, PT ;  /* 0x000000095d00780c */ /* 0x000fe20003f64270 */
[----:B------:R-:W-:Y:S01]  /*1d5d0*/  FMUL.FTZ R123, R2, R123 ;  /* 0x0000007b027b7220 */ /* 0x000fe20000410000 */
[----:B-1----:R-:W-:Y:S01]  /*1d5e0*/  FSEL R10, R10, -INF , P4 ;  /* 0xff8000000a0a7808 */ /* 0x002fe20002000000 */
[----:B------:R-:W1:Y:S01]  /*1d5f0*/  MUFU.TANH R158, R158 ;  /* 0x0000009e009e7308 */ /* 0x000e620000002400 */
[----:B--2---:R-:W-:Y:S01]  /*1d600*/  FSEL R11, R11, -INF , P5 ;  /* 0xff8000000b0b7808 */ /* 0x004fe20002800000 */
[C---:B------:R-:W-:Y:S01]  /*1d610*/  FMUL.FTZ R126, R2.reuse, R126 ;  /* 0x0000007e027e7220 */ /* 0x040fe20000410000 */
[----:B------:R-:W-:Y:S01]  /*1d620*/  FSEL R15, R15, -INF , P2 ;  /* 0xff8000000f0f7808 */ /* 0x000fe20001000000 */
[----:B------:R-:W-:Y:S01]  /*1d630*/  FMUL.FTZ R160, R2, R167 ;  /* 0x000000a702a07220 */ /* 0x000fe20000410000 */
[----:B------:R-:W-:Y:S01]  /*1d640*/  FSEL R20, R20, -INF , P3 ;  /* 0xff80000014147808 */ /* 0x000fe20001800000 */
[C---:B------:R-:W-:Y:S01]  /*1d650*/  FMUL.FTZ R127, R2.reuse, R127 ;  /* 0x0000007f027f7220 */ /* 0x040fe20000410000 */
[C---:B------:R-:W-:Y:S01]  /*1d660*/  ISETP.GT.AND P4, PT, R93.reuse, 0x10, PT ;  /* 0x000000105d00780c */ /* 0x040fe20003f84270 */
[----:B------:R-:W2:Y:S01]  /*1d670*/  MUFU.TANH R136, R136 ;  /* 0x0000008800887308 */ /* 0x000ea20000002400 */
[C---:B------:R-:W-:Y:S01]  /*1d680*/  ISETP.GT.AND P5, PT, R93.reuse, 0x11, PT ;  /* 0x000000115d00780c */ /* 0x040fe20003fa4270 */
[C---:B------:R-:W-:Y:S01]  /*1d690*/  FMUL.FTZ R130, R2.reuse, R130 ;  /* 0x0000008202827220 */ /* 0x040fe20000410000 */
[C---:B------:R-:W-:Y:S01]  /*1d6a0*/  ISETP.GT.AND P2, PT, R93.reuse, 0x18, PT ;  /* 0x000000185d00780c */ /* 0x040fe20003f44270 */
[C---:B------:R-:W-:Y:S01]  /*1d6b0*/  FMUL.FTZ R131, R2.reuse, R131 ;  /* 0x0000008302837220 */ /* 0x040fe20000410000 */
[----:B------:R-:W-:Y:S01]  /*1d6c0*/  ISETP.GT.AND P3, PT, R93, 0x19, PT ;  /* 0x000000195d00780c */ /* 0x000fe20003f64270 */
[----:B------:R-:W-:Y:S01]  /*1d6d0*/  FMUL.FTZ R143, R2, R143 ;  /* 0x0000008f028f7220 */ /* 0x000fe20000410000 */
[----:B---3--:R-:W-:Y:S01]  /*1d6e0*/  FSEL R153, R153, -INF , P4 ;  /* 0xff80000099997808 */ /* 0x008fe20002000000 */
[----:B------:R-:W3:Y:S01]  /*1d6f0*/  MUFU.TANH R137, R137 ;  /* 0x0000008900897308 */ /* 0x000ee20000002400 */
[----:B------:R-:W-:Y:S01]  /*1d700*/  FSEL R154, R154, -INF , P5 ;  /* 0xff8000009a9a7808 */ /* 0x000fe20002800000 */
[C---:B------:R-:W-:Y:S01]  /*1d710*/  FMUL.FTZ R134, R2.reuse, R134 ;  /* 0x0000008602867220 */ /* 0x040fe20000410000 */
[----:B----4-:R-:W-:Y:S01]  /*1d720*/  FSEL R157, R157, -INF , P2 ;  /* 0xff8000009d9d7808 */ /* 0x010fe20001000000 */
[----:B------:R-:W-:Y:S01]  /*1d730*/  FMUL.FTZ R135, R2, R135 ;  /* 0x0000008702877220 */ /* 0x000fe20000410000 */
[----:B-1----:R-:W-:Y:S01]  /*1d740*/  FSEL R158, R158, -INF , P3 ;  /* 0xff8000009e9e7808 */ /* 0x002fe20001800000 */
[C---:B------:R-:W-:Y:S01]  /*1d750*/  FMUL.FTZ R106, R2.reuse, R106 ;  /* 0x0000006a026a7220 */ /* 0x040fe20000410000 */
[C---:B------:R-:W-:Y:S01]  /*1d760*/  ISETP.GT.AND P4, PT, R93.reuse, 0x20, PT ;  /* 0x000000205d00780c */ /* 0x040fe20003f84270 */
[----:B------:R-:W1:Y:S01]  /*1d770*/  MUFU.TANH R140, R140 ;  /* 0x0000008c008c7308 */ /* 0x000e620000002400 */
[C---:B------:R-:W-:Y:S01]  /*1d780*/  ISETP.GT.AND P5, PT, R93.reuse, 0x21, PT ;  /* 0x000000215d00780c */ /* 0x040fe20003fa4270 */
[C---:B------:R-:W-:Y:S01]  /*1d790*/  FMUL.FTZ R107, R2.reuse, R107 ;  /* 0x0000006b026b7220 */ /* 0x040fe20000410000 */
[C---:B------:R-:W-:Y:S01]  /*1d7a0*/  ISETP.GT.AND P2, PT, R93.reuse, 0x28, PT ;  /* 0x000000285d00780c */ /* 0x040fe20003f44270 */
[C---:B------:R-:W-:Y:S01]  /*1d7b0*/  FMUL.FTZ R110, R2.reuse, R110 ;  /* 0x0000006e026e7220 */ /* 0x040fe20000410000 */
[----:B------:R-:W-:Y:S01]  /*1d7c0*/  ISETP.GT.AND P3, PT, R93, 0x29, PT ;  /* 0x000000295d00780c */ /* 0x000fe20003f64270 */
[----:B------:R-:W-:Y:S01]  /*1d7d0*/  FMUL.FTZ R114, R2, R114 ;  /* 0x0000007202727220 */ /* 0x000fe20000410000 */
[----:B--2---:R-:W-:Y:S01]  /*1d7e0*/  FSEL R136, R136, -INF , P4 ;  /* 0xff80000088887808 */ /* 0x004fe20002000000 */
[----:B------:R-:W2:Y:S01]  /*1d7f0*/  MUFU.TANH R141, R141 ;  /* 0x0000008d008d7308 */ /* 0x000ea20000002400 */
[----:B---3--:R-:W-:Y:S01]  /*1d800*/  FSEL R137, R137, -INF , P5 ;  /* 0xff80000089897808 */ /* 0x008fe20002800000 */
[C---:B------:R-:W-:Y:S01]  /*1d810*/  FMUL.FTZ R115, R2.reuse, R115 ;  /* 0x0000007302737220 */ /* 0x040fe20000410000 */
[C---:B------:R-:W-:Y:S01]  /*1d820*/  ISETP.GT.AND P4, PT, R93.reuse, 0x30, PT ;  /* 0x000000305d00780c */ /* 0x040fe20003f84270 */
[C---:B------:R-:W-:Y:S01]  /*1d830*/  FMUL.FTZ R118, R2.reuse, R118 ;  /* 0x0000007602767220 */ /* 0x040fe20000410000 */
[C---:B------:R-:W-:Y:S01]  /*1d840*/  ISETP.GT.AND P5, PT, R93.reuse, 0x31, PT ;  /* 0x000000315d00780c */ /* 0x040fe20003fa4270 */
[----:B------:R-:W-:Y:S01]  /*1d850*/  FMUL.FTZ R119, R2, R119 ;  /* 0x0000007702777220 */ /* 0x000fe20000410000 */
[----:B0-----:R-:W-:Y:S01]  /*1d860*/  IADD3 R92, R92, R7, RZ ;  /* 0x000000075c5c7210 */ /* 0x001fe20007ffe0ff */
[----:B------:R-:W0:Y:S01]  /*1d870*/  MUFU.TANH R144, R144 ;  /* 0x0000009000907308 */ /* 0x000e220000002400 */
[----:B-1----:R-:W-:Y:S01]  /*1d880*/  FSEL R140, R140, -INF , P2 ;  /* 0xff8000008c8c7808 */ /* 0x002fe20001000000 */
[C---:B------:R-:W-:Y:S01]  /*1d890*/  FMUL.FTZ R7, R2.reuse, R103 ;  /* 0x0000006702077220 */ /* 0x040fe20000410000 */
[----:B------:R-:W-:Y:S01]  /*1d8a0*/  ISETP.GT.AND P2, PT, R93, 0x38, PT ;  /* 0x000000385d00780c */ /* 0x000fe20003f44270 */
[C---:B------:R-:W-:Y:S01]  /*1d8b0*/  FMUL.FTZ R91, R2.reuse, R91 ;  /* 0x0000005b025b7220 */ /* 0x040fe20000410000 */
[----:B------:R-:W-:Y:S01]  /*1d8c0*/  UMOV UR51, UR50 ;  /* 0x0000003200337c82 */ /* 0x000fe20008000000 */
[C---:B------:R-:W-:Y:S01]  /*1d8d0*/  FMUL.FTZ R94, R2.reuse, R94 ;  /* 0x0000005e025e7220 */ /* 0x040fe20000410000 */
[C---:B------:R-:W-:Y:S01]  /*1d8e0*/  FMUL.FTZ R95, R2.reuse, R95 ;  /* 0x0000005f025f7220 */ /* 0x040fe20000410000 */
[----:B------:R-:W1:Y:S01]  /*1d8f0*/  MUFU.TANH R145, R145 ;  /* 0x0000009100917308 */ /* 0x000e620000002400 */
[----:B--2---:R-:W-:Y:S01]  /*1d900*/  FSEL R141, R141, -INF , P3 ;  /* 0xff8000008d8d7808 */ /* 0x004fe20001800000 */
[C---:B------:R-:W-:Y:S01]  /*1d910*/  FMUL.FTZ R98, R2.reuse, R98 ;  /* 0x0000006202627220 */ /* 0x040fe20000410000 */
[----:B------:R-:W-:Y:S01]  /*1d920*/  ISETP.GT.AND P3, PT, R93, 0x39, PT ;  /* 0x000000395d00780c */ /* 0x000fe20003f64270 */
[C---:B------:R-:W-:Y:S01]  /*1d930*/  FMUL.FTZ R99, R2.reuse, R99 ;  /* 0x0000006302637220 */ /* 0x040fe20000410000 */
[----:B------:R-:W-:-:S03]  /*1d940*/  FMUL.FTZ R102, R2, R102 ;  /* 0x0000006602667220 */ /* 0x000fc60000410000 */
[----:B------:R-:W2:Y:S01]  /*1d950*/  MUFU.TANH R148, R148 ;  /* 0x0000009400947308 */ /* 0x000ea20000002400 */
[----:B0-----:R-:W-:Y:S02]  /*1d960*/  FSEL R144, R144, -INF , P4 ;  /* 0xff80000090907808 */ /* 0x001fe40002000000 */
[----:B------:R-:W-:-:S05]  /*1d970*/  ISETP.GT.AND P4, PT, R93, 0x40, PT ;  /* 0x000000405d00780c */ /* 0x000fca0003f84270 */
[----:B------:R-:W0:Y:S01]  /*1d980*/  MUFU.TANH R149, R149 ;  /* 0x0000009500957308 */ /* 0x000e220000002400 */
[----:B-1----:R-:W-:Y:S02]  /*1d990*/  FSEL R145, R145, -INF , P5 ;  /* 0xff80000091917808 */ /* 0x002fe40002800000 */
[----:B------:R-:W-:-:S05]  /*1d9a0*/  ISETP.GT.AND P5, PT, R93, 0x41, PT ;  /* 0x000000415d00780c */ /* 0x000fca0003fa4270 */
[----:B------:R-:W1:Y:S01]  /*1d9b0*/  MUFU.TANH R120, R120 ;  /* 0x0000007800787308 */ /* 0x000e620000002400 */
[----:B--2---:R-:W-:Y:S02]  /*1d9c0*/  FSEL R148, R148, -INF , P2 ;  /* 0xff80000094947808 */ /* 0x004fe40001000000 */
[----:B------:R-:W-:-:S05]  /*1d9d0*/  ISETP.GT.AND P2, PT, R93, 0x48, PT ;  /* 0x000000485d00780c */ /* 0x000fca0003f44270 */
        /* <DEDUP_REMOVED lines=54> */
[----:B------:R2:W3:Y:S01]  /*1dd40*/  MUFU.TANH R147, R164 ;  /* 0x000000a400937308 */ /* 0x0004e20000002400 */
[----:B0-----:R-:W-:Y:S02]  /*1dd50*/  FSEL R89, R89, -INF , P5 ;  /* 0xff80000059597808 */ /* 0x001fe40002800000 */
[----:B------:R-:W-:-:S05]  /*1dd60*/  ISETP.GT.AND P5, PT, R93, 0x91, PT ;  /* 0x000000915d00780c */ /* 0x000fca0003fa4270 */
[----:B------:R-:W-:Y:S01]  /*1dd70*/  MUFU.TANH R96, R96 ;  /* 0x0000006000607308 */ /* 0x000fe20000002400 */
[----:B--2---:R-:W-:Y:S02]  /*1dd80*/  FMNMX.FTZ R164, R10, R5, !PT ;  /* 0x000000050aa47209 */ /* 0x004fe40007810000 */
[----:B-1----:R-:W-:Y:S02]  /*1dd90*/  FSEL R161, R161, -INF , P2 ;  /* 0xff800000a1a17808 */ /* 0x002fe40001000000 */
[----:B------:R-:W-:Y:S02]  /*1dda0*/  FMNMX.FTZ R164, R11, R164, !PT ;  /* 0x000000a40ba47209 */ /* 0x000fe40007810000 */
[----:B------:R-:W-:Y:S01]  /*1ddb0*/  ISETP.GT.AND P2, PT, R93, 0x98, PT ;  /* 0x000000985d00780c */ /* 0x000fe20003f44270 */
[----:B------:R-:W-:Y:S01]  /*1ddc0*/  MUFU.TANH R12, R12 ;  /* 0x0000000c000c7308 */ /* 0x000fe20000002400 */
[----:B------:R-:W-:Y:S02]  /*1ddd0*/  FMNMX.FTZ R163, R15, R164, !PT ;  /* 0x000000a40fa37209 */ /* 0x000fe40007810000 */
[----:B---3--:R-:W-:-:S02]  /*1dde0*/  FSEL R147, R147, -INF , P3 ;  /* 0xff80000093937808 */ /* 0x008fc40001800000 */
[----:B------:R-:W-:Y:S01]  /*1ddf0*/  FMNMX.FTZ R164, R20, R163, !PT ;  /* 0x000000a314a47209 */ /* 0x000fe20007810000 */
[C---:B------:R-:W-:Y:S01]  /*1de00*/  FMUL.FTZ R163, R2.reuse, R100 ;  /* 0x0000006402a37220 */ /* 0x040fe20000410000 */
[----:B------:R-:W-:Y:S01]  /*1de10*/  ISETP.GT.AND P3, PT, R93, 0x99, PT ;  /* 0x000000995d00780c */ /* 0x000fe20003f64270 */
[C---:B------:R-:W-:Y:S01]  /*1de20*/  FMUL.FTZ R93, R2.reuse, R150 ;  /* 0x00000096025d7220 */ /* 0x040fe20000410000 */
[----:B------:R-:W-:Y:S01]  /*1de30*/  FMUL.FTZ R150, R2, R151 ;  /* 0x0000009702967220 */ /* 0x000fe20000410000 */
[----:B------:R-:W-:Y:S01]  /*1de40*/  FMNMX.FTZ R151, R153, R164, !PT ;  /* 0x000000a499977209 */ /* 0x000fe20007810000 */
[----:B------:R-:W-:Y:S03]  /*1de50*/  MUFU.TANH R13, R13 ;  /* 0x0000000d000d7308 */ /* 0x000fe60000002400 */
[----:B------:R-:W-:-:S04]  /*1de60*/  FMNMX.FTZ R164, R154, R151, !PT ;  /* 0x000000979aa47209 */ /* 0x000fc80007810000 */
[----:B------:R-:W-:Y:S01]  /*1de70*/  FMNMX.FTZ R151, R157, R164, !PT ;  /* 0x000000a49d977209 */ /* 0x000fe20007810000 */
[----:B------:R-:W0:Y:S03]  /*1de80*/  MUFU.TANH R163, R163 ;  /* 0x000000a300a37308 */ /* 0x000e260000002400 */
[----:B------:R-:W-:-:S04]  /*1de90*/  FMNMX.FTZ R151, R158, R151, !PT ;  /* 0x000000979e977209 */ /* 0x000fc80007810000 */
[----:B------:R-:W-:Y:S01]  /*1dea0*/  FMNMX.FTZ R164, R136, R151, !PT ;  /* 0x0000009788a47209 */ /* 0x000fe20007810000 */
[----:B------:R-:W1:Y:S03]  /*1deb0*/  MUFU.TANH R21, R21 ;  /* 0x0000001500157308 */ /* 0x000e660000002400 */
[----:B------:R-:W-:-:S04]  /*1dec0*/  FMNMX.FTZ R151, R137, R164, !PT ;  /* 0x000000a489977209 */ /* 0x000fc80007810000 */
[----:B------:R-:W-:Y:S01]  /*1ded0*/  FMNMX.FTZ R164, R140, R151, !PT ;  /* 0x000000978ca47209 */ /* 0x000fe20007810000 */
[----:B------:R-:W-:Y:S03]  /*1dee0*/  MUFU.TANH R155, R155 ;  /* 0x0000009b009b7308 */ /* 0x000fe60000002400 */
        /* <DEDUP_REMOVED lines=24> */
[----:B------:R-:W-:Y:S01]  /*1e070*/  FMNMX.FTZ R151, R109, R164, !PT ;  /* 0x000000a46d977209 */ /* 0x000fe20007810000 */
[----:B------:R-:W-:-:S03]  /*1e080*/  FMUL.FTZ R164, R2, R97 ;  /* 0x0000006102a47220 */ /* 0x000fc60000410000 */
[----:B------:R-:W-:Y:S01]  /*1e090*/  FMNMX.FTZ R166, R112, R151, !PT ;  /* 0x0000009770a67209 */ /* 0x000fe20007810000 */
[----:B------:R-:W-:Y:S01]  /*1e0a0*/  FMUL.FTZ R151, R2, R101 ;  /* 0x0000006502977220 */ /* 0x000fe20000410000 */
[----:B0-----:R-:W-:Y:S01]  /*1e0b0*/  FSEL R101, R163, -INF , P2 ;  /* 0xff800000a3657808 */ /* 0x001fe20001000000 */
[----:B------:R-:W0:Y:S01]  /*1e0c0*/  MUFU.TANH R164, R164 ;  /* 0x000000a400a47308 */ /* 0x000e220000002400 */
[----:B------:R-:W-:Y:S02]  /*1e0d0*/  FMNMX.FTZ R97, R113, R166, !PT ;  /* 0x000000a671617209 */ /* 0x000fe40007810000 */
[----:B------:R-:W-:Y:S02]  /*1e0e0*/  ISETP.GT.AND P2, PT, R92, 0x9, PT ;  /* 0x000000095c00780c */ /* 0x000fe40003f44270 */
[----:B------:R-:W-:-:S03]  /*1e0f0*/  FMNMX.FTZ R166, R116, R97, !PT ;  /* 0x0000006174a67209 */ /* 0x000fc60007810000 */
[----:B------:R-:W2:Y:S01]  /*1e100*/  MUFU.TANH R151, R151 ;  /* 0x0000009700977308 */ /* 0x000ea20000002400 */
[----:B------:R-:W-:-:S04]  /*1e110*/  FMNMX.FTZ R97, R117, R166, !PT ;  /* 0x000000a675617209 */ /* 0x000fc80007810000 */
[----:B------:R-:W-:Y:S02]  /*1e120*/  FMNMX.FTZ R100, R88, R97, !PT ;  /* 0x0000006158647209 */ /* 0x000fe40007810000 */
[----:B------:R-:W-:Y:S01]  /*1e130*/  FSEL R97, R96, -INF , P4 ;  /* 0xff80000060617808 */ /* 0x000fe20002000000 */
[----:B------:R-:W3:Y:S01]  /*1e140*/  MUFU.TANH R150, R150 ;  /* 0x0000009600967308 */ /* 0x000ee20000002400 */
[----:B------:R-:W-:Y:S02]  /*1e150*/  FMNMX.FTZ R100, R89, R100, !PT ;  /* 0x0000006459647209 */ /* 0x000fe40007810000 */
[----:B------:R-:W-:Y:S02]  /*1e160*/  ISETP.GT.AND P4, PT, R92, 0x8, PT ;  /* 0x000000085c00780c */ /* 0x000fe40003f84270 */
[----:B------:R-:W-:Y:S02]  /*1e170*/  FMNMX.FTZ R100, R161, R100, !PT ;  /* 0x00000064a1647209 */ /* 0x000fe40007810000 */
[----:B-1----:R-:W-:Y:S01]  /*1e180*/  FSEL R21, R21, -INF , P4 ;  /* 0xff80000015157808 */ /* 0x002fe20002000000 */
[----:B------:R-:W1:Y:S01]  /*1e190*/  MUFU.TANH R152, R152 ;  /* 0x0000009800987308 */ /* 0x000e620000002400 */
[----:B------:R-:W-:-:S02]  /*1e1a0*/  FMNMX.FTZ R166, R147, R100, !PT ;  /* 0x0000006493a67209 */ /* 0x000fc40007810000 */
[----:B0-----:R-:W-:Y:S02]  /*1e1b0*/  FSEL R100, R164, -INF , P5 ;  /* 0xff800000a4647808 */ /* 0x001fe40002800000 */
[----:B------:R-:W-:Y:S02]  /*1e1c0*/  FMNMX.FTZ R111, R97, R166, !PT ;  /* 0x000000a6616f7209 */ /* 0x000fe40007810000 */
[----:B------:R-:W-:Y:S01]  /*1e1d0*/  ISETP.GT.AND P5, PT, R92, RZ, PT ;  /* 0x000000ff5c00720c */ /* 0x000fe20003fa4270 */
[----:B------:R-:W0:Y:S01]  /*1e1e0*/  MUFU.TANH R122, R122 ;  /* 0x0000007a007a7308 */ /* 0x000e220000002400 */
[----:B------:R-:W-:Y:S02]  /*1e1f0*/  FMNMX.FTZ R164, R100, R111, !PT ;  /* 0x0000006f64a47209 */ /* 0x000fe40007810000 */
[----:B--2---:R-:W-:Y:S01]  /*1e200*/  FSEL R111, R151, -INF , P3 ;  /* 0xff800000976f7808 */ /* 0x004fe20001800000 */
[----:B------:R-:W-:Y:S01]  /*1e210*/  FMUL.FTZ R151, R2, R90 ;  /* 0x0000005a02977220 */ /* 0x000fe20000410000 */
[----:B------:R-:W-:-:S02]  /*1e220*/  FMNMX.FTZ R164, R101, R164, !PT ;  /* 0x000000a465a47209 */ /* 0x000fc40007810000 */
[----:B------:R-:W-:Y:S01]  /*1e230*/  FSEL R103, R12, -INF , P5 ;  /* 0xff8000000c677808 */ /* 0x000fe20002800000 */
[----:B------:R-:W2:Y:S01]  /*1e240*/  MUFU.TANH R123, R123 ;  /* 0x0000007b007b7308 */ /* 0x000ea20000002400 */
[----:B------:R-:W-:Y:S02]  /*1e250*/  FMNMX.FTZ R164, R111, R164, !PT ;  /* 0x000000a46fa47209 */ /* 0x000fe40007810000 */
[C---:B------:R-:W-:Y:S02]  /*1e260*/  ISETP.GT.AND P3, PT, R92.reuse, 0x1, PT ;  /* 0x000000015c00780c */ /* 0x040fe40003f64270 */
[----:B------:R-:W-:Y:S01]  /*1e270*/  ISETP.GT.AND P5, PT, R92, 0x10, PT ;  /* 0x000000105c00780c */ /* 0x000fe20003fa4270 */
[----:B------:R-:W4:Y:S01]  /*1e280*/  SHFL.BFLY PT, R163, R164, 0x2, 0x1f ;  /* 0x0c401f00a4a37f89 */ /* 0x000f2200000e0000 */
[----:B------:R-:W-:Y:S01]  /*1e290*/  FSEL R13, R13, -INF , P3 ;  /* 0xff8000000d0d7808 */ /* 0x000fe20001800000 */
[----:B------:R-:W5:Y:S01]  /*1e2a0*/  MUFU.TANH R126, R126 ;  /* 0x0000007e007e7308 */ /* 0x000f620000002400 */
[----:B------:R-:W-:-:S02]  /*1e2b0*/  FSEL R155, R155, -INF , P5 ;  /* 0xff8000009b9b7808 */ /* 0x000fc40002800000 */
[C---:B------:R-:W-:Y:S02]  /*1e2c0*/  ISETP.GT.AND P3, PT, R92.reuse, 0x11, PT ;  /* 0x000000115c00780c */ /* 0x040fe40003f64270 */
[C---:B------:R-:W-:Y:S02]  /*1e2d0*/  ISETP.GT.AND P4, PT, R92.reuse, 0x18, PT ;  /* 0x000000185c00780c */ /* 0x040fe40003f84270 */
[----:B------:R-:W-:Y:S01]  /*1e2e0*/  ISETP.GT.AND P5, PT, R92, 0x20, PT ;  /* 0x000000205c00780c */ /* 0x000fe20003fa4270 */
[----:B------:R-:W5:Y:S01]  /*1e2f0*/  MUFU.TANH R160, R160 ;  /* 0x000000a000a07308 */ /* 0x000f620000002400 */
[----:B------:R-:W-:Y:S02]  /*1e300*/  FSEL R156, R156, -INF , P3 ;  /* 0xff8000009c9c7808 */ /* 0x000fe40001800000 */
[----:B------:R-:W-:Y:S02]  /*1e310*/  FSEL R159, R159, -INF , P4 ;  /* 0xff8000009f9f7808 */ /* 0x000fe40002000000 */
[----:B------:R-:W-:-:S02]  /*1e320*/  FSEL R138, R138, -INF , P5 ;  /* 0xff8000008a8a7808 */ /* 0x000fc40002800000 */
[C---:B------:R-:W-:Y:S01]  /*1e330*/  ISETP.GT.AND P3, PT, R92.reuse, 0x21, PT ;  /* 0x000000215c00780c */ /* 0x040fe20003f64270 */
[----:B------:R-:W5:Y:S01]  /*1e340*/  MUFU.TANH R127, R127 ;  /* 0x0000007f007f7308 */ /* 0x000f620000002400 */
[C---:B------:R-:W-:Y:S02]  /*1e350*/  ISETP.GT.AND P4, PT, R92.reuse, 0x28, PT ;  /* 0x000000285c00780c */ /* 0x040fe40003f84270 */
[----:B------:R-:W-:Y:S02]  /*1e360*/  ISETP.GT.AND P5, PT, R92, 0x30, PT ;  /* 0x000000305c00780c */ /* 0x000fe40003fa4270 */
[----:B------:R-:W-:Y:S02]  /*1e370*/  FSEL R139, R139, -INF , P3 ;  /* 0xff8000008b8b7808 */ /* 0x000fe40001800000 */
[----:B----4-:R-:W-:Y:S01]  /*1e380*/  FMNMX.FTZ R163, R164, R163, !PT ;  /* 0x000000a3a4a37209 */ /* 0x010fe20007810000 */
[----:B------:R-:W4:Y:S01]  /*1e390*/  MUFU.TANH R130, R130 ;  /* 0x0000008200827308 */ /* 0x000f220000002400 */
[----:B------:R-:W-:-:S02]  /*1e3a0*/  FSEL R142, R142, -INF , P4 ;  /* 0xff8000008e8e7808 */ /* 0x000fc40002000000 */
[----:B------:R-:W-:Y:S01]  /*1e3b0*/  FSEL R146, R146, -INF , P5 ;  /* 0xff80000092927808 */ /* 0x000fe20002800000 */
[----:B------:R-:W4:Y:S01]  /*1e3c0*/  SHFL.BFLY PT, R90, R163, 0x1, 0x1f ;  /* 0x0c201f00a35a7f89 */ /* 0x000f2200000e0000 */
[C---:B------:R-:W-:Y:S02]  /*1e3d0*/  ISETP.GT.AND P3, PT, R92.reuse, 0x31, PT ;  /* 0x000000315c00780c */ /* 0x040fe40003f64270 */
[C---:B------:R-:W-:Y:S01]  /*1e3e0*/  ISETP.GT.AND P4, PT, R92.reuse, 0x38, PT ;  /* 0x000000385c00780c */ /* 0x040fe20003f84270 */
[----:B------:R-:W4:Y:S01]  /*1e3f0*/  MUFU.TANH R131, R131 ;  /* 0x0000008300837308 */ /* 0x000f220000002400 */
[----:B------:R-:W-:Y:S02]  /*1e400*/  ISETP.GT.AND P5, PT, R92, 0x39, PT ;  /* 0x000000395c00780c */ /* 0x000fe40003fa4270 */
[----:B------:R-:W-:Y:S02]  /*1e410*/  FSEL R162, R162, -INF , P3 ;  /* 0xff800000a2a27808 */ /* 0x000fe40001800000 */
[----:B------:R-:W-:-:S02]  /*1e420*/  FSEL R93, R93, -INF , P4 ;  /* 0xff8000005d5d7808 */ /* 0x000fc40002000000 */
[----:B---3--:R-:W-:Y:S01]  /*1e430*/  FSEL R150, R150, -INF , P5 ;  /* 0xff80000096967808 */ /* 0x008fe20002800000 */
[----:B------:R-:W3:Y:S01]  /*1e440*/  MUFU.TANH R143, R143 ;  /* 0x0000008f008f7308 */ /* 0x000ee20000002400 */
[C---:B------:R-:W-:Y:S02]  /*1e450*/  ISETP.GT.AND P3, PT, R92.reuse, 0x40, PT ;  /* 0x000000405c00780c */ /* 0x040fe40003f64270 */
[C---:B------:R-:W-:Y:S02]  /*1e460*/  ISETP.GT.AND P4, PT, R92.reuse, 0x41, PT ;  /* 0x000000415c00780c */ /* 0x040fe40003f84270 */
[----:B------:R-:W-:Y:S02]  /*1e470*/  ISETP.GT.AND P5, PT, R92, 0x48, PT ;  /* 0x000000485c00780c */ /* 0x000fe40003fa4270 */
[----:B-1----:R-:W-:Y:S01]  /*1e480*/  FSEL R152, R152, -INF , P2 ;  /* 0xff80000098987808 */ /* 0x002fe20001000000 */
[----:B------:R-:W1:Y:S01]  /*1e490*/  MUFU.TANH R134, R134 ;  /* 0x0000008600867308 */ /* 0x000e620000002400 */
[----:B------:R-:W-:-:S02]  /*1e4a0*/  ISETP.GT.AND P2, PT, R92, 0x19, PT ;  /* 0x000000195c00780c */ /* 0x000fc40003f44270 */
[----:B0-----:R-:W-:Y:S02]  /*1e4b0*/  FSEL R122, R122, -INF , P3 ;  /* 0xff8000007a7a7808 */ /* 0x001fe40001800000 */
[----:B--2---:R-:W-:Y:S02]  /*1e4c0*/  FSEL R123, R123, -INF , P4 ;  /* 0xff8000007b7b7808 */ /* 0x004fe40002000000 */
[----:B-----5:R-:W-:Y:S01]  /*1e4d0*/  FSEL R126, R126, -INF , P5 ;  /* 0xff8000007e7e7808 */ /* 0x020fe20002800000 */
[----:B------:R-:W0:Y:S01]  /*1e4e0*/  MUFU.TANH R135, R135 ;  /* 0x0000008700877308 */ /* 0x000e220000002400 */
[C---:B------:R-:W-:Y:S02]  /*1e4f0*/  ISETP.GT.AND P3, PT, R92.reuse, 0x49, PT ;  /* 0x000000495c00780c */ /* 0x040fe40003f64270 */
[C---:B------:R-:W-:Y:S02]  /*1e500*/  ISETP.GT.AND P4, PT, R92.reuse, 0x50, PT ;  /* 0x000000505c00780c */ /* 0x040fe40003f84270 */
[----:B------:R-:W-:-:S02]  /*1e510*/  ISETP.GT.AND P5, PT, R92, 0x51, PT ;  /* 0x000000515c00780c */ /* 0x000fc40003fa4270 */
[----:B----4-:R-:W-:Y:S01]  /*1e520*/  FMNMX.FTZ R90, R163, R90, !PT ;  /* 0x0000005aa35a7209 */ /* 0x010fe20007810000 */
[----:B------:R-:W2:Y:S01]  /*1e530*/  MUFU.TANH R106, R106 ;  /* 0x0000006a006a7308 */ /* 0x000ea20000002400 */
[----:B------:R-:W-:Y:S01]  /*1e540*/  FSEL R160, R160, -INF , P2 ;  /* 0xff800000a0a07808 */ /* 0x000fe20001000000 */
[----:B------:R-:W-:Y:S01]  /*1e550*/  IMAD.U32 R163, RZ, RZ, UR51 ;  /* 0x00000033ffa37e24 */ /* 0x000fe2000f8e00ff */
[----:B------:R-:W-:Y:S02]  /*1e560*/  ISETP.GT.AND P2, PT, R92, 0x29, PT ;  /* 0x000000295c00780c */ /* 0x000fe40003f44270 */
[----:B------:R-:W-:Y:S01]  /*1e570*/  FSEL R127, R127, -INF , P3 ;  /* 0xff8000007f7f7808 */ /* 0x000fe20001800000 */
[----:B------:R-:W-:-:S01]  /*1e580*/  FFMA.FTZ R12, R90, R163, -8 ;  /* 0xc10000005a0c7423 */ /* 0x000fc200000100a3 */
[----:B------:R-:W-:Y:S01]  /*1e590*/  FSEL R130, R130, -INF , P4 ;  /* 0xff80000082827808 */ /* 0x000fe20002000000 */
[----:B------:R-:W4:Y:S01]  /*1e5a0*/  MUFU.TANH R107, R107 ;  /* 0x0000006b006b7308 */ /* 0x000f220000002400 */
[----:B------:R-:W-:-:S02]  /*1e5b0*/  FSEL R131, R131, -INF , P5 ;  /* 0xff80000083837808 */ /* 0x000fc40002800000 */
[C---:B------:R-:W-:Y:S02]  /*1e5c0*/  ISETP.GT.AND P3, PT, R92.reuse, 0x58, PT ;  /* 0x000000585c00780c */ /* 0x040fe40003f64270 */
[C---:B------:R-:W-:Y:S02]  /*1e5d0*/  ISETP.GT.AND P4, PT, R92.reuse, 0x59, PT ;  /* 0x000000595c00780c */ /* 0x040fe40003f84270 */
[----:B------:R-:W-:Y:S01]  /*1e5e0*/  ISETP.GT.AND P5, PT, R92, 0x60, PT ;  /* 0x000000605c00780c */ /* 0x000fe20003fa4270 */
[----:B------:R-:W5:Y:S01]  /*1e5f0*/  MUFU.TANH R110, R110 ;  /* 0x0000006e006e7308 */ /* 0x000f620000002400 */
[----:B---3--:R-:W-:Y:S02]  /*1e600*/  FSEL R143, R143, -INF , P2 ;  /* 0xff8000008f8f7808 */ /* 0x008fe40001000000 */
[----:B------:R-:W-:Y:S02]  /*1e610*/  FSETP.NEU.FTZ.AND P2, PT, R90, -INF , PT ;  /* 0xff8000005a00780b */ /* 0x000fe40003f5d000 */
[----:B-1----:R-:W-:-:S02]  /*1e620*/  FSEL R134, R134, -INF , P3 ;  /* 0xff80000086867808 */ /* 0x002fc40001800000 */
[----:B0-----:R-:W-:Y:S01]  /*1e630*/  FSEL R135, R135, -INF , P4 ;  /* 0xff80000087877808 */ /* 0x001fe20002000000 */
[----:B------:R0:W1:Y:S01]  /*1e640*/  MUFU.TANH R96, R165 ;  /* 0x000000a500607308 */ /* 0x0000620000002400 */
[----:B--2---:R-:W-:Y:S02]  /*1e650*/  FSEL R106, R106, -INF , P5 ;  /* 0xff8000006a6a7808 */ /* 0x004fe40002800000 */
[C---:B------:R-:W-:Y:S02]  /*1e660*/  ISETP.GT.AND P3, PT, R92.reuse, 0x61, PT ;  /* 0x000000615c00780c */ /* 0x040fe40003f64270 */
[C---:B------:R-:W-:Y:S02]  /*1e670*/  ISETP.GT.AND P4, PT, R92.reuse, 0x68, PT ;  /* 0x000000685c00780c */ /* 0x040fe40003f84270 */
[----:B------:R-:W-:Y:S01]  /*1e680*/  ISETP.GT.AND P5, PT, R92, 0x69, PT ;  /* 0x000000695c00780c */ /* 0x000fe20003fa4270 */
[----:B------:R-:W2:Y:S01]  /*1e690*/  MUFU.TANH R114, R114 ;  /* 0x0000007200727308 */ /* 0x000ea20000002400 */
[----:B------:R-:W-:Y:S01]  /*1e6a0*/  FSEL R12, R12, RZ, P2 ;  /* 0x000000ff0c0c7208 */ /* 0x000fe20001000000 */
[----:B0-----:R-:W-:Y:S01]  /*1e6b0*/  IMAD.U32 R165, RZ, RZ, UR38 ;  /* 0x00000026ffa57e24 */ /* 0x001fe2000f8e00ff */
[----:B----4-:R-:W-:-:S02]  /*1e6c0*/  FSEL R107, R107, -INF , P3 ;  /* 0xff8000006b6b7808 */ /* 0x010fc40001800000 */
[----:B-----5:R-:W-:Y:S01]  /*1e6d0*/  FSEL R110, R110, -INF , P4 ;  /* 0xff8000006e6e7808 */ /* 0x020fe20002000000 */
[----:B------:R-:W-:-:S01]  /*1e6e0*/  FFMA.FTZ R163, R153, UR51, -R12 ;  /* 0x0000003399a37c23 */ /* 0x000fc2000801080c */
[----:B------:R-:W-:Y:S01]  /*1e6f0*/  ISETP.GT.AND P3, PT, R92, 0x70, PT ;  /* 0x000000705c00780c */ /* 0x000fe20003f64270 */
[----:B------:R-:W0:Y:S01]  /*1e700*/  MUFU.TANH R115, R115 ;  /* 0x0000007300737308 */ /* 0x000e220000002400 */
[----:B-1----:R-:W-:Y:S01]  /*1e710*/  FSEL R96, R96, -INF , P5 ;  /* 0xff80000060607808 */ /* 0x002fe20002800000 */
[--C-:B------:R-:W-:Y:S01]  /*1e720*/  FFMA.FTZ R164, R157, UR51, -R12.reuse ;  /* 0x000000339da47c23 */ /* 0x100fe2000801080c */
[----:B------:R-:W-:Y:S01]  /*1e730*/  ISETP.GT.AND P4, PT, R92, 0x71, PT ;  /* 0x000000715c00780c */ /* 0x000fe20003f84270 */
[--C-:B------:R-:W-:Y:S01]  /*1e740*/  FFMA.FTZ R10, R10, UR51, -R12.reuse ;  /* 0x000000330a0a7c23 */ /* 0x100fe2000801080c */
[----:B------:R-:W-:Y:S01]  /*1e750*/  ISETP.GT.AND P5, PT, R92, 0x78, PT ;  /* 0x000000785c00780c */ /* 0x000fe20003fa4270 */
[--C-:B------:R-:W-:Y:S01]  /*1e760*/  FFMA.FTZ R11, R11, UR51, -R12.reuse ;  /* 0x000000330b0b7c23 */ /* 0x100fe2000801080c */
[----:B------:R-:W-:-:S01]  /*1e770*/  FFMA.FTZ R15, R15, UR51, -R12 ;  /* 0x000000330f0f7c23 */ /* 0x000fc2000801080c */
[----:B------:R-:W1:Y:S01]  /*1e780*/  MUFU.TANH R118, R118 ;  /* 0x0000007600767308 */ /* 0x000e620000002400 */
[----:B--2---:R-:W-:Y:S01]  /*1e790*/  FSEL R114, R114, -INF , P3 ;  /* 0xff80000072727808 */ /* 0x004fe20001800000 */
[--C-:B------:R-:W-:Y:S01]  /*1e7a0*/  FFMA.FTZ R20, R20, UR51, -R12.reuse ;  /* 0x0000003314147c23 */ /* 0x100fe2000801080c */
[----:B------:R-:W-:Y:S01]  /*1e7b0*/  ISETP.GT.AND P3, PT, R92, 0x79, PT ;  /* 0x000000795c00780c */ /* 0x000fe20003f64270 */
[--C-:B------:R-:W-:Y:S01]  /*1e7c0*/  FFMA.FTZ R154, R154, UR51, -R12.reuse ;  /* 0x000000339a9a7c23 */ /* 0x100fe2000801080c */
[----:B------:R-:W-:-:S01]  /*1e7d0*/  FFMA.FTZ R136, R136, UR51, -R12 ;  /* 0x0000003388887c23 */ /* 0x000fc2000801080c */
[--C-:B------:R-:W-:Y:S01]  /*1e7e0*/  FFMA.FTZ R137, R137, UR51, -R12.reuse ;  /* 0x0000003389897c23 */ /* 0x100fe2000801080c */
[----:B------:R-:W-:-:S01]  /*1e7f0*/  FFMA.FTZ R140, R140, UR51, -R12 ;  /* 0x000000338c8c7c23 */ /* 0x000fc2000801080c */
[----:B------:R-:W2:Y:S01]  /*1e800*/  MUFU.TANH R119, R119 ;  /* 0x0000007700777308 */ /* 0x000ea20000002400 */
[----:B0-----:R-:W-:Y:S01]  /*1e810*/  FSEL R153, R115, -INF , P4 ;  /* 0xff80000073997808 */ /* 0x001fe20002000000 */
[--C-:B------:R-:W-:Y:S01]  /*1e820*/  FFMA.FTZ R141, R141, UR51, -R12.reuse ;  /* 0x000000338d8d7c23 */ /* 0x100fe2000801080c */
[----:B------:R-:W-:Y:S01]  /*1e830*/  ISETP.GT.AND P4, PT, R92, 0x80, PT ;  /* 0x000000805c00780c */ /* 0x000fe20003f84270 */
[--C-:B------:R-:W-:Y:S01]  /*1e840*/  FFMA.FTZ R144, R144, UR51, -R12.reuse ;  /* 0x0000003390907c23 */ /* 0x100fe2000801080c */
[----:B------:R-:W-:-:S01]  /*1e850*/  FFMA.FTZ R145, R145, UR51, -R12 ;  /* 0x0000003391917c23 */ /* 0x000fc2000801080c */
[--C-:B------:R-:W-:Y:S01]  /*1e860*/  FFMA.FTZ R148, R148, UR51, -R12.reuse ;  /* 0x0000003394947c23 */ /* 0x100fe2000801080c */
[----:B------:R-:W-:-:S01]  /*1e870*/  FFMA.FTZ R149, R149, UR51, -R12 ;  /* 0x0000003395957c23 */ /* 0x000fc2000801080c */
[----:B------:R-:W0:Y:S01]  /*1e880*/  MUFU.TANH R151, R151 ;  /* 0x0000009700977308 */ /* 0x000e220000002400 */
[----:B-1----:R-:W-:Y:S01]  /*1e890*/  FSEL R118, R118, -INF , P5 ;  /* 0xff80000076767808 */ /* 0x002fe20002800000 */
[--C-:B------:R-:W-:Y:S01]  /*1e8a0*/  FFMA.FTZ R120, R120, UR51, -R12.reuse ;  /* 0x0000003378787c23 */ /* 0x100fe2000801080c */
[----:B------:R-:W-:Y:S01]  /*1e8b0*/  ISETP.GT.AND P5, PT, R92, 0x81, PT ;  /* 0x000000815c00780c */ /* 0x000fe20003fa4270 */
[--C-:B------:R-:W-:Y:S01]  /*1e8c0*/  FFMA.FTZ R121, R121, UR51, -R12.reuse ;  /* 0x0000003379797c23 */ /* 0x100fe2000801080c */
[----:B------:R-:W-:-:S01]  /*1e8d0*/  FFMA.FTZ R124, R124, UR51, -R12 ;  /* 0x000000337c7c7c23 */ /* 0x000fc2000801080c */
        /* <DEDUP_REMOVED lines=28> */
[----:B------:R-:W-:Y:S01]  /*1eaa0*/  FFMA.FTZ R101, R101, UR51, -R12 ;  /* 0x0000003365657c23 */ /* 0x000fe2000801080c */
[----:B------:R-:W-:-:S02]  /*1eab0*/  ISETP.GT.AND P3, PT, R92, 0x91, PT ;  /* 0x000000915c00780c */ /* 0x000fc40003f64270 */
[----:B------:R-:W-:-:S03]  /*1eac0*/  FSEL R166, R90, RZ, P2 ;  /* 0x000000ff5aa67208 */ /* 0x000fc60001000000 */
[----:B------:R2:W-:Y:S01]  /*1ead0*/  MUFU.EX2 R115, R163 ;  /* 0x000000a300737308 */ /* 0x0005e20000000800 */
[----:B0-----:R-:W-:Y:S01]  /*1eae0*/  FSEL R157, R95, -INF , P4 ;  /* 0xff8000005f9d7808 */ /* 0x001fe20002000000 */
[----:B------:R-:W-:Y:S01]  /*1eaf0*/  FADD.FTZ R166, -R166, R5 ;  /* 0x00000005a6a67221 */ /* 0x000fe20000010100 */
[----:B------:R-:W-:-:S05]  /*1eb00*/  ISETP.GT.AND P4, PT, R92, 0x98, PT ;  /* 0x000000985c00780c */ /* 0x000fca0003f84270 */
[----:B------:R-:W0:Y:S01]  /*1eb10*/  MUFU.TANH R99, R99 ;  /* 0x0000006300637308 */ /* 0x000e220000002400 */
[----:B-1----:R-:W-:Y:S02]  /*1eb20*/  FSEL R98, R98, -INF , P5 ;  /* 0xff80000062627808 */ /* 0x002fe40002800000 */
[----:B------:R-:W-:Y:S01]  /*1eb30*/  ISETP.GT.AND P5, PT, R92, 0x99, PT ;  /* 0x000000995c00780c */ /* 0x000fe20003fa4270 */
[----:B------:R-:W-:-:S01]  /*1eb40*/  FFMA.FTZ R92, R158, UR51, -R12 ;  /* 0x000000339e5c7c23 */ /* 0x000fc2000801080c */
[----:B------:R-:W-:-:S03]  /*1eb50*/  FMNMX.FTZ R158, R103, R4, !PT ;  /* 0x00000004679e7209 */ /* 0x000fc60007810000 */
[----:B------:R-:W1:Y:S01]  /*1eb60*/  MUFU.TANH R102, R102 ;  /* 0x0000006600667308 */ /* 0x000e620000002400 */
[----:B------:R-:W-:-:S04]  /*1eb70*/  FMNMX.FTZ R158, R13, R158, !PT ;  /* 0x0000009e0d9e7209 */ /* 0x000fc80007810000 */
[----:B--2---:R-:W-:-:S03]  /*1eb80*/  FMNMX.FTZ R163, R21, R158, !PT ;  /* 0x0000009e15a37209 */ /* 0x004fc60007810000 */
[----:B------:R-:W2:Y:S01]  /*1eb90*/  MUFU.TANH R7, R7 ;  /* 0x0000000700077308 */ /* 0x000ea20000002400 */
[----:B------:R-:W-:Y:S02]  /*1eba0*/  FMNMX.FTZ R158, R152, R163, !PT ;  /* 0x000000a3989e7209 */ /* 0x000fe40007810000 */
[----:B0-----:R-:W-:Y:S02]  /*1ebb0*/  FSEL R99, R99, -INF , P3 ;  /* 0xff80000063637808 */ /* 0x001fe40001800000 */
[----:B------:R-:W-:-:S03]  /*1ebc0*/  FMNMX.FTZ R163, R155, R158, !PT ;  /* 0x0000009e9ba37209 */ /* 0x000fc60007810000 */
[----:B------:R0:W-:Y:S01]  /*1ebd0*/  MUFU.EX2 R95, R164 ;  /* 0x000000a4005f7308 */ /* 0x0001e20000000800 */
[----:B------:R-:W-:Y:S02]  /*1ebe0*/  FMNMX.FTZ R158, R156, R163, !PT ;  /* 0x000000a39c9e7209 */ /* 0x000fe40007810000 */
[----:B-1----:R-:W-:Y:S02]  /*1ebf0*/  FSEL R102, R102, -INF , P4 ;  /* 0xff80000066667808 */ /* 0x002fe40002000000 */
[----:B------:R-:W-:-:S03]  /*1ec00*/  FMNMX.FTZ R163, R159, R158, !PT ;  /* 0x0000009e9fa37209 */ /* 0x000fc60007810000 */
[----:B------:R-:W-:Y:S01]  /*1ec10*/  MUFU.EX2 R10, R10 ;  /* 0x0000000a000a7308 */ /* 0x000fe20000000800 */
[----:B------:R-:W-:Y:S02]  /*1ec20*/  FMNMX.FTZ R163, R160, R163, !PT ;  /* 0x000000a3a0a37209 */ /* 0x000fe40007810000 */
[----:B--2---:R-:W-:Y:S02]  /*1ec30*/  FSEL R7, R7, -INF , P5 ;  /* 0xff80000007077808 */ /* 0x004fe40002800000 */
        /* <DEDUP_REMOVED lines=47> */
[----:B------:R-:W-:-:S05]  /*1ef30*/  FMNMX.FTZ R158, R7, R158, !PT ;  /* 0x0000009e079e7209 */ /* 0x000fca0007810000 */
[----:B------:R-:W1:Y:S02]  /*1ef40*/  SHFL.BFLY PT, R163, R158, 0x2, 0x1f ;  /* 0x0c401f009ea37f89 */ /* 0x000e6400000e0000 */
[----:B------:R-:W-:Y:S08]  /*1ef50*/  MUFU.EX2 R125, R125 ;  /* 0x0000007d007d7308 */ /* 0x000ff00000000800 */
[----:B------:R-:W-:Y:S08]  /*1ef60*/  MUFU.EX2 R128, R128 ;  /* 0x0000008000807308 */ /* 0x000ff00000000800 */
[----:B------:R-:W-:Y:S01]  /*1ef70*/  MUFU.EX2 R129, R129 ;  /* 0x0000008100817308 */ /* 0x000fe20000000800 */
[----:B-1----:R-:W-:Y:S01]  /*1ef80*/  FMNMX.FTZ R163, R158, R163, !PT ;  /* 0x000000a39ea37209 */ /* 0x002fe20007810000 */
[--C-:B------:R-:W-:Y:S01]  /*1ef90*/  FFMA.FTZ R158, R161, UR51, -R12.reuse ;  /* 0x00000033a19e7c23 */ /* 0x100fe2000801080c */
[----:B------:R-:W-:-:S01]  /*1efa0*/  FFMA.FTZ R161, R97, UR51, -R12 ;  /* 0x0000003361a17c23 */ /* 0x000fc2000801080c */
[----:B------:R-:W-:-:S04]  /*1efb0*/  FFMA.FTZ R12, R111, UR51, -R12 ;  /* 0x000000336f0c7c23 */ /* 0x000fc8000801080c */
[----:B------:R-:W-:Y:S01]  /*1efc0*/  MUFU.EX2 R132, R132 ;  /* 0x0000008400847308 */ /* 0x000fe20000000800 */
[----:B0-----:R-:W0:Y:S07]  /*1efd0*/  SHFL.BFLY PT, R164, R163, 0x1, 0x1f ;  /* 0x0c201f00a3a47f89 */ /* 0x001e2e00000e0000 */
[----:B------:R-:W-:Y:S08]  /*1efe0*/  MUFU.EX2 R133, R133 ;  /* 0x0000008500857308 */ /* 0x000ff00000000800 */
[----:B------:R-:W-:Y:S08]  /*1eff0*/  MUFU.EX2 R104, R104 ;  /* 0x0000006800687308 */ /* 0x000ff00000000800 */
        /* <DEDUP_REMOVED lines=12> */
[----:B------:R-:W-:Y:S02]  /*1f0c0*/  IMAD R162, R188, 0x8, R18 ;  /* 0x00000008bca27824 */ /* 0x000fe400078e0212 */
[--C-:B------:R-:W-:Y:S01]  /*1f0d0*/  FFMA.FTZ R163, R127, UR51, -R111.reuse ;  /* 0x000000337fa37c23 */ /* 0x100fe2000801086f */
[----:B------:R-:W-:Y:S01]  /*1f0e0*/  FMUL.FTZ R127, R166, UR51 ;  /* 0x00000033a67f7c20 */ /* 0x000fe20008410000 */
[--C-:B------:R-:W-:Y:S01]  /*1f0f0*/  FFMA.FTZ R103, R103, UR51, -R111.reuse ;  /* 0x0000003367677c23 */ /* 0x100fe2000801086f */
[----:B------:R-:W-:Y:S01]  /*1f100*/  MUFU.EX2 R164, R164 ;  /* 0x000000a400a47308 */ /* 0x000fe20000000800 */
[----:B------:R-:W-:Y:S01]  /*1f110*/  IADD3 R162, R162, 0x29840, RZ ;  /* 0x00029840a2a27810 */ /* 0x000fe20007ffe0ff */
[--C-:B------:R-:W-:Y:S01]  /*1f120*/  FFMA.FTZ R152, R152, UR51, -R111.reuse ;  /* 0x0000003398987c23 */ /* 0x100fe2000801086f */
[----:B------:R-:W-:-:S01]  /*1f130*/  FFMA.FTZ R156, R156, UR51, -R111 ;  /* 0x000000339c9c7c23 */ /* 0x000fc2000801086f */
[--C-:B------:R-:W-:Y:S01]  /*1f140*/  FFMA.FTZ R160, R160, UR51, -R111.reuse ;  /* 0x00000033a0a07c23 */ /* 0x100fe2000801086f */
[----:B------:R-:W-:Y:S01]  /*1f150*/  PRMT R162, R165, 0x654, R162 ;  /* 0x00000654a5a27816 */ /* 0x000fe200000000a2 */
[--C-:B------:R-:W-:Y:S01]  /*1f160*/  FFMA.FTZ R138, R138, UR51, -R111.reuse ;  /* 0x000000338a8a7c23 */ /* 0x100fe2000801086f */
[----:B------:R-:W-:Y:S01]  /*1f170*/  FSEL R165, R97, RZ, P3 ;  /* 0x000000ff61a57208 */ /* 0x000fe20001800000 */
[----:B------:R-:W0:Y:S01]  /*1f180*/  MUFU.EX2 R127, R127 ;  /* 0x0000007f007f7308 */ /* 0x000e220000000800 */
[----:B------:R0:W-:Y:S01]  /*1f190*/  SYNCS.ARRIVE.TRANS64.RED.A1T0 RZ, [R162+URZ], RZ ;  /* 0x000000ffa2ff79a7 */ /* 0x0001e2000810043f */
        /* <DEDUP_REMOVED lines=15> */
[----:B------:R-:W1:Y:S01]  /*1f290*/  MUFU.EX2 R4, R4 ;  /* 0x0000000400047308 */ /* 0x000e620000000800 */
[----:B0-----:R-:W-:-:S01]  /*1f2a0*/  FFMA.FTZ R162, R127, R3, R10 ;  /* 0x000000037fa27223 */ /* 0x001fc2000001000a */
[--C-:B------:R-:W-:Y:S01]  /*1f2b0*/  FFMA.FTZ R135, R135, UR51, -R111.reuse ;  /* 0x0000003387877c23 */ /* 0x100fe2000801086f */
[----:B------:R-:W-:-:S01]  /*1f2c0*/  FFMA.FTZ R106, R106, UR51, -R111 ;  /* 0x000000336a6a7c23 */ /* 0x000fc2000801086f */
[----:B------:R-:W-:Y:S01]  /*1f2d0*/  FFMA.FTZ R107, R107, UR51, -R111 ;  /* 0x000000336b6b7c23 */ /* 0x000fe2000801086f */
[----:B------:R-:W-:-:S01]  /*1f2e0*/  FADD.FTZ R162, R11, R162 ;  /* 0x000000a20ba27221 */ /* 0x000fc20000010000 */
        /* <DEDUP_REMOVED lines=14> */
[----:B------:R-:W-:Y:S01]  /*1f3d0*/  FFMA.FTZ R99, R99, UR51, -R111 ;  /* 0x0000003363637c23 */ /* 0x000fe2000801086f */
[----:B------:R-:W-:-:S01]  /*1f3e0*/  FADD.FTZ R0, R164, R3 ;  /* 0x00000003a4007221 */ /* 0x000fc20000010000 */
[--C-:B------:R-:W-:Y:S01]  /*1f3f0*/  FFMA.FTZ R102, R102, UR51, -R111.reuse ;  /* 0x0000003366667c23 */ /* 0x100fe2000801086f */
[----:B------:R-:W-:-:S01]  /*1f400*/  FFMA.FTZ R7, R7, UR51, -R111 ;  /* 0x0000003307077c23 */ /* 0x000fc2000801086f */
[----:B------:R-:W1:Y:S01]  /*1f410*/  MUFU.EX2 R21, R21 ;  /* 0x0000001500157308 */ /* 0x000e620000000800 */
[----:B------:R-:W-:-:S01]  /*1f420*/  FADD.FTZ R3, R15, R162 ;  /* 0x000000a20f037221 */ /* 0x000fc20000010000 */
[----:B0-----:R-:W-:-:S03]  /*1f430*/  FADD.FTZ R111, R13, R0 ;  /* 0x000000000d6f7221 */ /* 0x001fc60000010000 */
[----:B------:R-:W-:-:S03]  /*1f440*/  FADD.FTZ R0, R20, R3 ;  /* 0x0000000314007221 */ /* 0x000fc60000010000 */
[----:B------:R-:W0:Y:S01]  /*1f450*/  MUFU.EX2 R156, R156 ;  /* 0x0000009c009c7308 */ /* 0x000e220000000800 */
[----:B--2---:R-:W-:-:S01]  /*1f460*/  FADD.FTZ R162, R152, R111 ;  /* 0x0000006f98a27221 */ /* 0x004fc20000010000 */
[----:B------:R-:W-:-:S04]  /*1f470*/  FADD.FTZ R3, R115, R0 ;  /* 0x0000000073037221 */ /* 0x000fc80000010000 */
[----:B------:R-:W-:Y:S02]  /*1f480*/  FADD.FTZ R0, R154, R3 ;  /* 0x000000039a007221 */ /* 0x000fe40000010000 */
[----:B------:R-:W2:Y:S01]  /*1f490*/  MUFU.EX2 R155, R155 ;  /* 0x0000009b009b7308 */ /* 0x000ea20000000800 */
[----:B-1----:R-:W-:-:S01]  /*1f4a0*/  FADD.FTZ R111, R21, R162 ;  /* 0x000000a2156f7221 */ /* 0x002fc20000010000 */
[----:B------:R-:W-:-:S04]  /*1f4b0*/  FADD.FTZ R3, R95, R0 ;  /* 0x000000005f037221 */ /* 0x000fc80000010000 */
[----:B------:R-:W-:Y:S02]  /*1f4c0*/  FADD.FTZ R3, R92, R3 ;  /* 0x000000035c037221 */ /* 0x000fe40000010000 */
[----:B------:R-:W1:Y:S01]  /*1f4d0*/  MUFU.EX2 R160, R160 ;  /* 0x000000a000a07308 */ /* 0x000e620000000800 */
[----:B0-----:R-:W-:-:S01]  /*1f4e0*/  FADD.FTZ R162, R156, R111 ;  /* 0x0000006f9ca27221 */ /* 0x001fc20000010000 */
[----:B------:R-:W-:-:S04]  /*1f4f0*/  FADD.FTZ R0, R136, R3 ;  /* 0x0000000388007221 */ /* 0x000fc80000010000 */
[----:B------:R-:W-:Y:S02]  /*1f500*/  FADD.FTZ R3, R137, R0 ;  /* 0x0000000089037221 */ /* 0x000fe40000010000 */
        /* <DEDUP_REMOVED lines=10> */
[----:B------:R-:W-:-:S06]  /*1f5b0*/  FADD.FTZ R0, R148, R3 ;  /* 0x0000000394007221 */ /* 0x000fcc0000010000 */
[----:B------:R-:W0:Y:S01]  /*1f5c0*/  MUFU.EX2 R143, R143 ;  /* 0x0000008f008f7308 */ /* 0x000e220000000800 */
[----:B--2---:R-:W-:-:S07]  /*1f5d0*/  FADD.FTZ R111, R139, R162 ;  /* 0x000000a28b6f7221 */ /* 0x004fce0000010000 */
[----:B------:R-:W2:Y:S01]  /*1f5e0*/  MUFU.EX2 R146, R146 ;  /* 0x0000009200927308 */ /* 0x000ea20000000800 */
[----:B-1----:R-:W-:-:S07]  /*1f5f0*/  FADD.FTZ R162, R142, R111 ;  /* 0x0000006f8ea27221 */ /* 0x002fce0000010000 */
[----:B------:R-:W1:Y:S08]  /*1f600*/  MUFU.EX2 R159, R159 ;  /* 0x0000009f009f7308 */ /* 0x000e700000000800 */
[----:B------:R-:W3:Y:S08]  /*1f610*/  MUFU.EX2 R93, R93 ;  /* 0x0000005d005d7308 */ /* 0x000ef00000000800 */
[----:B------:R-:W4:Y:S08]  /*1f620*/  MUFU.EX2 R150, R150 ;  /* 0x0000009600967308 */ /* 0x000f300000000800 */
[----:B------:R0:W-:Y:S08]  /*1f630*/  MUFU.EX2 R5, R163 ;  /* 0x000000a300057308 */ /* 0x0001f00000000800 */
[----:B------:R-:W5:Y:S01]  /*1f640*/  MUFU.EX2 R122, R122 ;  /* 0x0000007a007a7308 */ /* 0x000f620000000800 */
[----:B0-----:R-:W-:-:S04]  /*1f650*/  FADD.FTZ R163, R143, R162 ;  /* 0x000000a28fa37221 */ /* 0x001fc80000010000 */
[----:B--2---:R-:W-:Y:S01]  /*1f660*/  FADD.FTZ R162, R146, R163 ;  /* 0x000000a392a27221 */ /* 0x004fe20000010000 */
[----:B------:R-:W-:-:S02]  /*1f670*/  FADD.FTZ R163, R149, R0 ;  /* 0x0000000095a37221 */ /* 0x000fc40000010000 */
[----:B------:R-:W0:Y:S01]  /*1f680*/  MUFU.EX2 R123, R123 ;  /* 0x0000007b007b7308 */ /* 0x000e220000000800 */
[----:B-1----:R-:W-:-:S01]  /*1f690*/  FADD.FTZ R162, R159, R162 ;  /* 0x000000a29fa27221 */ /* 0x002fc20000010000 */
[----:B------:R-:W-:-:S03]  /*1f6a0*/  FADD.FTZ R0, R120, R163 ;  /* 0x000000a378007221 */ /* 0x000fc60000010000 */
[----:B---3--:R-:W-:-:S03]  /*1f6b0*/  FADD.FTZ R3, R93, R162 ;  /* 0x000000a25d037221 */ /* 0x008fc60000010000 */
[----:B------:R-:W1:Y:S01]  /*1f6c0*/  MUFU.EX2 R126, R126 ;  /* 0x0000007e007e7308 */ /* 0x000e620000000800 */
[----:B----4-:R-:W-:-:S07]  /*1f6d0*/  FADD.FTZ R3, R150, R3 ;  /* 0x0000000396037221 */ /* 0x010fce0000010000 */
[----:B------:R-:W2:Y:S08]  /*1f6e0*/  MUFU.EX2 R130, R130 ;  /* 0x0000008200827308 */ /* 0x000eb00000000800 */
[----:B------:R5:W-:Y:S08]  /*1f6f0*/  MUFU.EX2 R111, R96 ;  /* 0x00000060006f7308 */ /* 0x000bf00000000800 */
[----:B------:R-:W3:Y:S01]  /*1f700*/  MUFU.EX2 R131, R131 ;  /* 0x0000008300837308 */ /* 0x000ee20000000800 */
[----:B-----5:R-:W-:-:S01]  /*1f710*/  FADD.FTZ R96, R122, R3 ;  /* 0x000000037a607221 */ /* 0x020fc20000010000 */
[----:B------:R-:W-:-:S03]  /*1f720*/  FADD.FTZ R3, R121, R0 ;  /* 0x0000000079037221 */ /* 0x000fc60000010000 */
[----:B0-----:R-:W-:Y:S01]  /*1f730*/  FADD.FTZ R163, R123, R96 ;  /* 0x000000607ba37221 */ /* 0x001fe20000010000 */
[----:B------:R-:W-:-:S02]  /*1f740*/  FADD.FTZ R0, R124, R3 ;  /* 0x000000037c007221 */ /* 0x000fc40000010000 */
[----:B------:R-:W0:Y:S01]  /*1f750*/  MUFU.EX2 R134, R134 ;  /* 0x0000008600867308 */ /* 0x000e220000000800 */
[----:B-1----:R-:W-:-:S01]  /*1f760*/  FADD.FTZ R96, R126, R163 ;  /* 0x000000a37e607221 */ /* 0x002fc20000010000 */
[----:B------:R-:W-:-:S03]  /*1f770*/  FADD.FTZ R3, R125, R0 ;  /* 0x000000007d037221 */ /* 0x000fc60000010000 */
[----:B------:R-:W-:Y:S01]  /*1f780*/  FADD.FTZ R163, R5, R96 ;  /* 0x0000006005a37221 */ /* 0x000fe20000010000 */
[----:B------:R-:W-:-:S02]  /*1f790*/  FADD.FTZ R0, R128, R3 ;  /* 0x0000000380007221 */ /* 0x000fc40000010000 */
[----:B------:R-:W1:Y:S01]  /*1f7a0*/  MUFU.EX2 R135, R135 ;  /* 0x0000008700877308 */ /* 0x000e620000000800 */
[----:B--2---:R-:W-:-:S01]  /*1f7b0*/  FADD.FTZ R96, R130, R163 ;  /* 0x000000a382607221 */ /* 0x004fc20000010000 */
[----:B------:R-:W-:-:S03]  /*1f7c0*/  FADD.FTZ R3, R129, R0 ;  /* 0x0000000081037221 */ /* 0x000fc60000010000 */
[----:B---3--:R-:W-:Y:S01]  /*1f7d0*/  FADD.FTZ R163, R131, R96 ;  /* 0x0000006083a37221 */ /* 0x008fe20000010000 */
[----:B------:R-:W-:-:S02]  /*1f7e0*/  FADD.FTZ R0, R132, R3 ;  /* 0x0000000384007221 */ /* 0x000fc40000010000 */
        /* <DEDUP_REMOVED lines=35> */
[----:B-1----:R-:W-:-:S06]  /*1fa20*/  FADD.FTZ R0, R88, R3 ;  /* 0x0000000358007221 */ /* 0x002fcc0000010000 */
[----:B------:R-:W0:Y:S01]  /*1fa30*/  MUFU.EX2 R158, R158 ;  /* 0x0000009e009e7308 */ /* 0x000e220000000800 */
[----:B--2---:R-:W-:-:S04]  /*1fa40*/  FADD.FTZ R3, R151, R162 ;  /* 0x000000a297037221 */ /* 0x004fc80000010000 */
[----:B------:R-:W-:-:S03]  /*1fa50*/  FADD.FTZ R3, R96, R3 ;  /* 0x0000000360037221 */ /* 0x000fc60000010000 */
        /* <DEDUP_REMOVED lines=26> */
.L_x_2796:
        /* <DEDUP_REMOVED lines=9> */
[-C--:B------:R-:W-:Y:S01]  /*1fc90*/  FMUL.FTZ R30, R30, R4.reuse ;  /* 0x000000041e1e7220 */ /* 0x080fe20000410000 */
[----:B------:R-:W-:Y:S01]  /*1fca0*/  IADD3 R5, R5, 0x29860, RZ ;  /* 0x0002986005057810 */ /* 0x000fe20007ffe0ff */
[-C--:B------:R-:W-:Y:S01]  /*1fcb0*/  FMUL.FTZ R31, R31, R4.reuse ;  /* 0x000000041f1f7220 */ /* 0x080fe20000410000 */
        /* <DEDUP_REMOVED lines=98> */
[----:B------:R-:W-:Y:S01]  /*202e0*/  VIADD R6, R6, 0xffffffff ;  /* 0xffffffff06067836 */ /* 0x000fe20000000000 */
[----:B------:R-:W-:Y:S01]  /*202f0*/  MOV R7, R194 ;  /* 0x000000c200077202 */ /* 0x000fe20000000f00 */
[----:B------:R-:W-:-:S02]  /*20300*/  IMAD.MOV.U32 R4, RZ, RZ, R97 ;  /* 0x000000ffff047224 */ /* 0x000fc400078e0061 */
[----:B0-----:R-:W-:Y:S02]  /*20310*/  IMAD.MOV.U32 R5, RZ, RZ, R90 ;  /* 0x000000ffff057224 */ /* 0x001fe400078e005a */
[----:B------:R-:W-:Y:S01]  /*20320*/  IMAD.MOV.U32 R8, RZ, RZ, R188 ;  /* 0x000000ffff087224 */ /* 0x000fe200078e00bc */
[----:B------:R-:W-:Y:S06]  /*20330*/  @P2 BRA `(.L_x_2797) ;  /* 0xffffffb800242947 */ /* 0x000fec000383ffff */
.L_x_2785:
[----:B------:R-:W-:-:S13]  /*20340*/  ISETP.GE.AND P0, PT, R6, RZ, PT ;  /* 0x000000ff0600720c */ /* 0x000fda0003f06270 */
[----:B------:R-:W-:Y:S05]  /*20350*/  @!P0 BRA `(.L_x_2798) ;  /* 0x0000003c00108947 */ /* 0x000fea0003800000 */
[----:B------:R-:W-:Y:S01]  /*20360*/  IMAD.MOV.U32 R4, RZ, RZ, R97 ;  /* 0x000000ffff047224 */ /* 0x000fe200078e0061 */
[----:B------:R-:W-:Y:S01]  /*20370*/  MOV R7, R194 ;  /* 0x000000c200077202 */ /* 0x000fe20000000f00 */
[----:B------:R-:W-:Y:S02]  /*20380*/  IMAD.MOV.U32 R5, RZ, RZ, R90 ;  /* 0x000000ffff057224 */ /* 0x000fe400078e005a */
[----:B------:R-:W-:-:S07]  /*20390*/  IMAD.MOV.U32 R8, RZ, RZ, R188 ;  /* 0x000000ffff087224 */ /* 0x000fce00078e00bc */
.L_x_2810:
        /* <DEDUP_REMOVED lines=10> */
.L_x_2800:
[----:B------:R-:W-:Y:S01]  /*20440*/  IMAD R10, R188, 0x8, R18 ;  /* 0x00000008bc0a7824 */ /* 0x000fe200078e0212 */
[----:B------:R-:W-:-:S04]  /*20450*/  SHF.L.U32 R11, R194, 0x1f, RZ ;  /* 0x0000001fc20b7819 */ /* 0x000fc800000006ff */
[----:B------:R0:W1:Y:S01]  /*20460*/  SYNCS.PHASECHK.TRANS64.TRYWAIT P0, [R10+URZ+0x29830], R11 ;  /* 0x0298300b0a0075a7 */ /* 0x000062000800017f */
[----:B------:R-:W-:Y:S05]  /*20470*/  @!P1 BRA `(.L_x_2801) ;  /* 0x0000000000049947 */ /* 0x000fea0003800000 */
[----:B------:R-:W-:Y:S01]  /*20480*/  BPT.TRAP 0x1 ;  /* 0x000000040000795c */ /* 0x000fe20000300000 */
.L_x_2801:
[----:B------:R-:W-:Y:S04]  /*20490*/  BSSY B0, `(.L_x_2799) ;  /* 0x0000004000007945 */ /* 0x000fe80003800000 */
[----:B-1----:R-:W-:Y:S05]  /*204a0*/  @P0 BRA `(.L_x_2802) ;  /* 0x0000000000080947 */ /* 0x002fea0003800000 */
[----:B------:R-:W1:Y:S02]  /*204b0*/  SYNCS.PHASECHK.TRANS64.TRYWAIT P0, [R10+URZ+0x29830], R11 ;  /* 0x0298300b0a0075a7 */ /* 0x000e64000800017f */
[----:B-1----:R-:W-:Y:S05]  /*204c0*/  @!P0 BRA `(.L_x_2803) ;  /* 0x000000fc00048947 */ /* 0x002fea0003800000 */
.L_x_2802:
[----:B------:R-:W-:Y:S05]  /*204d0*/  BSYNC B0 ;  /* 0x0000000000007941 */ /* 0x000fea0003800000 */
.L_x_2799:
[----:B01----:R-:W0:Y:S01]  /*204e0*/  S2R R10, SR_TID.X ;  /* 0x00000000000a7919 */ /* 0x003e220000002100 */
[----:B------:R-:W-:Y:S05]  /*204f0*/  WARPSYNC.ALL ;  /* 0x0000000000007948 */ /* 0x000fea0003800000 */
[----:B------:R-:W-:Y:S01]  /*20500*/  IMAD.MOV.U32 R11, RZ, RZ, -0x7fffffe0 ;  /* 0x80000020ff0b7424 */ /* 0x000fe200078e00ff */
[----:B------:R-:W-:Y:S01]  /*20510*/  UMOV UR44, UR24 ;  /* 0x00000018002c7c82 */ /* 0x000fe20008000000 */
[----:B------:R-:W-:Y:S01]  /*20520*/  UMOV UR45, UR25 ;  /* 0x00000019002d7c82 */ /* 0x000fe20008000000 */
[----:B------:R-:W-:Y:S01]  /*20530*/  MOV R13, 0x80000020 ;  /* 0x80000020000d7802 */ /* 0x000fe20000000f00 */
[----:B------:R-:W-:Y:S01]  /*20540*/  UMOV UR40, UR24 ;  /* 0x0000001800287c82 */ /* 0x000fe20008000000 */
[----:B------:R-:W-:Y:S01]  /*20550*/  R2UR UR47, R11 ;  /* 0x000000000b2f72ca */ /* 0x000fe200000e0000 */
[----:B------:R-:W-:Y:S01]  /*20560*/  UMOV UR41, UR25 ;  /* 0x0000001900297c82 */ /* 0x000fe20008000000 */
[C---:B------:R-:W-:Y:S01]  /*20570*/  R2UR UR43, R13.reuse ;  /* 0x000000000d2b72ca */ /* 0x040fe200000e0000 */
[----:B------:R-:W-:Y:S01]  /*20580*/  IMAD.MOV.U32 R21, RZ, RZ, -0x7fffffe0 ;  /* 0x80000020ff157424 */ /* 0x000fe200078e00ff */
[----:B------:R-:W-:Y:S01]  /*20590*/  UMOV UR28, UR24 ;  /* 0x00000018001c7c82 */ /* 0x000fe20008000000 */
[----:B------:R-:W-:Y:S01]  /*205a0*/  IMAD.MOV.U32 R15, RZ, RZ, -0x7fffffe0 ;  /* 0x80000020ff0f7424 */ /* 0x000fe200078e00ff */
        /* <DEDUP_REMOVED lines=55> */
[----:B0-----:R-:W-:-:S06]  /*20920*/  WARPGROUP.ARRIVE ;  /* 0x00000000000079c5 */ /* 0x001fcc0000000000 */
        /* <DEDUP_REMOVED lines=195> */
.L_x_2805:
[----:B------:R-:W-:Y:S01]  /*21560*/  SHF.L.U32 R7, R7, 0x1f, RZ ;  /* 0x0000001f07077819 */ /* 0x000fe200000006ff */
[----:B------:R-:W-:-:S04]  /*21570*/  IMAD R10, R8, 0x8, R18 ;  /* 0x00000008080a7824 */ /* 0x000fc800078e0212 */
[----:B------:R0:W1:Y:S01]  /*21580*/  SYNCS.PHASECHK.TRANS64.TRYWAIT P0, [R10+URZ+0x29850], R7 ;  /* 0x029850070a0075a7 */ /* 0x000062000800017f */
[----:B------:R-:W-:Y:S05]  /*21590*/  @!P1 BRA `(.L_x_2806) ;  /* 0x0000000000049947 */ /* 0x000fea0003800000 */
[----:B------:R-:W-:Y:S01]  /*215a0*/  BPT.TRAP 0x1 ;  /* 0x000000040000795c */ /* 0x000fe20000300000 */
.L_x_2806:
[----:B-1----:R-:W-:Y:S05]  /*215b0*/  @P0 BRA `(.L_x_2804) ;  /* 0x0000000000080947 */ /* 0x002fea0003800000 */
[----:B------:R-:W1:Y:S02]  /*215c0*/  SYNCS.PHASECHK.TRANS64.TRYWAIT P0, [R10+URZ+0x29850], R7 ;  /* 0x029850070a0075a7 */ /* 0x000e64000800017f */
[----:B-1----:R-:W-:Y:S05]  /*215d0*/  @!P0 BRA `(.L_x_2807) ;  /* 0x000000e800d48947 */ /* 0x002fea0003800000 */
.L_x_2804:
        /* <DEDUP_REMOVED lines=46> */
.L_x_2808:
        /* <DEDUP_REMOVED lines=243> */
[----:B0-----:R-:W-:Y:S01]  /*227f0*/  FMNMX.FTZ R163, R161, R90, !PT ;  /* 0x0000005aa1a37209 */ /* 0x001fe20007810000 */
[----:B------:R-:W-:-:S04]  /*22800*/  IMAD.U32 R161, RZ, RZ, UR51 ;  /* 0x00000033ffa17e24 */ /* 0x000fc8000f8e00ff */
[----:B------:R-:W0:Y:S01]  /*22810*/  SHFL.BFLY PT, R90, R163, 0x1, 0x1f ;  /* 0x0c201f00a35a7f89 */ /* 0x000e2200000e0000 */
[----:B-1----:R-:W-:-:S05]  /*22820*/  FMNMX.FTZ R164, R162, R97, !PT ;  /* 0x00000061a2a47209 */ /* 0x002fca0007810000 */
        /* <DEDUP_REMOVED lines=16> */
[--C-:B------:R-:W-:Y:S01]  /*22930*/  FFMA.FTZ R14, R14, UR51, -R161.reuse ;  /* 0x000000330e0e7c23 */ /* 0x100fe200080108a1 */
[----:B------:R-:W-:Y:S01]  /*22940*/  FMUL.FTZ R5, R5, UR51 ;  /* 0x0000003305057c20 */ /* 0x000fe20008410000 */
[----:B------:R-:W-:Y:S01]  /*22950*/  FFMA.FTZ R164, R100, UR51, -R161 ;  /* 0x0000003364a47c23 */ /* 0x000fe200080108a1 */
        /* <DEDUP_REMOVED lines=9> */
[----:B------:R-:W-:-:S02]  /*229f0*/  IMAD R158, R188, 0x8, R18 ;  /* 0x00000008bc9e7824 */ /* 0x000fc400078e0212 */
        /* <DEDUP_REMOVED lines=26> */
[----:B------:R-:W-:-:S01]  /*22ba0*/  FFMA.FTZ R112, R112, UR51, -R161 ;  /* 0x0000003370707c23 */ /* 0x000fc200080108a1 */
[--C-:B------:R-:W-:Y:S01]  /*22bb0*/  FFMA.FTZ R113, R113, UR51, -R161.reuse ;  /* 0x0000003371717c23 */ /* 0x100fe200080108a1 */
[----:B------:R-:W-:-:S01]  /*22bc0*/  FFMA.FTZ R116, R116, UR51, -R161 ;  /* 0x0000003374747c23 */ /* 0x000fc200080108a1 */
[--C-:B------:R-:W-:Y:S01]  /*22bd0*/  FFMA.FTZ R117, R117, UR51, -R161.reuse ;  /* 0x0000003375757c23 */ /* 0x100fe200080108a1 */
[----:B------:R-:W-:-:S01]  /*22be0*/  FFMA.FTZ R88, R88, UR51, -R161 ;  /* 0x0000003358587c23 */ /* 0x000fc200080108a1 */
[--C-:B------:R-:W-:Y:S01]  /*22bf0*/  FFMA.FTZ R89, R89, UR51, -R161.reuse ;  /* 0x0000003359597c23 */ /* 0x100fe200080108a1 */
[----:B------:R-:W-:-:S01]  /*22c00*/  FFMA.FTZ R92, R92, UR51, -R161 ;  /* 0x000000335c5c7c23 */ /* 0x000fc200080108a1 */
[----:B------:R-:W4:Y:S01]  /*22c10*/  MUFU.EX2 R7, R7 ;  /* 0x0000000700077308 */ /* 0x000f220000000800 */
[----:B------:R-:W-:-:S01]  /*22c20*/  FFMA.FTZ R93, R93, UR51, -R161 ;  /* 0x000000335d5d7c23 */ /* 0x000fc200080108a1 */
[--C-:B------:R-:W-:Y:S01]  /*22c30*/  FFMA.FTZ R96, R96, UR51, -R161.reuse ;  /* 0x0000003360607c23 */ /* 0x100fe200080108a1 */
[----:B------:R-:W-:-:S01]  /*22c40*/  FFMA.FTZ R100, R101, UR51, -R161 ;  /* 0x0000003365647c23 */ /* 0x000fc200080108a1 */
[----:B------:R-:W-:Y:S01]  /*22c50*/  IMAD.U32 R161, RZ, RZ, UR38 ;  /* 0x00000026ffa17e24 */ /* 0x000fe2000f8e00ff */
[----:B------:R-:W-:Y:S01]  /*22c60*/  IADD3 R158, R158, 0x29840, RZ ;  /* 0x000298409e9e7810 */ /* 0x000fe20007ffe0ff */
[----:B0-----:R-:W-:Y:S01]  /*22c70*/  FFMA.FTZ R3, R4, R3, R163 ;  /* 0x0000000304037223 */ /* 0x001fe200000100a3 */
[----:B-1----:R-:W-:-:S01]  /*22c80*/  FFMA.FTZ R0, R5, R0, R162 ;  /* 0x0000000005007223 */ /* 0x002fc200000100a2 */
[----:B------:R-:W0:Y:S01]  /*22c90*/  MUFU.EX2 R12, R12 ;  /* 0x0000000c000c7308 */ /* 0x000e220000000800 */
[----:B------:R-:W-:Y:S01]  /*22ca0*/  PRMT R158, R161, 0x654, R158 ;  /* 0x00000654a19e7816 */ /* 0x000fe2000000009e */
[--C-:B------:R-:W-:Y:S01]  /*22cb0*/  FFMA.FTZ R138, R138, UR51, -R160.reuse ;  /* 0x000000338a8a7c23 */ /* 0x100fe200080108a0 */
[----:B------:R-:W-:-:S01]  /*22cc0*/  FFMA.FTZ R139, R139, UR51, -R160 ;  /* 0x000000338b8b7c23 */ /* 0x000fc200080108a0 */
[--C-:B------:R-:W-:Y:S01]  /*22cd0*/  FFMA.FTZ R142, R142, UR51, -R160.reuse ;  /* 0x000000338e8e7c23 */ /* 0x100fe200080108a0 */
[----:B------:R2:W-:Y:S01]  /*22ce0*/  SYNCS.ARRIVE.TRANS64.RED.A1T0 RZ, [R158+URZ], RZ ;  /* 0x000000ff9eff79a7 */ /* 0x0005e2000810043f */
[----:B------:R-:W-:-:S01]  /*22cf0*/  FFMA.FTZ R143, R143, UR51, -R160 ;  /* 0x000000338f8f7c23 */ /* 0x000fc200080108a0 */
[--C-:B------:R-:W-:Y:S01]  /*22d00*/  FFMA.FTZ R146, R146, UR51, -R160.reuse ;  /* 0x0000003392927c23 */ /* 0x100fe200080108a0 */
[----:B------:R-:W1:Y:S01]  /*22d10*/  MUFU.EX2 R14, R14 ;  /* 0x0000000e000e7308 */ /* 0x000e620000000800 */
[----:B------:R-:W-:-:S01]  /*22d20*/  FFMA.FTZ R147, R147, UR51, -R160 ;  /* 0x0000003393937c23 */ /* 0x000fc200080108a0 */
[--C-:B------:R-:W-:Y:S01]  /*22d30*/  FFMA.FTZ R150, R150, UR51, -R160.reuse ;  /* 0x0000003396967c23 */ /* 0x100fe200080108a0 */
[----:B------:R-:W-:-:S01]  /*22d40*/  FFMA.FTZ R151, R151, UR51, -R160 ;  /* 0x0000003397977c23 */ /* 0x000fc200080108a0 */
[----:B------:R-:W-:Y:S01]  /*22d50*/  FFMA.FTZ R122, R122, UR51, -R160 ;  /* 0x000000337a7a7c23 */ /* 0x000fe200080108a0 */
[----:B--2---:R-:W-:-:S01]  /*22d60*/  FADD.FTZ R158, R10, R3 ;  /* 0x000000030a9e7221 */ /* 0x004fc20000010000 */
[----:B---3--:R-:W-:Y:S01]  /*22d70*/  FADD.FTZ R3, R11, R0 ;  /* 0x000000000b037221 */ /* 0x008fe20000010000 */
[----:B------:R-:W-:-:S01]  /*22d80*/  FFMA.FTZ R123, R123, UR51, -R160 ;  /* 0x000000337b7b7c23 */ /* 0x000fc200080108a0 */
[----:B------:R-:W2:Y:S01]  /*22d90*/  MUFU.EX2 R15, R15 ;  /* 0x0000000f000f7308 */ /* 0x000ea20000000800 */
[----:B----4-:R-:W-:-:S01]  /*22da0*/  FADD.FTZ R161, R7, R158 ;  /* 0x0000009e07a17221 */ /* 0x010fc20000010000 */
[----:B0-----:R-:W-:Y:S01]  /*22db0*/  FADD.FTZ R0, R12, R3 ;  /* 0x000000030c007221 */ /* 0x001fe20000010000 */
[----:B------:R-:W-:-:S01]  /*22dc0*/  FFMA.FTZ R126, R126, UR51, -R160 ;  /* 0x000000337e7e7c23 */ /* 0x000fc200080108a0 */
[--C-:B------:R-:W-:Y:S01]  /*22dd0*/  FFMA.FTZ R127, R127, UR51, -R160.reuse ;  /* 0x000000337f7f7c23 */ /* 0x100fe200080108a0 */
[----:B------:R-:W-:-:S01]  /*22de0*/  FFMA.FTZ R130, R130, UR51, -R160 ;  /* 0x0000003382827c23 */ /* 0x000fc200080108a0 */
[--C-:B------:R-:W-:Y:S01]  /*22df0*/  FFMA.FTZ R131, R131, UR51, -R160.reuse ;  /* 0x0000003383837c23 */ /* 0x100fe200080108a0 */
[----:B------:R-:W-:-:S01]  /*22e00*/  FFMA.FTZ R134, R134, UR51, -R160 ;  /* 0x0000003386867c23 */ /* 0x000fc200080108a0 */
[----:B------:R-:W0:Y:S01]  /*22e10*/  MUFU.EX2 R13, R13 ;  /* 0x0000000d000d7308 */ /* 0x000e220000000800 */
[----:B-1----:R-:W-:-:S01]  /*22e20*/  FADD.FTZ R158, R14, R161 ;  /* 0x000000a10e9e7221 */ /* 0x002fc20000010000 */
[--C-:B------:R-:W-:Y:S01]  /*22e30*/  FFMA.FTZ R135, R135, UR51, -R160.reuse ;  /* 0x0000003387877c23 */ /* 0x100fe200080108a0 */
[----:B------:R-:W-:-:S01]  /*22e40*/  FFMA.FTZ R106, R106, UR51, -R160 ;  /* 0x000000336a6a7c23 */ /* 0x000fc200080108a0 */
[--C-:B------:R-:W-:Y:S01]  /*22e50*/  FFMA.FTZ R107, R107, UR51, -R160.reuse ;  /* 0x000000336b6b7c23 */ /* 0x100fe200080108a0 */
[----:B------:R-:W-:-:S01]  /*22e60*/  FFMA.FTZ R110, R110, UR51, -R160 ;  /* 0x000000336e6e7c23 */ /* 0x000fc200080108a0 */
[--C-:B------:R-:W-:Y:S01]  /*22e70*/  FFMA.FTZ R111, R111, UR51, -R160.reuse ;  /* 0x000000336f6f7c23 */ /* 0x100fe200080108a0 */
[----:B------:R-:W-:-:S01]  /*22e80*/  FFMA.FTZ R114, R114, UR51, -R160 ;  /* 0x0000003372727c23 */ /* 0x000fc200080108a0 */
[----:B------:R-:W1:Y:S01]  /*22e90*/  MUFU.EX2 R20, R20 ;  /* 0x0000001400147308 */ /* 0x000e620000000800 */
[----:B--2---:R-:W-:-:S01]  /*22ea0*/  FADD.FTZ R3, R15, R0 ;  /* 0x000000000f037221 */ /* 0x004fc20000010000 */
[--C-:B------:R-:W-:Y:S01]  /*22eb0*/  FFMA.FTZ R115, R115, UR51, -R160.reuse ;  /* 0x0000003373737c23 */ /* 0x100fe200080108a0 */
[----:B------:R-:W-:-:S01]  /*22ec0*/  FFMA.FTZ R118, R118, UR51, -R160 ;  /* 0x0000003376767c23 */ /* 0x000fc200080108a0 */
[--C-:B------:R-:W-:Y:S01]  /*22ed0*/  FFMA.FTZ R119, R119, UR51, -R160.reuse ;  /* 0x0000003377777c23 */ /* 0x100fe200080108a0 */
[----:B------:R-:W-:-:S01]  /*22ee0*/  FFMA.FTZ R159, R159, UR51, -R160 ;  /* 0x000000339f9f7c23 */ /* 0x000fc200080108a0 */
[--C-:B------:R-:W-:Y:S01]  /*22ef0*/  FFMA.FTZ R91, R91, UR51, -R160.reuse ;  /* 0x000000335b5b7c23 */ /* 0x100fe200080108a0 */
[----:B------:R-:W-:-:S01]  /*22f00*/  FFMA.FTZ R94, R94, UR51, -R160 ;  /* 0x000000335e5e7c23 */ /* 0x000fc200080108a0 */
[----:B------:R-:W2:Y:S01]  /*22f10*/  MUFU.EX2 R152, R152 ;  /* 0x0000009800987308 */ /* 0x000ea20000000800 */
[----:B0-----:R-:W-:-:S01]  /*22f20*/  FADD.FTZ R161, R13, R158 ;  /* 0x0000009e0da17221 */ /* 0x001fc20000010000 */
[--C-:B------:R-:W-:Y:S01]  /*22f30*/  FFMA.FTZ R95, R95, UR51, -R160.reuse ;  /* 0x000000335f5f7c23 */ /* 0x100fe200080108a0 */
[----:B------:R-:W-:-:S01]  /*22f40*/  FFMA.FTZ R98, R98, UR51, -R160 ;  /* 0x0000003362627c23 */ /* 0x000fc200080108a0 */
[--C-:B------:R-:W-:Y:S01]  /*22f50*/  FFMA.FTZ R99, R99, UR51, -R160.reuse ;  /* 0x0000003363637c23 */ /* 0x100fe200080108a0 */
[----:B------:R-:W-:-:S01]  /*22f60*/  FFMA.FTZ R102, R102, UR51, -R160 ;  /* 0x0000003366667c23 */ /* 0x000fc200080108a0 */
[----:B------:R-:W-:-:S02]  /*22f70*/  FFMA.FTZ R103, R103, UR51, -R160 ;  /* 0x0000003367677c23 */ /* 0x000fc400080108a0 */
        /* <DEDUP_REMOVED lines=90> */
[----:B------:R-:W0:Y:S01]  /*23520*/  MUFU.EX2 R112, R112 ;  /* 0x0000007000707308 */ /* 0x000e220000000800 */
[----:B-1----:R-:W-:-:S07]  /*23530*/  FADD.FTZ R3, R109, R0 ;  /* 0x000000006d037221 */ /* 0x002fce0000010000 */
        /* <DEDUP_REMOVED lines=50> */
.L_x_2809:
[----:B------:R-:W-:Y:S01]  /*23860*/  F2FP.SATFINITE.E4M3.F32.PACK_AB_MERGE_C R7, R14, R7, RZ ;  /* 0x000000070e07723e */ /* 0x000fe200048070ff */
[-C--:B------:R-:W-:Y:S01]  /*23870*/  FMUL.FTZ R24, R24, R4.reuse ;  /* 0x0000000418187220 */ /* 0x080fe20000410000 */
[----:B------:R-:W-:Y:S01]  /*23880*/  ISETP.GT.AND P0, PT, R6, RZ, PT ;  /* 0x000000ff0600720c */ /* 0x000fe20003f04270 */
        /* <DEDUP_REMOVED lines=111> */
[----:B0-----:R-:W-:Y:S01]  /*23f80*/  MOV R7, R194 ;  /* 0x000000c200077202 */ /* 0x001fe20000000f00 */
[----:B------:R-:W-:Y:S06]  /*23f90*/  @P0 BRA `(.L_x_2810) ;  /* 0xffffffc400000947 */ /* 0x000fec000383ffff */
.L_x_2798:
[----:B------:R-:W-:Y:S05]  /*23fa0*/  WARPSYNC.ALL ;  /* 0x0000000000007948 */ /* 0x000fea0003800000 */
[----:B------:R-:W-:Y:S06]  /*23fb0*/  BAR.ARV 0x8, 0x180 ;  /* 0x0206000000007b1d */ /* 0x000fec0000002000 */
[----:B------:R-:W-:Y:S05]  /*23fc0*/  @!P1 BRA `(.L_x_2811) ;  /* 0x0000000000049947 */ /* 0x000fea0003800000 */
[----:B------:R-:W-:Y:S01]  /*23fd0*/  BPT.TRAP 0x1 ;  /* 0x000000040000795c */ /* 0x000fe20000300000 */
.L_x_2811:
[----:B------:R-:W-:Y:S01]  /*23fe0*/  IMAD R11, R188, 0x8, R18 ;  /* 0x00000008bc0b7824 */ /* 0x000fe200078e0212 */
[----:B------:R-:W-:-:S04]  /*23ff0*/  SHF.L.U32 R2, R194, 0x1f, RZ ;  /* 0x0000001fc2027819 */ /* 0x000fc800000006ff */
[----:B------:R0:W1:Y:S01]  /*24000*/  SYNCS.PHASECHK.TRANS64.TRYWAIT P0, [R11+URZ+0x29850], R2 ;  /* 0x029850020b0075a7 */ /* 0x000062000800017f */
[----:B------:R-:W-:Y:S05]  /*24010*/  @!P1 BRA `(.L_x_2812) ;  /* 0x0000000000049947 */ /* 0x000fea0003800000 */
[----:B------:R-:W-:Y:S01]  /*24020*/  BPT.TRAP 0x1 ;  /* 0x000000040000795c */ /* 0x000fe20000300000 */
.L_x_2812:
[----:B------:R-:W-:-:S05]  /*24030*/  VIADD R18, R18, 0x400 ;  /* 0x0000040012127836 */ /* 0x000fca0000000000 */
[----:B------:R-:W-:-:S04]  /*24040*/  SHF.R.U32.HI R18, RZ, 0x4, R18 ;  /* 0x00000004ff127819 */ /* 0x000fc80000011612 */
[----:B------:R-:W-:-:S04]  /*24050*/  LOP3.LUT R18, R18, 0x3fff, RZ, 0xc0, !PT ;  /* 0x00003fff12127812 */ /* 0x000fc800078ec0ff */
[----:B------:R-:W-:Y:S01]  /*24060*/  LOP3.LUT R5, R18, 0x10000, RZ, 0xfc, !PT ;  /* 0x0001000012057812 */ /* 0x000fe200078efcff */
[----:B-1----:R-:W-:Y:S06]  /*24070*/  @P0 BRA `(.L_x_2813) ;  /* 0x0000000000080947 */ /* 0x002fec0003800000 */
[----:B------:R-:W1:Y:S02]  /*24080*/  SYNCS.PHASECHK.TRANS64.TRYWAIT P0, [R11+URZ+0x29850], R2 ;  /* 0x029850020b0075a7 */ /* 0x000e64000800017f */
[----:B-1----:R-:W-:Y:S05]  /*24090*/  @!P0 BRA `(.L_x_2814) ;  /* 0x000000c000388947 */ /* 0x002fea0003800000 */
.L_x_2813:
        /* <DEDUP_REMOVED lines=20> */
[-C--:B--2---:R-:W-:Y:S02]  /*241e0*/  @P0 IMAD R2, R13, R6.reuse, RZ ;  /* 0x000000060d020224 */ /* 0x084fe400078e02ff */
[----:B------:R-:W-:Y:S02]  /*241f0*/  @P0 IMAD.IADD R9, R9, 0x1, R5 ;  /* 0x0000000109090824 */ /* 0x000fe400078e0205 */
[C---:B------:R-:W-:Y:S02]  /*24200*/  @P0 IMAD R5, R22.reuse, R7, R2 ;  /* 0x0000000716050224 */ /* 0x040fe400078e0202 */
[----:B------:R-:W-:-:S04]  /*24210*/  @P0 IMAD.WIDE.U32 R6, R22, R6, R8 ;  /* 0x0000000616060225 */ /* 0x000fc800078e0008 */
[----:B------:R-:W-:Y:S01]  /*24220*/  IMAD.MOV.U32 R2, RZ, RZ, 0x3f800000 ;  /* 0x3f800000ff027424 */ /* 0x000fe200078e00ff */
[----:B------:R-:W-:Y:S02]  /*24230*/  @P0 IADD3 R5, R7, R5, RZ ;  /* 0x0000000507050210 */ /* 0x000fe40007ffe0ff */
[C---:B------:R-:W-:Y:S01]  /*24240*/  @P0 LEA R8, P2, R6.reuse, UR4, 0x2 ;  /* 0x0000000406080c11 */ /* 0x040fe2000f8410ff */
[----:B------:R-:W-:Y:S02]  /*24250*/  WARPGROUP.DEPBAR.LE gsb0, 0x0 ;  /* 0x00008000000079c5 */ /* 0x000fe40000010000 */
[----:B------:R-:W-:Y:S01]  /*24260*/  WARPGROUP.ARRIVE ;  /* 0x00000000000079c5 */ /* 0x000fe20000000000 */
[----:B------:R-:W-:Y:S01]  /*24270*/  @P0 LEA.HI.X R9, R6, UR5, R5, 0x2, P2 ;  /* 0x0000000506090c11 */ /* 0x000fe200090f1405 */
[----:B------:R-:W-:-:S04]  /*24280*/  VIADD R6, R4, 0x200 ;  /* 0x0000020004067836 */ /* 0x000fc80000000000 */
[----:B------:R-:W-:Y:S01]  /*24290*/  QGMMA.64x128x32.F32.E4M3.E4M3 R24, R180, gdesc[UR4], R24, gsb0 ;  /* 0x01e00004b4187df3 */ /* 0x000fe20008000818 */
[----:B------:R-:W-:Y:S01]  /*242a0*/  IMAD.MOV.U32 R7, RZ, RZ, -0x3ffffff0 ;  /* 0xc0000010ff077424 */ /* 0x000fe200078e00ff */
[----:B------:R-:W-:Y:S01]  /*242b0*/  R2UR UR6, R6 ;  /* 0x00000000060672ca */ /* 0x000fe200000e0000 */
[----:B------:R0:W2:Y:S03]  /*242c0*/  @P0 LDG.E R2, desc[UR52][R8.64] ;  /* 0x0000003408020981 */ /* 0x0000a6000c1e1900 */
[----:B------:R-:W-:Y:S01]  /*242d0*/  R2UR UR7, R7 ;  /* 0x00000000070772ca */ /* 0x000fe200000e0000 */
[----:B------:R-:W-:Y:S01]  /*242e0*/  IMAD.MOV.U32 R7, RZ, RZ, -0x3ffffff0 ;  /* 0xc0000010ff077424 */ /* 0x000fe200078e00ff */
[----:B------:R-:W-:Y:S01]  /*242f0*/  IADD3 R6, R4, 0x300, RZ ;  /* 0x0000030004067810 */ /* 0x000fe20007ffe0ff */
[----:B------:R-:W-:Y:S02]  /*24300*/  WARPGROUP.DEPBAR.LE gsb0, 0x0 ;  /* 0x00008000000079c5 */ /* 0x000fe40000010000 */
[----:B------:R-:W-:-:S08]  /*24310*/  WARPGROUP.ARRIVE ;  /* 0x00000000000079c5 */ /* 0x000fd00000000000 */
        /* <DEDUP_REMOVED lines=14> */
[----:B------:R-:W1:Y:S04]  /*24400*/  SHFL.BFLY PT, R5, R6, 0x1, 0x1f ;  /* 0x0c201f0006057f89 */ /* 0x000e6800000e0000 */
[----:B------:R-:W0:Y:S01]  /*24410*/  SHFL.BFLY PT, R4, R7, 0x1, 0x1f ;  /* 0x0c201f0007047f89 */ /* 0x000e2200000e0000 */
[----:B------:R-:W-:Y:S01]  /*24420*/  MOV R3, RZ ;  /* 0x000000ff00037202 */ /* 0x000fe20000000f00 */
        /* <DEDUP_REMOVED lines=16> */
[----:B------:R-:W-:-:S02]  /*24530*/  IMAD.U32 R6, RZ, RZ, UR51 ;  /* 0x00000033ff067e24 */ /* 0x000fc4000f8e00ff */
[----:B------:R-:W-:Y:S02]  /*24540*/  IMAD.U32 R13, RZ, RZ, UR51 ;  /* 0x00000033ff0d7e24 */ /* 0x000fe4000f8e00ff */
[----:B0-----:R-:W-:Y:S01]  /*24550*/  @P2 FMUL.FTZ R0, R0, 0.69314718246459960938 ;  /* 0x3f31721800002820 */ /* 0x001fe20000410000 */
[----:B------:R-:W-:Y:S01]  /*24560*/  @P2 FMUL.FTZ R5, R6, 0.69314718246459960938 ;  /* 0x3f31721806052820 */ /* 0x000fe20000410000 */
[----:B------:R-:W-:Y:S01]  /*24570*/  @P3 FMUL.FTZ R13, R13, 0.69314718246459960938 ;  /* 0x3f3172180d0d3820 */ /* 0x000fe20000410000 */
[----:B-1----:R-:W-:Y:S01]  /*24580*/  @P3 FMUL.FTZ R4, R4, 0.69314718246459960938 ;  /* 0x3f31721804043820 */ /* 0x002fe20000410000 */
[----:B------:R-:W-:Y:S01]  /*24590*/  MOV R89, 0xff800000 ;  /* 0xff80000000597802 */ /* 0x000fe20000000f00 */
[----:B------:R-:W-:Y:S02]  /*245a0*/  IMAD.MOV.U32 R88, RZ, RZ, -0x800000 ;  /* 0xff800000ff587424 */ /* 0x000fe400078e00ff */
[----:B--2---:R-:W-:Y:S01]  /*245b0*/  FMUL.FTZ R3, R3, R2 ;  /* 0x0000000203037220 */ /* 0x004fe20000410000 */
[----:B------:R-:W-:Y:S01]  /*245c0*/  @P2 FFMA.FTZ R89, R5, R90, R0 ;  /* 0x0000005a05592223 */ /* 0x000fe20000010000 */
[----:B------:R-:W-:-:S01]  /*245d0*/  @P3 FFMA.FTZ R88, R13, R97, R4 ;  /* 0x000000610d583223 */ /* 0x000fc20000010004 */
[----:B---3--:R-:W-:Y:S01]  /*245e0*/  FMUL.FTZ R2, R7, R2 ;  /* 0x0000000207027220 */ /* 0x008fe20000410000 */
[----:B------:R-:W-:-:S02]  /*245f0*/  WARPGROUP.DEPBAR.LE gsb0, 0x0 ;  /* 0x00008000000079c5 */ /* 0x000fc40000010000 */
[----:B------:R-:W-:Y:S05]  /*24600*/  @!P1 BRA `(.L_x_2815) ;  /* 0x0000000000049947 */ /* 0x000fea0003800000 */
[----:B------:R-:W-:Y:S01]  /*24610*/  BPT.TRAP 0x1 ;  /* 0x000000040000795c */ /* 0x000fe20000300000 */
.L_x_2815:
[----:B------:R-:W-:Y:S01]  /*24620*/  VIADD R0, R11, 0x29860 ;  /* 0x000298600b007836 */ /* 0x000fe20000000000 */
[----:B------:R-:W-:Y:S01]  /*24630*/  IADD3 R188, R188, 0x1, RZ ;  /* 0x00000001bcbc7810 */ /* 0x000fe20007ffe0ff */
[----:B------:R-:W-:Y:S02]  /*24640*/  IMAD.U32 R5, RZ, RZ, UR38 ;  /* 0x00000026ff057e24 */ /* 0x000fe4000f8e00ff */
[-C--:B------:R-:W-:Y:S01]  /*24650*/  FMUL.FTZ R96, R28, R3.reuse ;  /* 0x000000031c607220 */ /* 0x080fe20000410000 */
[-C--:B------:R-:W-:Y:S01]  /*24660*/  FMUL.FTZ R94, R29, R3.reuse ;  /* 0x000000031d5e7220 */ /* 0x080fe20000410000 */
[----:B------:R-:W-:Y:S01]  /*24670*/  ISETP.NE.AND P0, PT, R188, 0x2, PT ;  /* 0x00000002bc00780c */ /* 0x000fe20003f05270 */
[-C--:B------:R-:W-:Y:S01]  /*24680*/  FMUL.FTZ R93, R32, R3.reuse ;  /* 0x00000003205d7220 */ /* 0x080fe20000410000 */
[----:B------:R-:W-:Y:S01]  /*24690*/  PRMT R0, R5, 0x654, R0 ;  /* 0x0000065405007816 */ /* 0x000fe20000000000 */
[-C--:B------:R-:W-:Y:S01]  /*246a0*/  FMUL.FTZ R91, R33, R3.reuse ;  /* 0x00000003215b7220 */ /* 0x080fe20000410000 */
[-C--:B------:R-:W-:Y:S01]  /*246b0*/  FMUL.FTZ R92, R36, R3.reuse ;  /* 0x00000003245c7220 */ /* 0x080fe20000410000 */
        /* <DEDUP_REMOVED lines=28> */
[----:B------:R-:W-:Y:S01]  /*24880*/  SEL R3, RZ, 0x1, P0 ;  /* 0x00000001ff037807 */ /* 0x000fe20000000000 */
        /* <DEDUP_REMOVED lines=35> */
[----:B0-----:R-:W-:-:S11]  /*24ac0*/  SEL R188, R188, RZ, P0 ;  /* 0x000000ffbcbc7207 */ /* 0x001fd60000000000 */
.L_x_2744:
[----:B------:R-:W-:Y:S05]  /*24ad0*/  WARPSYNC.ALL ;  /* 0x0000000000007948 */ /* 0x000fea0003800000 */
[----:B------:R-:W0:Y:S08]  /*24ae0*/  S2UR UR38, SR_CgaCtaId ;  /* 0x00000000002679c3 */ /* 0x000e300000008800 */
[----:B------:R-:W-:Y:S06]  /*24af0*/  BAR.SYNC.DEFER_BLOCKING 0x5, 0x180 ;  /* 0x0146000000007b1d */ /* 0x000fec0000010000 */
[----:B------:R-:W-:Y:S01]  /*24b00*/  UMOV UR4, 0x400 ;  /* 0x0000040000047882 */ /* 0x000fe20000000000 */
[----:B------:R-:W-:Y:S01]  /*24b10*/  BSSY B0, `(.L_x_2816) ;  /* 0x0000279000007945 */ /* 0x000fe20003800000 */
[----:B0-----:R-:W-:-:S06]  /*24b20*/  ULEA UR4, UR38, UR4, 0x18 ;  /* 0x0000000426047291 */ /* 0x001fcc000f8ec03f */
[----:B------:R-:W-:-:S05]  /*24b30*/  IMAD.U32 R18, RZ, RZ, UR4 ;  /* 0x00000004ff127e24 */ /* 0x000fca000f8e00ff */
[----:B------:R0:W1:Y:S01]  /*24b40*/  LDS.128 R20, [R18+0x298d0] ;  /* 0x0298d00012147984 */ /* 0x0000620000000c00 */
[----:B------:R-:W-:Y:S06]  /*24b50*/  BAR.ARV 0x4, 0x180 ;  /* 0x0106000000007b1d */ /* 0x000fec0000002000 */
[----:B------:R-:W-:Y:S05]  /*24b60*/  @P1 BRA `(.L_x_2817) ;  /* 0x0000001800d81947 */ /* 0x000fea0003800000 */
[----:B------:R-:W2:Y:S01]  /*24b70*/  S2R R43, SR_TID.X ;  /* 0x00000000002b7919 */ /* 0x000ea20000002100 */
[----:B------:R-:W-:Y:S01]  /*24b80*/  ULDC.64 UR4, c[0x4][0x40] ;  /* 0x0100100000047ab9 */ /* 0x000fe20000000a00 */
[----:B----4-:R-:W3:Y:S01]  /*24b90*/  LDL R42, [R1+0x38] ;  /* 0x00003800012a7983 */ /* 0x010ee20000100800 */
        /* <DEDUP_REMOVED lines=24> */
[----:B-1----:R-:W-:-:S02]  /*24d20*/  F2FP.BF16.F32.PACK_AB R20, R40, R57 ;  /* 0x000000392814723e */ /* 0x002fc400000010ff */
[----:B------:R-:W-:Y:S02]  /*24d30*/  MOV R44, R18 ;  /* 0x00000012002c7202 */ /* 0x000fe40000000f00 */
[----:B0-----:R-:W-:Y:S02]  /*24d40*/  MOV R45, R39 ;  /* 0x00000027002d7202 */ /* 0x001fe40000000f00 */
[----:B------:R-:W-:Y:S02]  /*24d50*/  F2FP.BF16.F32.PACK_AB R67, R63, R24 ;  /* 0x000000183f43723e */ /* 0x000fe400000010ff */
[----:B------:R-:W-:Y:S02]  /*24d60*/  F2FP.BF16.F32.PACK_AB R34, R77, R10 ;  /* 0x0000000a4d22723e */ /* 0x000fe400000010ff */
[----:B------:R-:W-:Y:S02]  /*24d70*/  F2FP.BF16.F32.PACK_AB R40, R85, R8 ;  /* 0x000000085528723e */ /* 0x000fe400000010ff */
[----:B--2---:R-:W-:-:S02]  /*24d80*/  LOP3.LUT P0, R2, R43, 0x3, RZ, 0xc0, !PT ;  /* 0x000000032b027812 */ /* 0x004fc4000780c0ff */
[----:B------:R-:W-:Y:S02]  /*24d90*/  F2FP.BF16.F32.PACK_AB R96, R96, R97 ;  /* 0x000000616060723e */ /* 0x000fe400000010ff */
[----:B------:R-:W-:Y:S02]  /*24da0*/  F2FP.BF16.F32.PACK_AB R95, R94, R95 ;  /* 0x0000005f5e5f723e */ /* 0x000fe400000010ff */
[----:B------:R-:W-:Y:S02]  /*24db0*/  ISETP.EQ.OR P0, PT, R2, 0x3, !P0 ;  /* 0x000000030200780c */ /* 0x000fe40004702670 */
        /* <DEDUP_REMOVED lines=8> */
[----:B------:R-:W-:-:S02]  /*24e40*/  SEL R13, R96, R95, P0 ;  /* 0x0000005f600d7207 */ /* 0x000fc40000000000 */
[----:B------:R-:W-:Y:S01]  /*24e50*/  SEL R3, R95, R96, P0 ;  /* 0x000000605f037207 */ /* 0x000fe20000000000 */
[----:B---3--:R-:W-:Y:S01]  /*24e60*/  IMAD.WIDE R4, R42, 0x2, R44 ;  /* 0x000000022a047825 */ /* 0x008fe200078e022c */
[----:B------:R-:W-:Y:S02]  /*24e70*/  F2FP.BF16.F32.PACK_AB R42, R87, R6 ;  /* 0x00000006572a723e */ /* 0x000fe400000010ff */
[C---:B------:R-:W-:Y:S02]  /*24e80*/  IADD3 R27, P1, R4.reuse, 0x4040, RZ ;  /* 0x00004040041b7810 */ /* 0x040fe40007f3e0ff */
[----:B------:R-:W-:Y:S02]  /*24e90*/  IADD3 R29, P5, R4, 0x4060, RZ ;  /* 0x00004060041d7810 */ /* 0x000fe40007fbe0ff */
[----:B------:R-:W-:Y:S02]  /*24ea0*/  LOP3.LUT R26, R27, 0x380, RZ, 0xc0, !PT ;  /* 0x000003801b1a7812 */ /* 0x000fe400078ec0ff */
[----:B------:R-:W-:-:S02]  /*24eb0*/  LOP3.LUT R28, R29, 0x380, RZ, 0xc0, !PT ;  /* 0x000003801d1c7812 */ /* 0x000fc400078ec0ff */
[----:B------:R-:W-:Y:S02]  /*24ec0*/  IADD3 R7, P3, R4, 0x4000, RZ ;  /* 0x0000400004077810 */ /* 0x000fe40007f7e0ff */
[----:B------:R-:W-:Y:S02]  /*24ed0*/  SHF.R.U64 R26, R26, 0x3, RZ ;  /* 0x000000031a1a7819 */ /* 0x000fe400000012ff */
[----:B------:R-:W-:Y:S02]  /*24ee0*/  SHF.R.U64 R28, R28, 0x3, RZ ;  /* 0x000000031c1c7819 */ /* 0x000fe400000012ff */
[----:B------:R-:W-:Y:S02]  /*24ef0*/  LOP3.LUT R14, R7, 0x380, RZ, 0xc0, !PT ;  /* 0x00000380070e7812 */ /* 0x000fe400078ec0ff */
[----:B------:R-:W-:Y:S01]  /*24f00*/  LOP3.LUT R26, R26, R27, RZ, 0x3c, !PT ;  /* 0x0000001b1a1a7212 */ /* 0x000fe200078e3cff */
[----:B------:R-:W-:Y:S01]  /*24f10*/  IMAD.X R27, RZ, RZ, R5, P1 ;  /* 0x000000ffff1b7224 */ /* 0x000fe200008e0605 */
[----:B------:R-:W-:-:S02]  /*24f20*/  LOP3.LUT R28, R28, R29, RZ, 0x3c, !PT ;  /* 0x0000001d1c1c7212 */ /* 0x000fc400078e3cff */
[----:B------:R-:W-:Y:S02]  /*24f30*/  SHF.R.U64 R14, R14, 0x3, RZ ;  /* 0x000000030e0e7819 */ /* 0x000fe400000012ff */
[C---:B------:R-:W-:Y:S02]  /*24f40*/  IADD3 R25, P2, R4.reuse, 0x4020, RZ ;  /* 0x0000402004197810 */ /* 0x040fe40007f5e0ff */
[C---:B------:R-:W-:Y:S02]  /*24f50*/  IADD3 R15, P4, R4.reuse, 0x60, RZ ;  /* 0x00000060040f7810 */ /* 0x040fe40007f9e0ff */
[----:B------:R-:W-:Y:S02]  /*24f60*/  IADD3.X R29, RZ, R5, RZ, P5, !PT ;  /* 0x00000005ff1d7210 */ /* 0x000fe40002ffe4ff */
[C---:B------:R-:W-:Y:S02]  /*24f70*/  IADD3 R9, P1, R4.reuse, 0x20, RZ ;  /* 0x0000002004097810 */ /* 0x040fe40007f3e0ff */
[----:B------:R-:W-:-:S02]  /*24f80*/  IADD3 R11, P5, R4, 0x40, RZ ;  /* 0x00000040040b7810 */ /* 0x000fc40007fbe0ff */
[----:B------:R-:W-:Y:S02]  /*24f90*/  LOP3.LUT R14, R14, R7, RZ, 0x3c, !PT ;  /* 0x000000070e0e7212 */ /* 0x000fe400078e3cff */
[----:B------:R-:W-:Y:S02]  /*24fa0*/  LOP3.LUT R24, R25, 0x380, RZ, 0xc0, !PT ;  /* 0x0000038019187812 */ /* 0x000fe400078ec0ff */
[----:B------:R-:W-:Y:S02]  /*24fb0*/  LOP3.LUT R10, R15, 0x380, RZ, 0xc0, !PT ;  /* 0x000003800f0a7812 */ /* 0x000fe400078ec0ff */
[----:B------:R-:W-:Y:S02]  /*24fc0*/  LOP3.LUT R8, R9, 0x380, RZ, 0xc0, !PT ;  /* 0x0000038009087812 */ /* 0x000fe400078ec0ff */
[----:B------:R-:W-:Y:S02]  /*24fd0*/  LOP3.LUT R7, R4, 0x380, RZ, 0xc0, !PT ;  /* 0x0000038004077812 */ /* 0x000fe400078ec0ff */
[----:B------:R-:W-:-:S02]  /*24fe0*/  LOP3.LUT R6, R11, 0x380, RZ, 0xc0, !PT ;  /* 0x000003800b067812 */ /* 0x000fc400078ec0ff */
[----:B------:R-:W-:Y:S02]  /*24ff0*/  SHF.R.U64 R24, R24, 0x3, RZ ;  /* 0x0000000318187819 */ /* 0x000fe400000012ff */
[----:B------:R-:W-:Y:S02]  /*25000*/  SHF.R.U64 R10, R10, 0x3, RZ ;  /* 0x000000030a0a7819 */ /* 0x000fe400000012ff */
        /* <DEDUP_REMOVED lines=12> */
[-C--:B------:R-:W-:Y:S02]  /*250d0*/  IADD3.X R11, RZ, R5.reuse, RZ, P4, !PT ;  /* 0x00000005ff0b7210 */ /* 0x080fe400027fe4ff */
[----:B------:R-:W-:Y:S02]  /*250e0*/  MOV R81, R4 ;  /* 0x0000000400517202 */ /* 0x000fe40000000f00 */
[----:B------:R-:W-:Y:S02]  /*250f0*/  MOV R64, R28 ;  /* 0x0000001c00407202 */ /* 0x000fe40000000f00 */
[----:B------:R-:W-:Y:S02]  /*25100*/  MOV R66, R26 ;  /* 0x0000001a00427202 */ /* 0x000fe40000000f00 */
[----:B------:R-:W-:Y:S02]  /*25110*/  MOV R72, R24 ;  /* 0x0000001800487202 */ /* 0x000fe40000000f00 */
[----:B------:R-:W-:-:S02]  /*25120*/  MOV R74, R14 ;  /* 0x0000000e004a7202 */ /* 0x000fc40000000f00 */
        /* <DEDUP_REMOVED lines=30> */
[----:B------:R-:W1:Y:S01]  /*25310*/  SHFL.IDX PT, R10, R5, R0, 0x1c1f ;  /* 0x001c1f00050a7589 */ /* 0x000e6200000e0000 */
        /* <DEDUP_REMOVED lines=14> */
[----:B------:R-:W3:Y:S01]  /*25400*/  SHFL.IDX PT, R30, R31, R0, 0x1c1f ;  /* 0x001c1f001f1e7589 */ /* 0x000ee200000e0000 */
[----:B------:R-:W-:Y:S02]  /*25410*/  SEL R75, R38, R75, P0 ;  /* 0x0000004b264b7207 */ /* 0x000fe40000000000 */
[----:B------:R-:W-:Y:S01]  /*25420*/  SEL R77, R79, R42, P0 ;  /* 0x0000002a4f4d7207 */ /* 0x000fe20000000000 */
[----:B------:R-:W4:Y:S01]  /*25430*/  SHFL.IDX PT, R20, R25, R2, 0x1c1f ;  /* 0x001c1f0219147589 */ /* 0x000f2200000e0000 */
[----:B------:R-:W-:-:S02]  /*25440*/  SEL R79, R42, R79, P0 ;  /* 0x0000004f2a4f7207 */ /* 0x000fc40000000000 */
[----:B0-----:R-:W-:Y:S01]  /*25450*/  SEL R24, R26, R29, P0 ;  /* 0x0000001d1a187207 */ /* 0x001fe20000000000 */
[----:B------:R-:W0:Y:S01]  /*25460*/  SHFL.IDX PT, R38, R39, R0, 0x1c1f ;  /* 0x001c1f0027267589 */ /* 0x000e2200000e0000 */
[----:B-1----:R-:W-:Y:S02]  /*25470*/  SEL R8, R10, R7, P0 ;  /* 0x000000070a087207 */ /* 0x002fe40000000000 */
[----:B------:R-:W-:Y:S01]  /*25480*/  SEL R26, R29, R26, P0 ;  /* 0x0000001a1d1a7207 */ /* 0x000fe20000000000 */
[----:B------:R-:W1:Y:S01]  /*25490*/  SHFL.IDX PT, R42, R43, R0, 0x1c1f ;  /* 0x001c1f002b2a7589 */ /* 0x000e6200000e0000 */
[----:B--2---:R-:W-:Y:S02]  /*254a0*/  SEL R32, R34, R37, P0 ;  /* 0x0000002522207207 */ /* 0x004fe40000000000 */
[----:B------:R-:W-:Y:S01]  /*254b0*/  SEL R4, R6, R3, P0 ;  /* 0x0000000306047207 */ /* 0x000fe20000000000 */
[----:B------:R-:W-:Y:S01]  /*254c0*/  SHFL.IDX PT, R31, R65, R0, 0x1c1f ;  /* 0x001c1f00411f7589 */ /* 0x000fe200000e0000 */
[----:B------:R-:W-:-:S02]  /*254d0*/  SEL R10, R7, R10, P0 ;  /* 0x0000000a070a7207 */ /* 0x000fc40000000000 */
[----:B------:R-:W-:Y:S01]  /*254e0*/  SEL R34, R37, R34, P0 ;  /* 0x0000002225227207 */ /* 0x000fe20000000000 */
[----:B------:R-:W-:Y:S01]  /*254f0*/  SHFL.IDX PT, R35, R69, R0, 0x1c1f ;  /* 0x001c1f0045237589 */ /* 0x000fe200000e0000 */
[----:B------:R-:W-:-:S03]  /*25500*/  SEL R6, R3, R6, P0 ;  /* 0x0000000603067207 */ /* 0x000fc60000000000 */
[----:B------:R-:W2:Y:S01]  /*25510*/  SHFL.IDX PT, R52, R63, R2, 0x1c1f ;  /* 0x001c1f023f347589 */ /* 0x000ea200000e0000 */
[----:B---3--:R-:W-:Y:S02]  /*25520*/  SEL R28, R30, R33, P0 ;  /* 0x000000211e1c7207 */ /* 0x008fe40000000000 */
[----:B------:R-:W-:Y:S01]  /*25530*/  SEL R30, R33, R30, P0 ;  /* 0x0000001e211e7207 */ /* 0x000fe20000000000 */
[----:B------:R-:W3:Y:S01]  /*25540*/  SHFL.IDX PT, R54, R67, R2, 0x1c1f ;  /* 0x001c1f0243367589 */ /* 0x000ee200000e0000 */
[----:B----4-:R-:W-:Y:S02]  /*25550*/  SEL R12, R9, R20, P0 ;  /* 0x00000014090c7207 */ /* 0x010fe40000000000 */
[----:B------:R-:W-:Y:S01]  /*25560*/  SEL R14, R20, R9, P0 ;  /* 0x00000009140e7207 */ /* 0x000fe20000000000 */
[----:B------:R-:W4:Y:S01]  /*25570*/  SHFL.IDX PT, R56, R71, R2, 0x1c1f ;  /* 0x001c1f0247387589 */ /* 0x000f2200000e0000 */
[----:B0-----:R-:W-:Y:S02]  /*25580*/  SEL R36, R38, R41, P0 ;  /* 0x0000002926247207 */ /* 0x001fe40000000000 */
[----:B------:R-:W-:Y:S01]  /*25590*/  SEL R38, R41, R38, P0 ;  /* 0x0000002629267207 */ /* 0x000fe20000000000 */
[----:B------:R-:W-:Y:S01]  /*255a0*/  SHFL.IDX PT, R49, R49, R0, 0x1c1f ;  /* 0x001c1f0031317589 */ /* 0x000fe200000e0000 */
[----:B-1----:R-:W-:-:S02]  /*255b0*/  SEL R40, R42, R47, P0 ;  /* 0x0000002f2a287207 */ /* 0x002fc40000000000 */
[----:B------:R-:W-:Y:S01]  /*255c0*/  SEL R42, R47, R42, P0 ;  /* 0x0000002a2f2a7207 */ /* 0x000fe20000000000 */
[----:B------:R-:W-:Y:S04]  /*255d0*/  SHFL.IDX PT, R53, R53, R0, 0x1c1f ;  /* 0x001c1f0035357589 */ /* 0x000fe800000e0000 */
[----:B------:R-:W-:Y:S04]  /*255e0*/  SHFL.IDX PT, R57, R57, R0, 0x1c1f ;  /* 0x001c1f0039397589 */ /* 0x000fe800000e0000 */
[----:B------:R-:W-:Y:S01]  /*255f0*/  SHFL.IDX PT, R73, R73, R0, 0x1c1f ;  /* 0x001c1f0049497589 */ /* 0x000fe200000e0000 */
[----:B--2---:R-:W-:-:S02]  /*25600*/  SEL R25, R27, R52, P0 ;  /* 0x000000341b197207 */ /* 0x004fc40000000000 */
[----:B------:R-:W-:Y:S01]  /*25610*/  SEL R27, R52, R27, P0 ;  /* 0x0000001b341b7207 */ /* 0x000fe20000000000 */
[----:B------:R-:W0:Y:S01]  /*25620*/  SHFL.IDX PT, R46, R51, R2, 0x1c1f ;  /* 0x001c1f02332e7589 */ /* 0x000e2200000e0000 */
[----:B---3--:R-:W-:Y:S02]  /*25630*/  SEL R29, R31, R54, P0 ;  /* 0x000000361f1d7207 */ /* 0x008fe40000000000 */
[----:B------:R-:W-:Y:S01]  /*25640*/  SEL R31, R54, R31, P0 ;  /* 0x0000001f361f7207 */ /* 0x000fe20000000000 */
[----:B------:R-:W1:Y:S01]  /*25650*/  SHFL.IDX PT, R48, R55, R2, 0x1c1f ;  /* 0x001c1f0237307589 */ /* 0x000e6200000e0000 */
[----:B----4-:R-:W-:Y:S02]  /*25660*/  SEL R33, R35, R56, P0 ;  /* 0x0000003823217207 */ /* 0x010fe40000000000 */
[----:B------:R-:W-:Y:S01]  /*25670*/  SEL R35, R56, R35, P0 ;  /* 0x0000002338237207 */ /* 0x000fe20000000000 */
[----:B------:R-:W2:Y:S04]  /*25680*/  SHFL.IDX PT, R50, R59, R2, 0x1c1f ;  /* 0x001c1f023b327589 */ /* 0x000ea800000e0000 */
[----:B------:R-:W3:Y:S04]  /*25690*/  SHFL.IDX PT, R58, R75, R2, 0x1c1f ;  /* 0x001c1f024b3a7589 */ /* 0x000ee800000e0000 */
[----:B------:R-:W4:Y:S04]  /*256a0*/  SHFL.IDX PT, R77, R77, R0, 0x1c1f ;  /* 0x001c1f004d4d7589 */ /* 0x000f2800000e0000 */
[----:B------:R2:W4:Y:S01]  /*256b0*/  SHFL.IDX PT, R60, R79, R2, 0x1c1f ;  /* 0x001c1f024f3c7589 */ /* 0x00052200000e0000 */
[----:B0-----:R-:W-:-:S02]  /*256c0*/  SEL R5, R49, R46, P0 ;  /* 0x0000002e31057207 */ /* 0x001fc40000000000 */
[----:B------:R-:W-:Y:S02]  /*256d0*/  SEL R7, R46, R49, P0 ;  /* 0x000000312e077207 */ /* 0x000fe40000000000 */
[----:B-1----:R-:W-:Y:S02]  /*256e0*/  SEL R9, R53, R48, P0 ;  /* 0x0000003035097207 */ /* 0x002fe40000000000 */
[----:B------:R-:W-:Y:S01]  /*256f0*/  SEL R11, R48, R53, P0 ;  /* 0x00000035300b7207 */ /* 0x000fe20000000000 */
[----:B--2---:R-:W-:Y:S01]  /*25700*/  IMAD.MOV.U32 R2, RZ, RZ, RZ ;  /* 0x000000ffff027224 */ /* 0x004fe200078e00ff */
[----:B------:R-:W-:Y:S02]  /*25710*/  SEL R13, R57, R50, P0 ;  /* 0x00000032390d7207 */ /* 0x000fe40000000000 */
[----:B------:R-:W-:Y:S02]  /*25720*/  SEL R15, R50, R57, P0 ;  /* 0x00000039320f7207 */ /* 0x000fe40000000000 */
[----:B---3--:R-:W-:-:S02]  /*25730*/  SEL R37, R73, R58, P0 ;  /* 0x0000003a49257207 */ /* 0x008fc40000000000 */
[----:B------:R-:W-:-:S07]  /*25740*/  SEL R39, R58, R73, P0 ;  /* 0x000000493a277207 */ /* 0x000fce0000000000 */
.L_x_3058:
[----:B------:R-:W-:Y:S05]  /*25750*/  WARPSYNC.ALL ;  /* 0x0000000000007948 */ /* 0x000fea0003800000 */
[----:B------:R-:W-:Y:S01]  /*25760*/  BAR.SYNC.DEFER_BLOCKING 0x1, 0x100 ;  /* 0x0044000000007b1d */ /* 0x000fe20000010000 */
[----:B----4-:R-:W-:Y:S02]  /*25770*/  SEL R41, R77, R60, P0 ;  /* 0x0000003c4d297207 */ /* 0x010fe40000000000 */
[----:B------:R-:W-:-:S03]  /*25780*/  SEL R43, R60, R77, P0 ;  /* 0x0000004d3c2b7207 */ /* 0x000fc60000000000 */
[----:B------:R-:W-:Y:S02]  /*25790*/  ULDC.64 UR4, c[0x0][0xc00] ;  /* 0x0003000000047ab9 */ /* 0x000fe40000000a00 */
[----:B------:R-:W0:Y:S01]  /*257a0*/  LDC R51, c[0x0][0xbe8] ;  /* 0x0002fa00ff337b82 */ /* 0x000e220000000800 */
[----:B------:R-:W-:Y:S02]  /*257b0*/  ISETP.NE.U32.AND P1, PT, RZ, UR4, PT ;  /* 0x00000004ff007c0c */ /* 0x000fe4000bf25070 */
[----:B------:R-:W-:Y:S02]  /*257c0*/  IADD3 R46, P2, R225, UR4, RZ ;  /* 0x00000004e12e7c10 */ /* 0x000fe4000ff5e0ff */
[----:B------:R-:W-:Y:S02]  /*257d0*/  ISETP.NE.AND.EX P1, PT, RZ, UR5, PT, P1 ;  /* 0x00000005ff007c0c */ /* 0x000fe4000bf25310 */
[----:B------:R-:W-:Y:S01]  /*257e0*/  IADD3.X R47, R226, UR5, RZ, P2, !PT ;  /* 0x00000005e22f7c10 */ /* 0x000fe200097fe4ff */
[----:B------:R-:W-:-:S02]  /*257f0*/  ULDC.64 UR4, c[0x0][0xc08] ;  /* 0x0003020000047ab9 */ /* 0x000fc40000000a00 */
[----:B------:R-:W-:Y:S01]  /*25800*/  ISETP.NE.U32.AND P0, PT, RZ, UR4, PT ;  /* 0x00000004ff007c0c */ /* 0x000fe2000bf05070 */
[----:B------:R1:W-:Y:S04]  /*25810*/  STSM.16.M88.4 [R81], R4 ;  /* 0x0000000451007844 */ /* 0x0003e80000000200 */
[----:B------:R2:W-:Y:S04]  /*25820*/  STSM.16.M88.4 [R80], R8 ;  /* 0x0000000850007844 */ /* 0x0005e80000000200 */
        /* <DEDUP_REMOVED lines=8> */
[----:B-1----:R-:W-:Y:S01]  /*258b0*/  @P0 IADD3 R4, P3, R225, UR4, RZ ;  /* 0x00000004e1040c10 */ /* 0x002fe2000ff7e0ff */
[----:B------:R-:W-:-:S02]  /*258c0*/  ULDC UR4, c[0x0][0xa88] ;  /* 0x0002a20000047ab9 */ /* 0x000fc40000000800 */
[----:B------:R-:W-:Y:S02]  /*258d0*/  MOV R0, UR4 ;  /* 0x0000000400007c02 */ /* 0x000fe40008000f00 */
[----:B------:R-:W-:Y:S01]  /*258e0*/  @P0 IADD3.X R5, R226, UR5, RZ, P3, !PT ;  /* 0x00000005e2050c10 */ /* 0x000fe20009ffe4ff */
[----:B------:R3:W5:Y:S01]  /*258f0*/  @P1 LDG.E R2, desc[UR52][R46.64] ;  /* 0x000000342e021981 */ /* 0x000762000c1e1900 */
[----:B0-----:R-:W-:Y:S01]  /*25900*/  ISETP.NE.AND P2, PT, R51, 0x1, PT ;  /* 0x000000013300780c */ /* 0x001fe20003f45270 */
[----:B--2---:R-:W-:Y:S02]  /*25910*/  IMAD.IADD R8, R218, 0x1, R212 ;  /* 0x00000001da087824 */ /* 0x004fe400078e02d4 */
[----:B------:R3:W5:Y:S10]  /*25920*/  @P0 LDG.E R0, desc[UR52][R4.64] ;  /* 0x0000003404000981 */ /* 0x000774000c1e1900 */
[----:B------:R-:W0:Y:S08]  /*25930*/  @P2 LDC R3, c[0x0][0xbec] ;  /* 0x0002fb00ff032b82 */ /* 0x000e300000000800 */
[----:B------:R-:W1:Y:S01]  /*25940*/  @P2 LDC R11, c[0x0][0xbf0] ;  /* 0x0002fc00ff0b2b82 */ /* 0x000e620000000800 */
[----:B---3--:R-:W-:Y:S05]  /*25950*/  @P0 BRA `(.L_x_2819) ;  /* 0x0000000000100947 */ /* 0x008fea0003800000 */
[----:B------:R-:W-:Y:S05]  /*25960*/  @!P1 BRA `(.L_x_2819) ;  /* 0x00000000000c9947 */ /* 0x000fea0003800000 */
[----:B------:R-:W2:Y:S04]  /*25970*/  LDG.E R5, desc[UR52][R46.64] ;  /* 0x000000342e057981 */ /* 0x000ea8000c1e1900 */
[----:B-----5:R-:W2:Y:S02]  /*25980*/  LDG.E R0, desc[UR52][R46.64+0x4] ;  /* 0x000004342e007981 */ /* 0x020ea4000c1e1900 */
[----:B--2---:R-:W-:-:S07]  /*25990*/  IMAD.IADD R0, R0, 0x1, -R5 ;  /* 0x0000000100007824 */ /* 0x004fce00078e0a05 */
.L_x_2819:
[----:B------:R-:W2:Y:S01]  /*259a0*/  LDL R10, [R1+0x30] ;  /* 0x00003000010a7983 */ /* 0x000ea20000100800 */
[----:B------:R-:W-:Y:S01]  /*259b0*/  SHF.R.S32.HI R50, RZ, 0x1f, R224 ;  /* 0x0000001fff327819 */ /* 0x000fe200000114e0 */
[----:B0-----:R-:W-:Y:S01]  /*259c0*/  @P2 IMAD.HI.U32 R4, R8, R3, RZ ;  /* 0x0000000308042227 */ /* 0x001fe200078e00ff */
[----:B------:R-:W-:Y:S01]  /*259d0*/  ULDC.64 UR4, c[0x0][0xb90] ;  /* 0x0002e40000047ab9 */ /* 0x000fe20000000a00 */
[----:B------:R-:W0:Y:S01]  /*259e0*/  S2R R14, SR_TID.X ;  /* 0x00000000000e7919 */ /* 0x000e220000002100 */
[----:B-----5:R-:W-:Y:S01]  /*259f0*/  SHF.R.S32.HI R3, RZ, 0x1f, R2 ;  /* 0x0000001fff037819 */ /* 0x020fe20000011402 */
[----:B------:R-:W-:Y:S01]  /*25a00*/  IMAD R9, R50, UR4, RZ ;  /* 0x0000000432097c24 */ /* 0x000fe2000f8e02ff */
[----:B------:R-:W-:Y:S01]  /*25a10*/  SEL R20, R227, RZ, !P1 ;  /* 0x000000ffe3147207 */ /* 0x000fe20004800000 */
[----:B------:R-:W-:Y:S01]  /*25a20*/  IMAD.MOV.U32 R7, RZ, RZ, R8 ;  /* 0x000000ffff077224 */ /* 0x000fe200078e0008 */
[----:B-1----:R-:W-:Y:S01]  /*25a30*/  @P2 SHF.R.U32.HI R7, RZ, R11, R4 ;  /* 0x0000000bff072219 */ /* 0x002fe20000011604 */
[C---:B------:R-:W-:Y:S01]  /*25a40*/  IMAD.WIDE.U32 R4, R224.reuse, UR4, R2 ;  /* 0x00000004e0047c25 */ /* 0x040fe2000f8e0002 */
[----:B------:R-:W-:Y:S01]  /*25a50*/  SEL R221, R221, RZ, !P1 ;  /* 0x000000ffdddd7207 */ /* 0x000fe20004800000 */
[----:B------:R-:W1:Y:S01]  /*25a60*/  @P2 LDC R55, c[0x0][0xbec] ;  /* 0x0002fb00ff372b82 */ /* 0x000e620000000800 */
[----:B------:R-:W-:Y:S01]  /*25a70*/  LEA R11, R229, R215, 0x6 ;  /* 0x000000d7e50b7211 */ /* 0x000fe200078e30ff */
[----:B------:R-:W-:Y:S01]  /*25a80*/  IMAD R9, R224, UR5, R9 ;  /* 0x00000005e0097c24 */ /* 0x000fe2000f8e0209 */
[----:B------:R-:W-:Y:S01]  /*25a90*/  ULDC.64 UR4, c[0x0][0xb98] ;  /* 0x0002e60000047ab9 */ /* 0x000fe20000000a00 */
[----:B------:R-:W-:-:S02]  /*25aa0*/  IMAD.MOV R6, RZ, RZ, -R7 ;  /* 0x000000ffff067224 */ /* 0x000fc400078e0a07 */
        /* <DEDUP_REMOVED lines=14> */
[----:B0-----:R-:W-:-:S02]  /*25b90*/  IADD3 R15, R14, -0x80, RZ ;  /* 0xffffff800e0f7810 */ /* 0x001fc40007ffe0ff */
[C---:B------:R-:W-:Y:S01]  /*25ba0*/  IADD3 R13, P4, R44.reuse, 0x2000, RZ ;  /* 0x000020002c0d7810 */ /* 0x040fe20007f9e0ff */
[C---:B------:R-:W-:Y:S01]  /*25bb0*/  IMAD R11, R9.reuse, UR5, R6 ;  /* 0x00000005090b7c24 */ /* 0x040fe2000f8e0206 */
[----:B------:R-:W-:Y:S01]  /*25bc0*/  SHF.R.S32.HI R14, RZ, 0x1f, R15 ;  /* 0x0000001fff0e7819 */ /* 0x000fe2000001140f */
[----:B------:R-:W-:Y:S01]  /*25bd0*/  IMAD.WIDE.U32 R4, R9, UR4, R4 ;  /* 0x0000000409047c25 */ /* 0x000fe2000f8e0004 */
[----:B------:R-:W-:Y:S01]  /*25be0*/  ULDC.64 UR4, c[0x0][0xb50] ;  /* 0x0002d40000047ab9 */ /* 0x000fe20000000a00 */
[----:B------:R-:W-:Y:S02]  /*25bf0*/  IADD3 R29, P3, R44, 0x4000, RZ ;  /* 0x000040002c1d7810 */ /* 0x000fe40007f7e0ff */
[----:B------:R-:W-:Y:S01]  /*25c00*/  IMAD.IADD R5, R5, 0x1, R11 ;  /* 0x0000000105057824 */ /* 0x000fe200078e020b */
[----:B------:R-:W-:Y:S01]  /*25c10*/  LEA R6, P1, R4, UR4, 0x2 ;  /* 0x0000000404067c11 */ /* 0x000fe2000f8210ff */
[----:B------:R-:W-:Y:S01]  /*25c20*/  IMAD.X R9, RZ, RZ, R45, P0 ;  /* 0x000000ffff097224 */ /* 0x000fe200000e062d */
[----:B------:R-:W-:-:S02]  /*25c30*/  LEA.HI R14, R14, R15, RZ, 0x7 ;  /* 0x0000000f0e0e7211 */ /* 0x000fc400078f38ff */
[----:B------:R-:W-:Y:S01]  /*25c40*/  LEA.HI.X R4, R4, UR5, R5, 0x2, P1 ;  /* 0x0000000504047c11 */ /* 0x000fe200088f1405 */
[----:B------:R-:W-:Y:S01]  /*25c50*/  SHFL.IDX PT, R46, R6, RZ, 0x1c1f ;  /* 0x001c1fff062e7589 */ /* 0x000fe200000e0000 */
[----:B------:R-:W-:Y:S01]  /*25c60*/  IADD3 R25, P1, R44, 0x3000, RZ ;  /* 0x000030002c197810 */ /* 0x000fe20007f3e0ff */
[----:B------:R-:W-:Y:S01]  /*25c70*/  ULDC.64 UR4, c[0x0][0xaa0] ;  /* 0x0002a80000047ab9 */ /* 0x000fe20000000a00 */
[----:B------:R-:W-:Y:S01]  /*25c80*/  LOP3.LUT R14, R14, 0xffffff80, RZ, 0xc0, !PT ;  /* 0xffffff800e0e7812 */ /* 0x000fe200078ec0ff */
[----:B------:R-:W0:Y:S01]  /*25c90*/  SHFL.IDX PT, R47, R4, RZ, 0x1c1f ;  /* 0x001c1fff042f7589 */ /* 0x000e2200000e0000 */
[----:B------:R-:W-:Y:S02]  /*25ca0*/  LOP3.LUT R24, R25, 0x380, RZ, 0xc0, !PT ;  /* 0x0000038019187812 */ /* 0x000fe400078ec0ff */
[----:B------:R-:W-:Y:S01]  /*25cb0*/  LOP3.LUT R12, R13, 0x380, RZ, 0xc0, !PT ;  /* 0x000003800d0c7812 */ /* 0x000fe200078ec0ff */
[----:B------:R-:W-:Y:S01]  /*25cc0*/  SHFL.IDX PT, R48, R6, 0x1, 0x1c1f ;  /* 0x003c1f0006307f89 */ /* 0x000fe200000e0000 */
[----:B------:R-:W-:Y:S01]  /*25cd0*/  IMAD.IADD R14, R15, 0x1, -R14 ;  /* 0x000000010f0e7824 */ /* 0x000fe200078e0a0e */
[----:B------:R-:W-:-:S02]  /*25ce0*/  SHF.R.U64 R24, R24, 0x3, RZ ;  /* 0x0000000318187819 */ /* 0x000fc400000012ff */
[----:B------:R-:W3:Y:S01]  /*25cf0*/  SHFL.IDX PT, R49, R4, 0x1, 0x1c1f ;  /* 0x003c1f0004317f89 */ /* 0x000ee200000e0000 */
[----:B------:R-:W-:Y:S02]  /*25d00*/  LOP3.LUT R28, R29, 0x380, RZ, 0xc0, !PT ;  /* 0x000003801d1c7812 */ /* 0x000fe400078ec0ff */
[----:B------:R-:W-:Y:S02]  /*25d10*/  LOP3.LUT R8, R7, 0x380, RZ, 0xc0, !PT ;  /* 0x0000038007087812 */ /* 0x000fe400078ec0ff */
[----:B------:R-:W-:Y:S02]  /*25d20*/  LOP3.LUT P0, RZ, R14, 0x3, RZ, 0xc0, !PT ;  /* 0x000000030eff7812 */ /* 0x000fe4000780c0ff */
[----:B------:R-:W-:Y:S01]  /*25d30*/  LOP3.LUT R24, R24, R25, RZ, 0x3c, !PT ;  /* 0x0000001918187212 */ /* 0x000fe200078e3cff */
[----:B------:R-:W-:Y:S01]  /*25d40*/  IMAD.X R25, RZ, RZ, R45, P1 ;  /* 0x000000ffff197224 */ /* 0x000fe200008e062d */
[----:B------:R-:W-:Y:S02]  /*25d50*/  SHF.R.U64 R12, R12, 0x3, RZ ;  /* 0x000000030c0c7819 */ /* 0x000fe400000012ff */
[----:B------:R-:W-:-:S02]  /*25d60*/  SHF.R.U64 R28, R28, 0x3, RZ ;  /* 0x000000031c1c7819 */ /* 0x000fc400000012ff */
[----:B------:R-:W-:Y:S02]  /*25d70*/  SHF.R.U64 R8, R8, 0x3, RZ ;  /* 0x0000000308087819 */ /* 0x000fe400000012ff */
[----:B------:R-:W-:Y:S02]  /*25d80*/  LOP3.LUT R12, R12, R13, RZ, 0x3c, !PT ;  /* 0x0000000d0c0c7212 */ /* 0x000fe400078e3cff */
[----:B------:R-:W-:Y:S01]  /*25d90*/  LOP3.LUT R28, R28, R29, RZ, 0x3c, !PT ;  /* 0x0000001d1c1c7212 */ /* 0x000fe200078e3cff */
[----:B------:R-:W-:Y:S01]  /*25da0*/  IMAD.X R29, RZ, RZ, R45, P3 ;  /* 0x000000ffff1d7224 */ /* 0x000fe200018e062d */
[----:B------:R-:W-:Y:S02]  /*25db0*/  LOP3.LUT R8, R8, R7, RZ, 0x3c, !PT ;  /* 0x0000000708087212 */ /* 0x000fe400078e3cff */
[----:B------:R-:W-:Y:S02]  /*25dc0*/  IADD3.X R13, RZ, R45, RZ, P4, !PT ;  /* 0x0000002dff0d7210 */ /* 0x000fe400027fe4ff */
[----:B------:R-:W-:-:S02]  /*25dd0*/  IADD3 R33, P5, R44, 0x5000, RZ ;  /* 0x000050002c217810 */ /* 0x000fc40007fbe0ff */
[C---:B------:R-:W-:Y:S02]  /*25de0*/  IADD3 R37, P4, R44.reuse, 0x6000, RZ ;  /* 0x000060002c257810 */ /* 0x040fe40007f9e0ff */
[C---:B------:R-:W-:Y:S02]  /*25df0*/  LOP3.LUT R7, R44.reuse, 0x380, RZ, 0xc0, !PT ;  /* 0x000003802c077812 */ /* 0x040fe400078ec0ff */
[----:B------:R-:W-:Y:S02]  /*25e00*/  IADD3 R5, P3, R44, 0x7000, RZ ;  /* 0x000070002c057810 */ /* 0x000fe40007f7e0ff */
[----:B------:R-:W-:Y:S02]  /*25e10*/  LOP3.LUT R32, R33, 0x380, RZ, 0xc0, !PT ;  /* 0x0000038021207812 */ /* 0x000fe400078ec0ff */
[----:B------:R-:W-:Y:S01]  /*25e20*/  LOP3.LUT R36, R37, 0x380, RZ, 0xc0, !PT ;  /* 0x0000038025247812 */ /* 0x000fe200078ec0ff */
[----:B------:R-:W-:Y:S01]  /*25e30*/  IMAD R3, R3, UR4, RZ ;  /* 0x0000000403037c24 */ /* 0x000fe2000f8e02ff */
[----:B------:R-:W-:Y:S01]  /*25e40*/  SHF.R.U64 R7, R7, 0x3, RZ ;  /* 0x0000000307077819 */ /* 0x000fe200000012ff */
[----:B------:R-:W-:Y:S01]  /*25e50*/  IMAD.X R41, RZ, RZ, R45, P3 ;  /* 0x000000ffff297224 */ /* 0x000fe200018e062d */
[----:B------:R-:W-:-:S02]  /*25e60*/  SHF.R.U64 R32, R32, 0x3, RZ ;  /* 0x0000000320207819 */ /* 0x000fc400000012ff */
[----:B------:R-:W-:Y:S02]  /*25e70*/  SHF.R.U64 R36, R36, 0x3, RZ ;  /* 0x0000000324247819 */ /* 0x000fe400000012ff */
[----:B------:R-:W-:Y:S02]  /*25e80*/  LOP3.LUT R44, R7, R44, RZ, 0x3c, !PT ;  /* 0x0000002c072c7212 */ /* 0x000fe400078e3cff */
[----:B------:R-:W-:Y:S02]  /*25e90*/  LOP3.LUT R32, R32, R33, RZ, 0x3c, !PT ;  /* 0x0000002120207212 */ /* 0x000fe400078e3cff */
[----:B------:R-:W-:Y:S01]  /*25ea0*/  LOP3.LUT R36, R36, R37, RZ, 0x3c, !PT ;  /* 0x0000002524247212 */ /* 0x000fe200078e3cff */
[----:B------:R-:W-:Y:S01]  /*25eb0*/  IMAD.X R37, RZ, RZ, R45, P4 ;  /* 0x000000ffff257224 */ /* 0x000fe200020e062d */
[----:B------:R-:W-:Y:S01]  /*25ec0*/  IADD3.X R33, RZ, R45, RZ, P5, !PT ;  /* 0x0000002dff217210 */ /* 0x000fe20002ffe4ff */
[----:B------:R-:W-:Y:S01]  /*25ed0*/  BSSY B1, `(.L_x_2820) ;  /* 0x0000053000017945 */ /* 0x000fe20003800000 */
[----:B------:R-:W-:-:S02]  /*25ee0*/  SHF.R.S32.HI R52, RZ, 0x1f, R222 ;  /* 0x0000001fff347819 */ /* 0x000fc400000114de */
[----:B------:R-:W-:Y:S01]  /*25ef0*/  SHF.R.S32.HI R54, RZ, 0x1f, R215 ;  /* 0x0000001fff367819 */ /* 0x000fe200000114d7 */
[----:B--2---:R-:W-:-:S04]  /*25f00*/  IMAD.IADD R10, R10, 0x1, R212 ;  /* 0x000000010a0a7824 */ /* 0x004fc800078e02d4 */
[C---:B------:R-:W-:Y:S01]  /*25f10*/  VIADD R0, R10.reuse, 0x8 ;  /* 0x000000080a007836 */ /* 0x040fe20000000000 */
[----:B------:R-:W-:-:S04]  /*25f20*/  ISETP.GE.OR P1, PT, R10, R53, P0 ;  /* 0x000000350a00720c */ /* 0x000fc80000726670 */
[----:B------:R-:W-:Y:S02]  /*25f30*/  ISETP.GE.OR P0, PT, R0, R53, P0 ;  /* 0x000000350000720c */ /* 0x000fe40000706670 */
[----:B------:R-:W-:-:S04]  /*25f40*/  LOP3.LUT R0, R5, 0x380, RZ, 0xc0, !PT ;  /* 0x0000038005007812 */ /* 0x000fc800078ec0ff */
[----:B------:R-:W-:-:S03]  /*25f50*/  SHF.R.U64 R0, R0, 0x3, RZ ;  /* 0x0000000300007819 */ /* 0x000fc600000012ff */
[----:B0-----:R-:W-:Y:S01]  /*25f60*/  @!P1 ST.E desc[UR52][R46.64], R89 ;  /* 0x000000592e009985 */ /* 0x001fe2000c101934 */
[----:B------:R-:W-:-:S03]  /*25f70*/  LOP3.LUT R40, R0, R5, RZ, 0x3c, !PT ;  /* 0x0000000500287212 */ /* 0x000fc600078e3cff */
[----:B---3--:R0:W-:Y:S04]  /*25f80*/  @!P0 ST.E desc[UR52][R48.64], R88 ;  /* 0x0000005830008985 */ /* 0x0081e8000c101934 */
[----:B------:R2:W5:Y:S04]  /*25f90*/  LD.E.128 R4, desc[UR52][R44.64] ;  /* 0x000000342c047980 */ /* 0x000568000c101d00 */
[----:B------:R-:W5:Y:S01]  /*25fa0*/  LD.E.128 R8, desc[UR52][R8.64] ;  /* 0x0000003408087980 */ /* 0x000f62000c101d00 */
[----:B0-----:R-:W0:Y:S03]  /*25fb0*/  @P2 LDC R49, c[0x0][0xbf0] ;  /* 0x0002fc00ff312b82 */ /* 0x001e260000000800 */
[----:B------:R-:W5:Y:S01]  /*25fc0*/  LD.E.128 R12, desc[UR52][R12.64] ;  /* 0x000000340c0c7980 */ /* 0x000f62000c101d00 */
[----:B--2---:R-:W-:-:S02]  /*25fd0*/  IMAD R45, R2, UR5, R3 ;  /* 0x00000005022d7c24 */ /* 0x004fc4000f8e0203 */
[----:B------:R-:W-:Y:S01]  /*25fe0*/  IMAD.WIDE.U32 R2, R2, UR4, RZ ;  /* 0x0000000402027c25 */ /* 0x000fe2000f8e00ff */
[----:B------:R-:W-:Y:S01]  /*25ff0*/  ULDC.64 UR4, c[0x0][0xae8] ;  /* 0x0002ba0000047ab9 */ /* 0x000fe20000000a00 */
[----:B------:R-:W5:Y:S02]  /*26000*/  LD.E.128 R24, desc[UR52][R24.64] ;  /* 0x0000003418187980 */ /* 0x000f64000c101d00 */
[----:B------:R-:W-:Y:S01]  /*26010*/  IMAD.IADD R3, R3, 0x1, R45 ;  /* 0x0000000103037824 */ /* 0x000fe200078e022d */
[----:B------:R-:W-:Y:S01]  /*26020*/  LEA R45, R223, R229, 0x5 ;  /* 0x000000e5df2d7211 */ /* 0x000fe200078e28ff */
[----:B------:R-:W-:Y:S01]  /*26030*/  IMAD R47, R50, UR4, RZ ;  /* 0x00000004322f7c24 */ /* 0x000fe2000f8e02ff */
[----:B------:R-:W5:Y:S03]  /*26040*/  LD.E.128 R28, desc[UR52][R28.64] ;  /* 0x000000341c1c7980 */ /* 0x000f66000c101d00 */
[----:B------:R-:W-:Y:S01]  /*26050*/  IMAD.IADD R44, R212, 0x1, R45 ;  /* 0x00000001d42c7824 */ /* 0x000fe200078e022d */
[----:B------:R-:W5:Y:S01]  /*26060*/  LD.E.128 R32, desc[UR52][R32.64] ;  /* 0x0000003420207980 */ /* 0x000f62000c101d00 */
[----:B------:R-:W-:-:S02]  /*26070*/  IMAD R47, R224, UR5, R47 ;  /* 0x00000005e02f7c24 */ /* 0x000fc4000f8e022f */
[----:B-1----:R-:W-:Y:S01]  /*26080*/  @P2 IMAD.HI.U32 R0, R44, R55, RZ ;  /* 0x000000372c002227 */ /* 0x002fe200078e00ff */
[----:B------:R-:W5:Y:S03]  /*26090*/  LD.E.128 R36, desc[UR52][R36.64] ;  /* 0x0000003424247980 */ /* 0x000f66000c101d00 */
[----:B------:R-:W-:Y:S01]  /*260a0*/  IMAD.WIDE.U32 R2, R224, UR4, R2 ;  /* 0x00000004e0027c25 */ /* 0x000fe2000f8e0002 */
[----:B------:R-:W-:Y:S01]  /*260b0*/  ULDC.64 UR4, c[0x0][0xaf0] ;  /* 0x0002bc0000047ab9 */ /* 0x000fe20000000a00 */
[----:B------:R-:W5:Y:S02]  /*260c0*/  LD.E.128 R40, desc[UR52][R40.64] ;  /* 0x0000003428287980 */ /* 0x000f64000c101d00 */
[----:B------:R-:W-:Y:S01]  /*260d0*/  IMAD.MOV.U32 R45, RZ, RZ, R44 ;  /* 0x000000ffff2d7224 */ /* 0x000fe200078e002c */
[----:B0-----:R-:W-:Y:S01]  /*260e0*/  @P2 SHF.R.U32.HI R45, RZ, R49, R0 ;  /* 0x00000031ff2d2219 */ /* 0x001fe20000011600 */
[----:B------:R-:W-:Y:S01]  /*260f0*/  IMAD R20, R20, UR4, RZ ;  /* 0x0000000414147c24 */ /* 0x000fe2000f8e02ff */
[----:B------:R-:W-:Y:S01]  /*26100*/  @!PT LDS RZ, [RZ] ;  /* 0x00000000fffff984 */ /* 0x000fe20000000800 */
[----:B------:R-:W-:Y:S01]  /*26110*/  @!PT LDS RZ, [RZ] ;  /* 0x00000000fffff984 */ /* 0x000fe20000000800 */
[----:B------:R-:W-:Y:S01]  /*26120*/  @!PT LDS RZ, [RZ] ;  /* 0x00000000fffff984 */ /* 0x000fe20000000800 */
[----:B------:R-:W-:Y:S01]  /*26130*/  @!PT LDS RZ, [RZ] ;  /* 0x00000000fffff984 */ /* 0x000fe20000000800 */
[----:B------:R0:W-:Y:S06]  /*26140*/  MEMBAR.ALL.CTA ;  /* 0x0000000000007992 */ /* 0x0001ec0000008000 */
[----:B0-----:R-:W0:Y:S01]  /*26150*/  FENCE.VIEW.ASYNC.S ;  /* 0x00000000000073c6 */ /* 0x001e220000000000 */
        /* <DEDUP_REMOVED lines=14> */
[----:B------:R-:W-:Y:S02]  /*26240*/  IMAD.IADD R3, R3, 0x1, R49 ;  /* 0x0000000103037824 */ /* 0x000fe400078e0231 */
[----:B------:R-:W-:Y:S01]  /*26250*/  IMAD R20, R0, UR4, RZ ;  /* 0x0000000400147c24 */ /* 0x000fe2000f8e02ff */
[C---:B------:R-:W-:Y:S01]  /*26260*/  IADD3 R0, R212.reuse, 0x20, RZ ;  /* 0x00000020d4007810 */ /* 0x040fe20007ffe0ff */
[C---:B------:R-:W-:Y:S01]  /*26270*/  IMAD.WIDE.U32 R2, R47.reuse, UR4, R2 ;  /* 0x000000042f027c25 */ /* 0x040fe2000f8e0002 */
[-C--:B------:R-:W-:Y:S02]  /*26280*/  ISETP.GE.AND P2, PT, R212, R53.reuse, PT ;  /* 0x00000035d400720c */ /* 0x080fe40003f46270 */
[----:B------:R-:W-:Y:S01]  /*26290*/  ISETP.GE.AND P0, PT, R0, R53, PT ;  /* 0x000000350000720c */ /* 0x000fe20003f06270 */
[----:B------:R-:W-:Y:S01]  /*262a0*/  IMAD R45, R47, UR5, R20 ;  /* 0x000000052f2d7c24 */ /* 0x000fe2000f8e0214 */
[----:B------:R-:W-:Y:S01]  /*262b0*/  ULDC.64 UR4, c[0x0][0xa80] ;  /* 0x0002a00000047ab9 */ /* 0x000fe20000000a00 */
[----:B------:R-:W-:Y:S01]  /*262c0*/  VIADD R0, R18, 0x29820 ;  /* 0x0002982012007836 */ /* 0x000fe20000000000 */
[----:B------:R-:W-:Y:S01]  /*262d0*/  LEA R46, P3, R2, UR4, 0x1 ;  /* 0x00000004022e7c11 */ /* 0x000fe2000f8608ff */
[----:B------:R-:W-:-:S02]  /*262e0*/  VIADD R20, R212, 0x40 ;  /* 0x00000040d4147836 */ /* 0x000fc40000000000 */
[----:B------:R-:W-:Y:S01]  /*262f0*/  IMAD.IADD R3, R3, 0x1, R45 ;  /* 0x0000000103037824 */ /* 0x000fe200078e022d */
[----:B------:R-:W-:Y:S01]  /*26300*/  PRMT R0, RZ, 0x654, R0 ;  /* 0x00000654ff007816 */ /* 0x000fe20000000000 */
[----:B0-----:R0:W1:Y:S01]  /*26310*/  SHFL.IDX PT, R44, R46, RZ, 0x181f ;  /* 0x00181fff2e2c7589 */ /* 0x00106200000e0000 */
[----:B------:R-:W-:Y:S02]  /*26320*/  ISETP.GE.AND P1, PT, R20, R53, PT ;  /* 0x000000351400720c */ /* 0x000fe40003f26270 */
[----:B------:R-:W-:Y:S01]  /*26330*/  LEA.HI.X R20, R2, UR5, R3, 0x1, P3 ;  /* 0x0000000502147c11 */ /* 0x000fe200098f0c03 */
[----:B------:R2:W-:Y:S04]  /*26340*/  SYNCS.ARRIVE.TRANS64.RED.A1T0 RZ, [R0+URZ], RZ ;  /* 0x000000ff00ff79a7 */ /* 0x0005e8000810043f */
        /* <DEDUP_REMOVED lines=11> */
.L_x_2821:
[----:B------:R-:W-:Y:S05]  /*26400*/  BSYNC B1 ;  /* 0x0000000000017941 */ /* 0x000fea0003800000 */
.L_x_2820:
        /* <DEDUP_REMOVED lines=13> */
.L_x_2823:
[----:B------:R-:W-:Y:S05]  /*264e0*/  BSYNC B1 ;  /* 0x0000000000017941 */ /* 0x000fea0003800000 */
.L_x_2822:
        /* <DEDUP_REMOVED lines=13> */
.L_x_2825:
[----:B------:R-:W-:Y:S05]  /*265c0*/  BSYNC B1 ;  /* 0x0000000000017941 */ /* 0x000fea0003800000 */
.L_x_2824:
[----:B0-----:R-:W-:Y:S01]  /*265d0*/  IADD3 R0, R212, 0x60, RZ ;  /* 0x00000060d4007810 */ /* 0x001fe20007ffe0ff */
[----:B--2-4-:R-:W0:Y:S03]  /*265e0*/  SHFL.IDX PT, R20, R20, 0x3, 0x181f ;  /* 0x00781f0014147f89 */ /* 0x014e2600000e0000 */
        /* <DEDUP_REMOVED lines=14> */
.L_x_2817:
[----:B------:R-:W-:Y:S01]  /*266d0*/  ULDC.64 UR4, c[0x0][0xc00] ;  /* 0x0003000000047ab9 */ /* 0x000fe20000000a00 */
[----:B------:R-:W-:Y:S01]  /*266e0*/  IMAD.MOV.U32 R0, RZ, RZ, RZ ;  /* 0x000000ffff007224 */ /* 0x000fe200078e00ff */
[----:B------:R-:W-:Y:S01]  /*266f0*/  ISETP.NE.U32.AND P0, PT, RZ, UR4, PT ;  /* 0x00000004ff007c0c */ /* 0x000fe2000bf05070 */
[----:B------:R-:W2:Y:S01]  /*26700*/  LDC R25, c[0x0][0xbe8] ;  /* 0x0002fa00ff197b82 */ /* 0x000ea20000000800 */
[----:B------:R-:W-:Y:S02]  /*26710*/  IADD3 R2, P1, R225, UR4, RZ ;  /* 0x00000004e1027c10 */ /* 0x000fe4000ff3e0ff */
[----:B------:R-:W-:Y:S02]  /*26720*/  ISETP.NE.AND.EX P0, PT, RZ, UR5, PT, P0 ;  /* 0x00000005ff007c0c */ /* 0x000fe4000bf05300 */
[----:B------:R-:W-:Y:S01]  /*26730*/  IADD3.X R3, R226, UR5, RZ, P1, !PT ;  /* 0x00000005e2037c10 */ /* 0x000fe20008ffe4ff */
[----:B------:R-:W-:Y:S02]  /*26740*/  ULDC.64 UR4, c[0x0][0xc08] ;  /* 0x0003020000047ab9 */ /* 0x000fe40000000a00 */
        /* <DEDUP_REMOVED lines=19> */
.L_x_2827:
        /* <DEDUP_REMOVED lines=8> */
[----:B-----5:R-:W-:Y:S01]  /*26900*/  IMAD R2, R6, R9, RZ ;  /* 0x0000000906027224 */ /* 0x020fe200078e02ff */
[----:B---3--:R-:W-:-:S04]  /*26910*/  IADD3 R8, R212, -0x80, R3 ;  /* 0xffffff80d4087810 */ /* 0x008fc80007ffe003 */
        /* <DEDUP_REMOVED lines=9> */
[----:B------:R-:W3:Y:S01]  /*269b0*/  @P0 LDC R13, c[0x0][0xbec] ;  /* 0x0002fb00ff0d0b82 */ /* 0x000ee20000000800 */
[----:B------:R-:W-:Y:S01]  /*269c0*/  IMAD R7, R224, UR5, R7 ;  /* 0x00000005e0077c24 */ /* 0x000fe2000f8e0207 */
[----:B------:R-:W-:-:S04]  /*269d0*/  ULDC.64 UR4, c[0x0][0xb98] ;  /* 0x0002e60000047ab9 */ /* 0x000fc80000000a00 */
[----:B------:R-:W-:Y:S02]  /*269e0*/  IADD3 R3, R3, R7, RZ ;  /* 0x0000000703037210 */ /* 0x000fe40007ffe0ff */
[----:B------:R-:W5:Y:S01]  /*269f0*/  @P0 LDC R15, c[0x0][0xbf0] ;  /* 0x0002fc00ff0f0b82 */ /* 0x000f620000000800 */
[----:B------:R-:W-:-:S04]  /*26a00*/  IMAD.WIDE.U32 R2, R221, UR4, R2 ;  /* 0x00000004dd027c25 */ /* 0x000fc8000f8e0002 */
[----:B---3--:R-:W-:-:S05]  /*26a10*/  @P0 IMAD.HI.U32 R4, R8, R13, RZ ;  /* 0x0000000d08040227 */ /* 0x008fca00078e00ff */
        /* <DEDUP_REMOVED lines=19> */
.L_x_2829:
[----:B------:R-:W-:Y:S05]  /*26b50*/  BSYNC B1 ;  /* 0x0000000000017941 */ /* 0x000fea0003800000 */
.L_x_2828:
[----:B------:R-:W-:Y:S01]  /*26b60*/  ULDC.64 UR4, c[0x0][0xaa0] ;  /* 0x0002a80000047ab9 */ /* 0x000fe20000000a00 */
[----:B------:R-:W-:Y:S01]  /*26b70*/  LEA R7, R223, R229, 0x5 ;  /* 0x000000e5df077211 */ /* 0x000fe200078e28ff */
[----:B---3--:R-:W-:-:S04]  /*26b80*/  IMAD R3, R11, UR4, RZ ;  /* 0x000000040b037c24 */ /* 0x008fc8000f8e02ff */
[C---:B------:R-:W-:Y:S02]  /*26b90*/  IMAD R5, R0.reuse, UR5, R3 ;  /* 0x0000000500057c24 */ /* 0x040fe4000f8e0203 */
[----:B------:R-:W-:Y:S01]  /*26ba0*/  IMAD.WIDE.U32 R2, R0, UR4, RZ ;  /* 0x0000000400027c25 */ /* 0x000fe2000f8e00ff */
[----:B------:R-:W-:-:S03]  /*26bb0*/  ULDC.64 UR4, c[0x0][0xae8] ;  /* 0x0002ba0000047ab9 */ /* 0x000fc60000000a00 */
[----:B------:R-:W-:Y:S02]  /*26bc0*/  IMAD.IADD R9, R212, 0x1, R7 ;  /* 0x00000001d4097824 */ /* 0x000fe400078e0207 */
[----:B------:R-:W-:Y:S02]  /*26bd0*/  IMAD.IADD R3, R3, 0x1, R5 ;  /* 0x0000000103037824 */ /* 0x000fe400078e0205 */
[----:B------:R-:W-:Y:S02]  /*26be0*/  IMAD R7, R10, UR4, RZ ;  /* 0x000000040a077c24 */ /* 0x000fe4000f8e02ff */
[----:B------:R-:W-:-:S04]  /*26bf0*/  IMAD.WIDE.U32 R2, R224, UR4, R2 ;  /* 0x00000004e0027c25 */ /* 0x000fc8000f8e0002 */
[----:B------:R-:W-:Y:S01]  /*26c00*/  IMAD R7, R224, UR5, R7 ;  /* 0x00000005e0077c24 */ /* 0x000fe2000f8e0207 */
[----:B------:R-:W-:Y:S01]  /*26c10*/  ULDC.64 UR4, c[0x0][0xaf0] ;  /* 0x0002bc0000047ab9 */ /* 0x000fe20000000a00 */
[----:B--2---:R-:W-:-:S03]  /*26c20*/  @P2 IMAD.HI.U32 R0, R9, R12, RZ ;  /* 0x0000000c09002227 */ /* 0x004fc600078e00ff */
[----:B------:R-:W-:Y:S01]  /*26c30*/  IADD3 R3, R3, R7, RZ ;  /* 0x0000000703037210 */ /* 0x000fe20007ffe0ff */
[----:B------:R-:W-:Y:S01]  /*26c40*/  IMAD.MOV.U32 R5, RZ, RZ, R9 ;  /* 0x000000ffff057224 */ /* 0x000fe200078e0009 */
[----:B----4-:R-:W-:Y:S01]  /*26c50*/  @P2 SHF.R.U32.HI R5, RZ, R27, R0 ;  /* 0x0000001bff052219 */ /* 0x010fe20000011600 */
[----:B------:R-:W-:Y:S02]  /*26c60*/  IMAD R4, R227, UR4, RZ ;  /* 0x00000004e3047c24 */ /* 0x000fe4000f8e02ff */
        /* <DEDUP_REMOVED lines=24> */
.L_x_3061:
[----:B------:R-:W-:Y:S01]  /*26df0*/  IMAD R25, R6, R25, RZ ;  /* 0x0000001906197224 */ /* 0x000fe200078e02ff */
[----:B------:R-:W-:Y:S01]  /*26e00*/  BSSY B1, `(.L_x_2831) ;  /* 0x000000f000017945 */ /* 0x000fe20003800000 */
[----:B------:R-:W-:-:S05]  /*26e10*/  IMAD.IADD R212, R229, 0x1, R212 ;  /* 0x00000001e5d47824 */ /* 0x000fca00078e02d4 */
        /* <DEDUP_REMOVED lines=13> */
.L_x_2832:
[----:B------:R-:W-:Y:S05]  /*26ef0*/  BSYNC B1 ;  /* 0x0000000000017941 */ /* 0x000fea0003800000 */
.L_x_2831:
[----:B------:R-:W-:-:S03]  /*26f00*/  UMOV UR4, 0xffffffff ;  /* 0xffffffff00047882 */ /* 0x000fc60000000000 */
[----:B------:R-:W-:Y:S05]  /*26f10*/  BRA.DIV UR4, `(.L_x_2833) ;  /* 0x000000a204dc7947 */ /* 0x000fea000b800000 */
[----:B---3--:R3:W0:Y:S04]  /*26f20*/  SHFL.IDX PT, R0, R3, 0x1, 0x181f ;  /* 0x00381f0003007f89 */ /* 0x00862800000e0000 */
[----:B----4-:R3:W4:Y:S02]  /*26f30*/  SHFL.IDX PT, R14, R2, 0x1, 0x181f ;  /* 0x00381f00020e7f89 */ /* 0x01072400000e0000 */
.L_x_3065:
        /* <DEDUP_REMOVED lines=15> */
.L_x_2835:
[----:B------:R-:W-:Y:S05]  /*27030*/  BSYNC B1 ;  /* 0x0000000000017941 */ /* 0x000fea0003800000 */
.L_x_2834:
[----:B------:R-:W-:-:S03]  /*27040*/  UMOV UR4, 0xffffffff ;  /* 0xffffffff00047882 */ /* 0x000fc60000000000 */
[----:B------:R-:W-:Y:S05]  /*27050*/  BRA.DIV UR4, `(.L_x_2836) ;  /* 0x000000a204d47947 */ /* 0x000fea000b800000 */
[----:B0-----:R0:W0:Y:S04]  /*27060*/  SHFL.IDX PT, R0, R3, 0x2, 0x181f ;  /* 0x00581f0003007f89 */ /* 0x00102800000e0000 */
[----:B----4-:R4:W0:Y:S02]  /*27070*/  SHFL.IDX PT, R14, R2, 0x2, 0x181f ;  /* 0x00581f00020e7f89 */ /* 0x01082400000e0000 */
.L_x_3069:
        /* <DEDUP_REMOVED lines=15> */
.L_x_2838:
[----:B------:R-:W-:Y:S05]  /*27170*/  BSYNC B1 ;  /* 0x0000000000017941 */ /* 0x000fea0003800000 */
.L_x_2837:
[----:B------:R-:W-:-:S03]  /*27180*/  UMOV UR4, 0xffffffff ;  /* 0xffffffff00047882 */ /* 0x000fc60000000000 */
[----:B------:R-:W-:Y:S05]  /*27190*/  BRA.DIV UR4, `(.L_x_2839) ;  /* 0x000000a204cc7947 */ /* 0x000fea000b800000 */
[----:B0-----:R0:W0:Y:S04]  /*271a0*/  SHFL.IDX PT, R0, R3, 0x3, 0x181f ;  /* 0x00781f0003007f89 */ /* 0x00102800000e0000 */
[----:B------:R0:W0:Y:S02]  /*271b0*/  SHFL.IDX PT, R14, R2, 0x3, 0x181f ;  /* 0x00781f00020e7f89 */ /* 0x00002400000e0000 */
.L_x_3073:
[----:B0-234-:R-:W-:-:S04]  /*271c0*/  IADD3 R2, R212, 0x60, RZ ;  /* 0x00000060d4027810 */ /* 0x01dfc80007ffe0ff */
        /* <DEDUP_REMOVED lines=13> */
.L_x_2826:
[----:B------:R-:W-:Y:S05]  /*272a0*/  BSYNC B0 ;  /* 0x0000000000007941 */ /* 0x000fea0003800000 */
.L_x_2816:
[----:B------:R-:W-:Y:S02]  /*272b0*/  ULDC UR4, c[0x0][0xc3c] ;  /* 0x00030f0000047ab9 */ /* 0x000fe40000000800 */
[----:B-1----:R-:W-:-:S13]  /*272c0*/  ISETP.GE.AND P0, PT, R23, UR4, PT ;  /* 0x0000000417007c0c */ /* 0x002fda000bf06270 */
[----:B------:R-:W-:Y:S05]  /*272d0*/  @!P0 BRA `(.L_x_2840) ;  /* 0xfffffda000888947 */ /* 0x000fea000383ffff */
[----:B------:R-:W-:Y:S05]  /*272e0*/  BRA `(.L_x_2628) ;  /* 0x0000007c00dc7947 */ /* 0x000fea0003800000 */
.L_x_2626:
        /* <DEDUP_REMOVED lines=58> */
.L_x_2846:
[----:B------:R-:W-:Y:S01]  /*27690*/  UIADD3 UR4, UR4, 0x1f, URZ ;  /* 0x0000001f04047890 */ /* 0x000fe2000fffe03f */
[----:B------:R-:W-:-:S05]  /*276a0*/  IMAD.U32 R19, RZ, RZ, UR7 ;  /* 0x00000007ff137e24 */ /* 0x000fca000f8e00ff */
[----:B0-----:R-:W-:-:S13]  /*276b0*/  ISETP.LE.AND P6, PT, R10, UR4, PT ;  /* 0x000000040a007c0c */ /* 0x001fda000bfc3270 */
[----:B------:R-:W-:Y:S05]  /*276c0*/  @P6 BRA `(.L_x_2843) ;  /* 0x0000000400b06947 */ /* 0x000fea0003800000 */
[----:B------:R-:W-:Y:S01]  /*276d0*/  VIADD R7, R5, UR4 ;  /* 0x0000000405077c36 */ /* 0x000fe20008000000 */
[----:B------:R-:W-:Y:S01]  /*276e0*/  BSSY B0, `(.L_x_2844) ;  /* 0x0000007000007945 */ /* 0x000fe20003800000 */
[----:B------:R-:W-:-:S03]  /*276f0*/  MOV R0, RZ ;  /* 0x000000ff00007202 */ /* 0x000fc60000000f00 */
[----:B------:R-:W-:-:S13]  /*27700*/  ISETP.GE.OR P6, PT, R7, R10, !P0 ;  /* 0x0000000a0700720c */ /* 0x000fda00047c6670 */
[----:B------:R-:W-:Y:S05]  /*27710*/  @P6 BRA `(.L_x_2845) ;  /* 0x00000000000c6947 */ /* 0x000fea0003800000 */
[----:B------:R-:W0:Y:S02]  /*27720*/  LDC.64 R2, c[0x0][0xc80] ;  /* 0x00032000ff027b82 */ /* 0x000e240000000a00 */
[----:B0-----:R-:W-:-:S05]  /*27730*/  IMAD.WIDE R2, R7, 0x4, R2 ;  /* 0x0000000407027825 */ /* 0x001fca00078e0202 */
[----:B------:R0:W5:Y:S02]  /*27740*/  LDG.E R0, desc[UR52][R2.64] ;  /* 0x0000003402007981 */ /* 0x000164000c1e1900 */
.L_x_2845:
[----:B------:R-:W-:Y:S05]  /*27750*/  BSYNC B0 ;  /* 0x0000000000007941 */ /* 0x000fea0003800000 */
.L_x_2844:
        /* <DEDUP_REMOVED lines=20> */
.L_x_2842:
[----:B------:R-:W-:-:S04]  /*278a0*/  IMAD.IADD R11, R4, 0x1, -R3 ;  /* 0x00000001040b7824 */ /* 0x000fc800078e0a03 */
[----:B------:R-:W-:-:S05]  /*278b0*/  IMAD R2, R6, UR5, R11 ;  /* 0x0000000506027c24 */ /* 0x000fca000f8e020b */
[----:B------:R-:W-:Y:S02]  /*278c0*/  ISETP.GT.AND P0, PT, R2, UR6, PT ;  /* 0x0000000602007c0c */ /* 0x000fe4000bf04270 */
[----:B------:R-:W0:Y:S11]  /*278d0*/  LDC.64 R2, c[0x0][0xc90] ;  /* 0x00032400ff027b82 */ /* 0x000e360000000a00 */
[----:B------:R-:W-:-:S04]  /*278e0*/  VOTE.ANY R8, PT, !P0 ;  /* 0x0000000000087806 */ /* 0x000fc800040e0100 */
[----:B------:R-:W1:Y:S02]  /*278f0*/  POPC R13, R8 ;  /* 0x00000008000d7309 */ /* 0x000e640000000000 */
[----:B-1----:R-:W-:-:S05]  /*27900*/  IADD3 R19, R13, UR4, RZ ;  /* 0x000000040d137c10 */ /* 0x002fca000fffe0ff */
        /* <DEDUP_REMOVED lines=13> */
.L_x_2847:
[----:B-1----:R-:W-:Y:S02]  /*279e0*/  IMAD.MOV R2, RZ, RZ, -R3 ;  /* 0x000000ffff027224 */ /* 0x002fe400078e0a03 */
[----:B---3--:R-:W-:-:S03]  /*279f0*/  IMAD R16, R16, UR5, R11 ;  /* 0x0000000510107c24 */ /* 0x008fc6000f8e020b */
[----:B------:R-:W-:Y:S02]  /*27a00*/  MOV R11, R2 ;  /* 0x00000002000b7202 */ /* 0x000fe40000000f00 */
[----:B------:R-:W-:Y:S02]  /*27a10*/  IABS R2, R4 ;  /* 0x0000000400027213 */ /* 0x000fe40000000000 */
[----:B--2---:R-:W-:Y:S01]  /*27a20*/  IADD3 R9, -R16, UR6, RZ ;  /* 0x0000000610097c10 */ /* 0x004fe2000fffe1ff */
[----:B------:R-:W-:Y:S02]  /*27a30*/  IMAD R11, R11, R12, RZ ;  /* 0x0000000c0b0b7224 */ /* 0x000fe400078e02ff */
[----:B------:R-:W-:Y:S01]  /*27a40*/  IMAD.MOV R8, RZ, RZ, -R2 ;  /* 0x000000ffff087224 */ /* 0x000fe200078e0a02 */
[----:B------:R-:W-:Y:S01]  /*27a50*/  IABS R6, R9 ;  /* 0x0000000900067213 */ /* 0x000fe20000000000 */
[----:B------:R-:W-:-:S04]  /*27a60*/  IMAD.MOV.U32 R2, RZ, RZ, RZ ;  /* 0x000000ffff027224 */ /* 0x000fc800078e00ff */
[----:B------:R-:W-:-:S04]  /*27a70*/  IMAD.HI.U32 R2, R3, R11, R2 ;  /* 0x0000000b03027227 */ /* 0x000fc800078e0002 */
[----:B------:R-:W-:Y:S01]  /*27a80*/  IMAD.MOV.U32 R3, RZ, RZ, R6 ;  /* 0x000000ffff037224 */ /* 0x000fe200078e0006 */
[----:B------:R-:W-:-:S03]  /*27a90*/  MOV R6, R8 ;  /* 0x0000000800067202 */ /* 0x000fc60000000f00 */
        /* <DEDUP_REMOVED lines=10> */
[----:B------:R-:W-:Y:S02]  /*27b40*/  @!P2 IADD3 R2, -R2, RZ, RZ ;  /* 0x000000ff0202a210 */ /* 0x000fe40007ffe1ff */
        /* <DEDUP_REMOVED lines=8> */
[-C--:B------:R-:W-:Y:S02]  /*27bd0*/  IABS R8, R13.reuse ;  /* 0x0000000d00087213 */ /* 0x080fe40000000000 */
[----:B0-----:R-:W-:Y:S02]  /*27be0*/  IABS R10, R13 ;  /* 0x0000000d000a7213 */ /* 0x001fe40000000000 */
[----:B------:R-:W0:Y:S01]  /*27bf0*/  I2F.RP R6, R8 ;  /* 0x0000000800067306 */ /* 0x000e220000209400 */
[----:B------:R-:W-:-:S07]  /*27c00*/  IADD3 R18, -R13, RZ, RZ ;  /* 0x000000ff0d127210 */ /* 0x000fce0007ffe1ff */
[----:B0-----:R-:W0:Y:S02]  /*27c10*/  MUFU.RCP R6, R6 ;  /* 0x0000000600067308 */ /* 0x001e240000001000 */
[----:B0-----:R-:W-:-:S06]  /*27c20*/  VIADD R3, R6, 0xffffffe ;  /* 0x0ffffffe06037836 */ /* 0x001fcc0000000000 */
[----:B------:R-:W0:Y:S02]  /*27c30*/  F2I.FTZ.U32.TRUNC.NTZ R3, R3 ;  /* 0x0000000300037305 */ /* 0x000e24000021f000 */
[----:B0-----:R-:W-:-:S05]  /*27c40*/  IADD3 R7, RZ, -R3, RZ ;  /* 0x80000003ff077210 */ /* 0x001fca0007ffe0ff */
[----:B------:R-:W-:-:S04]  /*27c50*/  IMAD R7, R7, R8, RZ ;  /* 0x0000000807077224 */ /* 0x000fc800078e02ff */
[----:B------:R-:W-:-:S04]  /*27c60*/  IMAD.HI.U32 R2, R3, R7, R2 ;  /* 0x0000000703027227 */ /* 0x000fc800078e0002 */
        /* <DEDUP_REMOVED lines=18> */
.L_x_2843:
[----:B------:R-:W-:Y:S01]  /*27d90*/  IMAD.MOV.U32 R17, RZ, RZ, RZ ;  /* 0x000000ffff117224 */ /* 0x000fe200078e00ff */
[----:B------:R-:W-:Y:S01]  /*27da0*/  MOV R18, RZ ;  /* 0x000000ff00127202 */ /* 0x000fe20000000f00 */
[----:B------:R-:W-:-:S07]  /*27db0*/  IMAD.U32 R16, RZ, RZ, UR6 ;  /* 0x00000006ff107e24 */ /* 0x000fce000f8e00ff */
.L_x_2848:
[----:B------:R-:W-:-:S13]  /*27dc0*/  ISETP.NE.AND P0, PT, R5, RZ, PT ;  /* 0x000000ff0500720c */ /* 0x000fda0003f05270 */
[----:B------:R-:W0:Y:S01]  /*27dd0*/  @!P0 S2R R3, SR_CgaCtaId ;  /* 0x0000000000038919 */ /* 0x000e220000008800 */
[----:B------:R-:W-:-:S04]  /*27de0*/  @!P0 MOV R0, 0x400 ;  /* 0x0000040000008802 */ /* 0x000fc80000000f00 */
[----:B0-----:R-:W-:-:S05]  /*27df0*/  @!P0 LEA R0, R3, R0, 0x18 ;  /* 0x0000000003008211 */ /* 0x001fca00078ec0ff */
[----:B------:R2:W-:Y:S01]  /*27e00*/  @!P0 STS.128 [R0+0x298d0], R16 ;  /* 0x0298d01000008388 */ /* 0x0005e20000000c00 */
[----:B------:R-:W-:Y:S06]  /*27e10*/  BAR.ARV 0x5, 0x180 ;  /* 0x0146000000007b1d */ /* 0x000fec0000002000 */
.L_x_2841:
        /* <DEDUP_REMOVED lines=9> */
[----:B------:R-:W-:Y:S01]  /*27eb0*/  BSSY B7, `(.L_x_2849) ;  /* 0x00006fb000077945 */ /* 0x000fe20003800000 */
[----:B------:R-:W-:Y:S01]  /*27ec0*/  MOV R35, 0x1 ;  /* 0x0000000100237802 */ /* 0x000fe20000000f00 */
[----:B------:R-:W-:Y:S01]  /*27ed0*/  IMAD.MOV.U32 R28, RZ, RZ, RZ ;  /* 0x000000ffff1c7224 */ /* 0x000fe200078e00ff */
[----:B------:R-:W-:Y:S01]  /*27ee0*/  ULDC.64 UR40, c[0x0][0x198] ;  /* 0x0000660000287ab9 */ /* 0x000fe20000000a00 */
[----:B------:R-:W-:Y:S01]  /*27ef0*/  IMAD.MOV.U32 R23, RZ, RZ, RZ ;  /* 0x000000ffff177224 */ /* 0x000fe200078e00ff */
[----:B------:R-:W-:Y:S01]  /*27f00*/  ULOP3.LUT UR39, UR36, 0x2, URZ, 0xfc, !UPT ;  /* 0x0000000224277892 */ /* 0x000fe2000f8efc3f */
[----:B------:R-:W-:Y:S01]  /*27f10*/  IMAD.MOV.U32 R34, RZ, RZ, 0x1 ;  /* 0x00000001ff227424 */ /* 0x000fe200078e00ff */
[----:B------:R-:W-:Y:S01]  /*27f20*/  ULOP3.LUT UR37, UR36, 0x1, URZ, 0xfc, !UPT ;  /* 0x0000000124257892 */ /* 0x000fe2000f8efc3f */
[----:B------:R-:W-:Y:S01]  /*27f30*/  ULDC UR38, c[0x0][0xc] ;  /* 0x0000030000267ab9 */ /* 0x000fe20000000800 */
[C---:B-1----:R-:W-:Y:S01]  /*27f40*/  LOP3.LUT R10, R12.reuse, 0x7f, RZ, 0xc0, !PT ;  /* 0x0000007f0c0a7812 */ /* 0x042fe200078ec0ff */
[C---:B0-----:R-:W-:Y:S01]  /*27f50*/  IMAD.SHL.U32 R2, R12.reuse, 0x10, RZ ;  /* 0x000000100c027824 */ /* 0x041fe200078e00ff */
[C---:B------:R-:W-:Y:S01]  /*27f60*/  SHF.L.U32 R3, R12.reuse, 0x7, RZ ;  /* 0x000000070c037819 */ /* 0x040fe200000006ff */
[----:B------:R-:W-:Y:S01]  /*27f70*/  IMAD.SHL.U32 R11, R12, 0x2, RZ ;  /* 0x000000020c0b7824 */ /* 0x000fe200078e00ff */
[----:B------:R-:W-:-:S02]  /*27f80*/  SHF.R.U32.HI R7, RZ, 0x5, R10 ;  /* 0x00000005ff077819 */ /* 0x000fc4000001160a */
[----:B--2---:R-:W-:Y:S02]  /*27f90*/  LOP3.LUT R0, R2, 0x1b0, RZ, 0xc0, !PT ;  /* 0x000001b002007812 */ /* 0x004fe400078ec0ff */
[----:B------:R-:W-:Y:S01]  /*27fa0*/  SHF.R.U32.HI R5, RZ, 0x1, R12 ;  /* 0x00000001ff057819 */ /* 0x000fe2000001160c */
[----:B------:R-:W-:Y:S01]  /*27fb0*/  IMAD.SHL.U32 R9, R7, 0x200, RZ ;  /* 0x0000020007097824 */ /* 0x000fe200078e00ff */
[----:B------:R-:W-:Y:S01]  /*27fc0*/  LOP3.LUT R11, R0, 0x30, R11, 0x78, !PT ;  /* 0x00000030000b7812 */ /* 0x000fe200078e780b */
[----:B------:R-:W-:Y:S01]  /*27fd0*/  IMAD.SHL.U32 R0, R12, 0x20, RZ ;  /* 0x000000200c007824 */ /* 0x000fe200078e00ff */
[----:B------:R-:W-:Y:S02]  /*27fe0*/  LOP3.LUT R4, R3, 0x380, RZ, 0xc0, !PT ;  /* 0x0000038003047812 */ /* 0x000fe400078ec0ff */
[----:B------:R-:W-:Y:S02]  /*27ff0*/  LOP3.LUT R6, R9, 0x40, R2, 0xf8, !PT ;  /* 0x0000004009067812 */ /* 0x000fe400078ef802 */
[----:B------:R-:W-:-:S02]  /*28000*/  LOP3.LUT R5, R4, 0x30, R5, 0xf8, !PT ;  /* 0x0000003004057812 */ /* 0x000fc400078ef805 */
[----:B------:R-:W-:Y:S02]  /*28010*/  LOP3.LUT R4, R0, 0x80, RZ, 0xc0, !PT ;  /* 0x0000008000047812 */ /* 0x000fe400078ec0ff */
[----:B------:R-:W-:Y:S02]  /*28020*/  LOP3.LUT R8, R6, R11, RZ, 0xfc, !PT ;  /* 0x0000000b06087212 */ /* 0x000fe400078efcff */
[----:B------:R-:W-:Y:S02]  /*28030*/  SHF.L.U32 R37, R12, 0x2, RZ ;  /* 0x000000020c257819 */ /* 0x000fe400000006ff */
[----:B------:R-:W-:Y:S01]  /*28040*/  LOP3.LUT R6, R4, 0x10, R12, 0xf8, !PT ;  /* 0x0000001004067812 */ /* 0x000fe200078ef80c */
[----:B------:R-:W-:Y:S01]  /*28050*/  STL [R1+0x14], R8 ;  /* 0x0000140801007387 */ /* 0x000fe20000100800 */
[----:B------:R-:W-:Y:S02]  /*28060*/  LOP3.LUT R9, R9, 0x60, R0, 0xf8, !PT ;  /* 0x0000006009097812 */ /* 0x000fe400078ef800 */
[----:B------:R-:W-:-:S02]  /*28070*/  LOP3.LUT R4, R5, 0x70, R2, 0x78, !PT ;  /* 0x0000007005047812 */ /* 0x000fc400078e7802 */
[----:B------:R-:W-:Y:S02]  /*28080*/  LOP3.LUT R6, R6, 0x10, R37, 0x78, !PT ;  /* 0x0000001006067812 */ /* 0x000fe400078e7825 */
[----:B------:R-:W-:Y:S02]  /*28090*/  LOP3.LUT R9, R9, 0x100, R0, 0xf8, !PT ;  /* 0x0000010009097812 */ /* 0x000fe400078ef800 */
[----:B------:R-:W-:Y:S02]  /*280a0*/  LOP3.LUT R4, R4, 0xc00, R3, 0xf8, !PT ;  /* 0x00000c0004047812 */ /* 0x000fe400078ef803 */
[----:B------:R-:W-:Y:S01]  /*280b0*/  LOP3.LUT R3, R9, R6, RZ, 0xfc, !PT ;  /* 0x0000000609037212 */ /* 0x000fe200078efcff */
[----:B------:R-:W-:Y:S01]  /*280c0*/  IMAD.SHL.U32 R6, R7, 0x400, RZ ;  /* 0x0000040007067824 */ /* 0x000fe200078e00ff */
[----:B------:R-:W-:Y:S01]  /*280d0*/  R2P PR, R12, 0x14 ;  /* 0x000000140c007804 */ /* 0x000fe20000000000 */
[----:B------:R3:W-:Y:S01]  /*280e0*/  STL [R1+0x20], R4 ;  /* 0x0000200401007387 */ /* 0x0007e20000100800 */
[----:B------:R-:W-:-:S02]  /*280f0*/  LOP3.LUT R11, R0, 0x380, RZ, 0xc0, !PT ;  /* 0x00000380000b7812 */ /* 0x000fc400078ec0ff */
[----:B------:R-:W-:Y:S01]  /*28100*/  SHF.R.U32.HI R5, RZ, 0x2, R10 ;  /* 0x00000002ff057819 */ /* 0x000fe2000001160a */
[----:B------:R0:W-:Y:S01]  /*28110*/  STL [R1+0x1c], R3 ;  /* 0x00001c0301007387 */ /* 0x0001e20000100800 */
[----:B------:R-:W-:Y:S02]  /*28120*/  LOP3.LUT R11, R11, 0x30, R2, 0xf8, !PT ;  /* 0x000000300b0b7812 */ /* 0x000fe400078ef802 */
[----:B------:R-:W-:Y:S02]  /*28130*/  LOP3.LUT R2, R2, 0x30, RZ, 0xc0, !PT ;  /* 0x0000003002027812 */ /* 0x000fe400078ec0ff */
[----:B------:R-:W-:Y:S01]  /*28140*/  LOP3.LUT R0, R5, 0x60, R0, 0xf8, !PT ;  /* 0x0000006005007812 */ /* 0x000fe200078ef800 */
[----:B---3--:R-:W-:Y:S01]  /*28150*/  IMAD.U32 R4, RZ, RZ, UR4 ;  /* 0x00000004ff047e24 */ /* 0x008fe2000f8e00ff */
[----:B------:R-:W-:Y:S01]  /*28160*/  LOP3.LUT R37, R11, 0x70, R37, 0x78, !PT ;  /* 0x000000700b257812 */ /* 0x000fe200078e7825 */
[----:B0-----:R-:W-:-:S03]  /*28170*/  IMAD.MOV.U32 R3, RZ, RZ, 0x40 ;  /* 0x00000040ff037424 */ /* 0x001fc600078e00ff */
[----:B------:R-:W-:Y:S02]  /*28180*/  LEA R22, R4, R22, 0x18 ;  /* 0x0000001604167211 */ /* 0x000fe400078ec0ff */
        /* <DEDUP_REMOVED lines=11> */
.L_x_2965:
[----:B------:R-:W0:Y:S02]  /*28240*/  LDC.64 R24, c[0x0][0xc88] ;  /* 0x00032200ff187b82 */ /* 0x000e240000000a00 */
[----:B0-----:R-:W-:-:S06]  /*28250*/  IMAD.WIDE R24, R19, 0x4, R24 ;  /* 0x0000000413187825 */ /* 0x001fcc00078e0218 */
[----:B--2---:R-:W2:Y:S01]  /*28260*/  LDG.E R24, desc[UR52][R24.64] ;  /* 0x0000003418187981 */ /* 0x004ea2000c1e1900 */
[----:B------:R-:W-:Y:S05]  /*28270*/  YIELD ;  /* 0x0000000000007946 */ /* 0x000fea0003800000 */
[----:B------:R-:W-:Y:S01]  /*28280*/  ULDC.64 UR4, c[0x0][0xa28] ;  /* 0x00028a0000047ab9 */ /* 0x000fe20000000a00 */
[----:B------:R-:W-:Y:S01]  /*28290*/  IMAD.MOV.U32 R8, RZ, RZ, RZ ;  /* 0x000000ffff087224 */ /* 0x000fe200078e00ff */
[----:B------:R-:W-:Y:S01]  /*282a0*/  ISETP.NE.U32.AND P0, PT, RZ, UR4, PT ;  /* 0x00000004ff007c0c */ /* 0x000fe2000bf05070 */
[----:B------:R-:W-:Y:S01]  /*282b0*/  ULDC.64 UR6, c[0x0][0xa10] ;  /* 0x0002840000067ab9 */ /* 0x000fe20000000a00 */
[----:B------:R-:W-:Y:S01]  /*282c0*/  IMAD.MOV.U32 R29, RZ, RZ, RZ ;  /* 0x000000ffff1d7224 */ /* 0x000fe200078e00ff */
[----:B------:R-:W-:Y:S01]  /*282d0*/  ULDC.64 UR8, c[0x0][0xa18] ;  /* 0x0002860000087ab9 */ /* 0x000fe20000000a00 */
[----:B------:R-:W-:-:S02]  /*282e0*/  ISETP.NE.AND.EX P0, PT, RZ, UR5, PT, P0 ;  /* 0x00000005ff007c0c */ /* 0x000fc4000bf05300 */
[----:B-12---:R-:W-:-:S11]  /*282f0*/  SHF.R.S32.HI R0, RZ, 0x1f, R24 ;  /* 0x0000001fff007819 */ /* 0x006fd60000011418 */
[C---:B------:R-:W-:Y:S01]  /*28300*/  @P0 LEA R2, P1, R24.reuse, UR4, 0x2 ;  /* 0x0000000418020c11 */ /* 0x040fe2000f8210ff */
[C---:B------:R-:W-:Y:S01]  /*28310*/  IMAD.SHL.U32 R25, R24.reuse, 0x4, RZ ;  /* 0x0000000418197824 */ /* 0x040fe200078e00ff */
[C-C-:B------:R-:W-:Y:S01]  /*28320*/  SHF.L.U64.HI R26, R24.reuse, 0x2, R0.reuse ;  /* 0x00000002181a7819 */ /* 0x140fe20000010200 */
[----:B------:R0:W-:Y:S01]  /*28330*/  STL [R1+0x38], R0 ;  /* 0x0000380001007387 */ /* 0x0001e20000100800 */
[----:B------:R-:W-:Y:S01]  /*28340*/  @P0 LEA.HI.X R3, R24, UR5, R0, 0x2, P1 ;  /* 0x0000000518030c11 */ /* 0x000fe200088f1400 */
[----:B------:R-:W-:-:S04]  /*28350*/  ULDC.64 UR4, c[0x0][0xa00] ;  /* 0x0002800000047ab9 */ /* 0x000fc80000000a00 */
[----:B------:R1:W2:Y:S01]  /*28360*/  @P0 LDG.E R8, desc[UR52][R2.64] ;  /* 0x0000003402080981 */ /* 0x0002a2000c1e1900 */
[----:B------:R-:W-:Y:S02]  /*28370*/  ISETP.NE.U32.AND P0, PT, RZ, UR4, PT ;  /* 0x00000004ff007c0c */ /* 0x000fe4000bf05070 */
[----:B------:R-:W-:Y:S02]  /*28380*/  ISETP.NE.U32.AND P1, PT, RZ, UR6, PT ;  /* 0x00000006ff007c0c */ /* 0x000fe4000bf25070 */
[----:B------:R-:W-:Y:S02]  /*28390*/  ISETP.NE.AND.EX P0, PT, RZ, UR5, PT, P0 ;  /* 0x00000005ff007c0c */ /* 0x000fe4000bf05300 */
[----:B------:R-:W-:Y:S02]  /*283a0*/  ISETP.NE.AND.EX P1, PT, RZ, UR7, PT, P1 ;  /* 0x00000007ff007c0c */ /* 0x000fe4000bf25310 */
[C---:B------:R-:W-:Y:S02]  /*283b0*/  IADD3 R4, P4, R25.reuse, UR6, RZ ;  /* 0x0000000619047c10 */ /* 0x040fe4000ff9e0ff */
[----:B-1----:R-:W-:-:S02]  /*283c0*/  IADD3 R2, P3, R25, UR4, RZ ;  /* 0x0000000419027c10 */ /* 0x002fc4000ff7e0ff */
[----:B0-----:R-:W-:Y:S02]  /*283d0*/  MOV R0, RZ ;  /* 0x000000ff00007202 */ /* 0x001fe40000000f00 */
[C---:B------:R-:W-:Y:S02]  /*283e0*/  IADD3.X R3, R26.reuse, UR5, RZ, P3, !PT ;  /* 0x000000051a037c10 */ /* 0x040fe40009ffe4ff */
[----:B------:R-:W-:Y:S02]  /*283f0*/  IADD3.X R5, R26, UR7, RZ, P4, !PT ;  /* 0x000000071a057c10 */ /* 0x000fe4000a7fe4ff */
[----:B------:R-:W-:Y:S01]  /*28400*/  ISETP.NE.U32.AND P2, PT, RZ, UR8, PT ;  /* 0x00000008ff007c0c */ /* 0x000fe2000bf45070 */
[----:B------:R-:W5:Y:S01]  /*28410*/  @P0 LDG.E R29, desc[UR52][R2.64] ;  /* 0x00000034021d0981 */ /* 0x000f62000c1e1900 */
[----:B------:R-:W-:Y:S02]  /*28420*/  ULDC UR4, c[0x0][0x288] ;  /* 0x0000a20000047ab9 */ /* 0x000fe40000000800 */
[----:B------:R-:W-:Y:S01]  /*28430*/  ISETP.NE.AND.EX P2, PT, RZ, UR9, PT, P2 ;  /* 0x00000009ff007c0c */ /* 0x000fe2000bf45320 */
[----:B------:R-:W5:Y:S01]  /*28440*/  @P1 LDG.E R0, desc[UR52][R4.64] ;  /* 0x0000003404001981 */ /* 0x000f62000c1e1900 */
[----:B------:R-:W-:Y:S01]  /*28450*/  IMAD.U32 R30, RZ, RZ, UR4 ;  /* 0x00000004ff1e7e24 */ /* 0x000fe2000f8e00ff */
[----:B------:R-:W-:-:S02]  /*28460*/  ULDC.64 UR4, c[0x0][0x418] ;  /* 0x0001060000047ab9 */ /* 0x000fc40000000a00 */
[----:B------:R-:W-:-:S03]  /*28470*/  UISETP.NE.U32.AND UP0, UPT, UR4, URZ, UPT ;  /* 0x0000003f0400728c */ /* 0x000fc6000bf05070 */
[----:B------:R-:W-:Y:S01]  /*28480*/  ULDC UR4, c[0x0][0x424] ;  /* 0x0001090000047ab9 */ /* 0x000fe20000000800 */
[----:B------:R-:W-:-:S03]  /*28490*/  UISETP.NE.AND.EX UP0, UPT, UR5, URZ, UPT, UP0 ;  /* 0x0000003f0500728c */ /* 0x000fc6000bf05300 */
[----:B------:R-:W-:Y:S01]  /*284a0*/  ULDC UR5, c[0x0][0x2f0] ;  /* 0x0000bc0000057ab9 */ /* 0x000fe20000000800 */
[----:B------:R-:W-:Y:S01]  /*284b0*/  @P2 IADD3 R6, P3, R25, UR8, RZ ;  /* 0x0000000819062c10 */ /* 0x000fe2000ff7e0ff */
[----:B------:R-:W-:-:S03]  /*284c0*/  USEL UR4, UR4, 0x1, UP0 ;  /* 0x0000000104047887 */ /* 0x000fc60008000000 */
[----:B------:R-:W-:Y:S01]  /*284d0*/  @P2 IADD3.X R7, R26, UR9, RZ, P3, !PT ;  /* 0x000000091a072c10 */ /* 0x000fe20009ffe4ff */
[----:B------:R-:W-:-:S03]  /*284e0*/  UIMAD UR4, UR4, UR5, URZ ;  /* 0x00000005040472a4 */ /* 0x000fc6000f8e023f */
[----:B------:R-:W-:Y:S01]  /*284f0*/  ULDC UR5, c[0x0][0x348] ;  /* 0x0000d20000057ab9 */ /* 0x000fe20000000800 */
[----:B------:R0:W5:Y:S02]  /*28500*/  @P2 LDG.E R30, desc[UR52][R6.64] ;  /* 0x00000034061e2981 */ /* 0x000164000c1e1900 */
[----:B0-----:R-:W-:Y:S02]  /*28510*/  IMAD.U32 R6, RZ, RZ, UR5 ;  /* 0x00000005ff067e24 */ /* 0x001fe4000f8e00ff */
[----:B------:R-:W-:Y:S01]  /*28520*/  IMAD.U32 R7, RZ, RZ, UR4 ;  /* 0x00000004ff077e24 */ /* 0x000fe2000f8e00ff */
[----:B--2---:R0:W-:Y:S01]  /*28530*/  STL [R1+0x8], R8 ;  /* 0x0000080801007387 */ /* 0x0041e20000100800 */
[----:B------:R-:W-:Y:S05]  /*28540*/  @P2 BRA `(.L_x_2850) ;  /* 0x0000000000102947 */ /* 0x000fea0003800000 */
[----:B------:R-:W-:Y:S05]  /*28550*/  @!P0 BRA `(.L_x_2850) ;  /* 0x00000000000c8947 */ /* 0x000fea0003800000 */
[----:B-----5:R-:W2:Y:S04]  /*28560*/  LDG.E R30, desc[UR52][R2.64] ;  /* 0x00000034021e7981 */ /* 0x020ea8000c1e1900 */
[----:B------:R-:W2:Y:S02]  /*28570*/  LDG.E R2, desc[UR52][R2.64+0x4] ;  /* 0x0000043402027981 */ /* 0x000ea4000c1e1900 */
[----:B--2---:R-:W-:-:S07]  /*28580*/  IADD3 R30, -R30, R2, RZ ;  /* 0x000000021e1e7210 */ /* 0x004fce0007ffe1ff */
.L_x_2850:
        /* <DEDUP_REMOVED lines=9> */
.L_x_2851:
        /* <DEDUP_REMOVED lines=9> */
.L_x_2852:
[----:B-1----:R-:W2:Y:S01]  /*286b0*/  @P1 LDG.E R2, desc[UR52][R4.64] ;  /* 0x0000003404021981 */ /* 0x002ea2000c1e1900 */
[----:B------:R-:W1:Y:S03]  /*286c0*/  LDC R3, c[0x0][0x448] ;  /* 0x00011200ff037b82 */ /* 0x000e660000000800 */
[----:B------:R3:W2:Y:S01]  /*286d0*/  @P1 LDG.E R4, desc[UR52][R4.64+0x4] ;  /* 0x0000043404041981 */ /* 0x0006a2000c1e1900 */
[----:B-----5:R-:W-:Y:S01]  /*286e0*/  IMAD.IADD R7, R7, 0x1, -R8 ;  /* 0x0000000107077824 */ /* 0x020fe200078e0a08 */
[----:B------:R-:W-:Y:S01]  /*286f0*/  BSSY B0, `(.L_x_2853) ;  /* 0x0000125000007945 */ /* 0x000fe20003800000 */
[----:B-1----:R-:W-:-:S13]  /*28700*/  ISETP.NE.AND P0, PT, R3, 0x1, PT ;  /* 0x000000010300780c */ /* 0x002fda0003f05270 */
[----:B------:R-:W1:Y:S08]  /*28710*/  @P0 LDC R3, c[0x0][0x44c] ;  /* 0x00011300ff030b82 */ /* 0x000e700000000800 */
[----:B---3--:R-:W3:Y:S01]  /*28720*/  @P0 LDC R5, c[0x0][0x450] ;  /* 0x00011400ff050b82 */ /* 0x008ee20000000800 */
[----:B--2---:R-:W-:Y:S01]  /*28730*/  @P1 IMAD.IADD R6, R4, 0x1, -R2 ;  /* 0x0000000104061824 */ /* 0x004fe200078e0a02 */
[----:B------:R-:W-:-:S03]  /*28740*/  SHF.L.U32 R2, R17, 0x7, RZ ;  /* 0x0000000711027819 */ /* 0x000fc600000006ff */
[----:B------:R-:W-:Y:S02]  /*28750*/  IMAD.IADD R27, R7, 0x1, R6 ;  /* 0x00000001071b7824 */ /* 0x000fe400078e0206 */
[----:B------:R-:W-:-:S03]  /*28760*/  VIADD R2, R2, 0x7f ;  /* 0x0000007f02027836 */ /* 0x000fc60000000000 */
[C---:B------:R-:W-:Y:S01]  /*28770*/  IADD3 R32, R27.reuse, 0x9f, RZ ;  /* 0x0000009f1b207810 */ /* 0x040fe20007ffe0ff */
[----:B-1----:R-:W-:Y:S01]  /*28780*/  @P0 IMAD.HI.U32 R3, R2, R3, RZ ;  /* 0x0000000302030227 */ /* 0x002fe200078e00ff */
[----:B------:R-:W-:-:S03]  /*28790*/  IADD3 R20, R27, 0xa0, -R30 ;  /* 0x000000a01b147810 */ /* 0x000fc60007ffe81e */
[----:B------:R-:W-:Y:S01]  /*287a0*/  IMAD.HI R32, R32, 0x66666667, RZ ;  /* 0x6666666720207827 */ /* 0x000fe200078e02ff */
[----:B---3--:R-:W-:-:S04]  /*287b0*/  @P0 SHF.R.U32.HI R2, RZ, R5, R3 ;  /* 0x00000005ff020219 */ /* 0x008fc80000011603 */
[----:B------:R-:W-:Y:S01]  /*287c0*/  SHF.R.U32.HI R3, RZ, 0x1f, R32 ;  /* 0x0000001fff037819 */ /* 0x000fe20000011620 */
[----:B------:R-:W-:-:S03]  /*287d0*/  IMAD.IADD R2, R20, 0x1, R2 ;  /* 0x0000000114027824 */ /* 0x000fc600078e0202 */
[----:B------:R-:W-:Y:S01]  /*287e0*/  LEA.HI.SX32 R32, R32, R3, 0x1a ;  /* 0x0000000320207211 */ /* 0x000fe200078fd2ff */
[----:B------:R-:W-:-:S05]  /*287f0*/  IMAD.HI R2, R2, 0x66666667, RZ ;  /* 0x6666666702027827 */ /* 0x000fca00078e02ff */
[----:B------:R-:W-:-:S04]  /*28800*/  SHF.R.U32.HI R3, RZ, 0x1f, R2 ;  /* 0x0000001fff037819 */ /* 0x000fc80000011602 */
[----:B------:R-:W-:-:S04]  /*28810*/  LEA.HI.SX32 R3, R2, R3, 0x1a ;  /* 0x0000000302037211 */ /* 0x000fc800078fd2ff */
[----:B------:R-:W-:-:S05]  /*28820*/  VIMNMX R2, R32, R3, PT ;  /* 0x0000000320027248 */ /* 0x000fca0003fe0100 */
[--C-:B------:R-:W-:Y:S02]  /*28830*/  IMAD R2, R2, 0xa0, -R7.reuse ;  /* 0x000000a002027824 */ /* 0x100fe400078e0a07 */
[----:B------:R-:W-:-:S03]  /*28840*/  IMAD.MOV R7, RZ, RZ, -R7 ;  /* 0x000000ffff077224 */ /* 0x000fc600078e0a07 */
[----:B------:R-:W-:Y:S02]  /*28850*/  VIMNMX R2, R2, R6, PT ;  /* 0x0000000602027248 */ /* 0x000fe40003fe0100 */
[----:B------:R-:W-:-:S04]  /*28860*/  VIMNMX R7, RZ, R7, !PT ;  /* 0x00000007ff077248 */ /* 0x000fc80007fe0100 */
[----:B------:R-:W-:Y:S01]  /*28870*/  ISETP.GT.AND P0, PT, R2, R7, PT ;  /* 0x000000070200720c */ /* 0x000fe20003f04270 */
[----:B------:R-:W-:-:S05]  /*28880*/  IMAD.WIDE.U32 R4, R7, -0x33333333, RZ ;  /* 0xcccccccd07047825 */ /* 0x000fca00078e00ff */
[----:B------:R-:W-:-:S04]  /*28890*/  SHF.R.U32.HI R4, RZ, 0x7, R5 ;  /* 0x00000007ff047819 */ /* 0x000fc80000011605 */
[----:B------:R-:W-:-:S03]  /*288a0*/  MOV R3, R4 ;  /* 0x0000000400037202 */ /* 0x000fc60000000f00 */
        /* <DEDUP_REMOVED lines=14> */
.L_x_3076:
[----:B--2---:R-:W-:Y:S02]  /*28990*/  ISETP.NE.AND P0, PT, R14, RZ, PT ;  /* 0x000000ff0e00720c */ /* 0x004fe40003f05270 */
[----:B------:R-:W-:-:S11]  /*289a0*/  PLOP3.LUT P6, PT, PT, PT, PT, 0x8, 0x0 ;  /* 0x000000000000781c */ /* 0x000fd60003fce170 */
[----:B------:R-:W-:Y:S05]  /*289b0*/  @P0 BRA `(.L_x_2856) ;  /* 0x00000000000c0947 */ /* 0x000fea0003800000 */
[----:B------:R-:W-:-:S03]  /*289c0*/  UMOV UR4, 0xffffffff ;  /* 0xffffffff00047882 */ /* 0x000fc60000000000 */
[----:B------:R-:W-:Y:S05]  /*289d0*/  BRA.DIV UR4, `(.L_x_2857) ;  /* 0x0000008e04387947 */ /* 0x000fea000b800000 */
[----:B------:R-:W-:-:S13]  /*289e0*/  ELECT P6, URZ, PT ;  /* 0x00000000003f782f */ /* 0x000fda00038c0000 */
.L_x_2856:
[----:B-1----:R-:W2:Y:S01]  /*289f0*/  LDL R5, [R1+0x3c] ;  /* 0x00003c0001057983 */ /* 0x002ea20000100800 */
[----:B------:R-:W-:Y:S01]  /*28a00*/  BSSY B1, `(.L_x_2858) ;  /* 0x0000008000017945 */ /* 0x000fe20003800000 */
[----:B--2---:R-:W-:-:S05]  /*28a10*/  VIADD R5, R5, 0x1 ;  /* 0x0000000105057836 */ /* 0x004fca0000000000 */
[----:B------:R-:W-:-:S04]  /*28a20*/  LEA.HI R6, R5, R5, RZ, 0x1 ;  /* 0x0000000505067211 */ /* 0x000fc800078f08ff */
[----:B------:R-:W-:-:S05]  /*28a30*/  LOP3.LUT R6, R6, 0xfffffffe, RZ, 0xc0, !PT ;  /* 0xfffffffe06067812 */ /* 0x000fca00078ec0ff */
[----:B------:R-:W-:-:S05]  /*28a40*/  IMAD.IADD R5, R5, 0x1, -R6 ;  /* 0x0000000105057824 */ /* 0x000fca00078e0a06 */
[----:B------:R-:W-:-:S04]  /*28a50*/  SHF.L.U32 R5, R5, 0x1f, RZ ;  /* 0x0000001f05057819 */ /* 0x000fc800000006ff */
[----:B------:R-:W1:Y:S02]  /*28a60*/  SYNCS.PHASECHK.TRANS64.TRYWAIT P0, [R22+URZ+0x29820], R5 ;  /* 0x02982005160075a7 */ /* 0x000e64000800017f */
[----:B-1----:R-:W-:Y:S05]  /*28a70*/  @!P0 BRA `(.L_x_2859) ;  /* 0x0000008c00308947 */ /* 0x002fea0003800000 */
.L_x_3079:
[----:B------:R-:W-:Y:S05]  /*28a80*/  BSYNC B1 ;  /* 0x0000000000017941 */ /* 0x000fea0003800000 */
.L_x_2858:
[----:B------:R-:W-:Y:S04]  /*28a90*/  BSSY B1, `(.L_x_2860) ;  /* 0x000006c000017945 */ /* 0x000fe80003800000 */
[----:B------:R-:W-:Y:S05]  /*28aa0*/  @!P6 BRA `(.L_x_2861) ;  /* 0x0000000400a8e947 */ /* 0x000fea0003800000 */
[----:B------:R-:W-:Y:S01]  /*28ab0*/  IMAD R9, R28, 0x8, R22 ;  /* 0x000000081c097824 */ /* 0x000fe200078e0216 */
[----:B0-----:R-:W-:Y:S01]  /*28ac0*/  SHF.L.U32 R8, R35, 0x1f, RZ ;  /* 0x0000001f23087819 */ /* 0x001fe200000006ff */
[----:B------:R-:W0:Y:S01]  /*28ad0*/  S2R R6, SR_TID.X ;  /* 0x0000000000067919 */ /* 0x000e220000002100 */
[----:B------:R-:W-:Y:S02]  /*28ae0*/  BSSY B2, `(.L_x_2862) ;  /* 0x0000005000027945 */ /* 0x000fe40003800000 */
[----:B------:R-:W2:Y:S01]  /*28af0*/  SYNCS.PHASECHK.TRANS64.TRYWAIT P0, [R9+URZ+0x298a0], R8 ;  /* 0x0298a008090075a7 */ /* 0x000ea2000800017f */
[----:B0-----:R-:W-:-:S04]  /*28b00*/  LOP3.LUT R6, R6, 0x7f, RZ, 0xc0, !PT ;  /* 0x0000007f06067812 */ /* 0x001fc800078ec0ff */
[----:B------:R-:W-:Y:S01]  /*28b10*/  ISETP.NE.AND P1, PT, R6, RZ, PT ;  /* 0x000000ff0600720c */ /* 0x000fe20003f25270 */
[----:B--2---:R-:W-:-:S12]  /*28b20*/  @!P0 BRA `(.L_x_2863) ;  /* 0x0000008c00188947 */ /* 0x004fd80003800000 */
.L_x_3080:
[----:B------:R-:W-:Y:S05]  /*28b30*/  BSYNC B2 ;  /* 0x0000000000027941 */ /* 0x000fea0003800000 */
.L_x_2862:
        /* <DEDUP_REMOVED lines=9> */
.L_x_2865:
[----:B------:R-:W-:Y:S05]  /*28bd0*/  BSYNC B2 ;  /* 0x0000000000027941 */ /* 0x000fea0003800000 */
.L_x_2864:
[----:B------:R-:W-:Y:S01]  /*28be0*/  IMAD.MOV.U32 R11, RZ, RZ, RZ ;  /* 0x000000ffff0b7224 */ /* 0x000fe200078e00ff */
[----:B------:R-:W-:Y:S01]  /*28bf0*/  UIADD3 UR4, UP0, UR40, 0x570, URZ ;  /* 0x0000057028047890 */ /* 0x000fe2000ff1e03f */
[----:B------:R-:W-:Y:S01]  /*28c00*/  IMAD R7, R28, 0x7800, R22 ;  /* 0x000078001c077824 */ /* 0x000fe200078e0216 */
[----:B------:R-:W-:Y:S01]  /*28c10*/  PLOP3.LUT P0, PT, PT, PT, PT, 0x80, 0x0 ;  /* 0x000000000000781c */ /* 0x000fe20003f0f070 */
[----:B------:R-:W-:Y:S01]  /*28c20*/  IMAD R6, R3, 0xa0, R0 ;  /* 0x000000a003067824 */ /* 0x000fe200078e0200 */
[----:B------:R-:W-:Y:S01]  /*28c30*/  R2UR UR10, R11 ;  /* 0x000000000b0a72ca */ /* 0x000fe200000e0000 */
[----:B-1----:R-:W-:Y:S01]  /*28c40*/  VIADD R5, R9, 0x29890 ;  /* 0x0002989009057836 */ /* 0x002fe20000000000 */
[----:B------:R-:W-:Y:S01]  /*28c50*/  IADD3 R10, R7, 0x1a400, RZ ;  /* 0x0001a400070a7810 */ /* 0x000fe20007ffe0ff */
[----:B------:R-:W-:Y:S01]  /*28c60*/  VIADD R6, R6, 0xffffff60 ;  /* 0xffffff6006067836 */ /* 0x000fe20000000000 */
[----:B------:R-:W-:Y:S01]  /*28c70*/  UIADD3.X UR5, URZ, UR41, URZ, UP0, !UPT ;  /* 0x000000293f057290 */ /* 0x000fe200087fe43f */
[----:B------:R-:W-:Y:S01]  /*28c80*/  UMOV UR6, 0x0 ;  /* 0x0000000000067882 */ /* 0x000fe20000000000 */
[----:B------:R-:W-:-:S10]  /*28c90*/  UMOV UR7, 0x12f00000 ;  /* 0x12f0000000077882 */ /* 0x000fd40000000000 */
.L_x_2866:
        /* <DEDUP_REMOVED lines=15> */
.L_x_2867:
        /* <DEDUP_REMOVED lines=15> */
.L_x_2868:
        /* <DEDUP_REMOVED lines=13> */
.L_x_3081:
[----:B------:R-:W-:Y:S05]  /*28f50*/  BSYNC B2 ;  /* 0x0000000000027941 */ /* 0x000fea0003800000 */
.L_x_2869:
[----:B------:R-:W-:Y:S01]  /*28f60*/  BSSY B2, `(.L_x_2871) ;  /* 0x000000b000027945 */ /* 0x000fe20003800000 */
[----:B------:R-:W-:Y:S01]  /*28f70*/  IMAD.MOV.U32 R12, RZ, RZ, 0x0 ;  /* 0x00000000ff0c7424 */ /* 0x000fe200078e00ff */
[----:B------:R-:W-:Y:S02]  /*28f80*/  MOV R13, 0x12f00000 ;  /* 0x12f00000000d7802 */ /* 0x000fe40000000f00 */
[----:B------:R-:W-:Y:S05]  /*28f90*/  @P1 BRA `(.L_x_2872) ;  /* 0x00000000001c1947 */ /* 0x000fea0003800000 */
[----:B------:R-:W2:Y:S02]  /*28fa0*/  S2R R5, SR_TID.X ;  /* 0x0000000000057919 */ /* 0x000ea40000002100 */
[----:B--2---:R-:W-:Y:S01]  /*28fb0*/  LOP3.LUT R7, R5, 0x1f, RZ, 0xc0, !PT ;  /* 0x0000001f05077812 */ /* 0x004fe200078ec0ff */
[----:B------:R-:W-:-:S03]  /*28fc0*/  IMAD.MOV.U32 R5, RZ, RZ, 0x5000 ;  /* 0x00005000ff057424 */ /* 0x000fc600078e00ff */
[----:B------:R-:W-:Y:S01]  /*28fd0*/  ISETP.NE.AND P0, PT, R7, RZ, PT ;  /* 0x000000ff0700720c */ /* 0x000fe20003f05270 */
[----:B------:R2:W-:-:S12]  /*28fe0*/  SYNCS.ARRIVE.TRANS64 RZ, [R9+URZ+0x298b0], R5 ;  /* 0x0298b00509ff79a7 */ /* 0x0005d8000800003f */
[----:B--2---:R-:W-:Y:S05]  /*28ff0*/  @!P0 BRA `(.L_x_2872) ;  /* 0x0000000000048947 */ /* 0x004fea0003800000 */
[----:B------:R-:W-:Y:S01]  /*29000*/  BPT.TRAP 0x1 ;  /* 0x000000040000795c */ /* 0x000fe20000300000 */
.L_x_2872:
[----:B------:R-:W-:Y:S05]  /*29010*/  BSYNC B2 ;  /* 0x0000000000027941 */ /* 0x000fea0003800000 */
.L_x_2871:
        /* <DEDUP_REMOVED lines=9> */
.L_x_2873:
        /* <DEDUP_REMOVED lines=10> */
.L_x_2861:
[----:B------:R-:W-:Y:S05]  /*29150*/  BSYNC B1 ;  /* 0x0000000000017941 */ /* 0x000fea0003800000 */
.L_x_2860:
[----:B------:R-:W-:Y:S01]  /*29160*/  VIADD R9, R3, 0xfffffffe ;  /* 0xfffffffe03097836 */ /* 0x000fe20000000000 */
        /* <DEDUP_REMOVED lines=8> */
.L_x_2888:
[----:B------:R-:W-:Y:S05]  /*291f0*/  YIELD ;  /* 0x0000000000007946 */ /* 0x000fea0003800000 */
        /* <DEDUP_REMOVED lines=10> */
.L_x_3082:
[----:B------:R-:W-:Y:S05]  /*292a0*/  BSYNC B2 ;  /* 0x0000000000027941 */ /* 0x000fea0003800000 */
.L_x_2876:
[----:B------:R-:W-:Y:S04]  /*292b0*/  BSSY B2, `(.L_x_2878) ;  /* 0x0000009000027945 */ /* 0x000fe80003800000 */
[----:B------:R-:W-:Y:S05]  /*292c0*/  @P2 BRA `(.L_x_2879) ;  /* 0x00000000001c2947 */ /* 0x000fea0003800000 */
[----:B------:R-:W1:Y:S02]  /*292d0*/  S2R R3, SR_TID.X ;  /* 0x0000000000037919 */ /* 0x000e640000002100 */
[----:B-1----:R-:W-:Y:S01]  /*292e0*/  LOP3.LUT R5, R3, 0x1f, RZ, 0xc0, !PT ;  /* 0x0000001f03057812 */ /* 0x002fe200078ec0ff */
[----:B------:R-:W-:-:S03]  /*292f0*/  IMAD.MOV.U32 R3, RZ, RZ, 0x7800 ;  /* 0x00007800ff037424 */ /* 0x000fc600078e00ff */
[----:B------:R-:W-:Y:S01]  /*29300*/  ISETP.NE.AND P1, PT, R5, RZ, PT ;  /* 0x000000ff0500720c */ /* 0x000fe20003f25270 */
[----:B------:R2:W-:-:S12]  /*29310*/  SYNCS.ARRIVE.TRANS64 RZ, [R8+URZ+0x29890], R3 ;  /* 0x0298900308ff79a7 */ /* 0x0005d8000800003f */
[----:B--2---:R-:W-:Y:S05]  /*29320*/  @!P1 BRA `(.L_x_2879) ;  /* 0x0000000000049947 */ /* 0x004fea0003800000 */
[----:B------:R-:W-:Y:S01]  /*29330*/  BPT.TRAP 0x1 ;  /* 0x000000040000795c */ /* 0x000fe20000300000 */
.L_x_2879:
[----:B------:R-:W-:Y:S05]  /*29340*/  BSYNC B2 ;  /* 0x0000000000027941 */ /* 0x000fea0003800000 */
.L_x_2878:
[----:B------:R-:W-:Y:S01]  /*29350*/  MOV R11, RZ ;  /* 0x000000ff000b7202 */ /* 0x000fe20000000f00 */
[----:B------:R-:W-:Y:S01]  /*29360*/  IMAD R6, R28, 0x7800, R22 ;  /* 0x000078001c067824 */ /* 0x000fe200078e0216 */
[----:B------:R-:W-:Y:S01]  /*29370*/  UIADD3 UR4, UP0, UR40, 0x570, URZ ;  /* 0x0000057028047890 */ /* 0x000fe2000ff1e03f */
[----:B------:R-:W-:Y:S01]  /*29380*/  PLOP3.LUT P1, PT, PT, PT, PT, 0x80, 0x0 ;  /* 0x000000000000781c */ /* 0x000fe20003f2f070 */
[----:B-1----:R-:W-:Y:S01]  /*29390*/  IMAD R5, R9, 0xa0, R0 ;  /* 0x000000a009057824 */ /* 0x002fe200078e0200 */
[----:B------:R-:W-:Y:S01]  /*293a0*/  R2UR UR10, R11 ;  /* 0x000000000b0a72ca */ /* 0x000fe200000e0000 */
[----:B------:R-:W-:Y:S01]  /*293b0*/  VIADD R3, R8, 0x29890 ;  /* 0x0002989008037836 */ /* 0x000fe20000000000 */
[----:B------:R-:W-:Y:S01]  /*293c0*/  UIADD3.X UR5, URZ, UR41, URZ, UP0, !UPT ;  /* 0x000000293f057290 */ /* 0x000fe200087fe43f */
[----:B------:R-:W-:Y:S01]  /*293d0*/  VIADD R10, R6, 0x1a400 ;  /* 0x0001a400060a7836 */ /* 0x000fe20000000000 */
[----:B------:R-:W-:Y:S01]  /*293e0*/  UMOV UR6, 0x0 ;  /* 0x0000000000067882 */ /* 0x000fe20000000000 */
[----:B------:R-:W-:-:S10]  /*293f0*/  UMOV UR7, 0x12f00000 ;  /* 0x12f0000000077882 */ /* 0x000fd40000000000 */
.L_x_2880:
        /* <DEDUP_REMOVED lines=15> */
.L_x_2881:
        /* <DEDUP_REMOVED lines=15> */
.L_x_2882:
        /* <DEDUP_REMOVED lines=13> */
.L_x_3083:
[----:B------:R-:W-:Y:S05]  /*296b0*/  BSYNC B2 ;  /* 0x0000000000027941 */ /* 0x000fea0003800000 */
.L_x_2883:
[----:B------:R-:W-:Y:S01]  /*296c0*/  BSSY B2, `(.L_x_2885) ;  /* 0x000000b000027945 */ /* 0x000fe20003800000 */
[----:B------:R-:W-:Y:S02]  /*296d0*/  IMAD.MOV.U32 R6, RZ, RZ, 0x0 ;  /* 0x00000000ff067424 */ /* 0x000fe400078e00ff */
[----:B01----:R-:W-:Y:S01]  /*296e0*/  IMAD.MOV.U32 R7, RZ, RZ, 0x12f00000 ;  /* 0x12f00000ff077424 */ /* 0x003fe200078e00ff */
[----:B------:R-:W-:Y:S06]  /*296f0*/  @P2 BRA `(.L_x_2886) ;  /* 0x00000000001c2947 */ /* 0x000fec0003800000 */
[----:B------:R-:W0:Y:S02]  /*29700*/  S2R R3, SR_TID.X ;  /* 0x0000000000037919 */ /* 0x000e240000002100 */
[----:B0-----:R-:W-:Y:S01]  /*29710*/  LOP3.LUT R10, R3, 0x1f, RZ, 0xc0, !PT ;  /* 0x0000001f030a7812 */ /* 0x001fe200078ec0ff */
[----:B------:R-:W-:-:S03]  /*29720*/  IMAD.MOV.U32 R3, RZ, RZ, 0x5000 ;  /* 0x00005000ff037424 */ /* 0x000fc600078e00ff */
[----:B------:R-:W-:Y:S01]  /*29730*/  ISETP.NE.AND P1, PT, R10, RZ, PT ;  /* 0x000000ff0a00720c */ /* 0x000fe20003f25270 */
[----:B------:R0:W-:-:S12]  /*29740*/  SYNCS.ARRIVE.TRANS64 RZ, [R8+URZ+0x298b0], R3 ;  /* 0x0298b00308ff79a7 */ /* 0x0001d8000800003f */
[----:B0-----:R-:W-:Y:S05]  /*29750*/  @!P1 BRA `(.L_x_2886) ;  /* 0x0000000000049947 */ /* 0x001fea0003800000 */
[----:B------:R-:W-:Y:S01]  /*29760*/  BPT.TRAP 0x1 ;  /* 0x000000040000795c */ /* 0x000fe20000300000 */
.L_x_2886:
[----:B------:R-:W-:Y:S05]  /*29770*/  BSYNC B2 ;  /* 0x0000000000027941 */ /* 0x000fea0003800000 */
.L_x_2885:
        /* <DEDUP_REMOVED lines=9> */
.L_x_2887:
        /* <DEDUP_REMOVED lines=10> */
.L_x_2875:
[----:B------:R-:W-:Y:S05]  /*298b0*/  BSYNC B1 ;  /* 0x0000000000017941 */ /* 0x000fea0003800000 */
.L_x_2874:
        /* <DEDUP_REMOVED lines=8> */
.L_x_2854:
[----:B------:R-:W-:Y:S05]  /*29940*/  BSYNC B0 ;  /* 0x0000000000007941 */ /* 0x000fea0003800000 */
.L_x_2853:
[----:B------:R-:W2:Y:S01]  /*29950*/  LDC R0, c[0x0][0x448] ;  /* 0x00011200ff007b82 */ /* 0x000ea20000000800 */
[----:B------:R-:W-:Y:S01]  /*29960*/  LEA R2, R17, 0x7f, 0x7 ;  /* 0x0000007f11027811 */ /* 0x000fe200078e38ff */
[----:B------:R-:W-:Y:S06]  /*29970*/  @!P0 WARPSYNC.ALL ;  /* 0x0000000000008948 */ /* 0x000fec0003800000 */
[----:B------:R-:W-:Y:S01]  /*29980*/  @!P0 BAR.SYNC.DEFER_BLOCKING 0xc, 0x180 ;  /* 0x0306000000008b1d */ /* 0x000fe20000010000 */
[----:B--2---:R-:W-:-:S13]  /*29990*/  ISETP.NE.AND P1, PT, R0, 0x1, PT ;  /* 0x000000010000780c */ /* 0x004fda0003f25270 */
[----:B------:R-:W2:Y:S08]  /*299a0*/  @P1 LDC R3, c[0x0][0x44c] ;  /* 0x00011300ff031b82 */ /* 0x000eb00000000800 */
[----:B------:R-:W3:Y:S01]  /*299b0*/  @P1 LDC R0, c[0x0][0x450] ;  /* 0x00011400ff001b82 */ /* 0x000ee20000000800 */
[----:B--2---:R-:W-:-:S05]  /*299c0*/  @P1 IMAD.HI.U32 R3, R2, R3, RZ ;  /* 0x0000000302031227 */ /* 0x004fca00078e00ff */
[----:B---3--:R-:W-:-:S04]  /*299d0*/  @P1 SHF.R.U32.HI R2, RZ, R0, R3 ;  /* 0x00000000ff021219 */ /* 0x008fc80000011603 */
[----:B------:R-:W-:-:S05]  /*299e0*/  IADD3 R0, R20, R2, RZ ;  /* 0x0000000214007210 */ /* 0x000fca0007ffe0ff */
[----:B------:R-:W-:-:S05]  /*299f0*/  IMAD.HI R0, R0, 0x66666667, RZ ;  /* 0x6666666700007827 */ /* 0x000fca00078e02ff */
[----:B------:R-:W-:-:S04]  /*29a00*/  SHF.R.U32.HI R2, RZ, 0x1f, R0 ;  /* 0x0000001fff027819 */ /* 0x000fc80000011600 */
[----:B------:R-:W-:-:S04]  /*29a10*/  LEA.HI.SX32 R2, R0, R2, 0x1a ;  /* 0x0000000200027211 */ /* 0x000fc800078fd2ff */
[----:B------:R-:W-:-:S04]  /*29a20*/  VIMNMX R32, R32, R2, PT ;  /* 0x0000000220207248 */ /* 0x000fc80003fe0100 */
[----:B------:R-:W-:-:S13]  /*29a30*/  ISETP.GT.AND P0, PT, R32, RZ, PT ;  /* 0x000000ff2000720c */ /* 0x000fda0003f04270 */
[----:B------:R-:W-:Y:S05]  /*29a40*/  @P0 BRA `(.L_x_2889) ;  /* 0x0000000000440947 */ /* 0x000fea0003800000 */
[----:B-1----:R-:W1:Y:S02]  /*29a50*/  S2R R5, SR_TID.X ;  /* 0x0000000000057919 */ /* 0x002e640000002100 */
[----:B-1----:R-:W-:-:S04]  /*29a60*/  LOP3.LUT R5, R5, 0x7f, RZ, 0xc0, !PT ;  /* 0x0000007f05057812 */ /* 0x002fc800078ec0ff */
[----:B------:R-:W-:-:S13]  /*29a70*/  ISETP.NE.AND P0, PT, R5, RZ, PT ;  /* 0x000000ff0500720c */ /* 0x000fda0003f05270 */
        /* <DEDUP_REMOVED lines=14> */
.L_x_2889:
        /* <DEDUP_REMOVED lines=10> */
[----:B------:R-:W2:Y:S01]  /*29c00*/  LDC.64 R2, c[0x4][R2] ;  /* 0x0100000002027b82 */ /* 0x000ea20000000a00 */
[----:B-1----:R-:W-:Y:S01]  /*29c10*/  IMAD.U32 R5, RZ, RZ, UR7 ;  /* 0x00000007ff057e24 */ /* 0x002fe2000f8e00ff */
[----:B0-----:R-:W-:Y:S01]  /*29c20*/  MOV R8, 0x70 ;  /* 0x0000007000087802 */ /* 0x001fe20000000f00 */
[----:B------:R-:W-:Y:S02]  /*29c30*/  IMAD.U32 R7, RZ, RZ, UR9 ;  /* 0x00000009ff077e24 */ /* 0x000fe4000f8e00ff */
[----:B------:R-:W-:-:S02]  /*29c40*/  IMAD.U32 R10, RZ, RZ, UR4 ;  /* 0x00000004ff0a7e24 */ /* 0x000fc4000f8e00ff */
[----:B------:R-:W-:Y:S02]  /*29c50*/  IMAD.U32 R11, RZ, RZ, UR5 ;  /* 0x00000005ff0b7e24 */ /* 0x000fe4000f8e00ff */
[----:B------:R-:W-:Y:S02]  /*29c60*/  IMAD.MOV.U32 R12, RZ, RZ, 0x1 ;  /* 0x00000001ff0c7424 */ /* 0x000fe400078e00ff */
[----:B------:R-:W-:-:S07]  /*29c70*/  IMAD.MOV.U32 R13, RZ, RZ, RZ ;  /* 0x000000ffff0d7224 */ /* 0x000fce00078e00ff */
[----:B------:R-:W-:-:S07]  /*29c80*/  LEPC R20, `(.L_x_2892) ;  /* 0x000000001014794e */ /* 0x000fce0000000000 */
[----:B--2---:R-:W-:Y:S05]  /*29c90*/  CALL.ABS.NOINC R2 ;  /* 0x0000000002007343 */ /* 0x004fea0003c00000 */
.L_x_2892:
[----:B------:R-:W-:Y:S05]  /*29ca0*/  BSYNC B6 ;  /* 0x0000000000067941 */ /* 0x000fea0003800000 */
.L_x_2891:
        /* <DEDUP_REMOVED lines=18> */
[----:B------:R-:W-:Y:S01]  /*29dd0*/  MOV R13, RZ ;  /* 0x000000ff000d7202 */ /* 0x000fe20000000f00 */
[----:B------:R-:W-:-:S02]  /*29de0*/  IMAD.U32 R11, RZ, RZ, UR5 ;  /* 0x00000005ff0b7e24 */ /* 0x000fc4000f8e00ff */
[----:B0-----:R-:W-:Y:S02]  /*29df0*/  IMAD.MOV.U32 R8, RZ, RZ, 0x70 ;  /* 0x00000070ff087424 */ /* 0x001fe400078e00ff */
[----:B------:R-:W-:-:S07]  /*29e00*/  IMAD.MOV.U32 R12, RZ, RZ, 0x1 ;  /* 0x00000001ff0c7424 */ /* 0x000fce00078e00ff */
[----:B------:R-:W-:-:S07]  /*29e10*/  LEPC R20, `(.L_x_2894) ;  /* 0x000000001014794e */ /* 0x000fce0000000000 */
[----:B-12---:R-:W-:Y:S05]  /*29e20*/  CALL.ABS.NOINC R2 ;  /* 0x0000000002007343 */ /* 0x006fea0003c00000 */
.L_x_2894:
[----:B------:R-:W-:Y:S05]  /*29e30*/  BSYNC B6 ;  /* 0x0000000000067941 */ /* 0x000fea0003800000 */
.L_x_2893:
        /* <DEDUP_REMOVED lines=19> */
[----:B--23--:R-:W-:Y:S05]  /*29f70*/  CALL.ABS.NOINC R2 ;  /* 0x0000000002007343 */ /* 0x00cfea0003c00000 */
.L_x_2896:
[----:B------:R-:W-:Y:S05]  /*29f80*/  BSYNC B6 ;  /* 0x0000000000067941 */ /* 0x000fea0003800000 */
.L_x_2895:
        /* <DEDUP_REMOVED lines=12> */
[----:B------:R-:W-:Y:S02]  /*2a050*/  IMAD.U32 R7, RZ, RZ, UR7 ;  /* 0x00000007ff077e24 */ /* 0x000fe4000f8e00ff */
[----:B------:R-:W-:-:S02]  /*2a060*/  IMAD.U32 R10, RZ, RZ, UR8 ;  /* 0x00000008ff0a7e24 */ /* 0x000fc4000f8e00ff */
[----:B0-----:R-:W-:Y:S02]  /*2a070*/  IMAD.MOV.U32 R8, RZ, RZ, 0x70 ;  /* 0x00000070ff087424 */ /* 0x001fe400078e00ff */
[----:B------:R-:W-:Y:S02]  /*2a080*/  IMAD.MOV.U32 R12, RZ, RZ, 0x1 ;  /* 0x00000001ff0c7424 */ /* 0x000fe400078e00ff */
[----:B------:R-:W-:-:S07]  /*2a090*/  IMAD.MOV.U32 R13, RZ, RZ, RZ ;  /* 0x000000ffff0d7224 */ /* 0x000fce00078e00ff */
[----:B------:R-:W-:-:S07]  /*2a0a0*/  LEPC R20, `(.L_x_2898) ;  /* 0x000000001014794e */ /* 0x000fce0000000000 */
[----:B-12---:R-:W-:Y:S05]  /*2a0b0*/  CALL.ABS.NOINC R2 ;  /* 0x0000000002007343 */ /* 0x006fea0003c00000 */
.L_x_2898:
[----:B------:R-:W-:Y:S05]  /*2a0c0*/  BSYNC B6 ;  /* 0x0000000000067941 */ /* 0x000fea0003800000 */
.L_x_2897:
[----:B------:R-:W-:Y:S01]  /*2a0d0*/  ULDC.64 UR4, c[0x0][0x9f8] ;  /* 0x00027e0000047ab9 */ /* 0x000fe20000000a00 */
[----:B------:R-:W3:Y:S01]  /*2a0e0*/  S2R R20, SR_TID.X ;  /* 0x0000000000147919 */ /* 0x000ee20000002100 */
[----:B------:R-:W-:Y:S01]  /*2a0f0*/  ISETP.NE.U32.AND P0, PT, RZ, UR4, PT ;  /* 0x00000004ff007c0c */ /* 0x000fe2000bf05070 */
[----:B------:R-:W4:Y:S03]  /*2a100*/  LDC R14, c[0x0][0x430] ;  /* 0x00010c00ff0e7b82 */ /* 0x000f260000000800 */
[----:B------:R-:W-:-:S13]  /*2a110*/  ISETP.NE.AND.EX P0, PT, RZ, UR5, PT, P0 ;  /* 0x00000005ff007c0c */ /* 0x000fda000bf05300 */
[----:B------:R-:W-:Y:S01]  /*2a120*/  @P0 IADD3 R2, P1, R25, UR4, RZ ;  /* 0x0000000419020c10 */ /* 0x000fe2000ff3e0ff */
[----:B------:R-:W-:Y:S01]  /*2a130*/  IMAD.MOV.U32 R0, RZ, RZ, 0xa0 ;  /* 0x000000a0ff007424 */ /* 0x000fe200078e00ff */
[----:B------:R-:W4:Y:S01]  /*2a140*/  LDL R25, [R1+0x8] ;  /* 0x0000080001197983 */ /* 0x000f220000100800 */
[----:B------:R-:W-:Y:S01]  /*2a150*/  ULDC UR4, c[0x0][0x2f4] ;  /* 0x0000bd0000047ab9 */ /* 0x000fe20000000800 */
[----:B------:R-:W-:Y:S01]  /*2a160*/  @P0 IADD3.X R3, R26, UR5, RZ, P1, !PT ;  /* 0x000000051a030c10 */ /* 0x000fe20008ffe4ff */
[----:B------:R-:W-:Y:S01]  /*2a170*/  IMAD R0, R32, R0, -0xa0 ;  /* 0xffffff6020007424 */ /* 0x000fe200078e0200 */
[----:B--2---:R-:W-:Y:S01]  /*2a180*/  LOP3.LUT R31, R31, 0xffffffbf, RZ, 0xc0, !PT ;  /* 0xffffffbf1f1f7812 */ /* 0x004fe200078ec0ff */
[----:B------:R-:W-:Y:S02]  /*2a190*/  ULDC UR5, c[0x0][0x320] ;  /* 0x0000c80000057ab9 */ /* 0x000fe40000000800 */
[----:B------:R2:W2:Y:S01]  /*2a1a0*/  @P0 LDG.E R33, desc[UR52][R2.64] ;  /* 0x0000003402210981 */ /* 0x0004a2000c1e1900 */
[----:B---3--:R-:W-:-:S02]  /*2a1b0*/  LOP3.LUT R21, R20, 0x7f, RZ, 0xc0, !PT ;  /* 0x0000007f14157812 */ /* 0x008fc400078ec0ff */
[----:B------:R-:W-:Y:S02]  /*2a1c0*/  SHF.L.U32 R20, R20, 0x5, RZ ;  /* 0x0000000514147819 */ /* 0x000fe400000006ff */
[----:B------:R-:W-:Y:S02]  /*2a1d0*/  SHF.R.U32.HI R21, RZ, 0x2, R21 ;  /* 0x00000002ff157819 */ /* 0x000fe40000011615 */
[----:B----4-:R-:W-:Y:S02]  /*2a1e0*/  ISETP.NE.AND P2, PT, R14, 0x1, PT ;  /* 0x000000010e00780c */ /* 0x010fe40003f45270 */
[----:B------:R-:W-:-:S05]  /*2a1f0*/  LOP3.LUT R20, R21, 0x60, R20, 0xf8, !PT ;  /* 0x0000006015147812 */ /* 0x000fca00078ef814 */
[----:B------:R-:W-:Y:S02]  /*2a200*/  IMAD.IADD R10, R20, 0x1, R0 ;  /* 0x00000001140a7824 */ /* 0x000fe400078e0200 */
[----:B------:R-:W3:Y:S03]  /*2a210*/  S2R R20, SR_TID.X ;  /* 0x0000000000147919 */ /* 0x000ee60000002100 */
[----:B------:R-:W-:Y:S01]  /*2a220*/  ISETP.GE.AND P1, PT, R10, R27, PT ;  /* 0x0000001b0a00720c */ /* 0x000fe20003f26270 */
[----:B------:R-:W4:Y:S01]  /*2a230*/  S2R R21, SR_TID.X ;  /* 0x0000000000157919 */ /* 0x000f220000002100 */
[----:B------:R-:W4:Y:S08]  /*2a240*/  @P2 LDC R7, c[0x0][0x434] ;  /* 0x00010d00ff072b82 */ /* 0x000f300000000800 */
[----:B0-----:R-:W0:Y:S08]  /*2a250*/  @P2 LDC R8, c[0x0][0x438] ;  /* 0x00010e00ff082b82 */ /* 0x001e300000000800 */
[----:B--2---:R-:W2:Y:S08]  /*2a260*/  @!P1 LDC.64 R2, c[0x0][0x428] ;  /* 0x00010a00ff029b82 */ /* 0x004eb00000000a00 */
[----:B-1----:R-:W1:Y:S01]  /*2a270*/  @!P1 LDC.64 R4, c[0x0][0x418] ;  /* 0x00010600ff049b82 */ /* 0x002e620000000a00 */
[----:B---3--:R-:W-:-:S04]  /*2a280*/  LOP3.LUT R20, R20, 0x7f, RZ, 0xc0, !PT ;  /* 0x0000007f14147812 */ /* 0x008fc800078ec0ff */
[----:B------:R-:W-:Y:S01]  /*2a290*/  SHF.R.U32.HI R12, RZ, 0x2, R20 ;  /* 0x00000002ff0c7819 */ /* 0x000fe20000011614 */
[----:B----4-:R-:W-:-:S05]  /*2a2a0*/  IMAD.SHL.U32 R20, R21, 0x20, RZ ;  /* 0x0000002015147824 */ /* 0x010fca00078e00ff */
[----:B------:R-:W-:-:S04]  /*2a2b0*/  LOP3.LUT R20, R12, 0x60, R20, 0xf8, !PT ;  /* 0x000000600c147812 */ /* 0x000fc800078ef814 */
[----:B------:R-:W-:-:S05]  /*2a2c0*/  LOP3.LUT R20, R20, 0x80, RZ, 0xfc, !PT ;  /* 0x0000008014147812 */ /* 0x000fca00078efcff */
[----:B------:R-:W-:Y:S01]  /*2a2d0*/  IMAD.IADD R0, R20, 0x1, R0 ;  /* 0x0000000114007824 */ /* 0x000fe200078e0200 */
[----:B------:R-:W-:Y:S01]  /*2a2e0*/  UMOV UR6, 0xffffffff ;  /* 0xffffffff00067882 */ /* 0x000fe20000000000 */
[----:B------:R-:W-:-:S04]  /*2a2f0*/  IMAD.IADD R10, R10, 0x1, R25 ;  /* 0x000000010a0a7824 */ /* 0x000fc800078e0219 */
[----:B------:R-:W-:Y:S01]  /*2a300*/  @P2 IMAD.HI.U32 R7, R10, R7, RZ ;  /* 0x000000070a072227 */ /* 0x000fe200078e00ff */
[----:B------:R-:W-:Y:S02]  /*2a310*/  MOV R6, R10 ;  /* 0x0000000a00067202 */ /* 0x000fe40000000f00 */
[----:B------:R-:W-:Y:S02]  /*2a320*/  SHF.R.S32.HI R15, RZ, 0x1f, R33 ;  /* 0x0000001fff0f7819 */ /* 0x000fe40000011421 */
[----:B0-----:R-:W-:-:S04]  /*2a330*/  @P2 SHF.R.U32.HI R6, RZ, R8, R7 ;  /* 0x00000008ff062219 */ /* 0x001fc80000011607 */
[--C-:B------:R-:W-:Y:S01]  /*2a340*/  @!P1 SHF.R.S32.HI R7, RZ, 0x1f, R6.reuse ;  /* 0x0000001fff079819 */ /* 0x100fe20000011406 */
[-C--:B--2---:R-:W-:Y:S02]  /*2a350*/  @!P1 IMAD R11, R15, R2.reuse, RZ ;  /* 0x000000020f0b9224 */ /* 0x084fe400078e02ff */
[----:B------:R-:W-:-:S04]  /*2a360*/  @!P1 IMAD.WIDE.U32 R8, R33, R2, R6 ;  /* 0x0000000221089225 */ /* 0x000fc800078e0006 */
[----:B------:R-:W-:Y:S01]  /*2a370*/  @!P1 IMAD R2, R33, R3, R11 ;  /* 0x0000000321029224 */ /* 0x000fe200078e020b */
[----:B-1----:R-:W-:Y:S02]  /*2a380*/  @!P1 LEA R12, P0, R8, R4, 0x2 ;  /* 0x00000004080c9211 */ /* 0x002fe400078010ff */
[----:B------:R-:W0:Y:S01]  /*2a390*/  @P2 LDC R4, c[0x0][0x434] ;  /* 0x00010d00ff042b82 */ /* 0x000e220000000800 */
[----:B------:R-:W-:-:S05]  /*2a3a0*/  @!P1 IMAD.IADD R2, R9, 0x1, R2 ;  /* 0x0000000109029824 */ /* 0x000fca00078e0202 */
[----:B------:R-:W-:Y:S02]  /*2a3b0*/  @!P1 LEA.HI.X R13, R8, R5, R2, 0x2, P0 ;  /* 0x00000005080d9211 */ /* 0x000fe400000f1402 */
[----:B------:R-:W-:Y:S01]  /*2a3c0*/  ISETP.GE.AND P0, PT, R0, R27, PT ;  /* 0x0000001b0000720c */ /* 0x000fe20003f06270 */
[----:B------:R-:W1:Y:S03]  /*2a3d0*/  @P2 LDC R5, c[0x0][0x438] ;  /* 0x00010e00ff052b82 */ /* 0x000e660000000800 */
[----:B------:R-:W-:-:S13]  /*2a3e0*/  ISETP.GT.U32.OR P0, PT, R20, 0x9f, P0 ;  /* 0x0000009f1400780c */ /* 0x000fda0000704470 */
[----:B------:R-:W2:Y:S01]  /*2a3f0*/  @!P0 LDC.64 R2, c[0x0][0x428] ;  /* 0x00010a00ff028b82 */ /* 0x000ea20000000a00 */
[----:B------:R-:W-:Y:S01]  /*2a400*/  IADD3 R8, R0, R25, RZ ;  /* 0x0000001900087210 */ /* 0x000fe20007ffe0ff */
[----:B------:R-:W3:Y:S04]  /*2a410*/  S2R R11, SR_TID.X ;  /* 0x00000000000b7919 */ /* 0x000ee80000002100 */
[----:B0-----:R-:W-:-:S04]  /*2a420*/  @P2 IMAD.HI.U32 R4, R8, R4, RZ ;  /* 0x0000000408042227 */ /* 0x001fc800078e00ff */
[----:B------:R-:W-:Y:S01]  /*2a430*/  IMAD.MOV.U32 R0, RZ, RZ, R8 ;  /* 0x000000ffff007224 */ /* 0x000fe200078e0008 */
[----:B-1----:R-:W-:Y:S01]  /*2a440*/  @P2 SHF.R.U32.HI R0, RZ, R5, R4 ;  /* 0x00000005ff002219 */ /* 0x002fe20000011604 */
[----:B------:R-:W-:-:S03]  /*2a450*/  IMAD.MOV R9, RZ, RZ, -R6 ;  /* 0x000000ffff097224 */ /* 0x000fc600078e0a06 */
[----:B------:R-:W-:Y:S01]  /*2a460*/  @!P0 SHF.R.S32.HI R5, RZ, 0x1f, R0 ;  /* 0x0000001fff058819 */ /* 0x000fe20000011400 */
[----:B--2---:R-:W-:-:S04]  /*2a470*/  @!P0 IMAD R4, R15, R2, RZ ;  /* 0x000000020f048224 */ /* 0x004fc800078e02ff */
[----:B------:R-:W-:Y:S02]  /*2a480*/  @!P0 IMAD R6, R33, R3, R4 ;  /* 0x0000000321068224 */ /* 0x000fe400078e0204 */
[----:B------:R-:W-:-:S04]  /*2a490*/  @!P0 IMAD.MOV.U32 R4, RZ, RZ, R0 ;  /* 0x000000ffff048224 */ /* 0x000fc800078e0000 */
[----:B------:R-:W-:Y:S02]  /*2a4a0*/  @!P0 IMAD.WIDE.U32 R4, R33, R2, R4 ;  /* 0x0000000221048225 */ /* 0x000fe400078e0004 */
[----:B------:R-:W0:Y:S01]  /*2a4b0*/  @!P0 LDC.64 R2, c[0x0][0x418] ;  /* 0x00010600ff028b82 */ /* 0x000e220000000a00 */
[----:B------:R1:W-:Y:S02]  /*2a4c0*/  STL [R1+0xc], R15 ;  /* 0x00000c0f01007387 */ /* 0x0003e40000100800 */
[----:B------:R-:W-:Y:S01]  /*2a4d0*/  @!P0 IADD3 R5, R6, R5, RZ ;  /* 0x0000000506058210 */ /* 0x000fe20007ffe0ff */
[----:B-1----:R-:W-:Y:S01]  /*2a4e0*/  IMAD.U32 R15, RZ, RZ, UR39 ;  /* 0x00000027ff0f7e24 */ /* 0x002fe2000f8e00ff */
[----:B------:R-:W-:-:S04]  /*2a4f0*/  CS2R R6, SRZ ;  /* 0x0000000000067805 */ /* 0x000fc8000001ff00 */
[----:B------:R-:W-:Y:S01]  /*2a500*/  ISETP.NE.AND P3, PT, R15, 0x3, PT ;  /* 0x000000030f00780c */ /* 0x000fe20003f65270 */
[----:B---3--:R-:W-:Y:S01]  /*2a510*/  IMAD.SHL.U32 R15, R11, 0x10, RZ ;  /* 0x000000100b0f7824 */ /* 0x008fe200078e00ff */
[----:B------:R1:W5:Y:S04]  /*2a520*/  @!P1 LDG.E R6, desc[UR52][R12.64] ;  /* 0x000000340c069981 */ /* 0x000368000c1e1900 */
[----:B------:R-:W-:Y:S02]  /*2a530*/  LOP3.LUT R15, R15, 0x30, RZ, 0xc0, !PT ;  /* 0x000000300f0f7812 */ /* 0x000fe400078ec0ff */
[----:B0-----:R-:W-:Y:S02]  /*2a540*/  @!P0 LEA R2, P2, R4, R2, 0x2 ;  /* 0x0000000204028211 */ /* 0x001fe400078410ff */
[----:B------:R-:W-:-:S02]  /*2a550*/  ISETP.GE.AND P1, PT, R15, UR4, PT ;  /* 0x000000040f007c0c */ /* 0x000fc4000bf26270 */
[----:B------:R-:W-:Y:S02]  /*2a560*/  @!P0 LEA.HI.X R3, R4, R3, R5, 0x2, P2 ;  /* 0x0000000304038211 */ /* 0x000fe400010f1405 */
[----:B------:R-:W-:Y:S02]  /*2a570*/  SHF.L.U32 R25, R11, 0x4, RZ ;  /* 0x000000040b197819 */ /* 0x000fe400000006ff */
[----:B------:R-:W-:Y:S01]  /*2a580*/  LOP3.LUT R11, R15, 0x40, RZ, 0xfc, !PT ;  /* 0x000000400f0b7812 */ /* 0x000fe200078efcff */
[----:B------:R1:W5:Y:S01]  /*2a590*/  @!P0 LDG.E R7, desc[UR52][R2.64] ;  /* 0x0000003402078981 */ /* 0x000362000c1e1900 */
[----:B------:R-:W-:Y:S02]  /*2a5a0*/  @P3 LOP3.LUT R31, R31, 0x40, RZ, 0xfc, !PT ;  /* 0x000000401f1f3812 */ /* 0x000fe400078efcff */
[----:B------:R-:W-:Y:S02]  /*2a5b0*/  LOP3.LUT R25, R25, 0x30, RZ, 0xc0, !PT ;  /* 0x0000003019197812 */ /* 0x000fe400078ec0ff */
[----:B------:R-:W-:-:S02]  /*2a5c0*/  ISETP.GE.AND P0, PT, R11, UR4, PT ;  /* 0x000000040b007c0c */ /* 0x000fc4000bf06270 */
[----:B------:R-:W-:Y:S02]  /*2a5d0*/  LOP3.LUT R31, R31, 0xffffffef, RZ, 0xc0, !PT ;  /* 0xffffffef1f1f7812 */ /* 0x000fe400078ec0ff */
[----:B------:R-:W-:Y:S02]  /*2a5e0*/  LOP3.LUT R25, R25, 0x80, RZ, 0xfc, !PT ;  /* 0x0000008019197812 */ /* 0x000fe400078efcff */
[----:B------:R-:W-:Y:S02]  /*2a5f0*/  @P1 LOP3.LUT R31, R31, 0x10, RZ, 0xfc, !PT ;  /* 0x000000101f1f1812 */ /* 0x000fe400078efcff */
[----:B------:R-:W-:Y:S02]  /*2a600*/  ISETP.GE.AND P2, PT, R25, UR4, PT ;  /* 0x0000000419007c0c */ /* 0x000fe4000bf46270 */
        /* <DEDUP_REMOVED lines=11> */
[----:B------:R-:W-:Y:S02]  /*2a6c0*/  IMAD R9, R14, R9, R10 ;  /* 0x000000090e097224 */ /* 0x000fe400078e020a */
[----:B------:R-:W-:-:S04]  /*2a6d0*/  IMAD.MOV R10, RZ, RZ, -R0 ;  /* 0x000000ffff0a7224 */ /* 0x000fc800078e0a00 */
[----:B------:R-:W-:Y:S01]  /*2a6e0*/  IMAD R10, R14, R10, R8 ;  /* 0x0000000a0e0a7224 */ /* 0x000fe200078e0208 */
[----:B------:R-:W-:Y:S06]  /*2a6f0*/  BRA.DIV UR6, `(.L_x_2899) ;  /* 0x0000007206747947 */ /* 0x000fec000b800000 */
.L_x_3086:
[----:B------:R-:W-:Y:S01]  /*2a700*/  ISETP.GT.U32.AND P0, PT, R20, 0x9f, PT ;  /* 0x0000009f1400780c */ /* 0x000fe20003f04070 */
[----:B------:R-:W-:Y:S01]  /*2a710*/  IMAD.MOV.U32 R0, RZ, RZ, R31 ;  /* 0x000000ffff007224 */ /* 0x000fe200078e001f */
[----:B------:R-:W-:Y:S01]  /*2a720*/  SHF.R.S32.HI R36, RZ, 0x1f, R18 ;  /* 0x0000001fff247819 */ /* 0x000fe20000011412 */
[----:B------:R-:W-:-:S03]  /*2a730*/  VIADD R5, R32, 0xffffffff ;  /* 0xffffffff20057836 */ /* 0x000fc60000000000 */
[----:B------:R-:W-:-:S07]  /*2a740*/  LOP3.LUT R0, R0, 0xffffffdf, RZ, 0xc0, !PT ;  /* 0xffffffdf00007812 */ /* 0x000fce00078ec0ff */
[----:B------:R-:W-:-:S05]  /*2a750*/  @P0 LOP3.LUT R0, R0, 0x20, RZ, 0xfc, !PT ;  /* 0x0000002000000812 */ /* 0x000fca00078efcff */
[----:B------:R0:W-:Y:S01]  /*2a760*/  STL [R1], R0 ;  /* 0x0000000001007387 */ /* 0x0001e20000100800 */
[----:B------:R-:W-:Y:S05]  /*2a770*/  @!P3 BRA `(.L_x_2900) ;  /* 0x000000000004b947 */ /* 0x000fea0003800000 */
[----:B------:R-:W-:Y:S01]  /*2a780*/  BPT.TRAP 0x1 ;  /* 0x000000040000795c */ /* 0x000fe20000300000 */
.L_x_2900:
[----:B0-----:R-:W-:Y:S01]  /*2a790*/  IMAD R0, R23, 0x8, R22 ;  /* 0x0000000817007824 */ /* 0x001fe200078e0216 */
[----:B-1----:R-:W-:Y:S01]  /*2a7a0*/  SHF.L.U32 R2, R34, 0x1f, RZ ;  /* 0x0000001f22027819 */ /* 0x002fe200000006ff */
[----:B------:R-:W-:Y:S01]  /*2a7b0*/  BSSY B0, `(.L_x_2901) ;  /* 0x0000006000007945 */ /* 0x000fe20003800000 */
[----:B------:R-:W-:Y:S02]  /*2a7c0*/  SHF.R.S32.HI R3, RZ, 0x1f, R9 ;  /* 0x0000001fff037819 */ /* 0x000fe40000011409 */
[----:B------:R-:W0:Y:S01]  /*2a7d0*/  SYNCS.PHASECHK.TRANS64.TRYWAIT P0, [R0+URZ+0x29880], R2 ;  /* 0x02988002000075a7 */ /* 0x000e22000800017f */
[----:B------:R1:W-:Y:S04]  /*2a7e0*/  STL [R1+0x34], R2 ;  /* 0x0000340201007387 */ /* 0x0003e80000100800 */
[----:B------:R1:W-:Y:S02]  /*2a7f0*/  STL [R1+0x2c], R3 ;  /* 0x00002c0301007387 */ /* 0x0003e40000100800 */
[----:B01----:R-:W-:Y:S05]  /*2a800*/  @!P0 BRA `(.L_x_2902) ;  /* 0x0000007000608947 */ /* 0x003fea0003800000 */
.L_x_3087:
[----:B------:R-:W-:Y:S05]  /*2a810*/  BSYNC B0 ;  /* 0x0000000000007941 */ /* 0x000fea0003800000 */
.L_x_2901:
[----:B0-----:R-:W2:Y:S01]  /*2a820*/  LDL R2, [R1+0x2c] ;  /* 0x00002c0001027983 */ /* 0x001ea20000100800 */
[----:B------:R-:W-:-:S03]  /*2a830*/  ULDC.64 UR4, c[0x0][0x328] ;  /* 0x0000ca0000047ab9 */ /* 0x000fc60000000a00 */
[----:B------:R-:W3:Y:S01]  /*2a840*/  LDL R20, [R1] ;  /* 0x0000000001147983 */ /* 0x000ee20000100800 */
[----:B-----5:R-:W-:Y:S01]  /*2a850*/  SHF.R.S32.HI R8, RZ, 0x1f, R6 ;  /* 0x0000001fff087819 */ /* 0x020fe20000011406 */
[----:B------:R-:W-:Y:S01]  /*2a860*/  ULDC.64 UR6, c[0x0][0x338] ;  /* 0x0000ce0000067ab9 */ /* 0x000fe20000000a00 */
[----:B------:R-:W-:Y:S01]  /*2a870*/  IMAD R12, R5, -0xa0, R27 ;  /* 0xffffff60050c7824 */ /* 0x000fe200078e021b */
[----:B------:R-:W0:Y:S01]  /*2a880*/  S2R R13, SR_TID.X ;  /* 0x00000000000d7919 */ /* 0x000e220000002100 */
[----:B------:R-:W-:Y:S01]  /*2a890*/  SHF.R.S32.HI R27, RZ, 0x1f, R10 ;  /* 0x0000001fff1b7819 */ /* 0x000fe2000001140a */
[----:B------:R-:W-:Y:S01]  /*2a8a0*/  ULDC.64 UR8, c[0x0][0x330] ;  /* 0x0000cc0000087ab9 */ /* 0x000fe20000000a00 */
[----:B------:R-:W-:Y:S01]  /*2a8b0*/  SHF.R.S32.HI R31, RZ, 0x1f, R7 ;  /* 0x0000001fff1f7819 */ /* 0x000fe20000011407 */
[----:B------:R1:W-:Y:S01]  /*2a8c0*/  STL [R1+0x30], R8 ;  /* 0x0000300801007387 */ /* 0x0003e20000100800 */
[----:B------:R-:W-:Y:S01]  /*2a8d0*/  ULDC.64 UR10, c[0x0][0x318] ;  /* 0x0000c600000a7ab9 */ /* 0x000fe20000000a00 */
[----:B0-----:R-:W-:-:S04]  /*2a8e0*/  LOP3.LUT R13, R13, 0x7f, RZ, 0xc0, !PT ;  /* 0x0000007f0d0d7812 */ /* 0x001fc800078ec0ff */
[--C-:B------:R-:W-:Y:S02]  /*2a8f0*/  SHF.R.U32.HI R14, RZ, 0x2, R13.reuse ;  /* 0x00000002ff0e7819 */ /* 0x100fe4000001160d */
[----:B------:R-:W-:-:S04]  /*2a900*/  SHF.R.U32.HI R13, RZ, 0x5, R13 ;  /* 0x00000005ff0d7819 */ /* 0x000fc8000001160d */
[----:B------:R-:W-:Y:S01]  /*2a910*/  SHF.L.U32 R13, R13, 0xa, RZ ;  /* 0x0000000a0d0d7819 */ /* 0x000fe200000006ff */
[----:B--2---:R-:W-:-:S04]  /*2a920*/  IMAD R2, R2, UR4, RZ ;  /* 0x0000000402027c24 */ /* 0x004fc8000f8e02ff */
[C---:B------:R-:W-:Y:S01]  /*2a930*/  IMAD R4, R9.reuse, UR5, R2 ;  /* 0x0000000509047c24 */ /* 0x040fe2000f8e0202 */
[----:B---3--:R-:W-:Y:S01]  /*2a940*/  LOP3.LUT P1, RZ, R20, 0x1, RZ, 0xc0, !PT ;  /* 0x0000000114ff7812 */ /* 0x008fe2000782c0ff */
[----:B------:R-:W-:-:S05]  /*2a950*/  IMAD.WIDE.U32 R2, R9, UR4, RZ ;  /* 0x0000000409027c25 */ /* 0x000fca000f8e00ff */
[----:B------:R-:W-:Y:S01]  /*2a960*/  IADD3 R3, R3, R4, RZ ;  /* 0x0000000403037210 */ /* 0x000fe20007ffe0ff */
[----:B------:R-:W-:Y:S02]  /*2a970*/  IMAD R4, R8, UR6, RZ ;  /* 0x0000000608047c24 */ /* 0x000fe4000f8e02ff */
[----:B-1----:R-:W-:Y:S02]  /*2a980*/  IMAD R8, R36, UR8, RZ ;  /* 0x0000000824087c24 */ /* 0x002fe4000f8e02ff */
[C---:B------:R-:W-:Y:S02]  /*2a990*/  IMAD R4, R6.reuse, UR7, R4 ;  /* 0x0000000706047c24 */ /* 0x040fe4000f8e0204 */
[----:B------:R-:W-:-:S04]  /*2a9a0*/  IMAD.WIDE.U32 R2, R6, UR6, R2 ;  /* 0x0000000606027c25 */ /* 0x000fc8000f8e0002 */
[----:B------:R-:W-:Y:S02]  /*2a9b0*/  IMAD.IADD R3, R3, 0x1, R4 ;  /* 0x0000000103037824 */ /* 0x000fe400078e0204 */
[----:B------:R-:W-:Y:S02]  /*2a9c0*/  IMAD R4, R27, UR4, RZ ;  /* 0x000000041b047c24 */ /* 0x000fe4000f8e02ff */
[----:B------:R-:W-:-:S04]  /*2a9d0*/  IMAD.WIDE.U32 R2, R18, UR8, R2 ;  /* 0x0000000812027c25 */ /* 0x000fc8000f8e0002 */
[----:B------:R-:W-:Y:S01]  /*2a9e0*/  IMAD R11, R10, UR5, R4 ;  /* 0x000000050a0b7c24 */ /* 0x000fe2000f8e0204 */
[----:B------:R-:W-:Y:S01]  /*2a9f0*/  IADD3 R2, P0, R2, UR10, RZ ;  /* 0x0000000a02027c10 */ /* 0x000fe2000ff1e0ff */
[----:B------:R-:W-:Y:S01]  /*2aa00*/  IMAD.WIDE.U32 R4, R10, UR4, RZ ;  /* 0x000000040a047c25 */ /* 0x000fe2000f8e00ff */
[----:B------:R-:W-:-:S03]  /*2aa10*/  UMOV UR4, 0xffffffff ;  /* 0xffffffff00047882 */ /* 0x000fc60000000000 */
[----:B------:R-:W-:Y:S02]  /*2aa20*/  IMAD.IADD R5, R5, 0x1, R11 ;  /* 0x0000000105057824 */ /* 0x000fe400078e020b */
[----:B------:R-:W-:Y:S02]  /*2aa30*/  IMAD R11, R31, UR6, RZ ;  /* 0x000000061f0b7c24 */ /* 0x000fe4000f8e02ff */
[----:B------:R-:W-:-:S04]  /*2aa40*/  IMAD.WIDE.U32 R4, R7, UR6, R4 ;  /* 0x0000000607047c25 */ /* 0x000fc8000f8e0004 */
[----:B------:R-:W-:Y:S02]  /*2aa50*/  IMAD R11, R7, UR7, R11 ;  /* 0x00000007070b7c24 */ /* 0x000fe4000f8e020b */
[----:B------:R-:W-:Y:S02]  /*2aa60*/  IMAD R8, R18, UR9, R8 ;  /* 0x0000000912087c24 */ /* 0x000fe4000f8e0208 */
[----:B------:R-:W-:-:S03]  /*2aa70*/  IMAD.IADD R5, R5, 0x1, R11 ;  /* 0x0000000105057824 */ /* 0x000fc600078e020b */
[----:B------:R-:W-:Y:S01]  /*2aa80*/  IADD3.X R3, R3, UR11, R8, P0, !PT ;  /* 0x0000000b03037c10 */ /* 0x000fe200087fe408 */
[----:B------:R-:W-:-:S03]  /*2aa90*/  IMAD.WIDE.U32 R4, R18, UR8, R4 ;  /* 0x0000000812047c25 */ /* 0x000fc6000f8e0004 */
[----:B------:R-:W-:-:S04]  /*2aaa0*/  IADD3 R26, P0, R4, UR10, RZ ;  /* 0x0000000a041a7c10 */ /* 0x000fc8000ff1e0ff */
[----:B------:R-:W-:Y:S01]  /*2aab0*/  IADD3.X R25, R8, UR11, R5, P0, !PT ;  /* 0x0000000b08197c10 */ /* 0x000fe200087fe405 */
[----:B------:R-:W-:Y:S02]  /*2aac0*/  IMAD.IADD R8, R12, 0x1, -R14 ;  /* 0x000000010c087824 */ /* 0x000fe400078e0a0e */
[----:B------:R-:W-:-:S03]  /*2aad0*/  IMAD R5, R23, 0x5000, R13 ;  /* 0x0000500017057824 */ /* 0x000fc600078e020d */
        /* <DEDUP_REMOVED lines=39> */
[----:B-1----:R-:W-:-:S05]  /*2ad50*/  IADD3 R2, P0, R14, R2, RZ ;  /* 0x000000020e027210 */ /* 0x002fca0007f1e0ff */
[----:B--2---:R-:W-:Y:S01]  /*2ad60*/  IMAD.X R3, RZ, RZ, R3, P0 ;  /* 0x000000ffff037224 */ /* 0x004fe200000e0603 */
        /* <DEDUP_REMOVED lines=10> */
.L_x_3099:
[----:B------:R-:W4:Y:S01]  /*2ae10*/  LDL R12, [R1] ;  /* 0x00000000010c7983 */ /* 0x000f220000100800 */
[----:B0-----:R-:W0:Y:S02]  /*2ae20*/  S2R R11, SR_TID.X ;  /* 0x00000000000b7919 */ /* 0x001e240000002100 */
[----:B0-----:R-:W-:-:S04]  /*2ae30*/  SHF.L.U32 R11, R11, 0x4, RZ ;  /* 0x000000040b0b7819 */ /* 0x001fc800000006ff */
        /* <DEDUP_REMOVED lines=13> */
.L_x_2904:
        /* <DEDUP_REMOVED lines=11> */
.L_x_2905:
[----:B------:R0:W-:Y:S01]  /*2afc0*/  SYNCS.ARRIVE.TRANS64.A1T0 RZ, [R0+URZ+0x29870], RZ ;  /* 0x029870ff00ff79a7 */ /* 0x0001e2000810003f */
[----:B------:R-:W-:Y:S05]  /*2afd0*/  @!P6 BRA `(.L_x_2906) ;  /* 0x000000000004e947 */ /* 0x000fea0003800000 */
[----:B------:R-:W-:Y:S01]  /*2afe0*/  BPT.TRAP 0x1 ;  /* 0x000000040000795c */ /* 0x000fe20000300000 */
.L_x_2906:
[----:B------:R-:W2:Y:S01]  /*2aff0*/  LDL R2, [R1+0x34] ;  /* 0x0000340001027983 */ /* 0x000ea20000100800 */
[----:B------:R-:W-:Y:S01]  /*2b000*/  BSSY B0, `(.L_x_2907) ;  /* 0x0000003000007945 */ /* 0x000fe20003800000 */
[----:B--2---:R-:W1:Y:S03]  /*2b010*/  SYNCS.PHASECHK.TRANS64.TRYWAIT P0, [R0+URZ+0x29840], R2 ;  /* 0x02984002000075a7 */ /* 0x004e66000800017f */
[----:B-1----:R-:W-:Y:S05]  /*2b020*/  @!P0 BRA `(.L_x_2908) ;  /* 0x0000007000608947 */ /* 0x002fea0003800000 */
.L_x_3100:
[----:B------:R-:W-:Y:S05]  /*2b030*/  BSYNC B0 ;  /* 0x0000000000007941 */ /* 0x000fea0003800000 */
.L_x_2907:
        /* <DEDUP_REMOVED lines=15> */
[----:B------:R-:W-:-:S03]  /*2b130*/  IMAD R6, R27, UR4, RZ ;  /* 0x000000041b067c24 */ /* 0x000fc6000f8e02ff */
[----:B------:R-:W-:Y:S01]  /*2b140*/  IADD3 R5, R3, R4, RZ ;  /* 0x0000000403057210 */ /* 0x000fe20007ffe0ff */
[----:B------:R-:W-:Y:S02]  /*2b150*/  IMAD.MOV.U32 R4, RZ, RZ, R2 ;  /* 0x000000ffff047224 */ /* 0x000fe400078e0002 */
        /* <DEDUP_REMOVED lines=19> */
[C---:B-----5:R-:W-:Y:S02]  /*2b290*/  LOP3.LUT P6, RZ, R20.reuse, 0x8, RZ, 0xc0, !PT ;  /* 0x0000000814ff7812 */ /* 0x060fe400078cc0ff */
[----:B------:R-:W-:Y:S01]  /*2b2a0*/  LOP3.LUT P1, RZ, R20, 0x4, RZ, 0xc0, !PT ;  /* 0x0000000414ff7812 */ /* 0x000fe2000782c0ff */
[----:B------:R-:W2:Y:S01]  /*2b2b0*/  SHFL.IDX PT, R3, R5, RZ, 0x1c1f ;  /* 0x001c1fff05037589 */ /* 0x000ea200000e0000 */
[----:B------:R-:W-:-:S03]  /*2b2c0*/  @P4 IADD3 R21, R22, R4, RZ ;  /* 0x0000000416154210 */ /* 0x000fc60007ffe0ff */
        /* <DEDUP_REMOVED lines=16> */
[----:B------:R-:W-:-:S03]  /*2b3d0*/  @P3 IMAD.IADD R9, R22, 0x1, R4 ;  /* 0x0000000116093824 */ /* 0x000fc600078e0204 */
[----:B------:R-:W2:Y:S01]  /*2b3e0*/  SHFL.IDX PT, R2, R6, 0x1, 0x1c1f ;  /* 0x003c1f0006027f89 */ /* 0x000ea200000e0000 */
        /* <DEDUP_REMOVED lines=8> */
[----:B-1----:R-:W1:Y:S01]  /*2b470*/  SHFL.IDX PT, R3, R5, 0x2, 0x1c1f ;  /* 0x005c1f0005037f89 */ /* 0x002e6200000e0000 */
[----:B------:R-:W-:-:S03]  /*2b480*/  @P2 IADD3 R21, R22, R4, RZ ;  /* 0x0000000416152210 */ /* 0x000fc60007ffe0ff */
        /* <DEDUP_REMOVED lines=18> */
.L_x_3112:
[----:B------:R-:W-:Y:S01]  /*2b5b0*/  LOP3.LUT P0, RZ, R20, 0x80, RZ, 0xc0, !PT ;  /* 0x0000008014ff7812 */ /* 0x000fe2000780c0ff */
[----:B------:R-:W-:-:S12]  /*2b5c0*/  BSSY B0, `(.L_x_2910) ;  /* 0x0000011000007945 */ /* 0x000fd80003800000 */
[----:B------:R-:W-:Y:S05]  /*2b5d0*/  @!P0 BRA `(.L_x_2911) ;  /* 0x00000000003c8947 */ /* 0x000fea0003800000 */
[----:B------:R-:W4:Y:S01]  /*2b5e0*/  S2R R5, SR_TID.X ;  /* 0x0000000000057919 */ /* 0x000f220000002100 */
[----:B------:R-:W-:Y:S01]  /*2b5f0*/  LOP3.LUT P3, RZ, R20, 0x10, RZ, 0xc0, !PT ;  /* 0x0000001014ff7812 */ /* 0x000fe2000786c0ff */
[----:B------:R-:W-:Y:S01]  /*2b600*/  IMAD.IADD R4, R22, 0x1, R4 ;  /* 0x0000000116047824 */ /* 0x000fe200078e0204 */
[C---:B------:R-:W-:Y:S02]  /*2b610*/  LOP3.LUT P2, RZ, R20.reuse, 0x8, RZ, 0xc0, !PT ;  /* 0x0000000814ff7812 */ /* 0x040fe4000784c0ff */
[----:B------:R-:W-:Y:S01]  /*2b620*/  LOP3.LUT P1, RZ, R20, 0x4, RZ, 0xc0, !PT ;  /* 0x0000000414ff7812 */ /* 0x000fe2000782c0ff */
[----:B----4-:R-:W-:-:S05]  /*2b630*/  IMAD.SHL.U32 R5, R5, 0x10, RZ ;  /* 0x0000001005057824 */ /* 0x010fca00078e00ff */
        /* <DEDUP_REMOVED lines=9> */
.L_x_2911:
[----:B------:R-:W-:Y:S05]  /*2b6d0*/  BSYNC B0 ;  /* 0x0000000000007941 */ /* 0x000fea0003800000 */
.L_x_2910:
[----:B------:R-:W-:Y:S01]  /*2b6e0*/  NOP ;  /* 0x0000000000007918 */ /* 0x000fe20000000000 */
[----:B------:R-:W-:-:S13]  /*2b6f0*/  PLOP3.LUT P0, PT, PT, PT, PT, 0x80, 0x0 ;  /* 0x000000000000781c */ /* 0x000fda0003f0f070 */
.L_x_2912:
        /* <DEDUP_REMOVED lines=11> */
.L_x_2913:
[----:B------:R3:W5:Y:S01]  /*2b7b0*/  LDL.LU R2, [R1+0x38] ;  /* 0x0000380001027983 */ /* 0x0007620000300800 */
[----:B------:R3:W-:Y:S02]  /*2b7c0*/  SYNCS.ARRIVE.TRANS64.A1T0 RZ, [R0+URZ+0x29830], RZ ;  /* 0x029830ff00ff79a7 */ /* 0x0007e4000810003f */
[----:B------:R-:W-:Y:S05]  /*2b7d0*/  WARPSYNC.ALL ;  /* 0x0000000000007948 */ /* 0x000fea0003800000 */
[----:B------:R-:W-:Y:S01]  /*2b7e0*/  ULDC.64 UR4, c[0x0][0xa00] ;  /* 0x0002800000047ab9 */ /* 0x000fe20000000a00 */
[----:B------:R-:W-:Y:S01]  /*2b7f0*/  SHF.R.S32.HI R27, RZ, 0x1f, R29 ;  /* 0x0000001fff1b7819 */ /* 0x000fe2000001141d */
[----:B0--3--:R-:W-:Y:S01]  /*2b800*/  VIADD R0, R22, 0x14400 ;  /* 0x0001440016007836 */ /* 0x009fe20000000000 */
[----:B------:R-:W-:Y:S01]  /*2b810*/  BAR.SYNC.DEFER_BLOCKING 0x8, 0x180 ;  /* 0x0206000000007b1d */ /* 0x000fe20000010000 */
[----:B------:R-:W-:-:S04]  /*2b820*/  ISETP.NE.U32.AND P0, PT, RZ, UR4, PT ;  /* 0x00000004ff007c0c */ /* 0x000fc8000bf05070 */
[----:B------:R-:W-:Y:S01]  /*2b830*/  ISETP.NE.AND.EX P0, PT, RZ, UR5, PT, P0 ;  /* 0x00000005ff007c0c */ /* 0x000fe2000bf05300 */
[----:B------:R-:W-:Y:S01]  /*2b840*/  ULDC.64 UR4, c[0x0][0x298] ;  /* 0x0000a60000047ab9 */ /* 0x000fe20000000a00 */
[----:B------:R-:W-:Y:S01]  /*2b850*/  BSSY B6, `(.L_x_2914) ;  /* 0x0000019000067945 */ /* 0x000fe20003800000 */
[----:B------:R-:W-:Y:S01]  /*2b860*/  IMAD R27, R27, UR4, RZ ;  /* 0x000000041b1b7c24 */ /* 0x000fe2000f8e02ff */
[----:B------:R-:W-:Y:S01]  /*2b870*/  SEL R26, R24, RZ, !P0 ;  /* 0x000000ff181a7207 */ /* 0x000fe20004000000 */
[----:B------:R-:W-:-:S04]  /*2b880*/  IMAD.WIDE.U32 R24, R29, UR4, RZ ;  /* 0x000000041d187c25 */ /* 0x000fc8000f8e00ff */
[----:B------:R-:W-:-:S04]  /*2b890*/  IMAD R27, R29, UR5, R27 ;  /* 0x000000051d1b7c24 */ /* 0x000fc8000f8e021b */
[----:B------:R-:W-:Y:S01]  /*2b8a0*/  IMAD.IADD R27, R25, 0x1, R27 ;  /* 0x00000001191b7824 */ /* 0x000fe200078e021b */
[----:B-----5:R-:W-:Y:S02]  /*2b8b0*/  SEL R31, R2, RZ, !P0 ;  /* 0x000000ff021f7207 */ /* 0x020fe40004000000 */
        /* <DEDUP_REMOVED lines=8> */
[----:B--2---:R-:W0:Y:S01]  /*2b940*/  LDC.64 R2, c[0x4][R2] ;  /* 0x0100000002027b82 */ /* 0x004e220000000a00 */
[----:B------:R-:W-:Y:S01]  /*2b950*/  IMAD.U32 R6, RZ, RZ, UR6 ;  /* 0x00000006ff067e24 */ /* 0x000fe2000f8e00ff */
[----:B------:R-:W-:Y:S01]  /*2b960*/  MOV R11, UR9 ;  /* 0x00000009000b7c02 */ /* 0x000fe20008000f00 */
[----:B-1----:R-:W-:Y:S02]  /*2b970*/  IMAD.U32 R7, RZ, RZ, UR7 ;  /* 0x00000007ff077e24 */ /* 0x002fe4000f8e00ff */
[----:B------:R-:W-:-:S02]  /*2b980*/  IMAD.U32 R10, RZ, RZ, UR8 ;  /* 0x00000008ff0a7e24 */ /* 0x000fc4000f8e00ff */
[----:B------:R-:W-:Y:S02]  /*2b990*/  IMAD.MOV.U32 R8, RZ, RZ, 0x70 ;  /* 0x00000070ff087424 */ /* 0x000fe400078e00ff */
[----:B------:R-:W-:Y:S02]  /*2b9a0*/  IMAD.MOV.U32 R12, RZ, RZ, 0x1 ;  /* 0x00000001ff0c7424 */ /* 0x000fe400078e00ff */
[----:B------:R-:W-:-:S07]  /*2b9b0*/  IMAD.MOV.U32 R13, RZ, RZ, RZ ;  /* 0x000000ffff0d7224 */ /* 0x000fce00078e00ff */
[----:B------:R-:W-:-:S07]  /*2b9c0*/  LEPC R20, `(.L_x_2915) ;  /* 0x000000001014794e */ /* 0x000fce0000000000 */
[----:B0-----:R-:W-:Y:S05]  /*2b9d0*/  CALL.ABS.NOINC R2 ;  /* 0x0000000002007343 */ /* 0x001fea0003c00000 */
.L_x_2915:
[----:B------:R-:W-:Y:S05]  /*2b9e0*/  BSYNC B6 ;  /* 0x0000000000067941 */ /* 0x000fea0003800000 */
.L_x_2914:
[----:B-1----:R0:W5:Y:S01]  /*2b9f0*/  LDL R8, [R1+0x28] ;  /* 0x0000280001087983 */ /* 0x0021620000100800 */
[----:B------:R-:W1:Y:S01]  /*2ba00*/  LDC R7, c[0x0][0x448] ;  /* 0x00011200ff077b82 */ /* 0x000e620000000800 */
[----:B------:R-:W-:Y:S01]  /*2ba10*/  ULDC.64 UR4, c[0x0][0x2d8] ;  /* 0x0000b60000047ab9 */ /* 0x000fe20000000a00 */
[----:B------:R-:W-:Y:S01]  /*2ba20*/  MOV R2, R24 ;  /* 0x0000001800027202 */ /* 0x000fe20000000f00 */
[----:B------:R-:W3:Y:S01]  /*2ba30*/  S2R R20, SR_TID.X ;  /* 0x0000000000147919 */ /* 0x000ee20000002100 */
[----:B--2---:R-:W-:Y:S02]  /*2ba40*/  IMAD.MOV.U32 R3, RZ, RZ, R27 ;  /* 0x000000ffff037224 */ /* 0x004fe400078e001b */
[----:B------:R-:W-:Y:S02]  /*2ba50*/  IMAD R0, R36, UR4, RZ ;  /* 0x0000000424007c24 */ /* 0x000fe4000f8e02ff */
[----:B------:R-:W-:-:S04]  /*2ba60*/  IMAD.WIDE.U32 R2, R18, UR4, R2 ;  /* 0x0000000412027c25 */ /* 0x000fc8000f8e0002 */
[----:B------:R-:W-:Y:S01]  /*2ba70*/  IMAD R0, R18, UR5, R0 ;  /* 0x0000000512007c24 */ /* 0x000fe2000f8e0200 */
[----:B------:R-:W-:-:S03]  /*2ba80*/  ULDC.64 UR4, c[0x0][0x2e0] ;  /* 0x0000b80000047ab9 */ /* 0x000fc60000000a00 */
[----:B------:R-:W-:Y:S02]  /*2ba90*/  IMAD.IADD R3, R3, 0x1, R0 ;  /* 0x0000000103037824 */ /* 0x000fe400078e0200 */
[----:B------:R-:W-:Y:S02]  /*2baa0*/  IMAD R0, R31, UR4, RZ ;  /* 0x000000041f007c24 */ /* 0x000fe4000f8e02ff */
[----:B------:R-:W-:Y:S01]  /*2bab0*/  IMAD.WIDE.U32 R2, R26, UR4, R2 ;  /* 0x000000041a027c25 */ /* 0x000fe2000f8e0002 */
[----:B-1----:R-:W-:-:S03]  /*2bac0*/  ISETP.NE.AND P0, PT, R7, 0x1, PT ;  /* 0x000000010700780c */ /* 0x002fc60003f05270 */
[----:B------:R-:W-:Y:S01]  /*2bad0*/  IMAD R0, R26, UR5, R0 ;  /* 0x000000051a007c24 */ /* 0x000fe2000f8e0200 */
[----:B------:R-:W1:Y:S01]  /*2bae0*/  S2R R29, SR_TID.X ;  /* 0x00000000001d7919 */ /* 0x000e620000002100 */
[----:B------:R-:W-:Y:S02]  /*2baf0*/  ULDC.64 UR4, c[0x0][0x2d0] ;  /* 0x0000b40000047ab9 */ /* 0x000fe40000000a00 */
[----:B------:R-:W-:Y:S01]  /*2bb00*/  IMAD.IADD R3, R3, 0x1, R0 ;  /* 0x0000000103037824 */ /* 0x000fe200078e0200 */
[----:B---3--:R-:W-:-:S05]  /*2bb10*/  LOP3.LUT R21, R20, 0x7f, RZ, 0xc0, !PT ;  /* 0x0000007f14157812 */ /* 0x008fca00078ec0ff */
[----:B------:R-:W2:Y:S01]  /*2bb20*/  @P0 LDC R6, c[0x0][0x44c] ;  /* 0x00011300ff060b82 */ /* 0x000ea20000000800 */
[----:B------:R-:W-:Y:S02]  /*2bb30*/  SHF.L.U32 R20, R20, 0x5, RZ ;  /* 0x0000000514147819 */ /* 0x000fe400000006ff */
[----:B------:R-:W-:-:S04]  /*2bb40*/  SHF.R.U32.HI R21, RZ, 0x2, R21 ;  /* 0x00000002ff157819 */ /* 0x000fc80000011615 */
[----:B------:R-:W-:Y:S01]  /*2bb50*/  LOP3.LUT R20, R21, 0x60, R20, 0xf8, !PT ;  /* 0x0000006015147812 */ /* 0x000fe200078ef814 */
[----:B------:R-:W3:Y:S04]  /*2bb60*/  @P0 LDC R0, c[0x0][0x450] ;  /* 0x00011400ff000b82 */ /* 0x000ee80000000800 */
[----:B------:R-:W-:-:S04]  /*2bb70*/  IMAD R5, R17, 0x80, R20 ;  /* 0x0000008011057824 */ /* 0x000fc800078e0214 */
[----:B------:R-:W-:Y:S02]  /*2bb80*/  IMAD.MOV.U32 R4, RZ, RZ, R5 ;  /* 0x000000ffff047224 */ /* 0x000fe400078e0005 */
[----:B--2---:R-:W-:-:S05]  /*2bb90*/  @P0 IMAD.HI.U32 R6, R5, R6, RZ ;  /* 0x0000000605060227 */ /* 0x004fca00078e00ff */
[----:B---3--:R-:W-:-:S05]  /*2bba0*/  @P0 SHF.R.U32.HI R4, RZ, R0, R6 ;  /* 0x00000000ff040219 */ /* 0x008fca0000011606 */
[----:B------:R-:W-:-:S04]  /*2bbb0*/  IMAD.MOV R0, RZ, RZ, -R4 ;  /* 0x000000ffff007224 */ /* 0x000fc800078e0a04 */
[----:B------:R-:W-:Y:S01]  /*2bbc0*/  IMAD R0, R7, R0, R5 ;  /* 0x0000000007007224 */ /* 0x000fe200078e0205 */
[----:B------:R-:W-:Y:S01]  /*2bbd0*/  SHF.R.S32.HI R5, RZ, 0x1f, R4 ;  /* 0x0000001fff057819 */ /* 0x000fe20000011404 */
[----:B------:R-:W-:-:S04]  /*2bbe0*/  IMAD.WIDE.U32 R2, R4, UR4, R2 ;  /* 0x0000000404027c25 */ /* 0x000fc8000f8e0002 */
[----:B------:R-:W-:-:S04]  /*2bbf0*/  IMAD R5, R5, UR4, RZ ;  /* 0x0000000405057c24 */ /* 0x000fc8000f8e02ff */
[----:B------:R-:W-:Y:S01]  /*2bc00*/  IMAD R5, R4, UR5, R5 ;  /* 0x0000000504057c24 */ /* 0x000fe2000f8e0205 */
[----:B------:R-:W-:Y:S01]  /*2bc10*/  SHF.R.S32.HI R4, RZ, 0x1f, R0 ;  /* 0x0000001fff047819 */ /* 0x000fe20000011400 */
[----:B------:R-:W-:-:S03]  /*2bc20*/  ULDC.64 UR4, c[0x0][0x2c8] ;  /* 0x0000b20000047ab9 */ /* 0x000fc60000000a00 */
[----:B------:R-:W-:Y:S01]  /*2bc30*/  IADD3 R3, R3, R5, RZ ;  /* 0x0000000503037210 */ /* 0x000fe20007ffe0ff */
[----:B------:R-:W-:Y:S02]  /*2bc40*/  IMAD R4, R4, UR4, RZ ;  /* 0x0000000404047c24 */ /* 0x000fe4000f8e02ff */
[----:B-1----:R-:W-:Y:S02]  /*2bc50*/  IMAD.SHL.U32 R21, R29, 0x10, RZ ;  /* 0x000000101d157824 */ /* 0x002fe400078e00ff */
[----:B------:R-:W-:-:S03]  /*2bc60*/  IMAD.WIDE.U32 R2, R0, UR4, R2 ;  /* 0x0000000400027c25 */ /* 0x000fc6000f8e0002 */
[----:B------:R-:W-:Y:S01]  /*2bc70*/  LOP3.LUT R21, R21, 0x30, RZ, 0xc0, !PT ;  /* 0x0000003015157812 */ /* 0x000fe200078ec0ff */
[----:B------:R-:W-:Y:S01]  /*2bc80*/  IMAD R0, R0, UR5, R4 ;  /* 0x0000000500007c24 */ /* 0x000fe2000f8e0204 */
[----:B------:R-:W-:Y:S01]  /*2bc90*/  ULDC.64 UR4, c[0x0][0x280] ;  /* 0x0000a00000047ab9 */ /* 0x000fe20000000a00 */
[----:B------:R-:W-:Y:S01]  /*2bca0*/  IMAD.SHL.U32 R20, R29, 0x10, RZ ;  /* 0x000000101d147824 */ /* 0x000fe200078e00ff */
        /* <DEDUP_REMOVED lines=14> */
[----:B------:R-:W-:Y:S02]  /*2bd90*/  IMAD R5, R30, R7, RZ ;  /* 0x000000071e057224 */ /* 0x000fe400078e02ff */
[----:B------:R-:W-:Y:S01]  /*2bda0*/  IMAD R17, R17, 0x80, R9 ;  /* 0x0000008011117824 */ /* 0x000fe200078e0209 */
        /* <DEDUP_REMOVED lines=28> */
[----:B0-----:R-:W-:-:S04]  /*2bf70*/  @!P0 IADD3 R3, P4, R20, R3, RZ ;  /* 0x0000000314038210 */ /* 0x001fc80007f9e0ff */
[----:B-1----:R-:W-:-:S04]  /*2bf80*/  @!P0 IADD3.X R2, RZ, R2, RZ, P4, !PT ;  /* 0x00000002ff028210 */ /* 0x002fc800027fe4ff */
[----:B------:R-:W-:-:S04]  /*2bf90*/  @!P0 LOP3.LUT R3, R3, R2, RZ, 0x3c, !PT ;  /* 0x0000000203038212 */ /* 0x000fc800078e3cff */
[----:B------:R-:W-:-:S04]  /*2bfa0*/  @!P0 LOP3.LUT R2, R3, R2, RZ, 0x3c, !PT ;  /* 0x0000000203028212 */ /* 0x000fc800078e3cff */
[----:B------:R-:W-:-:S05]  /*2bfb0*/  @!P0 LOP3.LUT R3, R3, R2, RZ, 0x3c, !PT ;  /* 0x0000000203038212 */ /* 0x000fca00078e3cff */
[----:B------:R-:W-:Y:S04]  /*2bfc0*/  @!P0 LDGSTS.E.BYPASS.LTC128B.128 [R8+0x15400], desc[UR52][R2.64], !P3 ;  /* 0x1540000002088fae */ /* 0x000fe8000d901d74 */
[----:B------:R-:W-:Y:S04]  /*2bfd0*/  @!P0 LDGSTS.E.BYPASS.LTC128B.128 [R8+0x17400], desc[UR52][R2.64+0x40], !P2 ;  /* 0x1740004002088fae */ /* 0x000fe8000d101d74 */
[----:B------:R0:W-:Y:S04]  /*2bfe0*/  @!P0 LDGSTS.E.BYPASS.LTC128B.128 [R8+0x19400], desc[UR52][R2.64+0x80], !P1 ;  /* 0x1940008002088fae */ /* 0x0001e8000c901d74 */
[----:B0-2---:R0:W1:Y:S02]  /*2bff0*/  SHFL.IDX PT, R2, R4, 0x3, 0x1c1f ;  /* 0x007c1f0004027f89 */ /* 0x00506400000e0000 */
.L_x_3121:
        /* <DEDUP_REMOVED lines=12> */
.L_x_2918:
[----:B------:R-:W-:Y:S05]  /*2c0c0*/  BSYNC B0 ;  /* 0x0000000000007941 */ /* 0x000fea0003800000 */
.L_x_2917:
[----:B------:R-:W-:Y:S01]  /*2c0d0*/  NOP ;  /* 0x0000000000007918 */ /* 0x000fe20000000000 */
[----:B------:R-:W-:-:S13]  /*2c0e0*/  PLOP3.LUT P0, PT, PT, PT, PT, 0x80, 0x0 ;  /* 0x000000000000781c */ /* 0x000fda0003f0f070 */
.L_x_2919:
        /* <DEDUP_REMOVED lines=10> */
[----:B------:R-:W-:-:S04]  /*2c190*/  LOP3.LUT R0, R0, 0xfffffffe, RZ, 0xc0, !PT ;  /* 0xfffffffe00007812 */ /* 0x000fc800078ec0ff */
[----:B------:R-:W-:-:S04]  /*2c1a0*/  IADD3 R0, R2, -R0, RZ ;  /* 0x8000000002007210 */ /* 0x000fc80007ffe0ff */
[----:B------:R-:W-:Y:S01]  /*2c1b0*/  SHF.L.U32 R3, R0, 0x1f, RZ ;  /* 0x0000001f00037819 */ /* 0x000fe200000006ff */
[----:B------:R-:W-:Y:S01]  /*2c1c0*/  NOP ;  /* 0x0000000000007918 */ /* 0x000fe20000000000 */
[----:B------:R1:W-:Y:S01]  /*2c1d0*/  SYNCS.ARRIVE.TRANS64.A1T0 RZ, [R22+URZ+0x29800], RZ ;  /* 0x029800ff16ff79a7 */ /* 0x0003e2000810003f */
[----:B------:R-:W-:Y:S01]  /*2c1e0*/  BSSY B0, `(.L_x_2920) ;  /* 0x0000003000007945 */ /* 0x000fe20003800000 */
[----:B------:R-:W2:Y:S03]  /*2c1f0*/  SYNCS.PHASECHK.TRANS64.TRYWAIT P0, [R22+URZ+0x29820], R3 ;  /* 0x02982003160075a7 */ /* 0x000ea6000800017f */
[----:B-12---:R-:W-:Y:S05]  /*2c200*/  @!P0 BRA `(.L_x_2921) ;  /* 0x0000006c00608947 */ /* 0x006fea0003800000 */
.L_x_3122:
[----:B------:R-:W-:Y:S05]  /*2c210*/  BSYNC B0 ;  /* 0x0000000000007941 */ /* 0x000fea0003800000 */
.L_x_2920:
[----:B------:R-:W-:-:S13]  /*2c220*/  ISETP.GE.AND P0, PT, R32, 0x2, PT ;  /* 0x000000022000780c */ /* 0x000fda0003f06270 */
[----:B------:R-:W-:Y:S05]  /*2c230*/  @!P0 BRA `(.L_x_2922) ;  /* 0x0000001400f08947 */ /* 0x000fea0003800000 */
[----:B------:R-:W-:Y:S02]  /*2c240*/  VIADD R32, R32, 0xfffffffe ;  /* 0xfffffffe20207836 */ /* 0x000fe40000000000 */
[----:B------:R-:W-:Y:S02]  /*2c250*/  IMAD.MOV.U32 R20, RZ, RZ, R23 ;  /* 0x000000ffff147224 */ /* 0x000fe400078e0017 */
[----:B------:R-:W-:-:S07]  /*2c260*/  IMAD.MOV.U32 R21, RZ, RZ, R34 ;  /* 0x000000ffff157224 */ /* 0x000fce00078e0022 */
.L_x_2942:
[----:B--2---:R-:W2:Y:S01]  /*2c270*/  LDL R0, [R1+0x8] ;  /* 0x0000080001007983 */ /* 0x004ea20000100800 */
[----:B0-----:R-:W0:Y:S03]  /*2c280*/  LDC R4, c[0x0][0x430] ;  /* 0x00010c00ff047b82 */ /* 0x001e260000000800 */
[----:B------:R-:W3:Y:S01]  /*2c290*/  LDL R9, [R1+0xc] ;  /* 0x00000c0001097983 */ /* 0x000ee20000100800 */
[----:B------:R-:W1:Y:S01]  /*2c2a0*/  S2R R2, SR_TID.X ;  /* 0x0000000000027919 */ /* 0x000e620000002100 */
[----:B0-----:R-:W-:Y:S01]  /*2c2b0*/  ISETP.NE.AND P0, PT, R4, 0x1, PT ;  /* 0x000000010400780c */ /* 0x001fe20003f05270 */
[----:B------:R-:W0:-:S12]  /*2c2c0*/  S2R R7, SR_TID.X ;  /* 0x0000000000077919 */ /* 0x000e180000002100 */
[----:B------:R-:W4:Y:S01]  /*2c2d0*/  @P0 LDC R6, c[0x0][0x434] ;  /* 0x00010d00ff060b82 */ /* 0x000f220000000800 */
[C---:B-1----:R-:W-:Y:S02]  /*2c2e0*/  LOP3.LUT R3, R2.reuse, 0x7f, RZ, 0xc0, !PT ;  /* 0x0000007f02037812 */ /* 0x042fe400078ec0ff */
[----:B------:R-:W-:Y:S02]  /*2c2f0*/  SHF.L.U32 R5, R2, 0x5, RZ ;  /* 0x0000000502057819 */ /* 0x000fe400000006ff */
[----:B------:R-:W-:-:S04]  /*2c300*/  SHF.R.U32.HI R3, RZ, 0x2, R3 ;  /* 0x00000002ff037819 */ /* 0x000fc80000011603 */
[----:B------:R-:W-:Y:S02]  /*2c310*/  LOP3.LUT R5, R3, 0x60, R5, 0xf8, !PT ;  /* 0x0000006003057812 */ /* 0x000fe400078ef805 */
[----:B------:R-:W1:Y:S01]  /*2c320*/  @P0 LDC R3, c[0x0][0x438] ;  /* 0x00010e00ff030b82 */ /* 0x000e620000000800 */
[----:B------:R-:W-:-:S04]  /*2c330*/  LOP3.LUT R2, R2, 0x7f, RZ, 0xc0, !PT ;  /* 0x0000007f02027812 */ /* 0x000fc800078ec0ff */
[----:B------:R-:W-:Y:S01]  /*2c340*/  SHF.R.U32.HI R8, RZ, 0x2, R2 ;  /* 0x00000002ff087819 */ /* 0x000fe20000011602 */
[----:B0-----:R-:W-:-:S05]  /*2c350*/  IMAD.SHL.U32 R7, R7, 0x20, RZ ;  /* 0x0000002007077824 */ /* 0x001fca00078e00ff */
        /* <DEDUP_REMOVED lines=8> */
[----:B----4-:R-:W-:-:S04]  /*2c3e0*/  @P0 IMAD.HI.U32 R6, R5, R6, RZ ;  /* 0x0000000605060227 */ /* 0x010fc800078e00ff */
[----:B------:R-:W-:Y:S01]  /*2c3f0*/  IMAD.MOV.U32 R2, RZ, RZ, R5 ;  /* 0x000000ffff027224 */ /* 0x000fe200078e0005 */
[----:B-1----:R-:W-:Y:S02]  /*2c400*/  @P0 SHF.R.U32.HI R2, RZ, R3, R6 ;  /* 0x00000003ff020219 */ /* 0x002fe40000011606 */
[----:B------:R-:W0:Y:S08]  /*2c410*/  @P0 LDC R6, c[0x0][0x434] ;  /* 0x00010d00ff060b82 */ /* 0x000e300000000800 */
[----:B------:R-:W1:Y:S01]  /*2c420*/  @P0 LDC R3, c[0x0][0x438] ;  /* 0x00010e00ff030b82 */ /* 0x000e620000000800 */
[----:B------:R-:W-:-:S05]  /*2c430*/  IADD3 R0, R7, R0, RZ ;  /* 0x0000000007007210 */ /* 0x000fca0007ffe0ff */
[----:B------:R-:W-:Y:S02]  /*2c440*/  IMAD.MOV.U32 R8, RZ, RZ, R0 ;  /* 0x000000ffff087224 */ /* 0x000fe400078e0000 */
[----:B0-----:R-:W-:-:S05]  /*2c450*/  @P0 IMAD.HI.U32 R6, R0, R6, RZ ;  /* 0x0000000600060227 */ /* 0x001fca00078e00ff */
[----:B-1----:R-:W-:Y:S01]  /*2c460*/  @P0 SHF.R.U32.HI R8, RZ, R3, R6 ;  /* 0x00000003ff080219 */ /* 0x002fe20000011606 */
[----:B------:R-:W-:-:S04]  /*2c470*/  IMAD.MOV R6, RZ, RZ, -R2 ;  /* 0x000000ffff067224 */ /* 0x000fc800078e0a02 */
[----:B------:R-:W-:Y:S02]  /*2c480*/  IMAD.MOV R3, RZ, RZ, -R8 ;  /* 0x000000ffff037224 */ /* 0x000fe400078e0a08 */
[C---:B------:R-:W-:Y:S02]  /*2c490*/  IMAD R5, R4.reuse, R6, R5 ;  /* 0x0000000604057224 */ /* 0x040fe400078e0205 */
[----:B------:R-:W-:Y:S01]  /*2c4a0*/  IMAD R4, R4, R3, R0 ;  /* 0x0000000304047224 */ /* 0x000fe200078e0200 */
[----:B------:R-:W-:Y:S01]  /*2c4b0*/  SHF.R.S32.HI R3, RZ, 0x1f, R2 ;  /* 0x0000001fff037819 */ /* 0x000fe20000011402 */
[----:B---3--:R-:W-:-:S04]  /*2c4c0*/  IMAD R0, R9, UR4, RZ ;  /* 0x0000000409007c24 */ /* 0x008fc8000f8e02ff */
[C---:B------:R-:W-:Y:S02]  /*2c4d0*/  IMAD R0, R33.reuse, UR5, R0 ;  /* 0x0000000521007c24 */ /* 0x040fe4000f8e0200 */
[----:B------:R-:W-:-:S05]  /*2c4e0*/  IMAD.WIDE.U32 R2, R33, UR4, R2 ;  /* 0x0000000421027c25 */ /* 0x000fca000f8e0002 */
[----:B------:R-:W-:Y:S02]  /*2c4f0*/  IADD3 R3, R0, R3, RZ ;  /* 0x0000000300037210 */ /* 0x000fe40007ffe0ff */
[----:B------:R-:W-:-:S04]  /*2c500*/  LEA R6, P0, R2, UR6, 0x2 ;  /* 0x0000000602067c11 */ /* 0x000fc8000f8010ff */
[----:B------:R-:W-:-:S05]  /*2c510*/  LEA.HI.X R7, R2, UR7, R3, 0x2, P0 ;  /* 0x0000000702077c11 */ /* 0x000fca00080f1403 */
[----:B------:R-:W2:Y:S01]  /*2c520*/  LDG.E R6, desc[UR52][R6.64] ;  /* 0x0000003406067981 */ /* 0x000ea2000c1e1900 */
[--C-:B------:R-:W-:Y:S01]  /*2c530*/  @!P1 SHF.R.S32.HI R3, RZ, 0x1f, R8.reuse ;  /* 0x0000001fff039819 */ /* 0x100fe20000011408 */
[----:B------:R-:W-:-:S04]  /*2c540*/  @!P1 IMAD.MOV.U32 R2, RZ, RZ, R8 ;  /* 0x000000ffff029224 */ /* 0x000fc800078e0008 */
        /* <DEDUP_REMOVED lines=11> */
[----:B------:R-:W-:Y:S01]  /*2c600*/  SEL R34, RZ, 0x1, P0 ;  /* 0x00000001ff227807 */ /* 0x000fe20000000000 */
[----:B------:R-:W-:Y:S01]  /*2c610*/  VIADD R32, R32, 0xffffffff ;  /* 0xffffffff20207836 */ /* 0x000fe20000000000 */
[----:B------:R-:W-:Y:S02]  /*2c620*/  SEL R23, R23, RZ, P0 ;  /* 0x000000ff17177207 */ /* 0x000fe40000000000 */
[----:B------:R-:W-:Y:S02]  /*2c630*/  LOP3.LUT R34, R21, R34, RZ, 0x3c, !PT ;  /* 0x0000002215227212 */ /* 0x000fe400078e3cff */
[----:B------:R-:W-:Y:S02]  /*2c640*/  ISETP.GT.AND P2, PT, R0, RZ, PT ;  /* 0x000000ff0000720c */ /* 0x000fe40003f44270 */
[----:B--2---:R-:W-:Y:S01]  /*2c650*/  SHF.R.S32.HI R30, RZ, 0x1f, R6 ;  /* 0x0000001fff1e7819 */ /* 0x004fe20000011406 */
[----:B0-----:R-:W-:Y:S10]  /*2c660*/  @!P1 BRA `(.L_x_2923) ;  /* 0x0000000000049947 */ /* 0x001ff40003800000 */
[----:B------:R-:W-:Y:S01]  /*2c670*/  BPT.TRAP 0x1 ;  /* 0x000000040000795c */ /* 0x000fe20000300000 */
.L_x_2923:
[----:B------:R-:W-:Y:S01]  /*2c680*/  LEA R0, R23, R22, 0x3 ;  /* 0x0000001617007211 */ /* 0x000fe200078e18ff */
[----:B------:R-:W-:Y:S01]  /*2c690*/  BSSY B0, `(.L_x_2924) ;  /* 0x0000005000007945 */ /* 0x000fe20003800000 */
[----:B------:R-:W-:Y:S02]  /*2c6a0*/  SHF.L.U32 R31, R34, 0x1f, RZ ;  /* 0x0000001f221f7819 */ /* 0x000fe400000006ff */
[----:B------:R-:W-:Y:S02]  /*2c6b0*/  SHF.R.S32.HI R29, RZ, 0x1f, R5 ;  /* 0x0000001fff1d7819 */ /* 0x000fe40000011405 */
[----:B------:R-:W0:Y:S02]  /*2c6c0*/  SYNCS.PHASECHK.TRANS64.TRYWAIT P0, [R0+URZ+0x29880], R31 ;  /* 0x0298801f000075a7 */ /* 0x000e24000800017f */
[----:B0-----:R-:W-:Y:S05]  /*2c6d0*/  @!P0 BRA `(.L_x_2925) ;  /* 0x0000006800408947 */ /* 0x001fea0003800000 */
.L_x_3123:
[----:B------:R-:W-:Y:S05]  /*2c6e0*/  BSYNC B0 ;  /* 0x0000000000007941 */ /* 0x000fea0003800000 */
.L_x_2924:
        /* <DEDUP_REMOVED lines=15> */
[----:B------:R-:W-:-:S05]  /*2c7e0*/  SHF.R.U32.HI R11, RZ, 0x5, R11 ;  /* 0x00000005ff0b7819 */ /* 0x000fca000001160b */
[----:B------:R-:W-:Y:S01]  /*2c7f0*/  IMAD.SHL.U32 R11, R11, 0x400, RZ ;  /* 0x000004000b0b7824 */ /* 0x000fe200078e00ff */
[C---:B--2---:R-:W-:Y:S02]  /*2c800*/  LOP3.LUT P3, RZ, R2.reuse, 0x2, RZ, 0xc0, !PT ;  /* 0x0000000202ff7812 */ /* 0x044fe4000786c0ff */
[----:B------:R-:W-:Y:S01]  /*2c810*/  LOP3.LUT P1, RZ, R2, 0x1, RZ, 0xc0, !PT ;  /* 0x0000000102ff7812 */ /* 0x000fe2000782c0ff */
[----:B------:R-:W-:-:S04]  /*2c820*/  IMAD.WIDE.U32 R2, R5, UR4, RZ ;  /* 0x0000000405027c25 */ /* 0x000fc8000f8e00ff */
        /* <DEDUP_REMOVED lines=13> */
[----:B------:R-:W-:-:S05]  /*2c900*/  IMAD R10, R8, UR7, R10 ;  /* 0x00000007080a7c24 */ /* 0x000fca000f8e020a */
[----:B------:R-:W-:Y:S01]  /*2c910*/  IADD3 R3, R3, R10, RZ ;  /* 0x0000000a03037210 */ /* 0x000fe20007ffe0ff */
        /* <DEDUP_REMOVED lines=31> */
[----:B------:R-:W-:Y:S04]  /*2cb10*/  SHFL.IDX PT, R9, R9, 0x3, 0x1c1f ;  /* 0x007c1f0009097f89 */ /* 0x000fe800000e0000 */
[----:B-1----:R-:W1:Y:S02]  /*2cb20*/  SHFL.IDX PT, R2, R7, 0x3, 0x1c1f ;  /* 0x007c1f0007027f89 */ /* 0x002e6400000e0000 */
[----:B-1----:R-:W-:-:S05]  /*2cb30*/  IADD3 R2, P0, R11, R2, RZ ;  /* 0x000000020b027210 */ /* 0x002fca0007f1e0ff */
[----:B------:R-:W-:-:S05]  /*2cb40*/  IMAD.X R3, RZ, RZ, R9, P0 ;  /* 0x000000ffff037224 */ /* 0x000fca00000e0609 */
[----:B------:R-:W-:Y:S04]  /*2cb50*/  LDGSTS.E.BYPASS.LTC128B.128 [R10+0xd400], desc[UR52][R2.64], !P3 ;  /* 0x0d400000020a7fae */ /* 0x000fe8000d901d74 */
[----:B------:R1:W-:Y:S04]  /*2cb60*/  LDGSTS.E.BYPASS.LTC128B.128 [R17+0xd400], desc[UR52][R2.64+0x40], !P1 ;  /* 0x0d40004002117fae */ /* 0x0003e8000c901d74 */
[----:B-1----:R1:W2:Y:S02]  /*2cb70*/  SHFL.IDX PT, R2, R25, RZ, 0x1c1f ;  /* 0x001c1fff19027589 */ /* 0x0022a400000e0000 */
.L_x_3135:
[----:B------:R-:W3:Y:S02]  /*2cb80*/  S2R R3, SR_TID.X ;  /* 0x0000000000037919 */ /* 0x000ee40000002100 */
[----:B---3--:R-:W-:-:S04]  /*2cb90*/  SHF.L.U32 R3, R3, 0x4, RZ ;  /* 0x0000000403037819 */ /* 0x008fc800000006ff */
        /* <DEDUP_REMOVED lines=10> */
.L_x_2927:
        /* <DEDUP_REMOVED lines=11> */
.L_x_2928:
[----:B------:R2:W-:Y:S01]  /*2ccf0*/  SYNCS.ARRIVE.TRANS64.A1T0 RZ, [R0+URZ+0x29870], RZ ;  /* 0x029870ff00ff79a7 */ /* 0x0005e2000810003f */
[----:B------:R-:W-:Y:S05]  /*2cd00*/  @!P3 BRA `(.L_x_2929) ;  /* 0x000000000004b947 */ /* 0x000fea0003800000 */
[----:B------:R-:W-:Y:S01]  /*2cd10*/  BPT.TRAP 0x1 ;  /* 0x000000040000795c */ /* 0x000fe20000300000 */
.L_x_2929:
[----:B------:R-:W3:Y:S01]  /*2cd20*/  SYNCS.PHASECHK.TRANS64.TRYWAIT P0, [R0+URZ+0x29840], R31 ;  /* 0x0298401f000075a7 */ /* 0x000ee2000800017f */
[----:B------:R-:W-:Y:S04]  /*2cd30*/  BSSY B0, `(.L_x_2930) ;  /* 0x0000002000007945 */ /* 0x000fe80003800000 */
[----:B---3--:R-:W-:Y:S05]  /*2cd40*/  @!P0 BRA `(.L_x_2931) ;  /* 0x00000068006c8947 */ /* 0x008fea0003800000 */
.L_x_3136:
[----:B------:R-:W-:Y:S05]  /*2cd50*/  BSYNC B0 ;  /* 0x0000000000007941 */ /* 0x000fea0003800000 */
.L_x_2930:
        /* <DEDUP_REMOVED lines=52> */
[----:B0-----:R-:W-:-:S05]  /*2d0a0*/  IADD3 R2, P0, R10, R2, RZ ;  /* 0x000000020a027210 */ /* 0x001fca0007f1e0ff */
[----:B----4-:R-:W-:-:S05]  /*2d0b0*/  IMAD.X R3, RZ, RZ, R3, P0 ;  /* 0x000000ffff037224 */ /* 0x010fca00000e0603 */
[----:B------:R-:W-:Y:S04]  /*2d0c0*/  LDGSTS.E.BYPASS.LTC128B.128 [R7+0x1ac00], desc[UR52][R2.64], !P4 ;  /* 0x1ac0000002077fae */ /* 0x000fe8000e101d74 */
[----:B------:R-:W-:Y:S04]  /*2d0d0*/  LDGSTS.E.BYPASS.LTC128B.128 [R7+0x1d400], desc[UR52][R2.64+0x40], !P3 ;  /* 0x1d40004002077fae */ /* 0x000fe8000d901d74 */
[----:B------:R0:W-:Y:S04]  /*2d0e0*/  LDGSTS.E.BYPASS.LTC128B.128 [R7+0x1fc00], desc[UR52][R2.64+0x80], !P1 ;  /* 0x1fc0008002077fae */ /* 0x0001e8000c901d74 */
[----:B0-----:R-:W0:Y:S02]  /*2d0f0*/  SHFL.IDX PT, R2, R4, 0x2, 0x1c1f ;  /* 0x005c1f0004027f89 */ /* 0x001e2400000e0000 */
[----:B0-----:R-:W-:-:S04]  /*2d100*/  IADD3 R2, P0, R10, R2, RZ ;  /* 0x000000020a027210 */ /* 0x001fc80007f1e0ff */
[----:B------:R-:W-:Y:S02]  /*2d110*/  IADD3.X R3, RZ, R9, RZ, P0, !PT ;  /* 0x00000009ff037210 */ /* 0x000fe400007fe4ff */
        /* <DEDUP_REMOVED lines=11> */
.L_x_3148:
        /* <DEDUP_REMOVED lines=10> */
.L_x_2933:
        /* <DEDUP_REMOVED lines=11> */
.L_x_2934:
[----:B------:R2:W-:Y:S02]  /*2d320*/  SYNCS.ARRIVE.TRANS64.A1T0 RZ, [R0+URZ+0x29830], RZ ;  /* 0x029830ff00ff79a7 */ /* 0x0005e4000810003f */
[----:B--23--:R-:W-:-:S04]  /*2d330*/  MOV R0, UR37 ;  /* 0x0000002500007c02 */ /* 0x00cfc80008000f00 */
[----:B------:R-:W-:-:S13]  /*2d340*/  ISETP.NE.AND P1, PT, R0, 0x3, PT ;  /* 0x000000030000780c */ /* 0x000fda0003f25270 */
[----:B------:R-:W-:Y:S05]  /*2d350*/  @!P1 BRA `(.L_x_2935) ;  /* 0x0000000000049947 */ /* 0x000fea0003800000 */
[----:B------:R-:W-:Y:S01]  /*2d360*/  BPT.TRAP 0x1 ;  /* 0x000000040000795c */ /* 0x000fe20000300000 */
.L_x_2935:
[----:B------:R-:W-:Y:S01]  /*2d370*/  LOP3.LUT R0, R21, 0x1, RZ, 0x3c, !PT ;  /* 0x0000000115007812 */ /* 0x000fe200078e3cff */
[----:B------:R-:W-:Y:S01]  /*2d380*/  IMAD R3, R20, 0x8, R22 ;  /* 0x0000000814037824 */ /* 0x000fe200078e0216 */
[----:B------:R-:W-:Y:S02]  /*2d390*/  BSSY B0, `(.L_x_2936) ;  /* 0x0000004000007945 */ /* 0x000fe40003800000 */
[----:B------:R-:W-:-:S04]  /*2d3a0*/  SHF.L.U32 R0, R0, 0x1f, RZ ;  /* 0x0000001f00007819 */ /* 0x000fc800000006ff */
[----:B------:R-:W2:Y:S02]  /*2d3b0*/  SYNCS.PHASECHK.TRANS64.TRYWAIT P0, [R3+URZ+0x29870], R0 ;  /* 0x02987000030075a7 */ /* 0x000ea4000800017f */
[----:B--2---:R-:W-:Y:S05]  /*2d3c0*/  @!P0 BRA `(.L_x_2937) ;  /* 0x0000006800608947 */ /* 0x004fea0003800000 */
.L_x_3149:
[----:B------:R-:W-:Y:S05]  /*2d3d0*/  BSYNC B0 ;  /* 0x0000000000007941 */ /* 0x000fea0003800000 */
.L_x_2936:
[----:B------:R-:W-:-:S05]  /*2d3e0*/  IMAD.U32 R2, RZ, RZ, UR39 ;  /* 0x00000027ff027e24 */ /* 0x000fca000f8e00ff */
[----:B------:R-:W-:-:S13]  /*2d3f0*/  ISETP.NE.AND P0, PT, R2, 0x3, PT ;  /* 0x000000030200780c */ /* 0x000fda0003f05270 */
[----:B------:R-:W-:Y:S05]  /*2d400*/  @!P0 BRA `(.L_x_2938) ;  /* 0x0000000000048947 */ /* 0x000fea0003800000 */
[----:B------:R-:W-:Y:S01]  /*2d410*/  BPT.TRAP 0x1 ;  /* 0x000000040000795c */ /* 0x000fe20000300000 */
.L_x_2938:
[----:B--2---:R-:W-:Y:S01]  /*2d420*/  SHF.L.U32 R0, R21, 0x1f, RZ ;  /* 0x0000001f15007819 */ /* 0x004fe200000006ff */
[----:B------:R-:W-:-:S03]  /*2d430*/  IMAD R12, R20, 0x5000, RZ ;  /* 0x00005000140c7824 */ /* 0x000fc600078e02ff */
[----:B------:R-:W2:Y:S02]  /*2d440*/  SYNCS.PHASECHK.TRANS64.TRYWAIT P0, [R3+URZ+0x29860], R0 ;  /* 0x02986000030075a7 */ /* 0x000ea4000800017f */
[----:B--2---:R-:W-:Y:S05]  /*2d450*/  @!P0 BRA `(.L_x_2939) ;  /* 0x0000006800508947 */ /* 0x004fea0003800000 */
.L_x_3150:
        /* <DEDUP_REMOVED lines=79> */
.L_x_2940:
[----:B-1----:R1:W-:Y:S01]  /*2d950*/  SYNCS.ARRIVE.TRANS64.A1T0 RZ, [R3+URZ+0x29850], RZ ;  /* 0x029850ff03ff79a7 */ /* 0x0023e2000810003f */
[----:B------:R-:W-:Y:S06]  /*2d960*/  BAR.SYNC.DEFER_BLOCKING 0x2, 0x80 ;  /* 0x0082000000007b1d */ /* 0x000fec0000010000 */
[----:B------:R-:W-:Y:S05]  /*2d970*/  @!P1 BRA `(.L_x_2941) ;  /* 0x0000000000049947 */ /* 0x000fea0003800000 */
[----:B------:R-:W-:Y:S01]  /*2d980*/  BPT.TRAP 0x1 ;  /* 0x000000040000795c */ /* 0x000fe20000300000 */
.L_x_2941:
[----:B------:R-:W2:Y:S01]  /*2d990*/  LDL R0, [R1+0x10] ;  /* 0x0000100001007983 */ /* 0x000ea20000100800 */
[----:B-1----:R-:W-:Y:S01]  /*2d9a0*/  VIADD R3, R3, 0x29880 ;  /* 0x0002988003037836 */ /* 0x002fe20000000000 */
[----:B------:R-:W-:Y:S01]  /*2d9b0*/  MOV R20, R23 ;  /* 0x0000001700147202 */ /* 0x000fe20000000f00 */
[----:B------:R-:W-:-:S03]  /*2d9c0*/  IMAD.MOV.U32 R21, RZ, RZ, R34 ;  /* 0x000000ffff157224 */ /* 0x000fc600078e0022 */
[----:B--2---:R-:W-:-:S04]  /*2d9d0*/  PRMT R3, R0, 0x654, R3 ;  /* 0x0000065400037816 */ /* 0x004fc80000000003 */
[----:B------:R2:W-:Y:S01]  /*2d9e0*/  SYNCS.ARRIVE.TRANS64.RED.A1T0 RZ, [R3+URZ], RZ ;  /* 0x000000ff03ff79a7 */ /* 0x0005e2000810043f */
[----:B------:R-:W-:Y:S05]  /*2d9f0*/  @P2 BRA `(.L_x_2942) ;  /* 0xffffffe8001c2947 */ /* 0x000fea000383ffff */
.L_x_2922:
[----:B------:R-:W3:Y:S01]  /*2da00*/  S2R R0, SR_TID.X ;  /* 0x0000000000007919 */ /* 0x000ee20000002100 */
[----:B------:R-:W-:Y:S01]  /*2da10*/  BSSY B0, `(.L_x_2943) ;  /* 0x0000012000007945 */ /* 0x000fe20003800000 */
[----:B---3--:R-:W-:Y:S01]  /*2da20*/  LOP3.LUT R2, R0, 0x7f, RZ, 0xc0, !PT ;  /* 0x0000007f00027812 */ /* 0x008fe200078ec0ff */
[----:B------:R-:W-:-:S03]  /*2da30*/  IMAD.U32 R0, RZ, RZ, UR37 ;  /* 0x00000025ff007e24 */ /* 0x000fc6000f8e00ff */
[----:B------:R-:W-:Y:S02]  /*2da40*/  ISETP.NE.AND P1, PT, R2, RZ, PT ;  /* 0x000000ff0200720c */ /* 0x000fe40003f25270 */
[----:B------:R-:W-:-:S11]  /*2da50*/  ISETP.NE.AND P0, PT, R0, 0x3, PT ;  /* 0x000000030000780c */ /* 0x000fd60003f05270 */
[----:B------:R-:W-:Y:S05]  /*2da60*/  @P1 BRA `(.L_x_2944) ;  /* 0x0000000000301947 */ /* 0x000fea0003800000 */
[----:B------:R-:W3:Y:S01]  /*2da70*/  S2R R5, SR_LANEID ;  /* 0x0000000000057919 */ /* 0x000ee20000000000 */
[----:B------:R-:W-:Y:S01]  /*2da80*/  VOTEU.ANY UR4, UPT, PT ;  /* 0x0000000000047886 */ /* 0x000fe200038e0100 */
[----:B-12---:R-:W1:Y:S01]  /*2da90*/  LDC.64 R2, c[0x0][0xc60] ;  /* 0x00031800ff027b82 */ /* 0x006e620000000a00 */
[----:B------:R-:W3:Y:S02]  /*2daa0*/  FLO.U32 R0, UR4 ;  /* 0x0000000400007d00 */ /* 0x000ee400080e0000 */
[----:B---3--:R-:W-:-:S06]  /*2dab0*/  ISETP.EQ.U32.AND P1, PT, R0, R5, PT ;  /* 0x000000050000720c */ /* 0x008fcc0003f22070 */
[----:B------:R-:W1:Y:S07]  /*2dac0*/  POPC R5, UR4 ;  /* 0x0000000400057d09 */ /* 0x000e6e0008000000 */
[----:B-1----:R-:W2:Y:S01]  /*2dad0*/  @P1 ATOMG.E.ADD.STRONG.GPU PT, R3, desc[UR52][R2.64], R5 ;  /* 0x00000005020319a8 */ /* 0x002ea200081ee1f4 */
[----:B0-----:R-:W0:Y:S02]  /*2dae0*/  S2R R4, SR_LTMASK ;  /* 0x0000000000047919 */ /* 0x001e240000003900 */
[----:B0-----:R-:W-:-:S04]  /*2daf0*/  LOP3.LUT R4, R4, UR4, RZ, 0xc0, !PT ;  /* 0x0000000404047c12 */ /* 0x001fc8000f8ec0ff */
[----:B------:R-:W0:Y:S01]  /*2db00*/  POPC R7, R4 ;  /* 0x0000000400077309 */ /* 0x000e220000000000 */
[----:B--2---:R-:W0:Y:S02]  /*2db10*/  SHFL.IDX PT, R0, R3, R0, 0x1f ;  /* 0x00001f0003007589 */ /* 0x004e2400000e0000 */
[----:B0-----:R-:W-:-:S07]  /*2db20*/  IADD3 R16, R0, UR38, R7 ;  /* 0x0000002600107c10 */ /* 0x001fce000fffe007 */
.L_x_2944:
[----:B------:R-:W-:Y:S05]  /*2db30*/  BSYNC B0 ;  /* 0x0000000000007941 */ /* 0x000fea0003800000 */
.L_x_2943:
[----:B------:R-:W-:Y:S05]  /*2db40*/  @!P0 BRA `(.L_x_2945) ;  /* 0x0000000000048947 */ /* 0x000fea0003800000 */
[----:B------:R-:W-:Y:S01]  /*2db50*/  BPT.TRAP 0x1 ;  /* 0x000000040000795c */ /* 0x000fe20000300000 */
.L_x_2945:
[----:B------:R-:W-:Y:S01]  /*2db60*/  LOP3.LUT R0, R34, 0x1, RZ, 0x3c, !PT ;  /* 0x0000000122007812 */ /* 0x000fe200078e3cff */
[----:B0-----:R-:W-:Y:S01]  /*2db70*/  IMAD R17, R23, 0x8, R22 ;  /* 0x0000000817117824 */ /* 0x001fe200078e0216 */
[----:B------:R-:W-:Y:S02]  /*2db80*/  BSSY B0, `(.L_x_2946) ;  /* 0x0000004000007945 */ /* 0x000fe40003800000 */
[----:B------:R-:W-:-:S04]  /*2db90*/  SHF.L.U32 R0, R0, 0x1f, RZ ;  /* 0x0000001f00007819 */ /* 0x000fc800000006ff */
[----:B------:R-:W0:Y:S02]  /*2dba0*/  SYNCS.PHASECHK.TRANS64.TRYWAIT P1, [R17+URZ+0x29870], R0 ;  /* 0x02987000110075a7 */ /* 0x000e24000802017f */
[----:B0-----:R-:W-:Y:S05]  /*2dbb0*/  @!P1 BRA `(.L_x_2947) ;  /* 0x00000060008c9947 */ /* 0x001fea0003800000 */
.L_x_3151:
[----:B------:R-:W-:Y:S05]  /*2dbc0*/  BSYNC B0 ;  /* 0x0000000000007941 */ /* 0x000fea0003800000 */
.L_x_2946:
[----:B------:R-:W-:-:S04]  /*2dbd0*/  MOV R2, UR39 ;  /* 0x0000002700027c02 */ /* 0x000fc80008000f00 */
[----:B------:R-:W-:-:S13]  /*2dbe0*/  ISETP.NE.AND P1, PT, R2, 0x3, PT ;  /* 0x000000030200780c */ /* 0x000fda0003f25270 */
[----:B------:R-:W-:Y:S05]  /*2dbf0*/  @!P1 BRA `(.L_x_2948) ;  /* 0x0000000000049947 */ /* 0x000fea0003800000 */
[----:B------:R-:W-:Y:S01]  /*2dc00*/  BPT.TRAP 0x1 ;  /* 0x000000040000795c */ /* 0x000fe20000300000 */
.L_x_2948:
[----:B0-----:R-:W-:-:S04]  /*2dc10*/  SHF.L.U32 R0, R34, 0x1f, RZ ;  /* 0x0000001f22007819 */ /* 0x001fc800000006ff */
[----:B------:R-:W0:Y:S02]  /*2dc20*/  SYNCS.PHASECHK.TRANS64.TRYWAIT P1, [R17+URZ+0x29860], R0 ;  /* 0x02986000110075a7 */ /* 0x000e24000802017f */
[----:B0-----:R-:W-:Y:S05]  /*2dc30*/  @!P1 BRA `(.L_x_2949) ;  /* 0x0000006000809947 */ /* 0x001fea0003800000 */
.L_x_3152:
[----:B------:R-:W1:Y:S04]  /*2dc40*/  LDL R2, [R1+0x20] ;  /* 0x0000200001027983 */ /* 0x000e680000100800 */
[----:B------:R-:W3:Y:S04]  /*2dc50*/  LDL R13, [R1+0x24] ;  /* 0x00002400010d7983 */ /* 0x000ee80000100800 */
[----:B------:R-:W4:Y:S01]  /*2dc60*/  LDL R12, [R1+0x1c] ;  /* 0x00001c00010c7983 */ /* 0x000f220000100800 */
[----:B0-----:R-:W-:Y:S01]  /*2dc70*/  IMAD R0, R23, 0x5000, RZ ;  /* 0x0000500017007824 */ /* 0x001fe200078e02ff */
[----:B------:R-:W-:Y:S05]  /*2dc80*/  WARPSYNC.ALL ;  /* 0x0000000000007948 */ /* 0x000fea0003800000 */
[----:B------:R-:W-:-:S04]  /*2dc90*/  MOV R18, UR39 ;  /* 0x0000002700127c02 */ /* 0x000fc80008000f00 */
[----:B------:R-:W-:Y:S02]  /*2dca0*/  ISETP.NE.AND P1, PT, R18, 0x3, PT ;  /* 0x000000031200780c */ /* 0x000fe40003f25270 */
[----:B-12---:R-:W-:-:S05]  /*2dcb0*/  LOP3.LUT R3, R0, R2, RZ, 0xfc, !PT ;  /* 0x0000000200037212 */ /* 0x006fca00078efcff */
[----:B------:R-:W-:Y:S01]  /*2dcc0*/  IMAD.IADD R2, R22, 0x1, R3 ;  /* 0x0000000116027824 */ /* 0x000fe200078e0203 */
        /* <DEDUP_REMOVED lines=71> */
.L_x_2950:
[----:B0-----:R0:W-:Y:S01]  /*2e140*/  SYNCS.ARRIVE.TRANS64.A1T0 RZ, [R17+URZ+0x29850], RZ ;  /* 0x029850ff11ff79a7 */ /* 0x0011e2000810003f */
[----:B------:R-:W-:Y:S06]  /*2e150*/  BAR.SYNC.DEFER_BLOCKING 0x2, 0x80 ;  /* 0x0082000000007b1d */ /* 0x000fec0000010000 */
[----:B------:R-:W-:Y:S05]  /*2e160*/  @!P0 BRA `(.L_x_2951) ;  /* 0x0000000000048947 */ /* 0x000fea0003800000 */
[----:B------:R-:W-:Y:S01]  /*2e170*/  BPT.TRAP 0x1 ;  /* 0x000000040000795c */ /* 0x000fe20000300000 */
.L_x_2951:
        /* <DEDUP_REMOVED lines=9> */
.L_x_2890:
[----:B------:R-:W2:Y:S02]  /*2e210*/  LDL R0, [R1] ;  /* 0x0000000001007983 */ /* 0x000ea40000100800 */
[----:B--2---:R-:W-:-:S13]  /*2e220*/  LOP3.LUT P0, RZ, R0, 0x100, RZ, 0xc0, !PT ;  /* 0x0000010000ff7812 */ /* 0x004fda000780c0ff */
[----:B------:R-:W-:Y:S05]  /*2e230*/  @!P0 BRA `(.L_x_2952) ;  /* 0x0000000000288947 */ /* 0x000fea0003800000 */
[----:B------:R-:W-:Y:S05]  /*2e240*/  WARPSYNC.ALL ;  /* 0x0000000000007948 */ /* 0x000fea0003800000 */
[----:B------:R-:W1:Y:S08]  /*2e250*/  S2UR UR4, SR_CgaCtaId ;  /* 0x00000000000479c3 */ /* 0x000e700000008800 */
[----:B------:R-:W-:Y:S01]  /*2e260*/  BAR.SYNC.DEFER_BLOCKING 0x5, 0x180 ;  /* 0x0146000000007b1d */ /* 0x000fe20000010000 */
[----:B------:R-:W-:Y:S01]  /*2e270*/  MOV R22, 0x400 ;  /* 0x0000040000167802 */ /* 0x000fe20000000f00 */
[----:B-1----:R-:W-:-:S05]  /*2e280*/  IMAD.U32 R0, RZ, RZ, UR4 ;  /* 0x00000004ff007e24 */ /* 0x002fca000f8e00ff */
[----:B------:R-:W-:Y:S01]  /*2e290*/  LEA R22, R0, R22, 0x18 ;  /* 0x0000001600167211 */ /* 0x000fe200078ec0ff */
[----:B------:R1:W-:Y:S04]  /*2e2a0*/  STL [R1+0x10], R0 ;  /* 0x0000100001007387 */ /* 0x0003e80000100800 */
[----:B0-----:R1:W0:Y:S01]  /*2e2b0*/  LDS.128 R16, [R22+0x298d0] ;  /* 0x0298d00016107984 */ /* 0x0012220000000c00 */
[----:B------:R-:W-:Y:S06]  /*2e2c0*/  BAR.ARV 0x4, 0x180 ;  /* 0x0106000000007b1d */ /* 0x000fec0000002000 */
[----:B------:R-:W-:Y:S05]  /*2e2d0*/  BRA `(.L_x_2953) ;  /* 0x0000000800d47947 */ /* 0x000fea0003800000 */
.L_x_2952:
[----:B------:R-:W1:Y:S01]  /*2e2e0*/  S2R R0, SR_TID.X ;  /* 0x0000000000007919 */ /* 0x000e620000002100 */
[----:B------:R-:W-:Y:S01]  /*2e2f0*/  UMOV UR4, 0xffffffff ;  /* 0xffffffff00047882 */ /* 0x000fe20000000000 */
[----:B-1----:R-:W-:-:S04]  /*2e300*/  LOP3.LUT R7, R0, 0x1f, RZ, 0xc0, !PT ;  /* 0x0000001f00077812 */ /* 0x002fc800078ec0ff */
[----:B------:R-:W-:Y:S01]  /*2e310*/  ISETP.NE.AND P0, PT, R7, 0x1f, PT ;  /* 0x0000001f0700780c */ /* 0x000fe20003f05270 */
[----:B------:R-:W-:-:S12]  /*2e320*/  BRA.DIV UR4, `(.L_x_2954) ;  /* 0x0000005a04d87947 */ /* 0x000fd8000b800000 */
[----:B------:R-:W-:Y:S01]  /*2e330*/  IADD3 R5, R19, R7, RZ ;  /* 0x0000000713057210 */ /* 0x000fe20007ffe0ff */
[----:B------:R-:W-:-:S03]  /*2e340*/  ULDC UR4, c[0x0][0xc3c] ;  /* 0x00030f0000047ab9 */ /* 0x000fc60000000800 */
[----:B------:R-:W-:-:S13]  /*2e350*/  ISETP.GE.OR P1, PT, R5, UR4, !P0 ;  /* 0x0000000405007c0c */ /* 0x000fda000c726670 */
[----:B------:R-:W1:Y:S02]  /*2e360*/  @!P1 LDC.64 R2, c[0x0][0xc80] ;  /* 0x00032000ff029b82 */ /* 0x000e640000000a00 */
[----:B-1----:R-:W-:-:S06]  /*2e370*/  @!P1 IMAD.WIDE R2, R5, 0x4, R2 ;  /* 0x0000000405029825 */ /* 0x002fcc00078e0202 */
[----:B------:R1:W2:Y:S01]  /*2e380*/  @!P1 LDG.E R3, desc[UR52][R2.64] ;  /* 0x0000003402039981 */ /* 0x0002a2000c1e1900 */
[C---:B------:R-:W-:Y:S02]  /*2e390*/  ISETP.GE.U32.AND P2, PT, R7.reuse, 0x2, PT ;  /* 0x000000020700780c */ /* 0x040fe40003f46070 */
[C---:B------:R-:W-:Y:S01]  /*2e3a0*/  ISETP.GE.U32.AND P3, PT, R7.reuse, 0x4, PT ;  /* 0x000000040700780c */ /* 0x040fe20003f66070 */
[----:B------:R-:W-:Y:S01]  /*2e3b0*/  SHFL.IDX PT, R0, R16, RZ, 0x1f ;  /* 0x00001fff10007589 */ /* 0x000fe200000e0000 */
[C---:B------:R-:W-:Y:S02]  /*2e3c0*/  ISETP.GE.U32.AND P4, PT, R7.reuse, 0x8, PT ;  /* 0x000000080700780c */ /* 0x040fe40003f86070 */
[C---:B------:R-:W-:Y:S01]  /*2e3d0*/  ISETP.GE.U32.AND P5, PT, R7.reuse, 0x10, PT ;  /* 0x000000100700780c */ /* 0x040fe20003fa6070 */
[----:B------:R-:W-:Y:S01]  /*2e3e0*/  SHFL.IDX PT, R16, R16, 0x1, 0x1f ;  /* 0x00201f0010107f89 */ /* 0x000fe200000e0000 */
[----:B-1----:R-:W-:Y:S02]  /*2e3f0*/  IMAD.MOV.U32 R2, RZ, RZ, RZ ;  /* 0x000000ffff027224 */ /* 0x002fe400078e00ff */
[----:B--2---:R-:W-:Y:S01]  /*2e400*/  @!P1 IMAD.MOV.U32 R2, RZ, RZ, R3 ;  /* 0x000000ffff029224 */ /* 0x004fe200078e0003 */
[----:B------:R-:W-:-:S04]  /*2e410*/  ISETP.NE.AND P1, PT, R7, RZ, PT ;  /* 0x000000ff0700720c */ /* 0x000fc80003f25270 */
[----:B------:R-:W1:Y:S02]  /*2e420*/  SHFL.UP PT, R14, R2, 0x1, RZ ;  /* 0x04200000020e7989 */ /* 0x000e6400000e00ff */
[----:B-1----:R-:W-:-:S05]  /*2e430*/  SEL R5, R14, RZ, P1 ;  /* 0x000000ff0e057207 */ /* 0x002fca0000800000 */
[----:B------:R-:W-:-:S05]  /*2e440*/  IMAD.IADD R4, R2, 0x1, R5 ;  /* 0x0000000102047824 */ /* 0x000fca00078e0205 */
[----:B------:R-:W1:Y:S02]  /*2e450*/  SHFL.UP PT, R14, R4, 0x2, RZ ;  /* 0x04400000040e7989 */ /* 0x000e6400000e00ff */
        /* <DEDUP_REMOVED lines=11> */
[----:B------:R1:W2:Y:S02]  /*2e510*/  SHFL.IDX PT, R14, R3, 0x1f, 0x1f ;  /* 0x03e01f00030e7f89 */ /* 0x0002a400000e0000 */
.L_x_3162:
[----:B------:R-:W-:Y:S02]  /*2e520*/  ULDC UR4, c[0x0][0xc38] ;  /* 0x00030e0000047ab9 */ /* 0x000fe40000000800 */
[----:B------:R-:W-:-:S05]  /*2e530*/  MOV R4, UR4 ;  /* 0x0000000400047c02 */ /* 0x000fca0008000f00 */
[----:B--2---:R-:W-:-:S04]  /*2e540*/  IMAD R5, R14, R4, RZ ;  /* 0x000000040e057224 */ /* 0x004fc800078e02ff */
[----:B------:R-:W-:-:S05]  /*2e550*/  IMAD.IADD R16, R16, 0x1, R5 ;  /* 0x0000000110107824 */ /* 0x000fca00078e0205 */
[----:B------:R-:W-:-:S13]  /*2e560*/  ISETP.GT.AND P6, PT, R16, R0, PT ;  /* 0x000000001000720c */ /* 0x000fda0003fc4270 */
[----:B------:R-:W-:Y:S05]  /*2e570*/  @P6 BRA `(.L_x_2955) ;  /* 0x00000000009c6947 */ /* 0x000fea0003800000 */
.L_x_2960:
[----:B------:R-:W2:Y:S01]  /*2e580*/  LDC R4, c[0x0][0xc3c] ;  /* 0x00030f00ff047b82 */ /* 0x000ea20000000800 */
[----:B------:R-:W-:-:S05]  /*2e590*/  VIADD R19, R19, 0x1f ;  /* 0x0000001f13137836 */ /* 0x000fca0000000000 */
[----:B--2---:R-:W-:-:S13]  /*2e5a0*/  ISETP.GE.AND P6, PT, R19, R4, PT ;  /* 0x000000041300720c */ /* 0x004fda0003fc6270 */
[----:B------:R-:W-:Y:S05]  /*2e5b0*/  @P6 BRA `(.L_x_2956) ;  /* 0x0000000400d06947 */ /* 0x000fea0003800000 */
[----:B------:R-:W2:Y:S01]  /*2e5c0*/  S2R R2, SR_TID.X ;  /* 0x0000000000027919 */ /* 0x000ea20000002100 */
[----:B------:R-:W-:Y:S01]  /*2e5d0*/  BSSY B0, `(.L_x_2957) ;  /* 0x0000009000007945 */ /* 0x000fe20003800000 */
[----:B--2---:R-:W-:-:S05]  /*2e5e0*/  LOP3.LUT R2, R2, 0x1f, RZ, 0xc0, !PT ;  /* 0x0000001f02027812 */ /* 0x004fca00078ec0ff */
[----:B------:R-:W-:Y:S01]  /*2e5f0*/  IMAD.IADD R5, R19, 0x1, R2 ;  /* 0x0000000113057824 */ /* 0x000fe200078e0202 */
[----:B------:R-:W-:-:S04]  /*2e600*/  MOV R2, RZ ;  /* 0x000000ff00027202 */ /* 0x000fc80000000f00 */
[----:B------:R-:W-:-:S13]  /*2e610*/  ISETP.GE.OR P6, PT, R5, R4, !P0 ;  /* 0x000000040500720c */ /* 0x000fda00047c6670 */
[----:B------:R-:W-:Y:S05]  /*2e620*/  @P6 BRA `(.L_x_2958) ;  /* 0x00000000000c6947 */ /* 0x000fea0003800000 */
[----:B-1----:R-:W1:Y:S02]  /*2e630*/  LDC.64 R2, c[0x0][0xc80] ;  /* 0x00032000ff027b82 */ /* 0x002e640000000a00 */
[----:B-1----:R-:W-:-:S06]  /*2e640*/  IMAD.WIDE R2, R5, 0x4, R2 ;  /* 0x0000000405027825 */ /* 0x002fcc00078e0202 */
[----:B------:R2:W5:Y:S02]  /*2e650*/  LDG.E R2, desc[UR52][R2.64] ;  /* 0x0000003402027981 */ /* 0x000564000c1e1900 */
.L_x_2958:
[----:B------:R-:W-:Y:S05]  /*2e660*/  BSYNC B0 ;  /* 0x0000000000007941 */ /* 0x000fea0003800000 */
.L_x_2957:
[----:B------:R-:W-:-:S03]  /*2e670*/  UMOV UR4, 0xffffffff ;  /* 0xffffffff00047882 */ /* 0x000fc60000000000 */
[----:B------:R-:W-:Y:S05]  /*2e680*/  BRA.DIV UR4, `(.L_x_2959) ;  /* 0x0000005e04247947 */ /* 0x000fea000b800000 */
[----:B-----5:R-:W3:Y:S02]  /*2e690*/  SHFL.UP PT, R14, R2, 0x1, RZ ;  /* 0x04200000020e7989 */ /* 0x020ee400000e00ff */
[----:B---3--:R-:W-:-:S05]  /*2e6a0*/  SEL R13, R14, RZ, P1 ;  /* 0x000000ff0e0d7207 */ /* 0x008fca0000800000 */
[----:B------:R-:W-:-:S05]  /*2e6b0*/  IMAD.IADD R13, R2, 0x1, R13 ;  /* 0x00000001020d7824 */ /* 0x000fca00078e020d */
[----:B------:R-:W3:Y:S02]  /*2e6c0*/  SHFL.UP PT, R14, R13, 0x2, RZ ;  /* 0x044000000d0e7989 */ /* 0x000ee400000e00ff */
[----:B---3--:R-:W-:-:S05]  /*2e6d0*/  SEL R14, R14, RZ, P2 ;  /* 0x000000ff0e0e7207 */ /* 0x008fca0001000000 */
[----:B-12---:R-:W-:-:S05]  /*2e6e0*/  IMAD.IADD R3, R13, 0x1, R14 ;  /* 0x000000010d037824 */ /* 0x006fca00078e020e */
        /* <DEDUP_REMOVED lines=9> */
[----:B------:R1:W2:Y:S02]  /*2e780*/  SHFL.IDX PT, R14, R3, 0x1f, 0x1f ;  /* 0x03e01f00030e7f89 */ /* 0x0002a400000e0000 */
.L_x_3170:
[----:B------:R-:W-:Y:S02]  /*2e790*/  ULDC UR4, c[0x0][0xc38] ;  /* 0x00030e0000047ab9 */ /* 0x000fe40000000800 */
[----:B------:R-:W-:-:S04]  /*2e7a0*/  IMAD.U32 R4, RZ, RZ, UR4 ;  /* 0x00000004ff047e24 */ /* 0x000fc8000f8e00ff */
[----:B--2---:R-:W-:-:S04]  /*2e7b0*/  IMAD R5, R14, R4, RZ ;  /* 0x000000040e057224 */ /* 0x004fc800078e02ff */
[----:B------:R-:W-:-:S05]  /*2e7c0*/  IMAD.IADD R16, R5, 0x1, R16 ;  /* 0x0000000105107824 */ /* 0x000fca00078e0210 */
[----:B------:R-:W-:-:S13]  /*2e7d0*/  ISETP.GT.AND P6, PT, R16, R0, PT ;  /* 0x000000001000720c */ /* 0x000fda0003fc4270 */
[----:B------:R-:W-:Y:S05]  /*2e7e0*/  @!P6 BRA `(.L_x_2960) ;  /* 0xfffffffc0064e947 */ /* 0x000fea000383ffff */
.L_x_2955:
[----:B------:R-:W-:Y:S01]  /*2e7f0*/  IADD3 R16, -R5, R16, RZ ;  /* 0x0000001005107210 */ /* 0x000fe20007ffe1ff */
[----:B------:R-:W-:-:S04]  /*2e800*/  UMOV UR4, 0xffffffff ;  /* 0xffffffff00047882 */ /* 0x000fc80000000000 */
[----:B------:R-:W-:-:S05]  /*2e810*/  IMAD R5, R3, R4, R16 ;  /* 0x0000000403057224 */ /* 0x000fca00078e0210 */
[----:B------:R-:W-:Y:S01]  /*2e820*/  ISETP.GT.AND P6, PT, R5, R0, PT ;  /* 0x000000000500720c */ /* 0x000fe20003fc4270 */
[----:B------:R-:W-:-:S12]  /*2e830*/  BRA.DIV UR4, `(.L_x_2961) ;  /* 0x0000005e04747947 */ /* 0x000fd8000b800000 */
[----:B------:R-:W-:-:S04]  /*2e840*/  VOTE.ANY R5, PT, !P6 ;  /* 0x0000000000057806 */ /* 0x000fc800070e0100 */
[----:B------:R-:W0:Y:S02]  /*2e850*/  POPC R6, R5 ;  /* 0x0000000500067309 */ /* 0x000e240000000000 */
[----:B0-----:R0:W2:Y:S02]  /*2e860*/  SHFL.IDX PT, R17, R2, R6, 0x1f ;  /* 0x00001f0602117589 */ /* 0x0010a400000e0000 */
.L_x_3174:
[----:B------:R-:W-:Y:S01]  /*2e870*/  ISETP.NE.AND P0, PT, R5, RZ, PT ;  /* 0x000000ff0500720c */ /* 0x000fe20003f05270 */
[----:B------:R-:W-:-:S12]  /*2e880*/  IMAD.MOV.U32 R5, RZ, RZ, RZ ;  /* 0x000000ffff057224 */ /* 0x000fd800078e00ff */
[----:B------:R-:W-:Y:S05]  /*2e890*/  @!P0 BRA `(.L_x_2962) ;  /* 0x0000000000108947 */ /* 0x000fea0003800000 */
[----:B------:R-:W-:Y:S01]  /*2e8a0*/  UMOV UR4, 0xffffffff ;  /* 0xffffffff00047882 */ /* 0x000fe20000000000 */
[----:B------:R-:W-:Y:S02]  /*2e8b0*/  VIADD R12, R6, 0xffffffff ;  /* 0xffffffff060c7836 */ /* 0x000fe40000000000 */
[----:B------:R-:W-:Y:S05]  /*2e8c0*/  BRA.DIV UR4, `(.L_x_2963) ;  /* 0x0000005e04987947 */ /* 0x000fea000b800000 */
[----:B------:R3:W4:Y:S02]  /*2e8d0*/  SHFL.IDX PT, R5, R3, R12, 0x1f ;  /* 0x00001f0c03057589 */ /* 0x00072400000e0000 */
.L_x_2962:
        /* <DEDUP_REMOVED lines=17> */
[----:B------:R-:W-:Y:S02]  /*2e9f0*/  IABS R3, R5 ;  /* 0x0000000500037213 */ /* 0x000fe40000000000 */
[----:B------:R-:W-:-:S03]  /*2ea00*/  IADD3 R0, RZ, -R0, RZ ;  /* 0x80000000ff007210 */ /* 0x000fc60007ffe0ff */
        /* <DEDUP_REMOVED lines=9> */
[----:B------:R-:W-:-:S05]  /*2eaa0*/  @P0 VIADD R2, R2, 0x1 ;  /* 0x0000000102020836 */ /* 0x000fca0000000000 */
[----:B------:R-:W-:Y:S02]  /*2eab0*/  @!P2 IADD3 R2, -R2, RZ, RZ ;  /* 0x000000ff0202a210 */ /* 0x000fe40007ffe1ff */
[----:B------:R-:W-:-:S05]  /*2eac0*/  @!P1 LOP3.LUT R2, RZ, R6, RZ, 0x33, !PT ;  /* 0x00000006ff029212 */ /* 0x000fca00078e33ff */
[----:B------:R-:W-:Y:S02]  /*2ead0*/  IMAD R0, R7, R2, RZ ;  /* 0x0000000207007224 */ /* 0x000fe400078e02ff */
[----:B------:R-:W-:Y:S02]  /*2eae0*/  IMAD.MOV R2, RZ, RZ, -R2 ;  /* 0x000000ffff027224 */ /* 0x000fe400078e0a02 */
[----:B------:R-:W-:Y:S02]  /*2eaf0*/  IMAD.MOV R3, RZ, RZ, -R0 ;  /* 0x000000ffff037224 */ /* 0x000fe400078e0a00 */
[----:B------:R-:W-:-:S03]  /*2eb00*/  IMAD R5, R6, R2, R5 ;  /* 0x0000000206057224 */ /* 0x000fc600078e0205 */
[----:B------:R-:W-:Y:S01]  /*2eb10*/  VIADDMNMX R4, R3, R4, R7, PT ;  /* 0x0000000403047246 */ /* 0x000fe20003800107 */
[----:B------:R-:W-:-:S03]  /*2eb20*/  IMAD.IADD R0, R5, 0x1, R0 ;  /* 0x0000000105007824 */ /* 0x000fc600078e0200 */
        /* <DEDUP_REMOVED lines=23> */
[----:B------:R-:W-:Y:S02]  /*2eca0*/  @!P1 LOP3.LUT R3, RZ, R4, RZ, 0x33, !PT ;  /* 0x00000004ff039212 */ /* 0x000fe400078e33ff */
[----:B------:R-:W-:-:S05]  /*2ecb0*/  IADD3 R4, -R4, RZ, RZ ;  /* 0x000000ff04047210 */ /* 0x000fca0007ffe1ff */
[----:B------:R-:W-:Y:S01]  /*2ecc0*/  IMAD R18, R3, R4, R0 ;  /* 0x0000000403127224 */ /* 0x000fe200078e0200 */
[----:B------:R-:W-:-:S05]  /*2ecd0*/  LOP3.LUT R0, RZ, R3, RZ, 0x33, !PT ;  /* 0x00000003ff007212 */ /* 0x000fca00078e33ff */
[----:B------:R-:W-:Y:S01]  /*2ece0*/  IMAD.IADD R17, R17, 0x1, R0 ;  /* 0x0000000111117824 */ /* 0x000fe200078e0200 */
[----:B------:R-:W-:Y:S06]  /*2ecf0*/  BRA `(.L_x_2964) ;  /* 0x00000000001c7947 */ /* 0x000fec0003800000 */
.L_x_2956:
[----:B------:R-:W-:Y:S01]  /*2ed00*/  UMOV UR4, URZ ;  /* 0x0000003f00047c82 */ /* 0x000fe20008000000 */
[----:B------:R-:W-:Y:S01]  /*2ed10*/  UMOV UR5, URZ ;  /* 0x0000003f00057c82 */ /* 0x000fe20008000000 */
[----:B------:R-:W-:Y:S01]  /*2ed20*/  ULDC UR6, c[0x0][0xc3c] ;  /* 0x00030f0000067ab9 */ /* 0x000fe20000000800 */
[----:B------:R-:W-:Y:S01]  /*2ed30*/  IMAD.MOV.U32 R16, RZ, RZ, R0 ;  /* 0x000000ffff107224 */ /* 0x000fe200078e0000 */
[----:B------:R-:W-:Y:S01]  /*2ed40*/  MOV R18, UR5 ;  /* 0x0000000500127c02 */ /* 0x000fe20008000f00 */
[----:B0-----:R-:W-:Y:S02]  /*2ed50*/  IMAD.U32 R17, RZ, RZ, UR4 ;  /* 0x00000004ff117e24 */ /* 0x001fe4000f8e00ff */
[----:B------:R-:W-:-:S07]  /*2ed60*/  IMAD.U32 R19, RZ, RZ, UR6 ;  /* 0x00000006ff137e24 */ /* 0x000fce000f8e00ff */
.L_x_2964:
[----:B------:R2:W3:Y:S01]  /*2ed70*/  LDL R2, [R1+0x10] ;  /* 0x0000100001027983 */ /* 0x0004e20000100800 */
[----:B------:R-:W0:Y:S01]  /*2ed80*/  S2R R0, SR_TID.X ;  /* 0x0000000000007919 */ /* 0x000e220000002100 */
[----:B------:R-:W-:Y:S05]  /*2ed90*/  WARPSYNC.ALL ;  /* 0x0000000000007948 */ /* 0x000fea0003800000 */
[----:B0-----:R-:W-:Y:S01]  /*2eda0*/  LOP3.LUT R0, R0, 0x1f, RZ, 0xc0, !PT ;  /* 0x0000001f00007812 */ /* 0x001fe200078ec0ff */
[----:B------:R-:W-:Y:S03]  /*2edb0*/  BAR.SYNC.DEFER_BLOCKING 0x4, 0x180 ;  /* 0x0106000000007b1d */ /* 0x000fe60000010000 */
[----:B------:R-:W-:-:S13]  /*2edc0*/  ISETP.NE.AND P0, PT, R0, RZ, PT ;  /* 0x000000ff0000720c */ /* 0x000fda0003f05270 */
[----:B------:R-:W-:Y:S01]  /*2edd0*/  @!P0 MOV R0, 0x400 ;  /* 0x0000040000008802 */ /* 0x000fe20000000f00 */
[----:B---3--:R-:W0:Y:S03]  /*2ede0*/  @!P0 S2R R2, SR_CgaCtaId ;  /* 0x0000000000028919 */ /* 0x008e260000008800 */
[----:B0-----:R-:W-:Y:S01]  /*2edf0*/  @!P0 LEA R22, R2, R0, 0x18 ;  /* 0x0000000002168211 */ /* 0x001fe200078ec0ff */
[----:B------:R2:W-:Y:S04]  /*2ee00*/  @!P0 STL [R1+0x10], R2 ;  /* 0x0000100201008387 */ /* 0x0005e80000100800 */
[----:B------:R2:W-:Y:S01]  /*2ee10*/  @!P0 STS.128 [R22+0x298d0], R16 ;  /* 0x0298d01016008388 */ /* 0x0005e20000000c00 */
[----:B------:R-:W-:Y:S06]  /*2ee20*/  BAR.ARV 0x5, 0x180 ;  /* 0x0146000000007b1d */ /* 0x000fec0000002000 */
.L_x_2953:
[----:B------:R-:W-:Y:S02]  /*2ee30*/  ULDC UR4, c[0x0][0xc3c] ;  /* 0x00030f0000047ab9 */ /* 0x000fe40000000800 */
[----:B0-----:R-:W-:-:S13]  /*2ee40*/  ISETP.GE.AND P0, PT, R19, UR4, PT ;  /* 0x0000000413007c0c */ /* 0x001fda000bf06270 */
[----:B------:R-:W-:Y:S05]  /*2ee50*/  @!P0 BRA `(.L_x_2965) ;  /* 0xffffff9000f88947 */ /* 0x000fea000383ffff */
[----:B------:R-:W-:Y:S05]  /*2ee60*/  BSYNC B7 ;  /* 0x0000000000077941 */ /* 0x000fea0003800000 */
.L_x_2849:
[----:B-12---:R-:W2:Y:S01]  /*2ee70*/  LDL.LU R0, [R1+0x3c] ;  /* 0x00003c0001007983 */ /* 0x006ea20000300800 */
[----:B------:R-:W-:Y:S01]  /*2ee80*/  BSSY B0, `(.L_x_2966) ;  /* 0x000000b000007945 */ /* 0x000fe20003800000 */
[----:B------:R-:W1:Y:S01]  /*2ee90*/  S2R R5, SR_CgaCtaId ;  /* 0x0000000000057919 */ /* 0x000e620000008800 */
[----:B--2---:R-:W-:-:S05]  /*2eea0*/  VIADD R0, R0, 0x1 ;  /* 0x0000000100007836 */ /* 0x004fca0000000000 */
[----:B0-----:R-:W-:-:S04]  /*2eeb0*/  LEA.HI R2, R0, R0, RZ, 0x1 ;  /* 0x0000000000027211 */ /* 0x001fc800078f08ff */
[----:B------:R-:W-:Y:S02]  /*2eec0*/  LOP3.LUT R3, R2, 0xfffffffe, RZ, 0xc0, !PT ;  /* 0xfffffffe02037812 */ /* 0x000fe400078ec0ff */
[----:B------:R-:W-:-:S03]  /*2eed0*/  MOV R2, 0x400 ;  /* 0x0000040000027802 */ /* 0x000fc60000000f00 */
[----:B------:R-:W-:Y:S01]  /*2eee0*/  IMAD.IADD R0, R0, 0x1, -R3 ;  /* 0x0000000100007824 */ /* 0x000fe200078e0a03 */
[----:B-1----:R-:W-:-:S04]  /*2eef0*/  LEA R4, R5, R2, 0x18 ;  /* 0x0000000205047211 */ /* 0x002fc800078ec0ff */
[----:B------:R-:W-:-:S04]  /*2ef00*/  SHF.L.U32 R0, R0, 0x1f, RZ ;  /* 0x0000001f00007819 */ /* 0x000fc800000006ff */
[----:B------:R-:W0:Y:S02]  /*2ef10*/  SYNCS.PHASECHK.TRANS64.TRYWAIT P0, [R4+URZ+0x29820], R0 ;  /* 0x02982000040075a7 */ /* 0x000e24000800017f */
[----:B0-----:R-:W-:Y:S05]  /*2ef20*/  @!P0 BRA `(.L_x_2967) ;  /* 0x0000005800288947 */ /* 0x001fea0003800000 */
.L_x_3177:
[----:B------:R-:W-:Y:S05]  /*2ef30*/  BSYNC B0 ;  /* 0x0000000000007941 */ /* 0x000fea0003800000 */
.L_x_2966:
[----:B------:R-:W-:-:S03]  /*2ef40*/  UMOV UR4, 0xffffffff ;  /* 0xffffffff00047882 */ /* 0x000fc60000000000 */
[----:B------:R-:W-:Y:S05]  /*2ef50*/  BRA.DIV UR4, `(.L_x_2968) ;  /* 0x0000005a04307947 */ /* 0x000fea000b800000 */
[----:B0-----:R-:W0:Y:S02]  /*2ef60*/  S2R R0, SR_TID.X ;  /* 0x0000000000007919 */ /* 0x001e240000002100 */
[----:B0-----:R-:W-:-:S04]  /*2ef70*/  SHF.R.U32.HI R0, RZ, 0x5, R0 ;  /* 0x00000005ff007819 */ /* 0x001fc80000011600 */
[----:B------:R-:W-:-:S05]  /*2ef80*/  LOP3.LUT R0, R0, 0x3, RZ, 0xc0, !PT ;  /* 0x0000000300007812 */ /* 0x000fca00078ec0ff */
[----:B------:R0:W1:Y:S02]  /*2ef90*/  SHFL.IDX PT, R14, R0, RZ, 0x1f ;  /* 0x00001fff000e7589 */ /* 0x00006400000e0000 */
.L_x_3180:
[----:B-1----:R-:W-:-:S13]  /*2efa0*/  ISETP.NE.AND P0, PT, R14, RZ, PT ;  /* 0x000000ff0e00720c */ /* 0x002fda0003f05270 */
[----:B------:R-:W-:Y:S05]  /*2efb0*/  @P0 BRA `(.L_x_2628) ;  /* 0x0000000000a80947 */ /* 0x000fea0003800000 */
[----:B------:R-:W-:-:S03]  /*2efc0*/  UMOV UR4, 0xffffffff ;  /* 0xffffffff00047882 */ /* 0x000fc60000000000 */
[----:B------:R-:W-:Y:S05]  /*2efd0*/  BRA.DIV UR4, `(.L_x_2969) ;  /* 0x0000005a04447947 */ /* 0x000fea000b800000 */
[----:B------:R-:W-:-:S13]  /*2efe0*/  ELECT P6, URZ, PT ;  /* 0x00000000003f782f */ /* 0x000fda00038c0000 */
.L_x_3183:
[----:B------:R-:W-:Y:S05]  /*2eff0*/  @!P6 BRA `(.L_x_2628) ;  /* 0x000000000098e947 */ /* 0x000fea0003800000 */
[----:B------:R-:W-:-:S06]  /*2f000*/  ULOP3.LUT UR4, UR36, 0x2, URZ, 0xfc, !UPT ;  /* 0x0000000224047892 */ /* 0x000fcc000f8efc3f */
[----:B0-----:R-:W-:-:S04]  /*2f010*/  MOV R0, UR4 ;  /* 0x0000000400007c02 */ /* 0x001fc80008000f00 */
[----:B------:R-:W-:-:S13]  /*2f020*/  ISETP.NE.AND P0, PT, R0, 0x3, PT ;  /* 0x000000030000780c */ /* 0x000fda0003f05270 */
[----:B------:R-:W-:Y:S05]  /*2f030*/  @!P0 BRA `(.L_x_2970) ;  /* 0x0000000000048947 */ /* 0x000fea0003800000 */
[----:B------:R-:W-:Y:S01]  /*2f040*/  BPT.TRAP 0x1 ;  /* 0x000000040000795c */ /* 0x000fe20000300000 */
.L_x_2970:
[C---:B------:R-:W-:Y:S01]  /*2f050*/  IMAD R5, R23.reuse, 0x8, R4 ;  /* 0x0000000817057824 */ /* 0x040fe200078e0204 */
[----:B------:R-:W-:Y:S01]  /*2f060*/  SHF.L.U32 R0, R34, 0x1f, RZ ;  /* 0x0000001f22007819 */ /* 0x000fe200000006ff */
[----:B------:R-:W-:-:S03]  /*2f070*/  VIADD R23, R23, 0x1 ;  /* 0x0000000117177836 */ /* 0x000fc60000000000 */
[----:B------:R-:W0:Y:S02]  /*2f080*/  SYNCS.PHASECHK.TRANS64.TRYWAIT P1, [R5+URZ+0x29840], R0 ;  /* 0x02984000050075a7 */ /* 0x000e24000802017f */
[----:B------:R-:W-:-:S04]  /*2f090*/  ISETP.NE.AND P2, PT, R23, 0x2, PT ;  /* 0x000000021700780c */ /* 0x000fc80003f45270 */
[----:B------:R-:W-:Y:S01]  /*2f0a0*/  SEL R3, RZ, 0x1, P2 ;  /* 0x00000001ff037807 */ /* 0x000fe20001000000 */
[----:B0-----:R-:W-:Y:S08]  /*2f0b0*/  @!P1 BRA `(.L_x_2971) ;  /* 0x00000058002c9947 */ /* 0x001ff00003800000 */
.L_x_3184:
[----:B------:R-:W-:Y:S02]  /*2f0c0*/  SEL R23, R23, RZ, P2 ;  /* 0x000000ff17177207 */ /* 0x000fe40001000000 */
[----:B------:R-:W-:Y:S01]  /*2f0d0*/  LOP3.LUT R2, R34, R3, RZ, 0x3c, !PT ;  /* 0x0000000322027212 */ /* 0x000fe200078e3cff */
[----:B------:R-:W-:Y:S06]  /*2f0e0*/  @!P0 BRA `(.L_x_2972) ;  /* 0x0000000000048947 */ /* 0x000fec0003800000 */
[----:B------:R-:W-:Y:S01]  /*2f0f0*/  BPT.TRAP 0x1 ;  /* 0x000000040000795c */ /* 0x000fe20000300000 */
.L_x_2972:
[----:B------:R-:W-:Y:S01]  /*2f100*/  IMAD R23, R23, 0x8, R4 ;  /* 0x0000000817177824 */ /* 0x000fe200078e0204 */
[----:B------:R-:W-:-:S04]  /*2f110*/  SHF.L.U32 R2, R2, 0x1f, RZ ;  /* 0x0000001f02027819 */ /* 0x000fc800000006ff */
[----:B------:R-:W1:Y:S02]  /*2f120*/  SYNCS.PHASECHK.TRANS64.TRYWAIT P1, [R23+URZ+0x29840], R2 ;  /* 0x02984002170075a7 */ /* 0x000e64000802017f */
[----:B-1----:R-:W-:Y:S05]  /*2f130*/  @!P1 BRA `(.L_x_2973) ;  /* 0x0000005800209947 */ /* 0x002fea0003800000 */
.L_x_3185:
[----:B------:R-:W-:Y:S05]  /*2f140*/  @!P0 BRA `(.L_x_2974) ;  /* 0x0000000000048947 */ /* 0x000fea0003800000 */
[----:B------:R-:W-:Y:S01]  /*2f150*/  BPT.TRAP 0x1 ;  /* 0x000000040000795c */ /* 0x000fe20000300000 */
.L_x_2974:
[----:B------:R-:W2:Y:S02]  /*2f160*/  SYNCS.PHASECHK.TRANS64.TRYWAIT P1, [R5+URZ+0x29860], R0 ;  /* 0x02986000050075a7 */ /* 0x000ea4000802017f */
[----:B--2---:R-:W-:Y:S05]  /*2f170*/  @!P1 BRA `(.L_x_2975) ;  /* 0x0000005800249947 */ /* 0x004fea0003800000 */
.L_x_3186:
[----:B------:R-:W-:Y:S05]  /*2f180*/  @!P0 BRA `(.L_x_2976) ;  /* 0x0000000000048947 */ /* 0x000fea0003800000 */
[----:B------:R-:W-:Y:S01]  /*2f190*/  BPT.TRAP 0x1 ;  /* 0x000000040000795c */ /* 0x000fe20000300000 */
.L_x_2976:
[----:B------:R-:W3:Y:S02]  /*2f1a0*/  SYNCS.PHASECHK.TRANS64.TRYWAIT P1, [R23+URZ+0x29860], R2 ;  /* 0x02986002170075a7 */ /* 0x000ee4000802017f */
[----:B---3--:R-:W-:Y:S05]  /*2f1b0*/  @!P1 BRA `(.L_x_2977) ;  /* 0x0000005800289947 */ /* 0x008fea0003800000 */
.L_x_3187:
[----:B------:R-:W-:Y:S05]  /*2f1c0*/  @!P0 BRA `(.L_x_2978) ;  /* 0x0000000000048947 */ /* 0x000fea0003800000 */
[----:B------:R-:W-:Y:S01]  /*2f1d0*/  BPT.TRAP 0x1 ;  /* 0x000000040000795c */ /* 0x000fe20000300000 */
.L_x_2978:
[----:B------:R-:W4:Y:S02]  /*2f1e0*/  SYNCS.PHASECHK.TRANS64.TRYWAIT P1, [R5+URZ+0x29880], R0 ;  /* 0x02988000050075a7 */ /* 0x000f24000802017f */
[----:B----4-:R-:W-:Y:S05]  /*2f1f0*/  @!P1 BRA `(.L_x_2979) ;  /* 0x00000058002c9947 */ /* 0x010fea0003800000 */
.L_x_3188:
[----:B------:R-:W-:Y:S05]  /*2f200*/  @!P0 BRA `(.L_x_2980) ;  /* 0x0000000000048947 */ /* 0x000fea0003800000 */
[----:B------:R-:W-:Y:S01]  /*2f210*/  BPT.TRAP 0x1 ;  /* 0x000000040000795c */ /* 0x000fe20000300000 */
.L_x_2980:
[----:B------:R0:W0:Y:S02]  /*2f220*/  SYNCS.PHASECHK.TRANS64.TRYWAIT P0, [R23+URZ+0x29880], R2 ;  /* 0x02988002170075a7 */ /* 0x000024000800017f */
[----:B0-----:R-:W-:Y:S05]  /*2f230*/  @!P0 NANOSLEEP.SYNCS 0x989680 ;  /* 0x009896800000895d */ /* 0x001fea0003900000 */
[----:B------:R-:W0:Y:S02]  /*2f240*/  @!P0 SYNCS.PHASECHK.TRANS64 P0, [R23+URZ+0x29880], R2 ;  /* 0x02988002170085a7 */ /* 0x000e24000800007f */
[----:B0-----:R-:W-:Y:S05]  /*2f250*/  @!P0 BRA `(.L_x_2980) ;  /* 0xfffffffc00f08947 */ /* 0x001fea000383ffff */
.L_x_2628:
[----:B------:R-:W-:Y:S05]  /*2f260*/  BSYNC B8 ;  /* 0x0000000000087941 */ /* 0x000fea0003800000 */
.L_x_2625:
[----:B------:R-:W-:Y:S05]  /*2f270*/  EXIT ;  /* 0x000000000000794d */ /* 0x000fea0003800000 */
.L_x_2646:
[----:B-1----:R1:W2:Y:S02]  /*2f280*/  SYNCS.PHASECHK.TRANS64.TRYWAIT P5, [R94+URZ+0x29890], R95 ;  /* 0x0298905f5e0075a7 */ /* 0x0022a400080a017f */
[----:B--2---:R-:W-:Y:S05]  /*2f290*/  @!P5 NANOSLEEP.SYNCS 0x989680 ;  /* 0x009896800000d95d */ /* 0x004fea0003900000 */
[----:B------:R-:W2:Y:S02]  /*2f2a0*/  @!P5 SYNCS.PHASECHK.TRANS64 P5, [R94+URZ+0x29890], R95 ;  /* 0x0298905f5e00d5a7 */ /* 0x000ea400080a007f */
[----:B--2---:R-:W-:Y:S05]  /*2f2b0*/  @!P5 BRA `(.L_x_2646) ;  /* 0xfffffffc00f0d947 */ /* 0x004fea000383ffff */
[----:B------:R-:W-:Y:S05]  /*2f2c0*/  BRA `(.L_x_2981) ;  /* 0xfffffd4000f87947 */ /* 0x000fea000383ffff */
.L_x_2647:
[----:B------:R-:W-:Y:S01]  /*2f2d0*/  BSSY B1, `(.L_x_2982) ;  /* 0x0000008000017945 */ /* 0x000fe20003800000 */
[----:B0-----:R-:W-:Y:S01]  /*2f2e0*/  MOV R13, R119 ;  /* 0x00000077000d7202 */ /* 0x001fe20000000f00 */
[----:B------:R-:W-:Y:S02]  /*2f2f0*/  IMAD.MOV.U32 R12, RZ, RZ, RZ ;  /* 0x000000ffff0c7224 */ /* 0x000fe400078e00ff */
[----:B------:R-:W-:Y:S02]  /*2f300*/  IMAD.MOV.U32 R11, RZ, RZ, 0x1e1f ;  /* 0x00001e1fff0b7424 */ /* 0x000fe400078e00ff */
[----:B------:R-:W-:-:S07]  /*2f310*/  IMAD.MOV.U32 R15, RZ, RZ, -0x1 ;  /* 0xffffffffff0f7424 */ /* 0x000fce00078e00ff */
[----:B-1----:R-:W-:Y:S05]  /*2f320*/  WARPSYNC.COLLECTIVE R15, `(.L_x_2983) ;  /* 0x000000000f087348 */ /* 0x002fea0003c00000 */
[----:B------:R0:W2:Y:S02]  /*2f330*/  SHFL.IDX P6, R14, R13, R12, R11 ;  /* 0x0000000c0d0e7389 */ /* 0x0000a400000c000b */
[----:B012---:R-:W-:Y:S01]  /*2f340*/  ENDCOLLECTIVE ;  /* 0x000000000000791b */ /* 0x007fe20003800000 */
.L_x_2983:
[----:B------:R-:W-:Y:S05]  /*2f350*/  BSYNC B1 ;  /* 0x0000000000017941 */ /* 0x000fea0003800000 */
.L_x_2982:
[----:B------:R-:W-:Y:S01]  /*2f360*/  IMAD.MOV.U32 R13, RZ, RZ, R120 ;  /* 0x000000ffff0d7224 */ /* 0x000fe200078e0078 */
[----:B------:R-:W-:Y:S01]  /*2f370*/  MOV R15, 0xffffffff ;  /* 0xffffffff000f7802 */ /* 0x000fe20000000f00 */
[----:B------:R-:W-:Y:S01]  /*2f380*/  IMAD.MOV.U32 R12, RZ, RZ, RZ ;  /* 0x000000ffff0c7224 */ /* 0x000fe200078e00ff */
[----:B------:R-:W-:Y:S01]  /*2f390*/  MOV R149, R14 ;  /* 0x0000000e00957202 */ /* 0x000fe20000000f00 */
[----:B------:R-:W-:-:S07]  /*2f3a0*/  IMAD.MOV.U32 R11, RZ, RZ, 0x1e1f ;  /* 0x00001e1fff0b7424 */ /* 0x000fce00078e00ff */
[----:B------:R-:W-:Y:S05]  /*2f3b0*/  WARPSYNC.COLLECTIVE R15, `(.L_x_2984) ;  /* 0x000000000f087348 */ /* 0x000fea0003c00000 */
[----:B------:R0:W1:Y:S02]  /*2f3c0*/  SHFL.IDX P6, R14, R13, R12, R11 ;  /* 0x0000000c0d0e7389 */ /* 0x00006400000c000b */
[----:B01----:R-:W-:Y:S01]  /*2f3d0*/  ENDCOLLECTIVE ;  /* 0x000000000000791b */ /* 0x003fe20003800000 */
.L_x_2984:
[----:B------:R-:W-:Y:S01]  /*2f3e0*/  IMAD.MOV.U32 R11, RZ, RZ, R14 ;  /* 0x000000ffff0b7224 */ /* 0x000fe200078e000e */
[----:B------:R-:W-:Y:S06]  /*2f3f0*/  BRA `(.L_x_2985) ;  /* 0xfffffd4000c07947 */ /* 0x000fec000383ffff */
.L_x_2672:
        /* <DEDUP_REMOVED lines=8> */
.L_x_2987:
[----:B------:R-:W-:Y:S05]  /*2f480*/  BSYNC B1 ;  /* 0x0000000000017941 */ /* 0x000fea0003800000 */
.L_x_2986:
        /* <DEDUP_REMOVED lines=8> */
.L_x_2988:
[----:B------:R-:W-:Y:S01]  /*2f510*/  IMAD.MOV.U32 R120, RZ, RZ, R14 ;  /* 0x000000ffff787224 */ /* 0x000fe200078e000e */
[----:B------:R-:W-:Y:S06]  /*2f520*/  BRA `(.L_x_2989) ;  /* 0xfffffd6c008c7947 */ /* 0x000fec000383ffff */
.L_x_2702:
[----:B--2---:R2:W3:Y:S02]  /*2f530*/  SYNCS.PHASECHK.TRANS64.TRYWAIT P5, [R94+URZ+0x29890], R95 ;  /* 0x0298905f5e0075a7 */ /* 0x0044e400080a017f */
[----:B---3--:R-:W-:Y:S05]  /*2f540*/  @!P5 NANOSLEEP.SYNCS 0x989680 ;  /* 0x009896800000d95d */ /* 0x008fea0003900000 */
[----:B------:R-:W3:Y:S02]  /*2f550*/  @!P5 SYNCS.PHASECHK.TRANS64 P5, [R94+URZ+0x29890], R95 ;  /* 0x0298905f5e00d5a7 */ /* 0x000ee400080a007f */
[----:B---3--:R-:W-:Y:S05]  /*2f560*/  @!P5 BRA `(.L_x_2702) ;  /* 0xfffffffc00f0d947 */ /* 0x008fea000383ffff */
[----:B------:R-:W-:Y:S05]  /*2f570*/  BRA `(.L_x_2990) ;  /* 0xfffffda0004c7947 */ /* 0x000fea000383ffff */
.L_x_2703:
[----:B------:R-:W-:Y:S01]  /*2f580*/  BSSY B1, `(.L_x_2991) ;  /* 0x0000008000017945 */ /* 0x000fe20003800000 */
[----:B0-----:R-:W-:Y:S01]  /*2f590*/  MOV R13, R119 ;  /* 0x00000077000d7202 */ /* 0x001fe20000000f00 */
[----:B------:R-:W-:Y:S02]  /*2f5a0*/  IMAD.MOV.U32 R12, RZ, RZ, RZ ;  /* 0x000000ffff0c7224 */ /* 0x000fe400078e00ff */
[----:B------:R-:W-:Y:S02]  /*2f5b0*/  IMAD.MOV.U32 R11, RZ, RZ, 0x1e1f ;  /* 0x00001e1fff0b7424 */ /* 0x000fe400078e00ff */
[----:B------:R-:W-:-:S07]  /*2f5c0*/  IMAD.MOV.U32 R15, RZ, RZ, -0x1 ;  /* 0xffffffffff0f7424 */ /* 0x000fce00078e00ff */
[----:B--2---:R-:W-:Y:S05]  /*2f5d0*/  WARPSYNC.COLLECTIVE R15, `(.L_x_2992) ;  /* 0x000000000f087348 */ /* 0x004fea0003c00000 */
[----:B------:R0:W1:Y:S02]  /*2f5e0*/  SHFL.IDX P6, R14, R13, R12, R11 ;  /* 0x0000000c0d0e7389 */ /* 0x00006400000c000b */
[----:B012---:R-:W-:Y:S01]  /*2f5f0*/  ENDCOLLECTIVE ;  /* 0x000000000000791b */ /* 0x007fe20003800000 */
.L_x_2992:
[----:B------:R-:W-:Y:S05]  /*2f600*/  BSYNC B1 ;  /* 0x0000000000017941 */ /* 0x000fea0003800000 */
.L_x_2991:
        /* <DEDUP_REMOVED lines=8> */
.L_x_2993:
[----:B------:R-:W-:Y:S01]  /*2f690*/  IMAD.MOV.U32 R11, RZ, RZ, R14 ;  /* 0x000000ffff0b7224 */ /* 0x000fe200078e000e */
[----:B------:R-:W-:Y:S06]  /*2f6a0*/  BRA `(.L_x_2994) ;  /* 0xfffffda000187947 */ /* 0x000fec000383ffff */
.L_x_2716:
        /* <DEDUP_REMOVED lines=8> */
.L_x_2996:
[----:B------:R-:W-:Y:S05]  /*2f730*/  BSYNC B1 ;  /* 0x0000000000017941 */ /* 0x000fea0003800000 */
.L_x_2995:
        /* <DEDUP_REMOVED lines=8> */
.L_x_2997:
[----:B------:R-:W-:Y:S01]  /*2f7c0*/  IMAD.MOV.U32 R45, RZ, RZ, R14 ;  /* 0x000000ffff2d7224 */ /* 0x000fe200078e000e */
[----:B------:R-:W-:Y:S06]  /*2f7d0*/  BRA `(.L_x_2998) ;  /* 0xfffffdcc00487947 */ /* 0x000fec000383ffff */
.L_x_2729:
[----:B-1----:R1:W2:Y:S02]  /*2f7e0*/  SYNCS.PHASECHK.TRANS64.TRYWAIT P2, [R94+URZ+0x29890], R95 ;  /* 0x0298905f5e0075a7 */ /* 0x0022a4000804017f */
[----:B--2---:R-:W-:Y:S05]  /*2f7f0*/  @!P2 NANOSLEEP.SYNCS 0x989680 ;  /* 0x009896800000a95d */ /* 0x004fea0003900000 */
[----:B------:R-:W2:Y:S02]  /*2f800*/  @!P2 SYNCS.PHASECHK.TRANS64 P2, [R94+URZ+0x29890], R95 ;  /* 0x0298905f5e00a5a7 */ /* 0x000ea4000804007f */
[----:B--2---:R-:W-:Y:S05]  /*2f810*/  @!P2 BRA `(.L_x_2729) ;  /* 0xfffffffc00f0a947 */ /* 0x004fea000383ffff */
[----:B------:R-:W-:Y:S05]  /*2f820*/  BRA `(.L_x_2999) ;  /* 0xfffffdf800d47947 */ /* 0x000fea000383ffff */
.L_x_2730:
[----:B------:R-:W-:Y:S01]  /*2f830*/  BSSY B1, `(.L_x_3000) ;  /* 0x0000008000017945 */ /* 0x000fe20003800000 */
[----:B------:R-:W-:Y:S01]  /*2f840*/  MOV R13, R47 ;  /* 0x0000002f000d7202 */ /* 0x000fe20000000f00 */
[----:B------:R-:W-:Y:S02]  /*2f850*/  IMAD.MOV.U32 R12, RZ, RZ, RZ ;  /* 0x000000ffff0c7224 */ /* 0x000fe400078e00ff */
[----:B------:R-:W-:Y:S02]  /*2f860*/  IMAD.MOV.U32 R11, RZ, RZ, 0x1e1f ;  /* 0x00001e1fff0b7424 */ /* 0x000fe400078e00ff */
[----:B------:R-:W-:-:S07]  /*2f870*/  IMAD.MOV.U32 R15, RZ, RZ, -0x1 ;  /* 0xffffffffff0f7424 */ /* 0x000fce00078e00ff */
[----:B-1----:R-:W-:Y:S05]  /*2f880*/  WARPSYNC.COLLECTIVE R15, `(.L_x_3001) ;  /* 0x000000000f087348 */ /* 0x002fea0003c00000 */
[----:B------:R0:W2:Y:S02]  /*2f890*/  SHFL.IDX P6, R14, R13, R12, R11 ;  /* 0x0000000c0d0e7389 */ /* 0x0000a400000c000b */
[----:B012---:R-:W-:Y:S01]  /*2f8a0*/  ENDCOLLECTIVE ;  /* 0x000000000000791b */ /* 0x007fe20003800000 */
.L_x_3001:
[----:B------:R-:W-:Y:S05]  /*2f8b0*/  BSYNC B1 ;  /* 0x0000000000017941 */ /* 0x000fea0003800000 */
.L_x_3000:
        /* <DEDUP_REMOVED lines=8> */
.L_x_3002:
[----:B------:R-:W-:Y:S01]  /*2f940*/  IMAD.MOV.U32 R45, RZ, RZ, R14 ;  /* 0x000000ffff2d7224 */ /* 0x000fe200078e000e */
[----:B------:R-:W-:Y:S06]  /*2f950*/  BRA `(.L_x_3003) ;  /* 0xfffffdf800f47947 */ /* 0x000fec000383ffff */
.L_x_2733:
[----:B------:R-:W-:Y:S01]  /*2f960*/  BSSY B1, `(.L_x_3004) ;  /* 0x0000008000017945 */ /* 0x000fe20003800000 */
[----:B----4-:R-:W-:Y:S01]  /*2f970*/  IMAD.MOV.U32 R13, RZ, RZ, R47 ;  /* 0x000000ffff0d7224 */ /* 0x010fe200078e002f */
[----:B------:R-:W-:Y:S01]  /*2f980*/  MOV R11, 0x1e1f ;  /* 0x00001e1f000b7802 */ /* 0x000fe20000000f00 */
[----:B------:R-:W-:Y:S02]  /*2f990*/  IMAD.MOV.U32 R12, RZ, RZ, 0x1 ;  /* 0x00000001ff0c7424 */ /* 0x000fe400078e00ff */
[----:B------:R-:W-:-:S07]  /*2f9a0*/  IMAD.MOV.U32 R15, RZ, RZ, -0x1 ;  /* 0xffffffffff0f7424 */ /* 0x000fce00078e00ff */
[----:B0123--:R-:W-:Y:S05]  /*2f9b0*/  WARPSYNC.COLLECTIVE R15, `(.L_x_3005) ;  /* 0x000000000f087348 */ /* 0x00ffea0003c00000 */
[----:B------:R4:W0:Y:S02]  /*2f9c0*/  SHFL.IDX P6, R14, R13, R12, R11 ;  /* 0x0000000c0d0e7389 */ /* 0x00082400000c000b */
[----:B01234-:R-:W-:Y:S01]  /*2f9d0*/  ENDCOLLECTIVE ;  /* 0x000000000000791b */ /* 0x01ffe20003800000 */
.L_x_3005:
[----:B------:R-:W-:Y:S05]  /*2f9e0*/  BSYNC B1 ;  /* 0x0000000000017941 */ /* 0x000fea0003800000 */
.L_x_3004:
        /* <DEDUP_REMOVED lines=8> */
.L_x_3006:
[----:B------:R-:W-:Y:S01]  /*2fa70*/  IMAD.MOV.U32 R45, RZ, RZ, R14 ;  /* 0x000000ffff2d7224 */ /* 0x000fe200078e000e */
[----:B------:R-:W-:Y:S06]  /*2fa80*/  BRA `(.L_x_3007) ;  /* 0xfffffdfc00487947 */ /* 0x000fec000383ffff */
.L_x_2737:
[----:B------:R0:W0:Y:S02]  /*2fa90*/  SYNCS.PHASECHK.TRANS64.TRYWAIT P1, [R94+URZ+0x298b0], R95 ;  /* 0x0298b05f5e0075a7 */ /* 0x000024000802017f */
[----:B0-----:R-:W-:Y:S05]  /*2faa0*/  @!P1 NANOSLEEP.SYNCS 0x989680 ;  /* 0x009896800000995d */ /* 0x001fea0003900000 */
[----:B------:R-:W0:Y:S02]  /*2fab0*/  @!P1 SYNCS.PHASECHK.TRANS64 P1, [R94+URZ+0x298b0], R95 ;  /* 0x0298b05f5e0095a7 */ /* 0x000e24000802007f */
[----:B0-----:R-:W-:Y:S05]  /*2fac0*/  @!P1 BRA `(.L_x_2737) ;  /* 0xfffffffc00f09947 */ /* 0x001fea000383ffff */
[----:B------:R-:W-:Y:S05]  /*2fad0*/  BRA `(.L_x_3008) ;  /* 0xfffffe0000147947 */ /* 0x000fea000383ffff */
.L_x_2745:
[----:B------:R-:W0:Y:S01]  /*2fae0*/  S2R R0, SR_TID.X ;  /* 0x0000000000007919 */ /* 0x000e220000002100 */
[----:B------:R-:W-:Y:S01]  /*2faf0*/  BSSY B0, `(.L_x_3009) ;  /* 0x000000c000007945 */ /* 0x000fe20003800000 */
[----:B------:R-:W-:Y:S01]  /*2fb00*/  IMAD.MOV.U32 R12, RZ, RZ, RZ ;  /* 0x000000ffff0c7224 */ /* 0x000fe200078e00ff */
[----:B------:R-:W-:Y:S01]  /*2fb10*/  MOV R15, 0xffffffff ;  /* 0xffffffff000f7802 */ /* 0x000fe20000000f00 */
[----:B------:R-:W-:Y:S01]  /*2fb20*/  IMAD.MOV.U32 R11, RZ, RZ, 0x1f ;  /* 0x0000001fff0b7424 */ /* 0x000fe200078e00ff */
[----:B0-----:R-:W-:-:S04]  /*2fb30*/  IADD3 R2, R0, -0x80, RZ ;  /* 0xffffff8000027810 */ /* 0x001fc80007ffe0ff */
[----:B------:R-:W-:-:S04]  /*2fb40*/  SHF.R.S32.HI R0, RZ, 0x1f, R2 ;  /* 0x0000001fff007819 */ /* 0x000fc80000011402 */
[----:B------:R-:W-:-:S04]  /*2fb50*/  LEA.HI R0, R0, R2, RZ, 0x7 ;  /* 0x0000000200007211 */ /* 0x000fc800078f38ff */
[----:B------:R-:W-:-:S05]  /*2fb60*/  SHF.R.S32.HI R0, RZ, 0x7, R0 ;  /* 0x00000007ff007819 */ /* 0x000fca0000011400 */
[----:B------:R-:W-:-:S07]  /*2fb70*/  IMAD.MOV.U32 R13, RZ, RZ, R0 ;  /* 0x000000ffff0d7224 */ /* 0x000fce00078e0000 */
[----:B----45:R-:W-:Y:S05]  /*2fb80*/  WARPSYNC.COLLECTIVE R15, `(.L_x_3010) ;  /* 0x000000000f087348 */ /* 0x030fea0003c00000 */
[----:B------:R0:W1:Y:S02]  /*2fb90*/  SHFL.IDX P6, R14, R13, R12, R11 ;  /* 0x0000000c0d0e7389 */ /* 0x00006400000c000b */
[----:B01--45:R-:W-:Y:S01]  /*2fba0*/  ENDCOLLECTIVE ;  /* 0x000000000000791b */ /* 0x033fe20003800000 */
.L_x_3010:
[----:B------:R-:W-:Y:S05]  /*2fbb0*/  BSYNC B0 ;  /* 0x0000000000007941 */ /* 0x000fea0003800000 */
.L_x_3009:
[----:B------:R-:W-:Y:S01]  /*2fbc0*/  IMAD.MOV.U32 R23, RZ, RZ, R14 ;  /* 0x000000ffff177224 */ /* 0x000fe200078e000e */
[----:B------:R-:W-:Y:S06]  /*2fbd0*/  BRA `(.L_x_3011) ;  /* 0xfffffe0800687947 */ /* 0x000fec000383ffff */
.L_x_2755:
[----:B------:R-:W-:Y:S01]  /*2fbe0*/  BSSY B1, `(.L_x_3012) ;  /* 0x0000007000017945 */ /* 0x000fe20003800000 */
[----:B------:R-:W-:Y:S01]  /*2fbf0*/  IMAD.MOV.U32 R12, RZ, RZ, RZ ;  /* 0x000000ffff0c7224 */ /* 0x000fe200078e00ff */
[----:B------:R-:W-:Y:S01]  /*2fc00*/  MOV R15, 0xffffffff ;  /* 0xffffffff000f7802 */ /* 0x000fe20000000f00 */
[----:B------:R-:W-:-:S07]  /*2fc10*/  IMAD.MOV.U32 R11, RZ, RZ, 0x1e1f ;  /* 0x00001e1fff0b7424 */ /* 0x000fce00078e00ff */
[----:B----4-:R-:W-:Y:S05]  /*2fc20*/  WARPSYNC.COLLECTIVE R15, `(.L_x_3013) ;  /* 0x000000000f087348 */ /* 0x010fea0003c00000 */
[----:B------:R0:W1:Y:S02]  /*2fc30*/  SHFL.IDX P6, R14, R13, R12, R11 ;  /* 0x0000000c0d0e7389 */ /* 0x00006400000c000b */
[----:B01--4-:R-:W-:Y:S01]  /*2fc40*/  ENDCOLLECTIVE ;  /* 0x000000000000791b */ /* 0x013fe20003800000 */
.L_x_3013:
[----:B------:R-:W-:Y:S05]  /*2fc50*/  BSYNC B1 ;  /* 0x0000000000017941 */ /* 0x000fea0003800000 */
.L_x_3012:
        /* <DEDUP_REMOVED lines=8> */
.L_x_3014:
[----:B------:R-:W-:Y:S02]  /*2fce0*/  IMAD.MOV.U32 R13, RZ, RZ, R4 ;  /* 0x000000ffff0d7224 */ /* 0x000fe400078e0004 */
[----:B------:R-:W-:-:S07]  /*2fcf0*/  IMAD.MOV.U32 R3, RZ, RZ, R14 ;  /* 0x000000ffff037224 */ /* 0x000fce00078e000e */
[----:B------:R-:W-:Y:S05]  /*2fd00*/  WARPSYNC.COLLECTIVE R15, `(.L_x_3015) ;  /* 0x000000000f087348 */ /* 0x000fea0003c00000 */
[----:B------:R0:W1:Y:S02]  /*2fd10*/  SHFL.IDX P6, R14, R13, R12, R11 ;  /* 0x0000000c0d0e7389 */ /* 0x00006400000c000b */
[----:B01----:R-:W-:Y:S01]  /*2fd20*/  ENDCOLLECTIVE ;  /* 0x000000000000791b */ /* 0x003fe20003800000 */
.L_x_3015:
[----:B------:R-:W-:Y:S01]  /*2fd30*/  IMAD.MOV.U32 R13, RZ, RZ, R5 ;  /* 0x000000ffff0d7224 */ /* 0x000fe200078e0005 */
[----:B------:R-:W-:-:S07]  /*2fd40*/  MOV R4, R14 ;  /* 0x0000000e00047202 */ /* 0x000fce0000000f00 */
[----:B------:R-:W-:Y:S05]  /*2fd50*/  WARPSYNC.COLLECTIVE R15, `(.L_x_3016) ;  /* 0x000000000f087348 */ /* 0x000fea0003c00000 */
[----:B------:R0:W1:Y:S02]  /*2fd60*/  SHFL.IDX P6, R14, R13, R12, R11 ;  /* 0x0000000c0d0e7389 */ /* 0x00006400000c000b */
[----:B01----:R-:W-:Y:S01]  /*2fd70*/  ENDCOLLECTIVE ;  /* 0x000000000000791b */ /* 0x003fe20003800000 */
.L_x_3016:
[----:B------:R-:W-:Y:S05]  /*2fd80*/  BRA `(.L_x_3017) ;  /* 0xfffffe1000547947 */ /* 0x000fea000383ffff */
.L_x_2759:
[----:B0-----:R0:W2:Y:S02]  /*2fd90*/  SYNCS.PHASECHK.TRANS64.TRYWAIT P0, [R18+URZ+0x29800], R5 ;  /* 0x02980005120075a7 */ /* 0x0010a4000800017f */
[----:B--2---:R-:W-:Y:S05]  /*2fda0*/  @!P0 NANOSLEEP.SYNCS 0x989680 ;  /* 0x009896800000895d */ /* 0x004fea0003900000 */
[----:B------:R-:W2:Y:S02]  /*2fdb0*/  @!P0 SYNCS.PHASECHK.TRANS64 P0, [R18+URZ+0x29800], R5 ;  /* 0x02980005120085a7 */ /* 0x000ea4000800007f */
[----:B--2---:R-:W-:Y:S05]  /*2fdc0*/  @!P0 BRA `(.L_x_2759) ;  /* 0xfffffffc00f08947 */ /* 0x004fea000383ffff */
[----:B------:R-:W-:Y:S05]  /*2fdd0*/  BRA `(.L_x_3018) ;  /* 0xfffffe1400a07947 */ /* 0x000fea000383ffff */
.L_x_2771:
[----:B------:R-:W-:Y:S01]  /*2fde0*/  BSSY B1, `(.L_x_3019) ;  /* 0x0000007000017945 */ /* 0x000fe20003800000 */
[----:B------:R-:W-:Y:S01]  /*2fdf0*/  IMAD.MOV.U32 R12, RZ, RZ, RZ ;  /* 0x000000ffff0c7224 */ /* 0x000fe200078e00ff */
[----:B------:R-:W-:Y:S01]  /*2fe00*/  MOV R15, 0xffffffff ;  /* 0xffffffff000f7802 */ /* 0x000fe20000000f00 */
[----:B------:R-:W-:-:S07]  /*2fe10*/  IMAD.MOV.U32 R11, RZ, RZ, 0x1e1f ;  /* 0x00001e1fff0b7424 */ /* 0x000fce00078e00ff */
[----:B----4-:R-:W-:Y:S05]  /*2fe20*/  WARPSYNC.COLLECTIVE R15, `(.L_x_3020) ;  /* 0x000000000f087348 */ /* 0x010fea0003c00000 */
[----:B------:R0:W1:Y:S02]  /*2fe30*/  SHFL.IDX P6, R14, R13, R12, R11 ;  /* 0x0000000c0d0e7389 */ /* 0x00006400000c000b */
[----:B01--4-:R-:W-:Y:S01]  /*2fe40*/  ENDCOLLECTIVE ;  /* 0x000000000000791b */ /* 0x013fe20003800000 */
.L_x_3020:
[----:B------:R-:W-:Y:S05]  /*2fe50*/  BSYNC B1 ;  /* 0x0000000000017941 */ /* 0x000fea0003800000 */
.L_x_3019:
        /* <DEDUP_REMOVED lines=8> */
.L_x_3021:
[----:B------:R-:W-:Y:S02]  /*2fee0*/  IMAD.MOV.U32 R13, RZ, RZ, R37 ;  /* 0x000000ffff0d7224 */ /* 0x000fe400078e0025 */
[----:B------:R-:W-:-:S07]  /*2fef0*/  IMAD.MOV.U32 R21, RZ, RZ, R14 ;  /* 0x000000ffff157224 */ /* 0x000fce00078e000e */
[----:B------:R-:W-:Y:S05]  /*2ff00*/  WARPSYNC.COLLECTIVE R15, `(.L_x_3022) ;  /* 0x000000000f087348 */ /* 0x000fea0003c00000 */
[----:B------:R0:W1:Y:S02]  /*2ff10*/  SHFL.IDX P6, R14, R13, R12, R11 ;  /* 0x0000000c0d0e7389 */ /* 0x00006400000c000b */
[----:B01----:R-:W-:Y:S01]  /*2ff20*/  ENDCOLLECTIVE ;  /* 0x000000000000791b */ /* 0x003fe20003800000 */
.L_x_3022:
[----:B------:R-:W-:Y:S01]  /*2ff30*/  IMAD.MOV.U32 R13, RZ, RZ, R39 ;  /* 0x000000ffff0d7224 */ /* 0x000fe200078e0027 */
[----:B------:R-:W-:-:S07]  /*2ff40*/  MOV R37, R14 ;  /* 0x0000000e00257202 */ /* 0x000fce0000000f00 */
[----:B------:R-:W-:Y:S05]  /*2ff50*/  WARPSYNC.COLLECTIVE R15, `(.L_x_3023) ;  /* 0x000000000f087348 */ /* 0x000fea0003c00000 */
[----:B------:R0:W1:Y:S02]  /*2ff60*/  SHFL.IDX P6, R14, R13, R12, R11 ;  /* 0x0000000c0d0e7389 */ /* 0x00006400000c000b */
[----:B01----:R-:W-:Y:S01]  /*2ff70*/  ENDCOLLECTIVE ;  /* 0x000000000000791b */ /* 0x003fe20003800000 */
.L_x_3023:
[----:B------:R-:W-:Y:S01]  /*2ff80*/  IMAD.MOV.U32 R39, RZ, RZ, R14 ;  /* 0x000000ffff277224 */ /* 0x000fe200078e000e */
[----:B------:R-:W-:Y:S06]  /*2ff90*/  BRA `(.L_x_3024) ;  /* 0xfffffe44005c7947 */ /* 0x000fec000383ffff */
.L_x_2775:
[----:B0-----:R0:W1:Y:S02]  /*2ffa0*/  SYNCS.PHASECHK.TRANS64.TRYWAIT P0, [R18+URZ+0x29800], R21 ;  /* 0x02980015120075a7 */ /* 0x001064000800017f */
[----:B-1----:R-:W-:Y:S05]  /*2ffb0*/  @!P0 NANOSLEEP.SYNCS 0x989680 ;  /* 0x009896800000895d */ /* 0x002fea0003900000 */
[----:B------:R-:W1:Y:S02]  /*2ffc0*/  @!P0 SYNCS.PHASECHK.TRANS64 P0, [R18+URZ+0x29800], R21 ;  /* 0x02980015120085a7 */ /* 0x000e64000800007f */
[----:B-1----:R-:W-:Y:S05]  /*2ffd0*/  @!P0 BRA `(.L_x_2775) ;  /* 0xfffffffc00f08947 */ /* 0x002fea000383ffff */
[----:B------:R-:W-:Y:S05]  /*2ffe0*/  BRA `(.L_x_3025) ;  /* 0xfffffe4800547947 */ /* 0x000fea000383ffff */
.L_x_2783:
[----:B-1----:R1:W2:Y:S02]  /*2fff0*/  SYNCS.PHASECHK.TRANS64.TRYWAIT P0, [R0+URZ+0x29830], R3 ;  /* 0x02983003000075a7 */ /* 0x0022a4000800017f */
[----:B--2---:R-:W-:Y:S05]  /*30000*/  @!P0 NANOSLEEP.SYNCS 0x989680 ;  /* 0x009896800000895d */ /* 0x004fea0003900000 */
[----:B------:R-:W2:Y:S02]  /*30010*/  @!P0 SYNCS.PHASECHK.TRANS64 P0, [R0+URZ+0x29830], R3 ;  /* 0x02983003000085a7 */ /* 0x000ea4000800007f */
[----:B--2---:R-:W-:Y:S05]  /*30020*/  @!P0 BRA `(.L_x_2783) ;  /* 0xfffffffc00f08947 */ /* 0x004fea000383ffff */
[----:B------:R-:W-:Y:S05]  /*30030*/  BRA `(.L_x_2782) ;  /* 0xfffffe7800987947 */ /* 0x000fea000383ffff */
.L_x_2790:
[----:B-1----:R1:W2:Y:S02]  /*30040*/  SYNCS.PHASECHK.TRANS64.TRYWAIT P3, [R11+URZ+0x29830], R10 ;  /* 0x0298300a0b0075a7 */ /* 0x0022a4000806017f */
[----:B--2---:R-:W-:Y:S05]  /*30050*/  @!P3 NANOSLEEP.SYNCS 0x989680 ;  /* 0x009896800000b95d */ /* 0x004fea0003900000 */
[----:B------:R-:W2:Y:S02]  /*30060*/  @!P3 SYNCS.PHASECHK.TRANS64 P3, [R11+URZ+0x29830], R10 ;  /* 0x0298300a0b00b5a7 */ /* 0x000ea4000806007f */
[----:B--2---:R-:W-:Y:S05]  /*30070*/  @!P3 BRA `(.L_x_2790) ;  /* 0xfffffffc00f0b947 */ /* 0x004fea000383ffff */
[----:B------:R-:W-:Y:S05]  /*30080*/  BRA `(.L_x_2789) ;  /* 0xfffffebc00207947 */ /* 0x000fea000383ffff */
.L_x_2794:
[----:B-1----:R1:W2:Y:S02]  /*30090*/  SYNCS.PHASECHK.TRANS64.TRYWAIT P2, [R10+URZ+0x29850], R7 ;  /* 0x029850070a0075a7 */ /* 0x0022a4000804017f */
[----:B--2---:R-:W-:Y:S05]  /*300a0*/  @!P2 NANOSLEEP.SYNCS 0x989680 ;  /* 0x009896800000a95d */ /* 0x004fea0003900000 */
[----:B------:R-:W2:Y:S02]  /*300b0*/  @!P2 SYNCS.PHASECHK.TRANS64 P2, [R10+URZ+0x29850], R7 ;  /* 0x029850070a00a5a7 */ /* 0x000ea4000804007f */
[----:B--2---:R-:W-:Y:S05]  /*300c0*/  @!P2 BRA `(.L_x_2794) ;  /* 0xfffffffc00f0a947 */ /* 0x004fea000383ffff */
[----:B------:R-:W-:Y:S05]  /*300d0*/  BRA `(.L_x_2791) ;  /* 0xfffffecc005c7947 */ /* 0x000fea000383ffff */
.L_x_2803:
[----:B-1----:R1:W2:Y:S02]  /*300e0*/  SYNCS.PHASECHK.TRANS64.TRYWAIT P0, [R10+URZ+0x29830], R11 ;  /* 0x0298300b0a0075a7 */ /* 0x0022a4000800017f */
[----:B--2---:R-:W-:Y:S05]  /*300f0*/  @!P0 NANOSLEEP.SYNCS 0x989680 ;  /* 0x009896800000895d */ /* 0x004fea0003900000 */
[----:B------:R-:W2:Y:S02]  /*30100*/  @!P0 SYNCS.PHASECHK.TRANS64 P0, [R10+URZ+0x29830], R11 ;  /* 0x0298300b0a0085a7 */ /* 0x000ea4000800007f */
[----:B--2---:R-:W-:Y:S05]  /*30110*/  @!P0 BRA `(.L_x_2803) ;  /* 0xfffffffc00f08947 */ /* 0x004fea000383ffff */
[----:B------:R-:W-:Y:S05]  /*30120*/  BRA `(.L_x_2802) ;  /* 0xffffff0000e87947 */ /* 0x000fea000383ffff */
.L_x_2807:
[----:B-1----:R1:W2:Y:S02]  /*30130*/  SYNCS.PHASECHK.TRANS64.TRYWAIT P0, [R10+URZ+0x29850], R7 ;  /* 0x029850070a0075a7 */ /* 0x0022a4000800017f */
[----:B--2---:R-:W-:Y:S05]  /*30140*/  @!P0 NANOSLEEP.SYNCS 0x989680 ;  /* 0x009896800000895d */ /* 0x004fea0003900000 */
[----:B------:R-:W2:Y:S02]  /*30150*/  @!P0 SYNCS.PHASECHK.TRANS64 P0, [R10+URZ+0x29850], R7 ;  /* 0x029850070a0085a7 */ /* 0x000ea4000800007f */
[----:B--2---:R-:W-:Y:S05]  /*30160*/  @!P0 BRA `(.L_x_2807) ;  /* 0xfffffffc00f08947 */ /* 0x004fea000383ffff */
[----:B------:R-:W-:Y:S05]  /*30170*/  BRA `(.L_x_2804) ;  /* 0xffffff1400187947 */ /* 0x000fea000383ffff */
.L_x_2814:
[----:B-1----:R1:W2:Y:S02]  /*30180*/  SYNCS.PHASECHK.TRANS64.TRYWAIT P0, [R11+URZ+0x29850], R2 ;  /* 0x029850020b0075a7 */ /* 0x0022a4000800017f */
[----:B--2---:R-:W-:Y:S05]  /*30190*/  @!P0 NANOSLEEP.SYNCS 0x989680 ;  /* 0x009896800000895d */ /* 0x004fea0003900000 */
[----:B------:R-:W2:Y:S02]  /*301a0*/  @!P0 SYNCS.PHASECHK.TRANS64 P0, [R11+URZ+0x29850], R2 ;  /* 0x029850020b0085a7 */ /* 0x000ea4000800007f */
[----:B--2---:R-:W-:Y:S05]  /*301b0*/  @!P0 BRA `(.L_x_2814) ;  /* 0xfffffffc00f08947 */ /* 0x004fea000383ffff */
[----:B------:R-:W-:Y:S05]  /*301c0*/  BRA `(.L_x_2813) ;  /* 0xffffff3c00b47947 */ /* 0x000fea000383ffff */
.L_x_2818:
[----:B------:R-:W-:Y:S01]  /*301d0*/  IMAD.MOV.U32 R12, RZ, RZ, R0 ;  /* 0x000000ffff0c7224 */ /* 0x000fe200078e0000 */
[----:B------:R-:W-:Y:S01]  /*301e0*/  MOV R11, 0x1c1f ;  /* 0x00001c1f000b7802 */ /* 0x000fe20000000f00 */
[----:B------:R-:W-:Y:S01]  /*301f0*/  IMAD.MOV.U32 R15, RZ, RZ, -0x1 ;  /* 0xffffffffff0f7424 */ /* 0x000fe200078e00ff */
[----:B------:R-:W-:Y:S02]  /*30200*/  SEL R5, R92, R91, P0 ;  /* 0x0000005b5c057207 */ /* 0x000fe40000000000 */
[----:B------:R-:W-:-:S07]  /*30210*/  SEL R7, R91, R92, P0 ;  /* 0x0000005c5b077207 */ /* 0x000fce0000000000 */
[----:B-----5:R-:W-:Y:S05]  /*30220*/  WARPSYNC.COLLECTIVE R15, `(.L_x_3026) ;  /* 0x000000000f087348 */ /* 0x020fea0003c00000 */
[----:B------:R0:W1:Y:S02]  /*30230*/  SHFL.IDX P6, R14, R13, R12, R11 ;  /* 0x0000000c0d0e7389 */ /* 0x00006400000c000b */
[----:B01---5:R-:W-:Y:S01]  /*30240*/  ENDCOLLECTIVE ;  /* 0x000000000000791b */ /* 0x023fe20003800000 */
.L_x_3026:
        /* <DEDUP_REMOVED lines=18> */
.L_x_3027:
        /* <DEDUP_REMOVED lines=19> */
.L_x_3028:
[----:B------:R-:W-:Y:S02]  /*304a0*/  SEL R67, R67, R62, P0 ;  /* 0x0000003e43437207 */ /* 0x000fe40000000000 */
[----:B------:R-:W-:Y:S02]  /*304b0*/  SEL R69, R70, R71, P0 ;  /* 0x0000004746457207 */ /* 0x000fe40000000000 */
[----:B------:R-:W-:Y:S02]  /*304c0*/  SEL R71, R71, R70, P0 ;  /* 0x0000004647477207 */ /* 0x000fe40000000000 */
[----:B------:R-:W-:Y:S02]  /*304d0*/  SEL R4, R6, R3, P0 ;  /* 0x0000000306047207 */ /* 0x000fe40000000000 */
[----:B------:R-:W-:Y:S01]  /*304e0*/  SEL R6, R3, R6, P0 ;  /* 0x0000000603067207 */ /* 0x000fe20000000000 */
[----:B------:R-:W-:Y:S02]  /*304f0*/  IMAD.MOV.U32 R13, RZ, RZ, R7 ;  /* 0x000000ffff0d7224 */ /* 0x000fe400078e0007 */
[----:B------:R-:W-:Y:S01]  /*30500*/  IMAD.MOV.U32 R12, RZ, RZ, R2 ;  /* 0x000000ffff0c7224 */ /* 0x000fe200078e0002 */
[----:B------:R-:W-:-:S07]  /*30510*/  MOV R10, R14 ;  /* 0x0000000e000a7202 */ /* 0x000fce0000000f00 */
[----:B------:R-:W-:Y:S05]  /*30520*/  WARPSYNC.COLLECTIVE R15, `(.L_x_3029) ;  /* 0x000000000f087348 */ /* 0x000fea0003c00000 */
[----:B------:R0:W1:Y:S02]  /*30530*/  SHFL.IDX P6, R14, R13, R12, R11 ;  /* 0x0000000c0d0e7389 */ /* 0x00006400000c000b */
[----:B01----:R-:W-:Y:S01]  /*30540*/  ENDCOLLECTIVE ;  /* 0x000000000000791b */ /* 0x003fe20003800000 */
.L_x_3029:
[----:B------:R-:W-:Y:S01]  /*30550*/  MOV R13, R9 ;  /* 0x00000009000d7202 */ /* 0x000fe20000000f00 */
[----:B------:R-:W-:Y:S02]  /*30560*/  IMAD.MOV.U32 R12, RZ, RZ, R0 ;  /* 0x000000ffff0c7224 */ /* 0x000fe400078e0000 */
[----:B------:R-:W-:-:S07]  /*30570*/  IMAD.MOV.U32 R7, RZ, RZ, R14 ;  /* 0x000000ffff077224 */ /* 0x000fce00078e000e */
[----:B------:R-:W-:Y:S05]  /*30580*/  WARPSYNC.COLLECTIVE R15, `(.L_x_3030) ;  /* 0x000000000f087348 */ /* 0x000fea0003c00000 */
[----:B------:R0:W1:Y:S02]  /*30590*/  SHFL.IDX P6, R14, R13, R12, R11 ;  /* 0x0000000c0d0e7389 */ /* 0x00006400000c000b */
[----:B01----:R-:W-:Y:S01]  /*305a0*/  ENDCOLLECTIVE ;  /* 0x000000000000791b */ /* 0x003fe20003800000 */
.L_x_3030:
        /* <DEDUP_REMOVED lines=8> */
.L_x_3031:
[----:B------:R-:W-:Y:S02]  /*30630*/  IMAD.MOV.U32 R13, RZ, RZ, R27 ;  /* 0x000000ffff0d7224 */ /* 0x000fe400078e001b */
[----:B------:R-:W-:Y:S02]  /*30640*/  IMAD.MOV.U32 R12, RZ, RZ, R0 ;  /* 0x000000ffff0c7224 */ /* 0x000fe400078e0000 */
[----:B------:R-:W-:-:S07]  /*30650*/  IMAD.MOV.U32 R20, RZ, RZ, R14 ;  /* 0x000000ffff147224 */ /* 0x000fce00078e000e */
[----:B------:R-:W-:Y:S05]  /*30660*/  WARPSYNC.COLLECTIVE R15, `(.L_x_3032) ;  /* 0x000000000f087348 */ /* 0x000fea0003c00000 */
[----:B------:R0:W1:Y:S02]  /*30670*/  SHFL.IDX P6, R14, R13, R12, R11 ;  /* 0x0000000c0d0e7389 */ /* 0x00006400000c000b */
[----:B01----:R-:W-:Y:S01]  /*30680*/  ENDCOLLECTIVE ;  /* 0x000000000000791b */ /* 0x003fe20003800000 */
.L_x_3032:
[----:B------:R-:W-:Y:S02]  /*30690*/  IMAD.MOV.U32 R13, RZ, RZ, R29 ;  /* 0x000000ffff0d7224 */ /* 0x000fe400078e001d */
[----:B------:R-:W-:Y:S01]  /*306a0*/  IMAD.MOV.U32 R12, RZ, RZ, R2 ;  /* 0x000000ffff0c7224 */ /* 0x000fe200078e0002 */
[----:B------:R-:W-:-:S07]  /*306b0*/  MOV R26, R14 ;  /* 0x0000000e001a7202 */ /* 0x000fce0000000f00 */
[----:B------:R-:W-:Y:S05]  /*306c0*/  WARPSYNC.COLLECTIVE R15, `(.L_x_3033) ;  /* 0x000000000f087348 */ /* 0x000fea0003c00000 */
[----:B------:R0:W1:Y:S02]  /*306d0*/  SHFL.IDX P6, R14, R13, R12, R11 ;  /* 0x0000000c0d0e7389 */ /* 0x00006400000c000b */
[----:B01----:R-:W-:Y:S01]  /*306e0*/  ENDCOLLECTIVE ;  /* 0x000000000000791b */ /* 0x003fe20003800000 */
.L_x_3033:
[----:B------:R-:W-:Y:S01]  /*306f0*/  MOV R13, R31 ;  /* 0x0000001f000d7202 */ /* 0x000fe20000000f00 */
[----:B------:R-:W-:Y:S02]  /*30700*/  IMAD.MOV.U32 R12, RZ, RZ, R0 ;  /* 0x000000ffff0c7224 */ /* 0x000fe400078e0000 */
[----:B------:R-:W-:-:S07]  /*30710*/  IMAD.MOV.U32 R29, RZ, RZ, R14 ;  /* 0x000000ffff1d7224 */ /* 0x000fce00078e000e */
[----:B------:R-:W-:Y:S05]  /*30720*/  WARPSYNC.COLLECTIVE R15, `(.L_x_3034) ;  /* 0x000000000f087348 */ /* 0x000fea0003c00000 */
[----:B------:R0:W1:Y:S02]  /*30730*/  SHFL.IDX P6, R14, R13, R12, R11 ;  /* 0x0000000c0d0e7389 */ /* 0x00006400000c000b */
[----:B01----:R-:W-:Y:S01]  /*30740*/  ENDCOLLECTIVE ;  /* 0x000000000000791b */ /* 0x003fe20003800000 */
.L_x_3034:
        /* <DEDUP_REMOVED lines=8> */
.L_x_3035:
[----:B------:R-:W-:Y:S02]  /*307d0*/  IMAD.MOV.U32 R13, RZ, RZ, R35 ;  /* 0x000000ffff0d7224 */ /* 0x000fe400078e0023 */
[----:B------:R-:W-:Y:S02]  /*307e0*/  IMAD.MOV.U32 R12, RZ, RZ, R0 ;  /* 0x000000ffff0c7224 */ /* 0x000fe400078e0000 */
[----:B------:R-:W-:-:S07]  /*307f0*/  IMAD.MOV.U32 R33, RZ, RZ, R14 ;  /* 0x000000ffff217224 */ /* 0x000fce00078e000e */
[----:B------:R-:W-:Y:S05]  /*30800*/  WARPSYNC.COLLECTIVE R15, `(.L_x_3036) ;  /* 0x000000000f087348 */ /* 0x000fea0003c00000 */
[----:B------:R0:W1:Y:S02]  /*30810*/  SHFL.IDX P6, R14, R13, R12, R11 ;  /* 0x0000000c0d0e7389 */ /* 0x00006400000c000b */
[----:B01----:R-:W-:Y:S01]  /*30820*/  ENDCOLLECTIVE ;  /* 0x000000000000791b */ /* 0x003fe20003800000 */
.L_x_3036:
        /* <DEDUP_REMOVED lines=8> */
.L_x_3037:
[----:B------:R-:W-:Y:S01]  /*308b0*/  MOV R13, R39 ;  /* 0x00000027000d7202 */ /* 0x000fe20000000f00 */
[----:B------:R-:W-:Y:S02]  /*308c0*/  IMAD.MOV.U32 R12, RZ, RZ, R0 ;  /* 0x000000ffff0c7224 */ /* 0x000fe400078e0000 */
[----:B------:R-:W-:-:S07]  /*308d0*/  IMAD.MOV.U32 R37, RZ, RZ, R14 ;  /* 0x000000ffff257224 */ /* 0x000fce00078e000e */
[----:B------:R-:W-:Y:S05]  /*308e0*/  WARPSYNC.COLLECTIVE R15, `(.L_x_3038) ;  /* 0x000000000f087348 */ /* 0x000fea0003c00000 */
[----:B------:R0:W1:Y:S02]  /*308f0*/  SHFL.IDX P6, R14, R13, R12, R11 ;  /* 0x0000000c0d0e7389 */ /* 0x00006400000c000b */
[----:B01----:R-:W-:Y:S01]  /*30900*/  ENDCOLLECTIVE ;  /* 0x000000000000791b */ /* 0x003fe20003800000 */
.L_x_3038:
        /* <DEDUP_REMOVED lines=8> */
.L_x_3039:
[----:B------:R-:W-:Y:S02]  /*30990*/  IMAD.MOV.U32 R13, RZ, RZ, R43 ;  /* 0x000000ffff0d7224 */ /* 0x000fe400078e002b */
[----:B------:R-:W-:Y:S02]  /*309a0*/  IMAD.MOV.U32 R12, RZ, RZ, R0 ;  /* 0x000000ffff0c7224 */ /* 0x000fe400078e0000 */
[----:B------:R-:W-:-:S07]  /*309b0*/  IMAD.MOV.U32 R41, RZ, RZ, R14 ;  /* 0x000000ffff297224 */ /* 0x000fce00078e000e */
[----:B------:R-:W-:Y:S05]  /*309c0*/  WARPSYNC.COLLECTIVE R15, `(.L_x_3040) ;  /* 0x000000000f087348 */ /* 0x000fea0003c00000 */
[----:B------:R0:W1:Y:S02]  /*309d0*/  SHFL.IDX P6, R14, R13, R12, R11 ;  /* 0x0000000c0d0e7389 */ /* 0x00006400000c000b */
[----:B01----:R-:W-:Y:S01]  /*309e0*/  ENDCOLLECTIVE ;  /* 0x000000000000791b */ /* 0x003fe20003800000 */
.L_x_3040:
        /* <DEDUP_REMOVED lines=8> */
.L_x_3041:
[----:B------:R-:W-:Y:S01]  /*30a70*/  MOV R13, R49 ;  /* 0x00000031000d7202 */ /* 0x000fe20000000f00 */
[----:B------:R-:W-:Y:S02]  /*30a80*/  IMAD.MOV.U32 R12, RZ, RZ, R0 ;  /* 0x000000ffff0c7224 */ /* 0x000fe400078e0000 */
[----:B------:R-:W-:-:S07]  /*30a90*/  IMAD.MOV.U32 R47, RZ, RZ, R14 ;  /* 0x000000ffff2f7224 */ /* 0x000fce00078e000e */
[----:B------:R-:W-:Y:S05]  /*30aa0*/  WARPSYNC.COLLECTIVE R15, `(.L_x_3042) ;  /* 0x000000000f087348 */ /* 0x000fea0003c00000 */
[----:B------:R0:W1:Y:S02]  /*30ab0*/  SHFL.IDX P6, R14, R13, R12, R11 ;  /* 0x0000000c0d0e7389 */ /* 0x00006400000c000b */
[----:B01----:R-:W-:Y:S01]  /*30ac0*/  ENDCOLLECTIVE ;  /* 0x000000000000791b */ /* 0x003fe20003800000 */
.L_x_3042:
        /* <DEDUP_REMOVED lines=8> */
.L_x_3043:
[----:B------:R-:W-:Y:S02]  /*30b50*/  IMAD.MOV.U32 R13, RZ, RZ, R53 ;  /* 0x000000ffff0d7224 */ /* 0x000fe400078e0035 */
[----:B------:R-:W-:Y:S02]  /*30b60*/  IMAD.MOV.U32 R12, RZ, RZ, R0 ;  /* 0x000000ffff0c7224 */ /* 0x000fe400078e0000 */
[----:B------:R-:W-:-:S07]  /*30b70*/  IMAD.MOV.U32 R46, RZ, RZ, R14 ;  /* 0x000000ffff2e7224 */ /* 0x000fce00078e000e */
[----:B------:R-:W-:Y:S05]  /*30b80*/  WARPSYNC.COLLECTIVE R15, `(.L_x_3044) ;  /* 0x000000000f087348 */ /* 0x000fea0003c00000 */
[----:B------:R0:W1:Y:S02]  /*30b90*/  SHFL.IDX P6, R14, R13, R12, R11 ;  /* 0x0000000c0d0e7389 */ /* 0x00006400000c000b */
[----:B01----:R-:W-:Y:S01]  /*30ba0*/  ENDCOLLECTIVE ;  /* 0x000000000000791b */ /* 0x003fe20003800000 */
.L_x_3044:
        /* <DEDUP_REMOVED lines=8> */
.L_x_3045:
[----:B------:R-:W-:Y:S01]  /*30c30*/  MOV R13, R57 ;  /* 0x00000039000d7202 */ /* 0x000fe20000000f00 */
[----:B------:R-:W-:Y:S02]  /*30c40*/  IMAD.MOV.U32 R12, RZ, RZ, R0 ;  /* 0x000000ffff0c7224 */ /* 0x000fe400078e0000 */
[----:B------:R-:W-:-:S07]  /*30c50*/  IMAD.MOV.U32 R48, RZ, RZ, R14 ;  /* 0x000000ffff307224 */ /* 0x000fce00078e000e */
[----:B------:R-:W-:Y:S05]  /*30c60*/  WARPSYNC.COLLECTIVE R15, `(.L_x_3046) ;  /* 0x000000000f087348 */ /* 0x000fea0003c00000 */
[----:B------:R0:W1:Y:S02]  /*30c70*/  SHFL.IDX P6, R14, R13, R12, R11 ;  /* 0x0000000c0d0e7389 */ /* 0x00006400000c000b */
[----:B01----:R-:W-:Y:S01]  /*30c80*/  ENDCOLLECTIVE ;  /* 0x000000000000791b */ /* 0x003fe20003800000 */
.L_x_3046:
[----:B------:R-:W-:Y:S01]  /*30c90*/  IMAD.MOV.U32 R13, RZ, RZ, R59 ;  /* 0x000000ffff0d7224 */ /* 0x000fe200078e003b */
[----:B------:R-:W-:Y:S01]  /*30ca0*/  MOV R12, R2 ;  /* 0x00000002000c7202 */ /* 0x000fe20000000f00 */
[----:B------:R-:W-:-:S07]  /*30cb0*/  IMAD.MOV.U32 R57, RZ, RZ, R14 ;  /* 0x000000ffff397224 */ /* 0x000fce00078e000e */
[----:B------:R-:W-:Y:S05]  /*30cc0*/  WARPSYNC.COLLECTIVE R15, `(.L_x_3047) ;  /* 0x000000000f087348 */ /* 0x000fea0003c00000 */
[----:B------:R0:W1:Y:S02]  /*30cd0*/  SHFL.IDX P6, R14, R13, R12, R11 ;  /* 0x0000000c0d0e7389 */ /* 0x00006400000c000b */
[----:B01----:R-:W-:Y:S01]  /*30ce0*/  ENDCOLLECTIVE ;  /* 0x000000000000791b */ /* 0x003fe20003800000 */
.L_x_3047:
[----:B------:R-:W-:Y:S02]  /*30cf0*/  IMAD.MOV.U32 R13, RZ, RZ, R61 ;  /* 0x000000ffff0d7224 */ /* 0x000fe400078e003d */
[----:B------:R-:W-:Y:S02]  /*30d00*/  IMAD.MOV.U32 R12, RZ, RZ, R0 ;  /* 0x000000ffff0c7224 */ /* 0x000fe400078e0000 */
[----:B------:R-:W-:-:S07]  /*30d10*/  IMAD.MOV.U32 R50, RZ, RZ, R14 ;  /* 0x000000ffff327224 */ /* 0x000fce00078e000e */
[----:B------:R-:W-:Y:S05]  /*30d20*/  WARPSYNC.COLLECTIVE R15, `(.L_x_3048) ;  /* 0x000000000f087348 */ /* 0x000fea0003c00000 */
[----:B------:R0:W1:Y:S02]  /*30d30*/  SHFL.IDX P6, R14, R13, R12, R11 ;  /* 0x0000000c0d0e7389 */ /* 0x00006400000c000b */
[----:B01----:R-:W-:Y:S01]  /*30d40*/  ENDCOLLECTIVE ;  /* 0x000000000000791b */ /* 0x003fe20003800000 */
.L_x_3048:
[----:B------:R-:W-:Y:S02]  /*30d50*/  IMAD.MOV.U32 R13, RZ, RZ, R63 ;  /* 0x000000ffff0d7224 */ /* 0x000fe400078e003f */
[----:B------:R-:W-:Y:S01]  /*30d60*/  IMAD.MOV.U32 R12, RZ, RZ, R2 ;  /* 0x000000ffff0c7224 */ /* 0x000fe200078e0002 */
[----:B------:R-:W-:-:S07]  /*30d70*/  MOV R27, R14 ;  /* 0x0000000e001b7202 */ /* 0x000fce0000000f00 */
[----:B------:R-:W-:Y:S05]  /*30d80*/  WARPSYNC.COLLECTIVE R15, `(.L_x_3049) ;  /* 0x000000000f087348 */ /* 0x000fea0003c00000 */
[----:B------:R0:W1:Y:S02]  /*30d90*/  SHFL.IDX P6, R14, R13, R12, R11 ;  /* 0x0000000c0d0e7389 */ /* 0x00006400000c000b */
[----:B01----:R-:W-:Y:S01]  /*30da0*/  ENDCOLLECTIVE ;  /* 0x000000000000791b */ /* 0x003fe20003800000 */
.L_x_3049:
[----:B------:R-:W-:Y:S01]  /*30db0*/  MOV R13, R65 ;  /* 0x00000041000d7202 */ /* 0x000fe20000000f00 */
[----:B------:R-:W-:Y:S02]  /*30dc0*/  IMAD.MOV.U32 R12, RZ, RZ, R0 ;  /* 0x000000ffff0c7224 */ /* 0x000fe400078e0000 */
[----:B------:R-:W-:-:S07]  /*30dd0*/  IMAD.MOV.U32 R52, RZ, RZ, R14 ;  /* 0x000000ffff347224 */ /* 0x000fce00078e000e */
[----:B------:R-:W-:Y:S05]  /*30de0*/  WARPSYNC.COLLECTIVE R15, `(.L_x_3050) ;  /* 0x000000000f087348 */ /* 0x000fea0003c00000 */
[----:B------:R0:W1:Y:S02]  /*30df0*/  SHFL.IDX P6, R14, R13, R12, R11 ;  /* 0x0000000c0d0e7389 */ /* 0x00006400000c000b */
[----:B01----:R-:W-:Y:S01]  /*30e00*/  ENDCOLLECTIVE ;  /* 0x000000000000791b */ /* 0x003fe20003800000 */
.L_x_3050:
        /* <DEDUP_REMOVED lines=8> */
.L_x_3051:
[----:B------:R-:W-:Y:S02]  /*30e90*/  IMAD.MOV.U32 R13, RZ, RZ, R69 ;  /* 0x000000ffff0d7224 */ /* 0x000fe400078e0045 */
[----:B------:R-:W-:Y:S02]  /*30ea0*/  IMAD.MOV.U32 R12, RZ, RZ, R0 ;  /* 0x000000ffff0c7224 */ /* 0x000fe400078e0000 */
[----:B------:R-:W-:-:S07]  /*30eb0*/  IMAD.MOV.U32 R54, RZ, RZ, R14 ;  /* 0x000000ffff367224 */ /* 0x000fce00078e000e */
[----:B------:R-:W-:Y:S05]  /*30ec0*/  WARPSYNC.COLLECTIVE R15, `(.L_x_3052) ;  /* 0x000000000f087348 */ /* 0x000fea0003c00000 */
[----:B------:R0:W1:Y:S02]  /*30ed0*/  SHFL.IDX P6, R14, R13, R12, R11 ;  /* 0x0000000c0d0e7389 */ /* 0x00006400000c000b */
[----:B01----:R-:W-:Y:S01]  /*30ee0*/  ENDCOLLECTIVE ;  /* 0x000000000000791b */ /* 0x003fe20003800000 */
.L_x_3052:
        /* <DEDUP_REMOVED lines=8> */
.L_x_3053:
[----:B------:R-:W-:Y:S02]  /*30f70*/  IMAD.MOV.U32 R13, RZ, RZ, R73 ;  /* 0x000000ffff0d7224 */ /* 0x000fe400078e0049 */
[----:B------:R-:W-:Y:S01]  /*30f80*/  IMAD.MOV.U32 R12, RZ, RZ, R0 ;  /* 0x000000ffff0c7224 */ /* 0x000fe200078e0000 */
[----:B------:R-:W-:-:S07]  /*30f90*/  MOV R56, R14 ;  /* 0x0000000e00387202 */ /* 0x000fce0000000f00 */
[----:B------:R-:W-:Y:S05]  /*30fa0*/  WARPSYNC.COLLECTIVE R15, `(.L_x_3054) ;  /* 0x000000000f087348 */ /* 0x000fea0003c00000 */
[----:B------:R0:W1:Y:S02]  /*30fb0*/  SHFL.IDX P6, R14, R13, R12, R11 ;  /* 0x0000000c0d0e7389 */ /* 0x00006400000c000b */
[----:B01----:R-:W-:Y:S01]  /*30fc0*/  ENDCOLLECTIVE ;  /* 0x000000000000791b */ /* 0x003fe20003800000 */
.L_x_3054:
        /* <DEDUP_REMOVED lines=8> */
.L_x_3055:
[----:B------:R-:W-:Y:S02]  /*31050*/  IMAD.MOV.U32 R13, RZ, RZ, R77 ;  /* 0x000000ffff0d7224 */ /* 0x000fe400078e004d */
[----:B------:R-:W-:Y:S01]  /*31060*/  IMAD.MOV.U32 R12, RZ, RZ, R0 ;  /* 0x000000ffff0c7224 */ /* 0x000fe200078e0000 */
[----:B------:R-:W-:-:S07]  /*31070*/  MOV R58, R14 ;  /* 0x0000000e003a7202 */ /* 0x000fce0000000f00 */
[----:B------:R-:W-:Y:S05]  /*31080*/  WARPSYNC.COLLECTIVE R15, `(.L_x_3056) ;  /* 0x000000000f087348 */ /* 0x000fea0003c00000 */
[----:B------:R0:W1:Y:S02]  /*31090*/  SHFL.IDX P6, R14, R13, R12, R11 ;  /* 0x0000000c0d0e7389 */ /* 0x00006400000c000b */
[----:B01----:R-:W-:Y:S01]  /*310a0*/  ENDCOLLECTIVE ;  /* 0x000000000000791b */ /* 0x003fe20003800000 */
.L_x_3056:
[----:B------:R-:W-:Y:S02]  /*310b0*/  SEL R37, R73, R58, P0 ;  /* 0x0000003a49257207 */ /* 0x000fe40000000000 */
[----:B------:R-:W-:Y:S01]  /*310c0*/  SEL R39, R58, R73, P0 ;  /* 0x000000493a277207 */ /* 0x000fe20000000000 */
[----:B------:R-:W-:Y:S02]  /*310d0*/  IMAD.MOV.U32 R13, RZ, RZ, R79 ;  /* 0x000000ffff0d7224 */ /* 0x000fe400078e004f */
[----:B------:R-:W-:Y:S02]  /*310e0*/  IMAD.MOV.U32 R12, RZ, RZ, R2 ;  /* 0x000000ffff0c7224 */ /* 0x000fe400078e0002 */
[----:B------:R-:W-:Y:S01]  /*310f0*/  IMAD.MOV.U32 R2, RZ, RZ, RZ ;  /* 0x000000ffff027224 */ /* 0x000fe200078e00ff */
[----:B------:R-:W-:-:S07]  /*31100*/  MOV R77, R14 ;  /* 0x0000000e004d7202 */ /* 0x000fce0000000f00 */
[----:B------:R-:W-:Y:S05]  /*31110*/  WARPSYNC.COLLECTIVE R15, `(.L_x_3057) ;  /* 0x000000000f087348 */ /* 0x000fea0003c00000 */
[----:B------:R0:W1:Y:S02]  /*31120*/  SHFL.IDX P6, R14, R13, R12, R11 ;  /* 0x0000000c0d0e7389 */ /* 0x00006400000c000b */
[----:B01----:R-:W-:Y:S01]  /*31130*/  ENDCOLLECTIVE ;  /* 0x000000000000791b */ /* 0x003fe20003800000 */
.L_x_3057:
[----:B------:R-:W-:Y:S02]  /*31140*/  SEL R12, R9, R20, P0 ;  /* 0x00000014090c7207 */ /* 0x000fe40000000000 */
[----:B------:R-:W-:Y:S02]  /*31150*/  SEL R11, R48, R53, P0 ;  /* 0x00000035300b7207 */ /* 0x000fe40000000000 */
[----:B------:R-:W-:Y:S02]  /*31160*/  SEL R13, R57, R50, P0 ;  /* 0x00000032390d7207 */ /* 0x000fe40000000000 */
[----:B------:R-:W-:Y:S02]  /*31170*/  SEL R15, R50, R57, P0 ;  /* 0x00000039320f7207 */ /* 0x000fe40000000000 */
[----:B------:R-:W-:Y:S02]  /*31180*/  MOV R60, R14 ;  /* 0x0000000e003c7202 */ /* 0x000fe40000000f00 */
[----:B------:R-:W-:-:S02]  /*31190*/  SEL R14, R20, R9, P0 ;  /* 0x00000009140e7207 */ /* 0x000fc40000000000 */
[----:B------:R-:W-:Y:S01]  /*311a0*/  SEL R9, R53, R48, P0 ;  /* 0x0000003035097207 */ /* 0x000fe20000000000 */
[----:B------:R-:W-:Y:S06]  /*311b0*/  BRA `(.L_x_3058) ;  /* 0xffffff4400647947 */ /* 0x000fec000383ffff */
.L_x_2830:
[----:B------:R-:W-:Y:S01]  /*311c0*/  IMAD.MOV.U32 R13, RZ, RZ, R3 ;  /* 0x000000ffff0d7224 */ /* 0x000fe200078e0003 */
[----:B------:R-:W-:Y:S01]  /*311d0*/  MOV R12, RZ ;  /* 0x000000ff000c7202 */ /* 0x000fe20000000f00 */
[----:B------:R-:W-:Y:S02]  /*311e0*/  IMAD.MOV.U32 R11, RZ, RZ, 0x181f ;  /* 0x0000181fff0b7424 */ /* 0x000fe400078e00ff */
[----:B------:R-:W-:-:S07]  /*311f0*/  IMAD.MOV.U32 R15, RZ, RZ, -0x1 ;  /* 0xffffffffff0f7424 */ /* 0x000fce00078e00ff */
[----:B01----:R-:W-:Y:S05]  /*31200*/  WARPSYNC.COLLECTIVE R15, `(.L_x_3059) ;  /* 0x000000000f087348 */ /* 0x003fea0003c00000 */
[----:B------:R2:W3:Y:S02]  /*31210*/  SHFL.IDX P6, R14, R13, R12, R11 ;  /* 0x0000000c0d0e7389 */ /* 0x0004e400000c000b */
[----:B0123--:R-:W-:Y:S01]  /*31220*/  ENDCOLLECTIVE ;  /* 0x000000000000791b */ /* 0x00ffe20003800000 */
.L_x_3059:
[----:B------:R-:W-:Y:S01]  /*31230*/  IMAD.MOV.U32 R13, RZ, RZ, R2 ;  /* 0x000000ffff0d7224 */ /* 0x000fe200078e0002 */
[----:B------:R-:W-:-:S07]  /*31240*/  MOV R0, R14 ;  /* 0x0000000e00007202 */ /* 0x000fce0000000f00 */
[----:B------:R-:W-:Y:S05]  /*31250*/  WARPSYNC.COLLECTIVE R15, `(.L_x_3060) ;  /* 0x000000000f087348 */ /* 0x000fea0003c00000 */
[----:B------:R0:W1:Y:S02]  /*31260*/  SHFL.IDX P6, R14, R13, R12, R11 ;  /* 0x0000000c0d0e7389 */ /* 0x00006400000c000b */
[----:B01----:R-:W-:Y:S01]  /*31270*/  ENDCOLLECTIVE ;  /* 0x000000000000791b */ /* 0x003fe20003800000 */
.L_x_3060:
[----:B------:R-:W-:Y:S05]  /*31280*/  BRA `(.L_x_3061) ;  /* 0xffffff5800d87947 */ /* 0x000fea000383ffff */
.L_x_2833:
[----:B------:R-:W-:Y:S01]  /*31290*/  BSSY B1, `(.L_x_3062) ;  /* 0x0000008000017945 */ /* 0x000fe20003800000 */
[----:B------:R-:W-:Y:S01]  /*312a0*/  IMAD.MOV.U32 R13, RZ, RZ, R3 ;  /* 0x000000ffff0d7224 */ /* 0x000fe200078e0003 */
[----:B------:R-:W-:Y:S01]  /*312b0*/  MOV R12, 0x1 ;  /* 0x00000001000c7802 */ /* 0x000fe20000000f00 */
[----:B------:R-:W-:Y:S02]  /*312c0*/  IMAD.MOV.U32 R11, RZ, RZ, 0x181f ;  /* 0x0000181fff0b7424 */ /* 0x000fe400078e00ff */
[----:B---3--:R-:W-:-:S07]  /*312d0*/  IMAD.MOV.U32 R15, RZ, RZ, -0x1 ;  /* 0xffffffffff0f7424 */ /* 0x008fce00078e00ff */
[----:B012-4-:R-:W-:Y:S05]  /*312e0*/  WARPSYNC.COLLECTIVE R15, `(.L_x_3063) ;  /* 0x000000000f087348 */ /* 0x017fea0003c00000 */
[----:B----4-:R3:W4:Y:S02]  /*312f0*/  SHFL.IDX P6, R14, R13, R12, R11 ;  /* 0x0000000c0d0e7389 */ /* 0x01072400000c000b */
[----:B01234-:R-:W-:Y:S01]  /*31300*/  ENDCOLLECTIVE ;  /* 0x000000000000791b */ /* 0x01ffe20003800000 */
.L_x_3063:
[----:B------:R-:W-:Y:S05]  /*31310*/  BSYNC B1 ;  /* 0x0000000000017941 */ /* 0x000fea0003800000 */
.L_x_3062:
        /* <DEDUP_REMOVED lines=8> */
.L_x_3064:
[----:B------:R-:W-:Y:S05]  /*313a0*/  BRA `(.L_x_3065) ;  /* 0xffffff5800e47947 */ /* 0x000fea000383ffff */
.L_x_2836:
[----:B------:R-:W-:Y:S01]  /*313b0*/  BSSY B1, `(.L_x_3066) ;  /* 0x0000008000017945 */ /* 0x000fe20003800000 */
[----:B------:R-:W-:Y:S01]  /*313c0*/  IMAD.MOV.U32 R13, RZ, RZ, R3 ;  /* 0x000000ffff0d7224 */ /* 0x000fe200078e0003 */
[----:B------:R-:W-:Y:S01]  /*313d0*/  MOV R12, 0x2 ;  /* 0x00000002000c7802 */ /* 0x000fe20000000f00 */
[----:B------:R-:W-:Y:S02]  /*313e0*/  IMAD.MOV.U32 R11, RZ, RZ, 0x181f ;  /* 0x0000181fff0b7424 */ /* 0x000fe400078e00ff */
[----:B0-----:R-:W-:-:S07]  /*313f0*/  IMAD.MOV.U32 R15, RZ, RZ, -0x1 ;  /* 0xffffffffff0f7424 */ /* 0x001fce00078e00ff */
[----:B-1234-:R-:W-:Y:S05]  /*31400*/  WARPSYNC.COLLECTIVE R15, `(.L_x_3067) ;  /* 0x000000000f087348 */ /* 0x01efea0003c00000 */
[----:B----4-:R0:W4:Y:S02]  /*31410*/  SHFL.IDX P6, R14, R13, R12, R11 ;  /* 0x0000000c0d0e7389 */ /* 0x01012400000c000b */
[----:B01234-:R-:W-:Y:S01]  /*31420*/  ENDCOLLECTIVE ;  /* 0x000000000000791b */ /* 0x01ffe20003800000 */
.L_x_3067:
[----:B------:R-:W-:Y:S05]  /*31430*/  BSYNC B1 ;  /* 0x0000000000017941 */ /* 0x000fea0003800000 */
.L_x_3066:
        /* <DEDUP_REMOVED lines=8> */
.L_x_3068:
[----:B------:R-:W-:Y:S05]  /*314c0*/  BRA `(.L_x_3069) ;  /* 0xffffff5800ec7947 */ /* 0x000fea000383ffff */
.L_x_2839:
        /* <DEDUP_REMOVED lines=8> */
.L_x_3071:
[----:B------:R-:W-:Y:S05]  /*31550*/  BSYNC B1 ;  /* 0x0000000000017941 */ /* 0x000fea0003800000 */
.L_x_3070:
        /* <DEDUP_REMOVED lines=8> */
.L_x_3072:
[----:B------:R-:W-:Y:S05]  /*315e0*/  BRA `(.L_x_3073) ;  /* 0xffffff5800f47947 */ /* 0x000fea000383ffff */
.L_x_2855:
[----:B0-----:R-:W0:Y:S01]  /*315f0*/  S2R R8, SR_TID.X ;  /* 0x0000000000087919 */ /* 0x001e220000002100 */
[----:B------:R-:W-:Y:S01]  /*31600*/  BSSY B1, `(.L_x_3074) ;  /* 0x000000a000017945 */ /* 0x000fe20003800000 */
[----:B------:R-:W-:Y:S01]  /*31610*/  MOV R12, RZ ;  /* 0x000000ff000c7202 */ /* 0x000fe20000000f00 */
        /* <DEDUP_REMOVED lines=8> */
.L_x_3075:
[----:B------:R-:W-:Y:S05]  /*316a0*/  BSYNC B1 ;  /* 0x0000000000017941 */ /* 0x000fea0003800000 */
.L_x_3074:
[----:B------:R-:W-:Y:S05]  /*316b0*/  BRA `(.L_x_3076) ;  /* 0xffffff7000b47947 */ /* 0x000fea000383ffff */
.L_x_2857:
[----:B------:R-:W-:Y:S01]  /*316c0*/  BSSY B1, `(.L_x_3077) ;  /* 0x0000006000017945 */ /* 0x000fe20003800000 */
[----:B------:R-:W-:-:S07]  /*316d0*/  MOV R15, 0xffffffff ;  /* 0xffffffff000f7802 */ /* 0x000fce0000000f00 */
[----:B01----:R-:W-:Y:S05]  /*316e0*/  WARPSYNC.COLLECTIVE R15, `(.L_x_3078) ;  /* 0x000000000f0c7348 */ /* 0x003fea0003c00000 */
[----:B------:R-:W-:Y:S02]  /*316f0*/  ELECT P6, UR62, PT ;  /* 0x00000000003e782f */ /* 0x000fe400038c0000 */
[----:B------:R-:W-:Y:S01]  /*31700*/  MOV R14, UR62 ;  /* 0x0000003e000e7c02 */ /* 0x000fe20008000f00 */
[----:B01----:R-:W-:Y:S10]  /*31710*/  ENDCOLLECTIVE ;  /* 0x000000000000791b */ /* 0x003ff40003800000 */
.L_x_3078:
[----:B------:R-:W-:Y:S05]  /*31720*/  BSYNC B1 ;  /* 0x0000000000017941 */ /* 0x000fea0003800000 */
.L_x_3077:
[----:B------:R-:W-:Y:S05]  /*31730*/  BRA `(.L_x_2856) ;  /* 0xffffff7000ac7947 */ /* 0x000fea000383ffff */
.L_x_2859:
[----:B-1----:R1:W2:Y:S02]  /*31740*/  SYNCS.PHASECHK.TRANS64.TRYWAIT P0, [R22+URZ+0x29820], R5 ;  /* 0x02982005160075a7 */ /* 0x0022a4000800017f */
[----:B--2---:R-:W-:Y:S05]  /*31750*/  @!P0 NANOSLEEP.SYNCS 0x989680 ;  /* 0x009896800000895d */ /* 0x004fea0003900000 */
[----:B------:R-:W2:Y:S02]  /*31760*/  @!P0 SYNCS.PHASECHK.TRANS64 P0, [R22+URZ+0x29820], R5 ;  /* 0x02982005160085a7 */ /* 0x000ea4000800007f */
[----:B--2---:R-:W-:Y:S05]  /*31770*/  @!P0 BRA `(.L_x_2859) ;  /* 0xfffffffc00f08947 */ /* 0x004fea000383ffff */
[----:B------:R-:W-:Y:S05]  /*31780*/  BRA `(.L_x_3079) ;  /* 0xffffff7000bc7947 */ /* 0x000fea000383ffff */
.L_x_2863:
[----:B0-----:R0:W2:Y:S02]  /*31790*/  SYNCS.PHASECHK.TRANS64.TRYWAIT P0, [R9+URZ+0x298a0], R8 ;  /* 0x0298a008090075a7 */ /* 0x0010a4000800017f */
[----:B--2---:R-:W-:Y:S05]  /*317a0*/  @!P0 NANOSLEEP.SYNCS 0x989680 ;  /* 0x009896800000895d */ /* 0x004fea0003900000 */
[----:B------:R-:W2:Y:S02]  /*317b0*/  @!P0 SYNCS.PHASECHK.TRANS64 P0, [R9+URZ+0x298a0], R8 ;  /* 0x0298a008090085a7 */ /* 0x000ea4000800007f */
[----:B--2---:R-:W-:Y:S05]  /*317c0*/  @!P0 BRA `(.L_x_2863) ;  /* 0xfffffffc00f08947 */ /* 0x004fea000383ffff */
[----:B------:R-:W-:Y:S05]  /*317d0*/  BRA `(.L_x_3080) ;  /* 0xffffff7000d47947 */ /* 0x000fea000383ffff */
.L_x_2870:
[----:B-1----:R1:W2:Y:S02]  /*317e0*/  SYNCS.PHASECHK.TRANS64.TRYWAIT P0, [R9+URZ+0x298c0], R8 ;  /* 0x0298c008090075a7 */ /* 0x0022a4000800017f */
[----:B--2---:R-:W-:Y:S05]  /*317f0*/  @!P0 NANOSLEEP.SYNCS 0x989680 ;  /* 0x009896800000895d */ /* 0x004fea0003900000 */
[----:B------:R-:W2:Y:S02]  /*31800*/  @!P0 SYNCS.PHASECHK.TRANS64 P0, [R9+URZ+0x298c0], R8 ;  /* 0x0298c008090085a7 */ /* 0x000ea4000800007f */
[----:B--2---:R-:W-:Y:S05]  /*31810*/  @!P0 BRA `(.L_x_2870) ;  /* 0xfffffffc00f08947 */ /* 0x004fea000383ffff */
[----:B------:R-:W-:Y:S05]  /*31820*/  BRA `(.L_x_3081) ;  /* 0xffffff7400c87947 */ /* 0x000fea000383ffff */
.L_x_2877:
[----:B0-----:R0:W2:Y:S02]  /*31830*/  SYNCS.PHASECHK.TRANS64.TRYWAIT P1, [R8+URZ+0x298a0], R7 ;  /* 0x0298a007080075a7 */ /* 0x0010a4000802017f */
[----:B--2---:R-:W-:Y:S05]  /*31840*/  @!P1 NANOSLEEP.SYNCS 0x989680 ;  /* 0x009896800000995d */ /* 0x004fea0003900000 */
[----:B------:R-:W2:Y:S02]  /*31850*/  @!P1 SYNCS.PHASECHK.TRANS64 P1, [R8+URZ+0x298a0], R7 ;  /* 0x0298a007080095a7 */ /* 0x000ea4000802007f */
[----:B--2---:R-:W-:Y:S05]  /*31860*/  @!P1 BRA `(.L_x_2877) ;  /* 0xfffffffc00f09947 */ /* 0x004fea000383ffff */
[----:B------:R-:W-:Y:S05]  /*31870*/  BRA `(.L_x_3082) ;  /* 0xffffff7800887947 */ /* 0x000fea000383ffff */
.L_x_2884:
[----:B-1----:R1:W2:Y:S02]  /*31880*/  SYNCS.PHASECHK.TRANS64.TRYWAIT P1, [R8+URZ+0x298c0], R7 ;  /* 0x0298c007080075a7 */ /* 0x0022a4000802017f */
[----:B--2---:R-:W-:Y:S05]  /*31890*/  @!P1 NANOSLEEP.SYNCS 0x989680 ;  /* 0x009896800000995d */ /* 0x004fea0003900000 */
[----:B------:R-:W2:Y:S02]  /*318a0*/  @!P1 SYNCS.PHASECHK.TRANS64 P1, [R8+URZ+0x298c0], R7 ;  /* 0x0298c007080095a7 */ /* 0x000ea4000802007f */
[----:B--2---:R-:W-:Y:S05]  /*318b0*/  @!P1 BRA `(.L_x_2884) ;  /* 0xfffffffc00f09947 */ /* 0x004fea000383ffff */
[----:B------:R-:W-:Y:S05]  /*318c0*/  BRA `(.L_x_3083) ;  /* 0xffffff7c00787947 */ /* 0x000fea000383ffff */
.L_x_2899:
[----:B------:R-:W-:Y:S01]  /*318d0*/  SHF.R.U32.HI R11, RZ, 0x5, R21 ;  /* 0x00000005ff0b7819 */ /* 0x000fe20000011615 */
[----:B------:R-:W-:Y:S01]  /*318e0*/  BSSY B0, `(.L_x_3084) ;  /* 0x0000009000007945 */ /* 0x000fe20003800000 */
[----:B-1----:R-:W-:Y:S02]  /*318f0*/  IMAD.MOV.U32 R12, RZ, RZ, RZ ;  /* 0x000000ffff0c7224 */ /* 0x002fe400078e00ff */
[----:B------:R-:W-:Y:S01]  /*31900*/  LOP3.LUT R11, R11, 0x3, RZ, 0xc0, !PT ;  /* 0x000000030b0b7812 */ /* 0x000fe200078ec0ff */
[----:B------:R-:W-:-:S04]  /*31910*/  IMAD.MOV.U32 R15, RZ, RZ, -0x1 ;  /* 0xffffffffff0f7424 */ /* 0x000fc800078e00ff */
[----:B------:R-:W-:Y:S01]  /*31920*/  IMAD.MOV.U32 R13, RZ, RZ, R11 ;  /* 0x000000ffff0d7224 */ /* 0x000fe200078e000b */
[----:B------:R-:W-:-:S07]  /*31930*/  MOV R11, 0x1f ;  /* 0x0000001f000b7802 */ /* 0x000fce0000000f00 */
[----:B-----5:R-:W-:Y:S05]  /*31940*/  WARPSYNC.COLLECTIVE R15, `(.L_x_3085) ;  /* 0x000000000f087348 */ /* 0x020fea0003c00000 */
[----:B------:R0:W1:Y:S02]  /*31950*/  SHFL.IDX P6, R14, R13, R12, R11 ;  /* 0x0000000c0d0e7389 */ /* 0x00006400000c000b */
[----:B01---5:R-:W-:Y:S01]  /*31960*/  ENDCOLLECTIVE ;  /* 0x000000000000791b */ /* 0x023fe20003800000 */
.L_x_3085:
[----:B------:R-:W-:Y:S05]  /*31970*/  BSYNC B0 ;  /* 0x0000000000007941 */ /* 0x000fea0003800000 */
.L_x_3084:
[----:B------:R-:W-:Y:S05]  /*31980*/  BRA `(.L_x_3086) ;  /* 0xffffff8c005c7947 */ /* 0x000fea000383ffff */
.L_x_2902:
[----:B0-----:R-:W2:Y:S02]  /*31990*/  LDL R2, [R1+0x34] ;  /* 0x0000340001027983 */ /* 0x001ea40000100800 */
[----:B--2---:R0:W1:Y:S02]  /*319a0*/  SYNCS.PHASECHK.TRANS64.TRYWAIT P0, [R0+URZ+0x29880], R2 ;  /* 0x02988002000075a7 */ /* 0x004064000800017f */
[----:B-1----:R-:W-:Y:S05]  /*319b0*/  @!P0 NANOSLEEP.SYNCS 0x989680 ;  /* 0x009896800000895d */ /* 0x002fea0003900000 */
[----:B------:R-:W1:Y:S02]  /*319c0*/  @!P0 SYNCS.PHASECHK.TRANS64 P0, [R0+URZ+0x29880], R2 ;  /* 0x02988002000085a7 */ /* 0x000e64000800007f */
[----:B-1----:R-:W-:Y:S05]  /*319d0*/  @!P0 BRA `(.L_x_2902) ;  /* 0xfffffffc00ec8947 */ /* 0x002fea000383ffff */
[----:B------:R-:W-:Y:S05]  /*319e0*/  BRA `(.L_x_3087) ;  /* 0xffffff8c00887947 */ /* 0x000fea000383ffff */
.L_x_2903:
        /* <DEDUP_REMOVED lines=8> */
.L_x_3089:
[----:B------:R-:W-:Y:S05]  /*31a70*/  BSYNC B0 ;  /* 0x0000000000007941 */ /* 0x000fea0003800000 */
.L_x_3088:
[----:B------:R-:W-:Y:S01]  /*31a80*/  IMAD.MOV.U32 R13, RZ, RZ, R2 ;  /* 0x000000ffff0d7224 */ /* 0x000fe200078e0002 */
[----:B------:R-:W-:Y:S01]  /*31a90*/  MOV R11, 0x1c1f ;  /* 0x00001c1f000b7802 */ /* 0x000fe20000000f00 */
[----:B------:R-:W-:Y:S01]  /*31aa0*/  IMAD.MOV.U32 R12, RZ, RZ, RZ ;  /* 0x000000ffff0c7224 */ /* 0x000fe200078e00ff */
[----:B------:R-:W-:Y:S01]  /*31ab0*/  MOV R4, R14 ;  /* 0x0000000e00047202 */ /* 0x000fe20000000f00 */
[----:B------:R-:W-:Y:S01]  /*31ac0*/  IMAD.MOV.U32 R15, RZ, RZ, -0x1 ;  /* 0xffffffffff0f7424 */ /* 0x000fe200078e00ff */
[----:B------:R-:W-:Y:S02]  /*31ad0*/  LOP3.LUT P2, RZ, R20, 0x2, RZ, 0xc0, !PT ;  /* 0x0000000214ff7812 */ /* 0x000fe4000784c0ff */
[----:B------:R-:W0:Y:S11]  /*31ae0*/  S2R R20, SR_TID.X ;  /* 0x0000000000147919 */ /* 0x000e360000002100 */
[----:B0-----:R-:W-:Y:S05]  /*31af0*/  WARPSYNC.COLLECTIVE R15, `(.L_x_3090) ;  /* 0x000000000f087348 */ /* 0x001fea0003c00000 */
[----:B------:R1:W2:Y:S02]  /*31b00*/  SHFL.IDX P6, R14, R13, R12, R11 ;  /* 0x0000000c0d0e7389 */ /* 0x0002a400000c000b */
[----:B012---:R-:W-:Y:S01]  /*31b10*/  ENDCOLLECTIVE ;  /* 0x000000000000791b */ /* 0x007fe20003800000 */
.L_x_3090:
[----:B------:R-:W2:Y:S01]  /*31b20*/  LDL R15, [R1+0x4] ;  /* 0x00000400010f7983 */ /* 0x000ea20000100800 */
[----:B------:R-:W-:Y:S01]  /*31b30*/  IMAD.SHL.U32 R20, R20, 0x10, RZ ;  /* 0x0000001014147824 */ /* 0x000fe200078e00ff */
[----:B------:R-:W-:-:S04]  /*31b40*/  MOV R12, R14 ;  /* 0x0000000e000c7202 */ /* 0x000fc80000000f00 */
[----:B------:R-:W-:-:S04]  /*31b50*/  LOP3.LUT R20, R20, 0x30, RZ, 0xc0, !PT ;  /* 0x0000003014147812 */ /* 0x000fc800078ec0ff */
[----:B------:R-:W-:-:S05]  /*31b60*/  IADD3 R20, P0, R20, R12, RZ ;  /* 0x0000000c14147210 */ /* 0x000fca0007f1e0ff */
[----:B------:R-:W-:Y:S01]  /*31b70*/  IMAD.X R21, RZ, RZ, R4, P0 ;  /* 0x000000ffff157224 */ /* 0x000fe200000e0604 */
[----:B------:R-:W-:Y:S02]  /*31b80*/  ISETP.LT.OR P0, PT, R8, 0x1, P2 ;  /* 0x000000010800780c */ /* 0x000fe40001701670 */
[----:B------:R-:W-:Y:S01]  /*31b90*/  IADD3 R4, R22, R5, R37 ;  /* 0x0000000516047210 */ /* 0x000fe20007ffe025 */
[----:B------:R-:W-:Y:S01]  /*31ba0*/  IMAD.MOV.U32 R12, RZ, RZ, 0x1 ;  /* 0x00000001ff0c7424 */ /* 0x000fe200078e00ff */
[----:B------:R-:W-:-:S09]  /*31bb0*/  MOV R13, R3 ;  /* 0x00000003000d7202 */ /* 0x000fd20000000f00 */
[----:B------:R-:W-:Y:S01]  /*31bc0*/  @!PT LDS RZ, [RZ] ;  /* 0x00000000fffff984 */ /* 0x000fe20000000800 */
[----:B------:R-:W-:Y:S01]  /*31bd0*/  @!PT LDS RZ, [RZ] ;  /* 0x00000000fffff984 */ /* 0x000fe20000000800 */
[----:B------:R-:W-:Y:S01]  /*31be0*/  @!PT LDS RZ, [RZ] ;  /* 0x00000000fffff984 */ /* 0x000fe20000000800 */
[----:B------:R0:W-:Y:S01]  /*31bf0*/  LDGSTS.E.BYPASS.LTC128B.128 [R4+0xa400], desc[UR52][R20.64], !P0 ;  /* 0x0a40000014047fae */ /* 0x0001e2000c101d74 */
[----:B------:R-:W-:Y:S01]  /*31c00*/  ISETP.LT.OR P0, PT, R8, 0x1, P1 ;  /* 0x000000010800780c */ /* 0x000fe20000f01670 */
[----:B--2---:R-:W-:Y:S02]  /*31c10*/  IMAD.IADD R5, R15, 0x1, R4 ;  /* 0x000000010f057824 */ /* 0x004fe400078e0204 */
[----:B------:R-:W-:-:S10]  /*31c20*/  IMAD.MOV.U32 R15, RZ, RZ, -0x1 ;  /* 0xffffffffff0f7424 */ /* 0x000fd400078e00ff */
[----:B------:R0:W-:Y:S02]  /*31c30*/  LDGSTS.E.BYPASS.LTC128B.128 [R5+0xa400], desc[UR52][R20.64+0x40], !P0 ;  /* 0x0a40004014057fae */ /* 0x0001e4000c101d74 */
[----:B0-----:R-:W-:Y:S05]  /*31c40*/  WARPSYNC.COLLECTIVE R15, `(.L_x_3091) ;  /* 0x000000000f087348 */ /* 0x001fea0003c00000 */
[----:B------:R1:W2:Y:S02]  /*31c50*/  SHFL.IDX P6, R14, R13, R12, R11 ;  /* 0x0000000c0d0e7389 */ /* 0x0002a400000c000b */
[----:B012---:R-:W-:Y:S01]  /*31c60*/  ENDCOLLECTIVE ;  /* 0x000000000000791b */ /* 0x007fe20003800000 */
.L_x_3091:
[----:B------:R-:W0:Y:S01]  /*31c70*/  S2R R20, SR_TID.X ;  /* 0x0000000000147919 */ /* 0x000e220000002100 */
[----:B------:R-:W-:Y:S01]  /*31c80*/  IMAD.MOV.U32 R13, RZ, RZ, R2 ;  /* 0x000000ffff0d7224 */ /* 0x000fe200078e0002 */
[----:B------:R-:W-:-:S07]  /*31c90*/  MOV R21, R14 ;  /* 0x0000000e00157202 */ /* 0x000fce0000000f00 */
[----:B0-----:R-:W-:Y:S05]  /*31ca0*/  WARPSYNC.COLLECTIVE R15, `(.L_x_3092) ;  /* 0x000000000f087348 */ /* 0x001fea0003c00000 */
[----:B------:R1:W2:Y:S02]  /*31cb0*/  SHFL.IDX P6, R14, R13, R12, R11 ;  /* 0x0000000c0d0e7389 */ /* 0x0002a400000c000b */
[----:B012---:R-:W-:Y:S01]  /*31cc0*/  ENDCOLLECTIVE ;  /* 0x000000000000791b */ /* 0x007fe20003800000 */
.L_x_3092:
[----:B------:R-:W-:-:S05]  /*31cd0*/  IMAD.SHL.U32 R20, R20, 0x10, RZ ;  /* 0x0000001014147824 */ /* 0x000fca00078e00ff */
[----:B------:R-:W-:Y:S02]  /*31ce0*/  LOP3.LUT R20, R20, 0x30, RZ, 0xc0, !PT ;  /* 0x0000003014147812 */ /* 0x000fe400078ec0ff */
[----:B------:R-:W-:-:S04]  /*31cf0*/  MOV R12, R14 ;  /* 0x0000000e000c7202 */ /* 0x000fc80000000f00 */
[----:B------:R-:W-:-:S05]  /*31d00*/  IADD3 R20, P0, R20, R12, RZ ;  /* 0x0000000c14147210 */ /* 0x000fca0007f1e0ff */
[----:B------:R-:W-:Y:S01]  /*31d10*/  IMAD.X R21, RZ, RZ, R21, P0 ;  /* 0x000000ffff157224 */ /* 0x000fe200000e0615 */
[----:B------:R-:W-:Y:S01]  /*31d20*/  ISETP.LT.OR P0, PT, R8, 0x21, P2 ;  /* 0x000000210800780c */ /* 0x000fe20001701670 */
[----:B------:R-:W-:Y:S01]  /*31d30*/  IMAD.MOV.U32 R13, RZ, RZ, R3 ;  /* 0x000000ffff0d7224 */ /* 0x000fe200078e0003 */
[----:B------:R-:W-:-:S11]  /*31d40*/  MOV R12, 0x2 ;  /* 0x00000002000c7802 */ /* 0x000fd60000000f00 */
[----:B------:R-:W-:Y:S05]  /*31d50*/  WARPSYNC.COLLECTIVE R15, `(.L_x_3093) ;  /* 0x000000000f087348 */ /* 0x000fea0003c00000 */
[----:B------:R0:W1:Y:S02]  /*31d60*/  SHFL.IDX P6, R14, R13, R12, R11 ;  /* 0x0000000c0d0e7389 */ /* 0x00006400000c000b */
[----:B01----:R-:W-:Y:S01]  /*31d70*/  ENDCOLLECTIVE ;  /* 0x000000000000791b */ /* 0x003fe20003800000 */
.L_x_3093:
[----:B------:R-:W-:Y:S01]  /*31d80*/  @!PT LDS RZ, [RZ] ;  /* 0x00000000fffff984 */ /* 0x000fe20000000800 */
[----:B------:R-:W-:Y:S01]  /*31d90*/  @!PT LDS RZ, [RZ] ;  /* 0x00000000fffff984 */ /* 0x000fe20000000800 */
[----:B------:R-:W-:Y:S01]  /*31da0*/  @!PT LDS RZ, [RZ] ;  /* 0x00000000fffff984 */ /* 0x000fe20000000800 */
[----:B------:R-:W-:Y:S01]  /*31db0*/  LDGSTS.E.BYPASS.LTC128B.128 [R4+0xb400], desc[UR52][R20.64], !P0 ;  /* 0x0b40000014047fae */ /* 0x000fe2000c101d74 */
[----:B------:R-:W-:-:S13]  /*31dc0*/  ISETP.LT.OR P0, PT, R8, 0x21, P1 ;  /* 0x000000210800780c */ /* 0x000fda0000f01670 */
[----:B------:R0:W-:Y:S01]  /*31dd0*/  LDGSTS.E.BYPASS.LTC128B.128 [R5+0xb400], desc[UR52][R20.64+0x40], !P0 ;  /* 0x0b40004014057fae */ /* 0x0001e2000c101d74 */
[----:B------:R-:W-:Y:S01]  /*31de0*/  IMAD.MOV.U32 R13, RZ, RZ, R2 ;  /* 0x000000ffff0d7224 */ /* 0x000fe200078e0002 */
[----:B0-----:R-:W0:Y:S01]  /*31df0*/  S2R R20, SR_TID.X ;  /* 0x0000000000147919 */ /* 0x001e220000002100 */
[----:B------:R-:W-:-:S07]  /*31e00*/  IMAD.MOV.U32 R21, RZ, RZ, R14 ;  /* 0x000000ffff157224 */ /* 0x000fce00078e000e */
[----:B0-----:R-:W-:Y:S05]  /*31e10*/  WARPSYNC.COLLECTIVE R15, `(.L_x_3094) ;  /* 0x000000000f087348 */ /* 0x001fea0003c00000 */
[----:B------:R1:W2:Y:S02]  /*31e20*/  SHFL.IDX P6, R14, R13, R12, R11 ;  /* 0x0000000c0d0e7389 */ /* 0x0002a400000c000b */
[----:B012---:R-:W-:Y:S01]  /*31e30*/  ENDCOLLECTIVE ;  /* 0x000000000000791b */ /* 0x007fe20003800000 */
.L_x_3094:
[----:B------:R-:W-:Y:S01]  /*31e40*/  IMAD.MOV.U32 R12, RZ, RZ, R14 ;  /* 0x000000ffff0c7224 */ /* 0x000fe200078e000e */
[----:B------:R-:W-:-:S04]  /*31e50*/  SHF.L.U32 R20, R20, 0x4, RZ ;  /* 0x0000000414147819 */ /* 0x000fc800000006ff */
[----:B------:R-:W-:-:S04]  /*31e60*/  LOP3.LUT R20, R20, 0x30, RZ, 0xc0, !PT ;  /* 0x0000003014147812 */ /* 0x000fc800078ec0ff */
[----:B------:R-:W-:-:S05]  /*31e70*/  IADD3 R20, P0, R20, R12, RZ ;  /* 0x0000000c14147210 */ /* 0x000fca0007f1e0ff */
[----:B------:R-:W-:Y:S01]  /*31e80*/  IMAD.X R21, RZ, RZ, R21, P0 ;  /* 0x000000ffff157224 */ /* 0x000fe200000e0615 */
        /* <DEDUP_REMOVED lines=8> */
[----:B------:R-:W-:Y:S01]  /*31f10*/  MOV R13, R3 ;  /* 0x00000003000d7202 */ /* 0x000fe20000000f00 */
[----:B------:R-:W-:-:S07]  /*31f20*/  IMAD.MOV.U32 R12, RZ, RZ, 0x3 ;  /* 0x00000003ff0c7424 */ /* 0x000fce00078e00ff */
[----:B0----5:R-:W-:Y:S05]  /*31f30*/  WARPSYNC.COLLECTIVE R15, `(.L_x_3095) ;  /* 0x000000000f087348 */ /* 0x021fea0003c00000 */
[----:B------:R1:W2:Y:S02]  /*31f40*/  SHFL.IDX P6, R14, R13, R12, R11 ;  /* 0x0000000c0d0e7389 */ /* 0x0002a400000c000b */
[----:B012--5:R-:W-:Y:S01]  /*31f50*/  ENDCOLLECTIVE ;  /* 0x000000000000791b */ /* 0x027fe20003800000 */
.L_x_3095:
[----:B------:R-:W0:Y:S01]  /*31f60*/  S2R R20, SR_TID.X ;  /* 0x0000000000147919 */ /* 0x000e220000002100 */
[----:B------:R-:W-:Y:S01]  /*31f70*/  MOV R13, R2 ;  /* 0x00000002000d7202 */ /* 0x000fe20000000f00 */
[----:B------:R-:W-:-:S07]  /*31f80*/  IMAD.MOV.U32 R3, RZ, RZ, R14 ;  /* 0x000000ffff037224 */ /* 0x000fce00078e000e */
[----:B0-----:R-:W-:Y:S05]  /*31f90*/  WARPSYNC.COLLECTIVE R15, `(.L_x_3096) ;  /* 0x000000000f087348 */ /* 0x001fea0003c00000 */
[----:B------:R1:W2:Y:S02]  /*31fa0*/  SHFL.IDX P6, R14, R13, R12, R11 ;  /* 0x0000000c0d0e7389 */ /* 0x0002a400000c000b */
[----:B012---:R-:W-:Y:S01]  /*31fb0*/  ENDCOLLECTIVE ;  /* 0x000000000000791b */ /* 0x007fe20003800000 */
.L_x_3096:
[----:B------:R-:W-:-:S05]  /*31fc0*/  IMAD.SHL.U32 R20, R20, 0x10, RZ ;  /* 0x0000001014147824 */ /* 0x000fca00078e00ff */
[----:B------:R-:W-:Y:S01]  /*31fd0*/  LOP3.LUT R20, R20, 0x30, RZ, 0xc0, !PT ;  /* 0x0000003014147812 */ /* 0x000fe200078ec0ff */
[----:B------:R-:W-:-:S05]  /*31fe0*/  IMAD.MOV.U32 R2, RZ, RZ, R14 ;  /* 0x000000ffff027224 */ /* 0x000fca00078e000e */
[----:B------:R-:W-:-:S04]  /*31ff0*/  IADD3 R2, P0, R20, R2, RZ ;  /* 0x0000000214027210 */ /* 0x000fc80007f1e0ff */
[----:B------:R-:W-:Y:S02]  /*32000*/  IADD3.X R3, RZ, R3, RZ, P0, !PT ;  /* 0x00000003ff037210 */ /* 0x000fe400007fe4ff */
[----:B------:R-:W-:Y:S01]  /*32010*/  ISETP.LT.OR P0, PT, R8, 0x61, P2 ;  /* 0x000000610800780c */ /* 0x000fe20001701670 */
[----:B------:R-:W-:Y:S02]  /*32020*/  IMAD.MOV.U32 R13, RZ, RZ, R25 ;  /* 0x000000ffff0d7224 */ /* 0x000fe400078e0019 */
[----:B------:R-:W-:-:S10]  /*32030*/  IMAD.MOV.U32 R12, RZ, RZ, RZ ;  /* 0x000000ffff0c7224 */ /* 0x000fd400078e00ff */
[----:B------:R-:W-:Y:S05]  /*32040*/  WARPSYNC.COLLECTIVE R15, `(.L_x_3097) ;  /* 0x000000000f087348 */ /* 0x000fea0003c00000 */
[----:B------:R0:W1:Y:S02]  /*32050*/  SHFL.IDX P6, R14, R13, R12, R11 ;  /* 0x0000000c0d0e7389 */ /* 0x00006400000c000b */
[----:B01----:R-:W-:Y:S01]  /*32060*/  ENDCOLLECTIVE ;  /* 0x000000000000791b */ /* 0x003fe20003800000 */
.L_x_3097:
[----:B------:R-:W-:Y:S01]  /*32070*/  @!PT LDS RZ, [RZ] ;  /* 0x00000000fffff984 */ /* 0x000fe20000000800 */
[----:B------:R-:W-:Y:S01]  /*32080*/  @!PT LDS RZ, [RZ] ;  /* 0x00000000fffff984 */ /* 0x000fe20000000800 */
[----:B------:R-:W-:Y:S01]  /*32090*/  @!PT LDS RZ, [RZ] ;  /* 0x00000000fffff984 */ /* 0x000fe20000000800 */
[----:B------:R-:W-:Y:S01]  /*320a0*/  LDGSTS.E.BYPASS.LTC128B.128 [R4+0xd400], desc[UR52][R2.64], !P0 ;  /* 0x0d40000002047fae */ /* 0x000fe2000c101d74 */
[----:B------:R-:W-:-:S13]  /*320b0*/  ISETP.LT.OR P0, PT, R8, 0x61, P1 ;  /* 0x000000610800780c */ /* 0x000fda0000f01670 */
[----:B------:R0:W-:Y:S01]  /*320c0*/  LDGSTS.E.BYPASS.LTC128B.128 [R5+0xd400], desc[UR52][R2.64+0x40], !P0 ;  /* 0x0d40004002057fae */ /* 0x0001e2000c101d74 */
[----:B------:R-:W-:Y:S01]  /*320d0*/  ISETP.GE.AND P0, PT, R8, 0x81, PT ;  /* 0x000000810800780c */ /* 0x000fe20003f06270 */
[----:B------:R-:W-:Y:S01]  /*320e0*/  IMAD.MOV.U32 R13, RZ, RZ, R26 ;  /* 0x000000ffff0d7224 */ /* 0x000fe200078e001a */
[----:B0-----:R-:W-:-:S11]  /*320f0*/  MOV R3, R14 ;  /* 0x0000000e00037202 */ /* 0x001fd60000000f00 */
[----:B------:R-:W-:Y:S05]  /*32100*/  WARPSYNC.COLLECTIVE R15, `(.L_x_3098) ;  /* 0x000000000f087348 */ /* 0x000fea0003c00000 */
[----:B------:R0:W1:Y:S02]  /*32110*/  SHFL.IDX P6, R14, R13, R12, R11 ;  /* 0x0000000c0d0e7389 */ /* 0x00006400000c000b */
[----:B01----:R-:W-:Y:S01]  /*32120*/  ENDCOLLECTIVE ;  /* 0x000000000000791b */ /* 0x003fe20003800000 */
.L_x_3098:
[C---:B------:R-:W-:Y:S02]  /*32130*/  ISETP.GE.AND P4, PT, R8.reuse, 0x21, PT ;  /* 0x000000210800780c */ /* 0x040fe40003f86270 */
[C---:B------:R-:W-:Y:S02]  /*32140*/  ISETP.GE.AND P3, PT, R8.reuse, 0x41, PT ;  /* 0x000000410800780c */ /* 0x040fe40003f66270 */
[----:B------:R-:W-:Y:S01]  /*32150*/  ISETP.GE.AND P2, PT, R8, 0x61, PT ;  /* 0x000000610800780c */ /* 0x000fe20003f46270 */
[----:B------:R-:W-:Y:S01]  /*32160*/  IMAD.MOV.U32 R2, RZ, RZ, R14 ;  /* 0x000000ffff027224 */ /* 0x000fe200078e000e */
[----:B------:R-:W-:-:S04]  /*32170*/  LOP3.LUT R21, R21, 0xffffff7f, RZ, 0xc0, !PT ;  /* 0xffffff7f15157812 */ /* 0x000fc800078ec0ff */
[----:B------:R-:W-:-:S05]  /*32180*/  @P0 LOP3.LUT R21, R21, 0x80, RZ, 0xfc, !PT ;  /* 0x0000008015150812 */ /* 0x000fca00078efcff */
[----:B------:R3:W-:Y:S01]  /*32190*/  STL [R1], R21 ;  /* 0x0000001501007387 */ /* 0x0007e20000100800 */
[----:B------:R-:W-:Y:S05]  /*321a0*/  BRA `(.L_x_3099) ;  /* 0xffffff8c00187947 */ /* 0x000fea000383ffff */
.L_x_2908:
[----:B-1----:R-:W2:Y:S02]  /*321b0*/  LDL R2, [R1+0x34] ;  /* 0x0000340001027983 */ /* 0x002ea40000100800 */
[----:B--2---:R1:W2:Y:S02]  /*321c0*/  SYNCS.PHASECHK.TRANS64.TRYWAIT P0, [R0+URZ+0x29840], R2 ;  /* 0x02984002000075a7 */ /* 0x0042a4000800017f */
[----:B--2---:R-:W-:Y:S05]  /*321d0*/  @!P0 NANOSLEEP.SYNCS 0x989680 ;  /* 0x009896800000895d */ /* 0x004fea0003900000 */
[----:B------:R-:W2:Y:S02]  /*321e0*/  @!P0 SYNCS.PHASECHK.TRANS64 P0, [R0+URZ+0x29840], R2 ;  /* 0x02984002000085a7 */ /* 0x000ea4000800007f */
[----:B--2---:R-:W-:Y:S05]  /*321f0*/  @!P0 BRA `(.L_x_2908) ;  /* 0xfffffffc00ec8947 */ /* 0x004fea000383ffff */
[----:B------:R-:W-:Y:S05]  /*32200*/  BRA `(.L_x_3100) ;  /* 0xffffff8c00887947 */ /* 0x000fea000383ffff */
.L_x_2909:
[----:B------:R-:W-:Y:S01]  /*32210*/  BSSY B0, `(.L_x_3101) ;  /* 0x0000008000007945 */ /* 0x000fe20003800000 */
[----:B------:R-:W-:Y:S01]  /*32220*/  MOV R13, R6 ;  /* 0x00000006000d7202 */ /* 0x000fe20000000f00 */
[----:B------:R-:W-:Y:S01]  /*32230*/  IMAD.MOV.U32 R12, RZ, RZ, RZ ;  /* 0x000000ffff0c7224 */ /* 0x000fe200078e00ff */
[----:B------:R-:W-:Y:S01]  /*32240*/  MOV R15, 0xffffffff ;  /* 0xffffffff000f7802 */ /* 0x000fe20000000f00 */
[----:B------:R-:W-:-:S07]  /*32250*/  IMAD.MOV.U32 R11, RZ, RZ, 0x1c1f ;  /* 0x00001c1fff0b7424 */ /* 0x000fce00078e00ff */
[----:B0----5:R-:W-:Y:S05]  /*32260*/  WARPSYNC.COLLECTIVE R15, `(.L_x_3102) ;  /* 0x000000000f087348 */ /* 0x021fea0003c00000 */
[----:B------:R1:W2:Y:S02]  /*32270*/  SHFL.IDX P6, R14, R13, R12, R11 ;  /* 0x0000000c0d0e7389 */ /* 0x0002a400000c000b */
[----:B012--5:R-:W-:Y:S01]  /*32280*/  ENDCOLLECTIVE ;  /* 0x000000000000791b */ /* 0x027fe20003800000 */
.L_x_3102:
[----:B------:R-:W-:Y:S05]  /*32290*/  BSYNC B0 ;  /* 0x0000000000007941 */ /* 0x000fea0003800000 */
.L_x_3101:
[----:B------:R-:W0:Y:S01]  /*322a0*/  S2R R9, SR_TID.X ;  /* 0x0000000000097919 */ /* 0x000e220000002100 */
[----:B------:R-:W-:Y:S01]  /*322b0*/  IMAD.MOV.U32 R13, RZ, RZ, R5 ;  /* 0x000000ffff0d7224 */ /* 0x000fe200078e0005 */
[----:B------:R-:W-:Y:S01]  /*322c0*/  MOV R12, RZ ;  /* 0x000000ff000c7202 */ /* 0x000fe20000000f00 */
[----:B------:R-:W-:Y:S01]  /*322d0*/  IMAD.MOV.U32 R11, RZ, RZ, 0x1c1f ;  /* 0x00001c1fff0b7424 */ /* 0x000fe200078e00ff */
[----:B------:R-:W-:Y:S01]  /*322e0*/  LOP3.LUT P1, RZ, R20, 0x4, RZ, 0xc0, !PT ;  /* 0x0000000414ff7812 */ /* 0x000fe2000782c0ff */
[----:B------:R-:W-:Y:S02]  /*322f0*/  IMAD.MOV.U32 R15, RZ, RZ, -0x1 ;  /* 0xffffffffff0f7424 */ /* 0x000fe400078e00ff */
[----:B------:R-:W-:Y:S02]  /*32300*/  IMAD.MOV.U32 R2, RZ, RZ, R14 ;  /* 0x000000ffff027224 */ /* 0x000fe400078e000e */
[----:B------:R-:W-:-:S08]  /*32310*/  @P4 IMAD.IADD R21, R22, 0x1, R4 ;  /* 0x0000000116154824 */ /* 0x000fd000078e0204 */
[----:B0-----:R-:W-:Y:S05]  /*32320*/  WARPSYNC.COLLECTIVE R15, `(.L_x_3103) ;  /* 0x000000000f087348 */ /* 0x001fea0003c00000 */
[----:B------:R1:W2:Y:S02]  /*32330*/  SHFL.IDX P6, R14, R13, R12, R11 ;  /* 0x0000000c0d0e7389 */ /* 0x0002a400000c000b */
[----:B012---:R-:W-:Y:S01]  /*32340*/  ENDCOLLECTIVE ;  /* 0x000000000000791b */ /* 0x007fe20003800000 */
.L_x_3103:
[----:B------:R-:W-:Y:S02]  /*32350*/  IMAD.MOV.U32 R13, RZ, RZ, R6 ;  /* 0x000000ffff0d7224 */ /* 0x000fe400078e0006 */
[----:B------:R-:W-:Y:S01]  /*32360*/  IMAD.MOV.U32 R12, RZ, RZ, 0x1 ;  /* 0x00000001ff0c7424 */ /* 0x000fe200078e00ff */
[----:B------:R-:W-:Y:S01]  /*32370*/  SHF.L.U32 R25, R9, 0x4, RZ ;  /* 0x0000000409197819 */ /* 0x000fe200000006ff */
[----:B------:R-:W-:Y:S01]  /*32380*/  IMAD.MOV.U32 R3, RZ, RZ, R14 ;  /* 0x000000ffff037224 */ /* 0x000fe200078e000e */
[----:B------:R-:W-:Y:S02]  /*32390*/  LOP3.LUT P6, RZ, R20, 0x8, RZ, 0xc0, !PT ;  /* 0x0000000814ff7812 */ /* 0x000fe400078cc0ff */
[----:B------:R-:W-:Y:S02]  /*323a0*/  LOP3.LUT R25, R25, 0x30, RZ, 0xc0, !PT ;  /* 0x0000003019197812 */ /* 0x000fe400078ec0ff */
[----:B------:R-:W-:Y:S02]  /*323b0*/  @P5 IADD3 R9, R22, R4, RZ ;  /* 0x0000000416095210 */ /* 0x000fe40007ffe0ff */
        /* <DEDUP_REMOVED lines=14> */
.L_x_3104:
[----:B------:R-:W-:Y:S01]  /*324a0*/  @!PT LDS RZ, [RZ] ;  /* 0x00000000fffff984 */ /* 0x000fe20000000800 */
[----:B------:R-:W-:Y:S01]  /*324b0*/  @!PT LDS RZ, [RZ] ;  /* 0x00000000fffff984 */ /* 0x000fe20000000800 */
[----:B------:R-:W-:Y:S01]  /*324c0*/  @!PT LDS RZ, [RZ] ;  /* 0x00000000fffff984 */ /* 0x000fe20000000800 */
[----:B------:R0:W-:Y:S01]  /*324d0*/  @P5 LDGSTS.E.BYPASS.LTC128B.128 [R9+0x1f400], desc[UR52][R2.64+0x80], !P1 ;  /* 0x1f40008002095fae */ /* 0x0001e2000c901d74 */
[----:B------:R-:W-:Y:S01]  /*324e0*/  LOP3.LUT P5, RZ, R20, 0x8, RZ, 0xc0, !PT ;  /* 0x0000000814ff7812 */ /* 0x000fe200078ac0ff */
[----:B------:R-:W-:Y:S02]  /*324f0*/  IMAD.MOV.U32 R13, RZ, RZ, R5 ;  /* 0x000000ffff0d7224 */ /* 0x000fe400078e0005 */
[----:B0-----:R-:W-:Y:S01]  /*32500*/  @P3 IMAD.IADD R9, R22, 0x1, R4 ;  /* 0x0000000116093824 */ /* 0x001fe200078e0204 */
[----:B------:R-:W-:-:S09]  /*32510*/  MOV R2, R14 ;  /* 0x0000000e00027202 */ /* 0x000fd20000000f00 */
[----:B------:R-:W-:Y:S05]  /*32520*/  WARPSYNC.COLLECTIVE R15, `(.L_x_3105) ;  /* 0x000000000f087348 */ /* 0x000fea0003c00000 */
[----:B------:R0:W1:Y:S02]  /*32530*/  SHFL.IDX P6, R14, R13, R12, R11 ;  /* 0x0000000c0d0e7389 */ /* 0x00006400000c000b */
[----:B01----:R-:W-:Y:S01]  /*32540*/  ENDCOLLECTIVE ;  /* 0x000000000000791b */ /* 0x003fe20003800000 */
.L_x_3105:
[----:B------:R-:W-:Y:S01]  /*32550*/  IMAD.MOV.U32 R13, RZ, RZ, R6 ;  /* 0x000000ffff0d7224 */ /* 0x000fe200078e0006 */
[----:B------:R-:W-:Y:S01]  /*32560*/  MOV R12, 0x2 ;  /* 0x00000002000c7802 */ /* 0x000fe20000000f00 */
[----:B------:R-:W-:Y:S01]  /*32570*/  IMAD.MOV.U32 R3, RZ, RZ, R14 ;  /* 0x000000ffff037224 */ /* 0x000fe200078e000e */
[----:B------:R-:W-:-:S04]  /*32580*/  LOP3.LUT P6, RZ, R20, 0x10, RZ, 0xc0, !PT ;  /* 0x0000001014ff7812 */ /* 0x000fc800078cc0ff */
[----:B------:R-:W-:-:S04]  /*32590*/  @P4 IADD3 R3, P0, R25, R3, RZ ;  /* 0x0000000319034210 */ /* 0x000fc80007f1e0ff */
[----:B------:R-:W-:-:S04]  /*325a0*/  @P4 IADD3.X R2, RZ, R2, RZ, P0, !PT ;  /* 0x00000002ff024210 */ /* 0x000fc800007fe4ff */
        /* <DEDUP_REMOVED lines=10> */
.L_x_3106:
[----:B------:R-:W-:Y:S01]  /*32650*/  @!PT LDS RZ, [RZ] ;  /* 0x00000000fffff984 */ /* 0x000fe20000000800 */
[----:B------:R-:W-:Y:S01]  /*32660*/  @!PT LDS RZ, [RZ] ;  /* 0x00000000fffff984 */ /* 0x000fe20000000800 */
[----:B------:R-:W-:Y:S01]  /*32670*/  @!PT LDS RZ, [RZ] ;  /* 0x00000000fffff984 */ /* 0x000fe20000000800 */
[----:B------:R-:W-:Y:S04]  /*32680*/  @P4 LDGSTS.E.BYPASS.LTC128B.128 [R21+0x1d400], desc[UR52][R2.64+0x40], !P5 ;  /* 0x1d40004002154fae */ /* 0x000fe8000e901d74 */
        /* <DEDUP_REMOVED lines=8> */
.L_x_3107:
[----:B------:R-:W-:Y:S01]  /*32710*/  MOV R13, R6 ;  /* 0x00000006000d7202 */ /* 0x000fe20000000f00 */
[----:B------:R-:W-:Y:S01]  /*32720*/  IMAD.MOV.U32 R12, RZ, RZ, 0x3 ;  /* 0x00000003ff0c7424 */ /* 0x000fe200078e00ff */
[----:B------:R-:W-:-:S07]  /*32730*/  MOV R3, R14 ;  /* 0x0000000e00037202 */ /* 0x000fce0000000f00 */
[----:B------:R-:W-:Y:S05]  /*32740*/  WARPSYNC.COLLECTIVE R15, `(.L_x_3108) ;  /* 0x000000000f087348 */ /* 0x000fea0003c00000 */
[----:B------:R0:W1:Y:S02]  /*32750*/  SHFL.IDX P6, R14, R13, R12, R11 ;  /* 0x0000000c0d0e7389 */ /* 0x00006400000c000b */
[----:B01----:R-:W-:Y:S01]  /*32760*/  ENDCOLLECTIVE ;  /* 0x000000000000791b */ /* 0x003fe20003800000 */
.L_x_3108:
[----:B------:R-:W-:-:S05]  /*32770*/  @P3 IADD3 R3, P0, R25, R3, RZ ;  /* 0x0000000319033210 */ /* 0x000fca0007f1e0ff */
[----:B------:R-:W-:-:S05]  /*32780*/  @P3 IMAD.X R2, RZ, RZ, R2, P0 ;  /* 0x000000ffff023224 */ /* 0x000fca00000e0602 */
[-C--:B------:R-:W-:Y:S02]  /*32790*/  @P3 LOP3.LUT R3, R3, R2.reuse, RZ, 0x3c, !PT ;  /* 0x0000000203033212 */ /* 0x080fe400078e3cff */
[----:B------:R-:W-:Y:S02]  /*327a0*/  MOV R13, R5 ;  /* 0x00000005000d7202 */ /* 0x000fe40000000f00 */
[----:B------:R-:W-:-:S04]  /*327b0*/  @P3 LOP3.LUT R2, R3, R2, RZ, 0x3c, !PT ;  /* 0x0000000203023212 */ /* 0x000fc800078e3cff */
[----:B------:R-:W-:Y:S01]  /*327c0*/  @P3 LOP3.LUT R3, R3, R2, RZ, 0x3c, !PT ;  /* 0x0000000203033212 */ /* 0x000fe200078e3cff */
[----:B------:R-:W-:-:S04]  /*327d0*/  IMAD.MOV.U32 R6, RZ, RZ, R14 ;  /* 0x000000ffff067224 */ /* 0x000fc800078e000e */
[----:B------:R-:W-:Y:S01]  /*327e0*/  @!PT LDS RZ, [RZ] ;  /* 0x00000000fffff984 */ /* 0x000fe20000000800 */
[----:B------:R-:W-:Y:S01]  /*327f0*/  @!PT LDS RZ, [RZ] ;  /* 0x00000000fffff984 */ /* 0x000fe20000000800 */
[----:B------:R-:W-:Y:S01]  /*32800*/  @!PT LDS RZ, [RZ] ;  /* 0x00000000fffff984 */ /* 0x000fe20000000800 */
[----:B------:R0:W-:Y:S03]  /*32810*/  @P3 LDGSTS.E.BYPASS.LTC128B.128 [R9+0x1b400], desc[UR52][R2.64], !P4 ;  /* 0x1b40000002093fae */ /* 0x0001e6000e101d74 */
[----:B0-----:R-:W-:Y:S05]  /*32820*/  WARPSYNC.COLLECTIVE R15, `(.L_x_3109) ;  /* 0x000000000f087348 */ /* 0x001fea0003c00000 */
[----:B------:R1:W2:Y:S02]  /*32830*/  SHFL.IDX P6, R14, R13, R12, R11 ;  /* 0x0000000c0d0e7389 */ /* 0x0002a400000c000b */
[----:B012---:R-:W-:Y:S01]  /*32840*/  ENDCOLLECTIVE ;  /* 0x000000000000791b */ /* 0x007fe20003800000 */
.L_x_3109:
[----:B------:R-:W-:Y:S01]  /*32850*/  @!PT LDS RZ, [RZ] ;  /* 0x00000000fffff984 */ /* 0x000fe20000000800 */
[----:B------:R-:W-:Y:S01]  /*32860*/  @!PT LDS RZ, [RZ] ;  /* 0x00000000fffff984 */ /* 0x000fe20000000800 */
[----:B------:R-:W-:Y:S01]  /*32870*/  @!PT LDS RZ, [RZ] ;  /* 0x00000000fffff984 */ /* 0x000fe20000000800 */
[----:B------:R-:W-:Y:S04]  /*32880*/  @P3 LDGSTS.E.BYPASS.LTC128B.128 [R9+0x1dc00], desc[UR52][R2.64+0x40], !P5 ;  /* 0x1dc0004002093fae */ /* 0x000fe8000e901d74 */
[----:B------:R0:W-:Y:S01]  /*32890*/  @P3 LDGSTS.E.BYPASS.LTC128B.128 [R9+0x20400], desc[UR52][R2.64+0x80], !P1 ;  /* 0x2040008002093fae */ /* 0x0001e2000c901d74 */
[----:B------:R-:W-:Y:S02]  /*328a0*/  IMAD.MOV.U32 R13, RZ, RZ, R7 ;  /* 0x000000ffff0d7224 */ /* 0x000fe400078e0007 */
[----:B------:R-:W-:Y:S02]  /*328b0*/  IMAD.MOV.U32 R12, RZ, RZ, RZ ;  /* 0x000000ffff0c7224 */ /* 0x000fe400078e00ff */
[----:B0-----:R-:W-:-:S07]  /*328c0*/  IMAD.MOV.U32 R2, RZ, RZ, R14 ;  /* 0x000000ffff027224 */ /* 0x001fce00078e000e */
[----:B------:R-:W-:Y:S05]  /*328d0*/  WARPSYNC.COLLECTIVE R15, `(.L_x_3110) ;  /* 0x000000000f087348 */ /* 0x000fea0003c00000 */
[----:B------:R0:W1:Y:S02]  /*328e0*/  SHFL.IDX P6, R14, R13, R12, R11 ;  /* 0x0000000c0d0e7389 */ /* 0x00006400000c000b */
[----:B01----:R-:W-:Y:S01]  /*328f0*/  ENDCOLLECTIVE ;  /* 0x000000000000791b */ /* 0x003fe20003800000 */
.L_x_3110:
[----:B------:R-:W-:-:S05]  /*32900*/  @P2 IADD3 R2, P0, R25, R2, RZ ;  /* 0x0000000219022210 */ /* 0x000fca0007f1e0ff */
[----:B------:R-:W-:-:S05]  /*32910*/  @P2 IMAD.X R3, RZ, RZ, R6, P0 ;  /* 0x000000ffff032224 */ /* 0x000fca00000e0606 */
[----:B------:R-:W-:Y:S01]  /*32920*/  @!PT LDS RZ, [RZ] ;  /* 0x00000000fffff984 */ /* 0x000fe20000000800 */
[----:B------:R-:W-:Y:S01]  /*32930*/  @!PT LDS RZ, [RZ] ;  /* 0x00000000fffff984 */ /* 0x000fe20000000800 */
[----:B------:R-:W-:Y:S01]  /*32940*/  @!PT LDS RZ, [RZ] ;  /* 0x00000000fffff984 */ /* 0x000fe20000000800 */
[----:B------:R-:W-:Y:S01]  /*32950*/  @P2 LDGSTS.E.BYPASS.LTC128B.128 [R21+0x1bc00], desc[UR52][R2.64], !P4 ;  /* 0x1bc0000002152fae */ /* 0x000fe2000e101d74 */
[----:B------:R-:W-:-:S03]  /*32960*/  IMAD.MOV.U32 R13, RZ, RZ, R8 ;  /* 0x000000ffff0d7224 */ /* 0x000fc600078e0008 */
[----:B------:R-:W-:Y:S04]  /*32970*/  @P2 LDGSTS.E.BYPASS.LTC128B.128 [R21+0x1e400], desc[UR52][R2.64+0x40], !P5 ;  /* 0x1e40004002152fae */ /* 0x000fe8000e901d74 */
[----:B------:R0:W-:Y:S02]  /*32980*/  @P2 LDGSTS.E.BYPASS.LTC128B.128 [R21+0x20c00], desc[UR52][R2.64+0x80], !P1 ;  /* 0x20c0008002152fae */ /* 0x0001e4000c901d74 */
[----:B0-----:R-:W-:-:S07]  /*32990*/  MOV R3, R14 ;  /* 0x0000000e00037202 */ /* 0x001fce0000000f00 */
[----:B------:R-:W-:Y:S05]  /*329a0*/  WARPSYNC.COLLECTIVE R15, `(.L_x_3111) ;  /* 0x000000000f087348 */ /* 0x000fea0003c00000 */
[----:B------:R0:W1:Y:S02]  /*329b0*/  SHFL.IDX P6, R14, R13, R12, R11 ;  /* 0x0000000c0d0e7389 */ /* 0x00006400000c000b */
[----:B01----:R-:W-:Y:S01]  /*329c0*/  ENDCOLLECTIVE ;  /* 0x000000000000791b */ /* 0x003fe20003800000 */
.L_x_3111:
[----:B------:R-:W-:Y:S01]  /*329d0*/  IMAD.MOV.U32 R2, RZ, RZ, R14 ;  /* 0x000000ffff027224 */ /* 0x000fe200078e000e */
[----:B------:R-:W-:Y:S06]  /*329e0*/  BRA `(.L_x_3112) ;  /* 0xffffff8800f07947 */ /* 0x000fec000383ffff */
.L_x_2916:
[----:B------:R-:W-:Y:S01]  /*329f0*/  MOV R13, R0 ;  /* 0x00000000000d7202 */ /* 0x000fe20000000f00 */
[----:B------:R-:W-:Y:S01]  /*32a00*/  IMAD.MOV.U32 R12, RZ, RZ, RZ ;  /* 0x000000ffff0c7224 */ /* 0x000fe200078e00ff */
[----:B------:R-:W-:Y:S01]  /*32a10*/  MOV R15, 0xffffffff ;  /* 0xffffffff000f7802 */ /* 0x000fe20000000f00 */
[----:B------:R-:W-:Y:S02]  /*32a20*/  IMAD.MOV.U32 R11, RZ, RZ, 0x1c1f ;  /* 0x00001c1fff0b7424 */ /* 0x000fe400078e00ff */
[----:B------:R-:W-:Y:S02]  /*32a30*/  IMAD R5, R30, R7, RZ ;  /* 0x000000071e057224 */ /* 0x000fe400078e02ff */
[----:B------:R-:W-:-:S07]  /*32a40*/  IMAD R17, R17, 0x80, R9 ;  /* 0x0000008011117824 */ /* 0x000fce00078e0209 */
[----:B-----5:R-:W-:Y:S05]  /*32a50*/  WARPSYNC.COLLECTIVE R15, `(.L_x_3113) ;  /* 0x000000000f087348 */ /* 0x020fea0003c00000 */
[----:B------:R0:W1:Y:S02]  /*32a60*/  SHFL.IDX P6, R14, R13, R12, R11 ;  /* 0x0000000c0d0e7389 */ /* 0x00006400000c000b */
[----:B01---5:R-:W-:Y:S01]  /*32a70*/  ENDCOLLECTIVE ;  /* 0x000000000000791b */ /* 0x023fe20003800000 */
.L_x_3113:
[C---:B------:R-:W-:Y:S02]  /*32a80*/  ISETP.GE.AND P0, PT, R17.reuse, R5, PT ;  /* 0x000000051100720c */ /* 0x040fe40003f06270 */
[----:B------:R-:W-:Y:S01]  /*32a90*/  IADD3 R6, R17, 0x20, RZ ;  /* 0x0000002011067810 */ /* 0x000fe20007ffe0ff */
[----:B------:R-:W-:Y:S02]  /*32aa0*/  IMAD.MOV.U32 R13, RZ, RZ, R4 ;  /* 0x000000ffff0d7224 */ /* 0x000fe400078e0004 */
[----:B------:R-:W-:-:S08]  /*32ab0*/  IMAD.MOV.U32 R2, RZ, RZ, R14 ;  /* 0x000000ffff027224 */ /* 0x000fd000078e000e */
[----:B------:R-:W-:Y:S05]  /*32ac0*/  WARPSYNC.COLLECTIVE R15, `(.L_x_3114) ;  /* 0x000000000f087348 */ /* 0x000fea0003c00000 */
[----:B------:R0:W1:Y:S02]  /*32ad0*/  SHFL.IDX P6, R14, R13, R12, R11 ;  /* 0x0000000c0d0e7389 */ /* 0x00006400000c000b */
[----:B01----:R-:W-:Y:S01]  /*32ae0*/  ENDCOLLECTIVE ;  /* 0x000000000000791b */ /* 0x003fe20003800000 */
.L_x_3114:
[----:B------:R-:W-:Y:S02]  /*32af0*/  IMAD.MOV.U32 R13, RZ, RZ, R0 ;  /* 0x000000ffff0d7224 */ /* 0x000fe400078e0000 */
[----:B------:R-:W-:Y:S01]  /*32b00*/  IMAD.MOV.U32 R12, RZ, RZ, 0x1 ;  /* 0x00000001ff0c7424 */ /* 0x000fe200078e00ff */
[----:B------:R-:W-:-:S07]  /*32b10*/  MOV R3, R14 ;  /* 0x0000000e00037202 */ /* 0x000fce0000000f00 */
[----:B------:R-:W-:Y:S05]  /*32b20*/  WARPSYNC.COLLECTIVE R15, `(.L_x_3115) ;  /* 0x000000000f087348 */ /* 0x000fea0003c00000 */
[----:B------:R0:W1:Y:S02]  /*32b30*/  SHFL.IDX P6, R14, R13, R12, R11 ;  /* 0x0000000c0d0e7389 */ /* 0x00006400000c000b */
[----:B01----:R-:W-:Y:S01]  /*32b40*/  ENDCOLLECTIVE ;  /* 0x000000000000791b */ /* 0x003fe20003800000 */
.L_x_3115:
        /* <DEDUP_REMOVED lines=17> */
.L_x_3116:
[----:B------:R-:W-:Y:S01]  /*32c60*/  IMAD.MOV.U32 R13, RZ, RZ, R0 ;  /* 0x000000ffff0d7224 */ /* 0x000fe200078e0000 */
[----:B------:R-:W-:Y:S01]  /*32c70*/  MOV R12, 0x2 ;  /* 0x00000002000c7802 */ /* 0x000fe20000000f00 */
[----:B------:R-:W-:-:S07]  /*32c80*/  IMAD.MOV.U32 R3, RZ, RZ, R14 ;  /* 0x000000ffff037224 */ /* 0x000fce00078e000e */
[----:B------:R-:W-:Y:S05]  /*32c90*/  WARPSYNC.COLLECTIVE R15, `(.L_x_3117) ;  /* 0x000000000f087348 */ /* 0x000fea0003c00000 */
[----:B------:R0:W1:Y:S02]  /*32ca0*/  SHFL.IDX P6, R14, R13, R12, R11 ;  /* 0x0000000c0d0e7389 */ /* 0x00006400000c000b */
[----:B01----:R-:W-:Y:S01]  /*32cb0*/  ENDCOLLECTIVE ;  /* 0x000000000000791b */ /* 0x003fe20003800000 */
.L_x_3117:
        /* <DEDUP_REMOVED lines=18> */
.L_x_3118:
[----:B------:R-:W-:Y:S01]  /*32de0*/  IMAD.MOV.U32 R13, RZ, RZ, R0 ;  /* 0x000000ffff0d7224 */ /* 0x000fe200078e0000 */
[----:B------:R-:W-:Y:S02]  /*32df0*/  MOV R12, 0x3 ;  /* 0x00000003000c7802 */ /* 0x000fe40000000f00 */
[----:B------:R-:W-:-:S07]  /*32e00*/  MOV R3, R14 ;  /* 0x0000000e00037202 */ /* 0x000fce0000000f00 */
[----:B------:R-:W-:Y:S05]  /*32e10*/  WARPSYNC.COLLECTIVE R15, `(.L_x_3119) ;  /* 0x000000000f087348 */ /* 0x000fea0003c00000 */
[----:B------:R0:W1:Y:S02]  /*32e20*/  SHFL.IDX P6, R14, R13, R12, R11 ;  /* 0x0000000c0d0e7389 */ /* 0x00006400000c000b */
[----:B01----:R-:W-:Y:S01]  /*32e30*/  ENDCOLLECTIVE ;  /* 0x000000000000791b */ /* 0x003fe20003800000 */
.L_x_3119:
        /* <DEDUP_REMOVED lines=10> */
[----:B------:R0:W-:Y:S03]  /*32ee0*/  @!P0 LDGSTS.E.BYPASS.LTC128B.128 [R8+0x15400], desc[UR52][R2.64], !P3 ;  /* 0x1540000002088fae */ /* 0x0001e6000d901d74 */
[----:B0-----:R-:W-:Y:S05]  /*32ef0*/  WARPSYNC.COLLECTIVE R15, `(.L_x_3120) ;  /* 0x000000000f087348 */ /* 0x001fea0003c00000 */
[----:B------:R1:W2:Y:S02]  /*32f00*/  SHFL.IDX P6, R14, R13, R12, R11 ;  /* 0x0000000c0d0e7389 */ /* 0x0002a400000c000b */
[----:B012---:R-:W-:Y:S01]  /*32f10*/  ENDCOLLECTIVE ;  /* 0x000000000000791b */ /* 0x007fe20003800000 */
.L_x_3120:
[----:B------:R-:W-:Y:S01]  /*32f20*/  @!PT LDS RZ, [RZ] ;  /* 0x00000000fffff984 */ /* 0x000fe20000000800 */
[----:B------:R-:W-:Y:S01]  /*32f30*/  @!PT LDS RZ, [RZ] ;  /* 0x00000000fffff984 */ /* 0x000fe20000000800 */
[----:B------:R-:W-:Y:S01]  /*32f40*/  @!PT LDS RZ, [RZ] ;  /* 0x00000000fffff984 */ /* 0x000fe20000000800 */
[----:B------:R-:W-:Y:S04]  /*32f50*/  @!P0 LDGSTS.E.BYPASS.LTC128B.128 [R8+0x17400], desc[UR52][R2.64+0x40], !P2 ;  /* 0x1740004002088fae */ /* 0x000fe8000d101d74 */
[----:B------:R0:W-:Y:S02]  /*32f60*/  @!P0 LDGSTS.E.BYPASS.LTC128B.128 [R8+0x19400], desc[UR52][R2.64+0x80], !P1 ;  /* 0x1940008002088fae */ /* 0x0001e4000c901d74 */
[----:B0-----:R-:W-:Y:S01]  /*32f70*/  MOV R2, R14 ;  /* 0x0000000e00027202 */ /* 0x001fe20000000f00 */
[----:B------:R-:W-:Y:S06]  /*32f80*/  BRA `(.L_x_3121) ;  /* 0xffffff90001c7947 */ /* 0x000fec000383ffff */
.L_x_2921:
[----:B-1----:R1:W2:Y:S02]  /*32f90*/  SYNCS.PHASECHK.TRANS64.TRYWAIT P0, [R22+URZ+0x29820], R3 ;  /* 0x02982003160075a7 */ /* 0x0022a4000800017f */
[----:B--2---:R-:W-:Y:S05]  /*32fa0*/  @!P0 NANOSLEEP.SYNCS 0x989680 ;  /* 0x009896800000895d */ /* 0x004fea0003900000 */
[----:B------:R-:W2:Y:S02]  /*32fb0*/  @!P0 SYNCS.PHASECHK.TRANS64 P0, [R22+URZ+0x29820], R3 ;  /* 0x02982003160085a7 */ /* 0x000ea4000800007f */
[----:B--2---:R-:W-:Y:S05]  /*32fc0*/  @!P0 BRA `(.L_x_2921) ;  /* 0xfffffffc00f08947 */ /* 0x004fea000383ffff */
[----:B------:R-:W-:Y:S05]  /*32fd0*/  BRA `(.L_x_3122) ;  /* 0xffffff90008c7947 */ /* 0x000fea000383ffff */
.L_x_2925:
[----:B0-----:R0:W1:Y:S02]  /*32fe0*/  SYNCS.PHASECHK.TRANS64.TRYWAIT P0, [R0+URZ+0x29880], R31 ;  /* 0x0298801f000075a7 */ /* 0x001064000800017f */
[----:B-1----:R-:W-:Y:S05]  /*32ff0*/  @!P0 NANOSLEEP.SYNCS 0x989680 ;  /* 0x009896800000895d */ /* 0x002fea0003900000 */
[----:B------:R-:W1:Y:S02]  /*33000*/  @!P0 SYNCS.PHASECHK.TRANS64 P0, [R0+URZ+0x29880], R31 ;  /* 0x0298801f000085a7 */ /* 0x000e64000800007f */
[----:B-1----:R-:W-:Y:S05]  /*33010*/  @!P0 BRA `(.L_x_2925) ;  /* 0xfffffffc00f08947 */ /* 0x002fea000383ffff */
[----:B------:R-:W-:Y:S05]  /*33020*/  BRA `(.L_x_3123) ;  /* 0xffffff9400ac7947 */ /* 0x000fea000383ffff */
.L_x_2926:
[----:B------:R-:W-:Y:S01]  /*33030*/  BSSY B0, `(.L_x_3124) ;  /* 0x0000008000007945 */ /* 0x000fe20003800000 */
[----:B------:R-:W-:Y:S01]  /*33040*/  IMAD.MOV.U32 R13, RZ, RZ, R9 ;  /* 0x000000ffff0d7224 */ /* 0x000fe200078e0009 */
[----:B------:R-:W-:Y:S01]  /*33050*/  MOV R11, 0x1c1f ;  /* 0x00001c1f000b7802 */ /* 0x000fe20000000f00 */
[----:B------:R-:W-:Y:S02]  /*33060*/  IMAD.MOV.U32 R12, RZ, RZ, RZ ;  /* 0x000000ffff0c7224 */ /* 0x000fe400078e00ff */
[----:B------:R-:W-:-:S07]  /*33070*/  IMAD.MOV.U32 R15, RZ, RZ, -0x1 ;  /* 0xffffffffff0f7424 */ /* 0x000fce00078e00ff */
[----:B0-----:R-:W-:Y:S05]  /*33080*/  WARPSYNC.COLLECTIVE R15, `(.L_x_3125) ;  /* 0x000000000f087348 */ /* 0x001fea0003c00000 */
[----:B------:R1:W2:Y:S02]  /*33090*/  SHFL.IDX P6, R14, R13, R12, R11 ;  /* 0x0000000c0d0e7389 */ /* 0x0002a400000c000b */
[----:B012---:R-:W-:Y:S01]  /*330a0*/  ENDCOLLECTIVE ;  /* 0x000000000000791b */ /* 0x007fe20003800000 */
.L_x_3125:
[----:B------:R-:W-:Y:S05]  /*330b0*/  BSYNC B0 ;  /* 0x0000000000007941 */ /* 0x000fea0003800000 */
.L_x_3124:
[----:B------:R0:W5:Y:S01]  /*330c0*/  LDL R17, [R1+0x4] ;  /* 0x0000040001117983 */ /* 0x0001620000100800 */
[----:B------:R-:W-:Y:S01]  /*330d0*/  MOV R13, R7 ;  /* 0x00000007000d7202 */ /* 0x000fe20000000f00 */
[----:B------:R-:W-:Y:S01]  /*330e0*/  IMAD.MOV.U32 R12, RZ, RZ, RZ ;  /* 0x000000ffff0c7224 */ /* 0x000fe200078e00ff */
[----:B------:R-:W-:Y:S01]  /*330f0*/  MOV R15, 0xffffffff ;  /* 0xffffffff000f7802 */ /* 0x000fe20000000f00 */
[----:B------:R-:W1:Y:S01]  /*33100*/  S2R R2, SR_TID.X ;  /* 0x0000000000027919 */ /* 0x000e620000002100 */
[----:B------:R-:W-:Y:S01]  /*33110*/  IMAD.MOV.U32 R11, RZ, RZ, 0x1c1f ;  /* 0x00001c1fff0b7424 */ /* 0x000fe200078e00ff */
[----:B------:R-:W-:Y:S01]  /*33120*/  IADD3 R10, R22, R10, R37 ;  /* 0x0000000a160a7210 */ /* 0x000fe20007ffe025 */
[----:B------:R-:W-:-:S07]  /*33130*/  IMAD.MOV.U32 R3, RZ, RZ, R14 ;  /* 0x000000ffff037224 */ /* 0x000fce00078e000e */
[----:B01---5:R-:W-:Y:S05]  /*33140*/  WARPSYNC.COLLECTIVE R15, `(.L_x_3126) ;  /* 0x000000000f087348 */ /* 0x023fea0003c00000 */
[----:B------:R2:W3:Y:S02]  /*33150*/  SHFL.IDX P6, R14, R13, R12, R11 ;  /* 0x0000000c0d0e7389 */ /* 0x0004e400000c000b */
[----:B0123-5:R-:W-:Y:S01]  /*33160*/  ENDCOLLECTIVE ;  /* 0x000000000000791b */ /* 0x02ffe20003800000 */
.L_x_3126:
[----:B------:R-:W-:Y:S01]  /*33170*/  IMAD.MOV.U32 R13, RZ, RZ, R9 ;  /* 0x000000ffff0d7224 */ /* 0x000fe200078e0009 */
[----:B------:R-:W-:Y:S01]  /*33180*/  MOV R12, 0x1 ;  /* 0x00000001000c7802 */ /* 0x000fe20000000f00 */
[----:B------:R-:W-:Y:S02]  /*33190*/  IMAD.SHL.U32 R15, R2, 0x10, RZ ;  /* 0x00000010020f7824 */ /* 0x000fe400078e00ff */
[----:B------:R-:W-:-:S03]  /*331a0*/  IMAD.MOV.U32 R2, RZ, RZ, R14 ;  /* 0x000000ffff027224 */ /* 0x000fc600078e000e */
[----:B------:R-:W-:-:S04]  /*331b0*/  LOP3.LUT R15, R15, 0x30, RZ, 0xc0, !PT ;  /* 0x000000300f0f7812 */ /* 0x000fc800078ec0ff */
[----:B------:R-:W-:Y:S01]  /*331c0*/  IADD3 R2, P0, R15, R2, RZ ;  /* 0x000000020f027210 */ /* 0x000fe20007f1e0ff */
[----:B------:R-:W-:-:S03]  /*331d0*/  IMAD.MOV.U32 R15, RZ, RZ, -0x1 ;  /* 0xffffffffff0f7424 */ /* 0x000fc600078e00ff */
[----:B------:R-:W-:-:S09]  /*331e0*/  IADD3.X R3, RZ, R3, RZ, P0, !PT ;  /* 0x00000003ff037210 */ /* 0x000fd200007fe4ff */
[----:B------:R-:W-:Y:S05]  /*331f0*/  WARPSYNC.COLLECTIVE R15, `(.L_x_3127) ;  /* 0x000000000f087348 */ /* 0x000fea0003c00000 */
[----:B------:R0:W1:Y:S02]  /*33200*/  SHFL.IDX P6, R14, R13, R12, R11 ;  /* 0x0000000c0d0e7389 */ /* 0x00006400000c000b */
[----:B01----:R-:W-:Y:S01]  /*33210*/  ENDCOLLECTIVE ;  /* 0x000000000000791b */ /* 0x003fe20003800000 */
.L_x_3127:
[----:B------:R-:W-:Y:S01]  /*33220*/  @!PT LDS RZ, [RZ] ;  /* 0x00000000fffff984 */ /* 0x000fe20000000800 */
[----:B------:R-:W-:Y:S01]  /*33230*/  @!PT LDS RZ, [RZ] ;  /* 0x00000000fffff984 */ /* 0x000fe20000000800 */
[----:B------:R-:W-:Y:S01]  /*33240*/  @!PT LDS RZ, [RZ] ;  /* 0x00000000fffff984 */ /* 0x000fe20000000800 */
[----:B------:R-:W-:Y:S01]  /*33250*/  LDGSTS.E.BYPASS.LTC128B.128 [R10+0xa400], desc[UR52][R2.64], !P3 ;  /* 0x0a400000020a7fae */ /* 0x000fe2000d901d74 */
[----:B------:R-:W-:Y:S01]  /*33260*/  MOV R13, R7 ;  /* 0x00000007000d7202 */ /* 0x000fe20000000f00 */
[----:B------:R-:W-:-:S05]  /*33270*/  IMAD.IADD R17, R17, 0x1, R10 ;  /* 0x0000000111117824 */ /* 0x000fca00078e020a */
[----:B------:R0:W-:Y:S02]  /*33280*/  LDGSTS.E.BYPASS.LTC128B.128 [R17+0xa400], desc[UR52][R2.64+0x40], !P1 ;  /* 0x0a40004002117fae */ /* 0x0001e4000c901d74 */
[----:B0-----:R-:W0:Y:S01]  /*33290*/  S2R R2, SR_TID.X ;  /* 0x0000000000027919 */ /* 0x001e220000002100 */
[----:B------:R-:W-:-:S07]  /*332a0*/  IMAD.MOV.U32 R3, RZ, RZ, R14 ;  /* 0x000000ffff037224 */ /* 0x000fce00078e000e */
[----:B0-----:R-:W-:Y:S05]  /*332b0*/  WARPSYNC.COLLECTIVE R15, `(.L_x_3128) ;  /* 0x000000000f087348 */ /* 0x001fea0003c00000 */
[----:B------:R1:W2:Y:S02]  /*332c0*/  SHFL.IDX P6, R14, R13, R12, R11 ;  /* 0x0000000c0d0e7389 */ /* 0x0002a400000c000b */
[----:B012---:R-:W-:Y:S01]  /*332d0*/  ENDCOLLECTIVE ;  /* 0x000000000000791b */ /* 0x007fe20003800000 */
.L_x_3128:
        /* <DEDUP_REMOVED lines=11> */
.L_x_3129:
        /* <DEDUP_REMOVED lines=11> */
.L_x_3130:
[----:B------:R-:W-:Y:S01]  /*33440*/  MOV R13, R9 ;  /* 0x00000009000d7202 */ /* 0x000fe20000000f00 */
[----:B------:R-:W-:Y:S01]  /*33450*/  IMAD.MOV.U32 R12, RZ, RZ, 0x3 ;  /* 0x00000003ff0c7424 */ /* 0x000fe200078e00ff */
[----:B------:R-:W-:Y:S01]  /*33460*/  SHF.L.U32 R15, R2, 0x4, RZ ;  /* 0x00000004020f7819 */ /* 0x000fe200000006ff */
[----:B------:R-:W-:-:S03]  /*33470*/  IMAD.MOV.U32 R2, RZ, RZ, R14 ;  /* 0x000000ffff027224 */ /* 0x000fc600078e000e */
[----:B------:R-:W-:-:S04]  /*33480*/  LOP3.LUT R15, R15, 0x30, RZ, 0xc0, !PT ;  /* 0x000000300f0f7812 */ /* 0x000fc800078ec0ff */
[----:B------:R-:W-:Y:S01]  /*33490*/  IADD3 R2, P0, R15, R2, RZ ;  /* 0x000000020f027210 */ /* 0x000fe20007f1e0ff */
[----:B------:R-:W-:-:S04]  /*334a0*/  IMAD.MOV.U32 R15, RZ, RZ, -0x1 ;  /* 0xffffffffff0f7424 */ /* 0x000fc800078e00ff */
[----:B------:R-:W-:-:S08]  /*334b0*/  IMAD.X R3, RZ, RZ, R3, P0 ;  /* 0x000000ffff037224 */ /* 0x000fd000000e0603 */
[----:B------:R-:W-:Y:S05]  /*334c0*/  WARPSYNC.COLLECTIVE R15, `(.L_x_3131) ;  /* 0x000000000f087348 */ /* 0x000fea0003c00000 */
[----:B------:R0:W1:Y:S02]  /*334d0*/  SHFL.IDX P6, R14, R13, R12, R11 ;  /* 0x0000000c0d0e7389 */ /* 0x00006400000c000b */
[----:B01----:R-:W-:Y:S01]  /*334e0*/  ENDCOLLECTIVE ;  /* 0x000000000000791b */ /* 0x003fe20003800000 */
.L_x_3131:
[----:B------:R-:W-:Y:S01]  /*334f0*/  @!PT LDS RZ, [RZ] ;  /* 0x00000000fffff984 */ /* 0x000fe20000000800 */
[----:B------:R-:W-:Y:S01]  /*33500*/  @!PT LDS RZ, [RZ] ;  /* 0x00000000fffff984 */ /* 0x000fe20000000800 */
[----:B------:R-:W-:Y:S01]  /*33510*/  @!PT LDS RZ, [RZ] ;  /* 0x00000000fffff984 */ /* 0x000fe20000000800 */
[----:B------:R-:W-:Y:S04]  /*33520*/  LDGSTS.E.BYPASS.LTC128B.128 [R10+0xc400], desc[UR52][R2.64], !P3 ;  /* 0x0c400000020a7fae */ /* 0x000fe8000d901d74 */
[----:B------:R0:W-:Y:S01]  /*33530*/  LDGSTS.E.BYPASS.LTC128B.128 [R17+0xc400], desc[UR52][R2.64+0x40], !P1 ;  /* 0x0c40004002117fae */ /* 0x0001e2000c901d74 */
[----:B------:R-:W-:Y:S01]  /*33540*/  IMAD.MOV.U32 R13, RZ, RZ, R7 ;  /* 0x000000ffff0d7224 */ /* 0x000fe200078e0007 */
[----:B0-----:R-:W0:Y:S01]  /*33550*/  S2R R3, SR_TID.X ;  /* 0x0000000000037919 */ /* 0x001e220000002100 */
[----:B------:R-:W-:-:S07]  /*33560*/  MOV R9, R14 ;  /* 0x0000000e00097202 */ /* 0x000fce0000000f00 */
[----:B0-----:R-:W-:Y:S05]  /*33570*/  WARPSYNC.COLLECTIVE R15, `(.L_x_3132) ;  /* 0x000000000f087348 */ /* 0x001fea0003c00000 */
[----:B------:R1:W2:Y:S02]  /*33580*/  SHFL.IDX P6, R14, R13, R12, R11 ;  /* 0x0000000c0d0e7389 */ /* 0x0002a400000c000b */
[----:B012---:R-:W-:Y:S01]  /*33590*/  ENDCOLLECTIVE ;  /* 0x000000000000791b */ /* 0x007fe20003800000 */
.L_x_3132:
[----:B------:R-:W-:Y:S01]  /*335a0*/  IMAD.MOV.U32 R13, RZ, RZ, R24 ;  /* 0x000000ffff0d7224 */ /* 0x000fe200078e0018 */
[----:B------:R-:W-:Y:S02]  /*335b0*/  MOV R12, RZ ;  /* 0x000000ff000c7202 */ /* 0x000fe40000000f00 */
[----:B------:R-:W-:-:S07]  /*335c0*/  MOV R2, R14 ;  /* 0x0000000e00027202 */ /* 0x000fce0000000f00 */
[----:B------:R-:W-:Y:S05]  /*335d0*/  WARPSYNC.COLLECTIVE R15, `(.L_x_3133) ;  /* 0x000000000f087348 */ /* 0x000fea0003c00000 */
[----:B------:R0:W1:Y:S02]  /*335e0*/  SHFL.IDX P6, R14, R13, R12, R11 ;  /* 0x0000000c0d0e7389 */ /* 0x00006400000c000b */
[----:B01----:R-:W-:Y:S01]  /*335f0*/  ENDCOLLECTIVE ;  /* 0x000000000000791b */ /* 0x003fe20003800000 */
.L_x_3133:
[----:B------:R-:W-:-:S05]  /*33600*/  IMAD.SHL.U32 R3, R3, 0x10, RZ ;  /* 0x0000001003037824 */ /* 0x000fca00078e00ff */
[----:B------:R-:W-:-:S04]  /*33610*/  LOP3.LUT R3, R3, 0x30, RZ, 0xc0, !PT ;  /* 0x0000003003037812 */ /* 0x000fc800078ec0ff */
[----:B------:R-:W-:Y:S01]  /*33620*/  IADD3 R2, P0, R3, R2, RZ ;  /* 0x0000000203027210 */ /* 0x000fe20007f1e0ff */
[----:B------:R-:W-:-:S04]  /*33630*/  IMAD.MOV.U32 R13, RZ, RZ, R25 ;  /* 0x000000ffff0d7224 */ /* 0x000fc800078e0019 */
        /* <DEDUP_REMOVED lines=10> */
.L_x_3134:
[----:B------:R-:W-:Y:S01]  /*336e0*/  MOV R2, R14 ;  /* 0x0000000e00027202 */ /* 0x000fe20000000f00 */
[----:B------:R-:W-:Y:S06]  /*336f0*/  BRA `(.L_x_3135) ;  /* 0xffffff9400207947 */ /* 0x000fec000383ffff */
.L_x_2931:
[----:B---3--:R3:W4:Y:S02]  /*33700*/  SYNCS.PHASECHK.TRANS64.TRYWAIT P0, [R0+URZ+0x29840], R31 ;  /* 0x0298401f000075a7 */ /* 0x008724000800017f */
[----:B----4-:R-:W-:Y:S05]  /*33710*/  @!P0 NANOSLEEP.SYNCS 0x989680 ;  /* 0x009896800000895d */ /* 0x010fea0003900000 */
[----:B------:R-:W4:Y:S02]  /*33720*/  @!P0 SYNCS.PHASECHK.TRANS64 P0, [R0+URZ+0x29840], R31 ;  /* 0x0298401f000085a7 */ /* 0x000f24000800007f */
[----:B----4-:R-:W-:Y:S05]  /*33730*/  @!P0 BRA `(.L_x_2931) ;  /* 0xfffffffc00f08947 */ /* 0x010fea000383ffff */
[----:B------:R-:W-:Y:S05]  /*33740*/  BRA `(.L_x_3136) ;  /* 0xffffff9400807947 */ /* 0x000fea000383ffff */
.L_x_2932:
[----:B------:R-:W-:Y:S01]  /*33750*/  BSSY B0, `(.L_x_3137) ;  /* 0x0000008000007945 */ /* 0x000fe20003800000 */
[----:B------:R-:W-:Y:S01]  /*33760*/  IMAD.MOV.U32 R13, RZ, RZ, R6 ;  /* 0x000000ffff0d7224 */ /* 0x000fe200078e0006 */
[----:B------:R-:W-:Y:S01]  /*33770*/  MOV R11, 0x1c1f ;  /* 0x00001c1f000b7802 */ /* 0x000fe20000000f00 */
[----:B------:R-:W-:Y:S02]  /*33780*/  IMAD.MOV.U32 R12, RZ, RZ, RZ ;  /* 0x000000ffff0c7224 */ /* 0x000fe400078e00ff */
[----:B------:R-:W-:-:S07]  /*33790*/  IMAD.MOV.U32 R15, RZ, RZ, -0x1 ;  /* 0xffffffffff0f7424 */ /* 0x000fce00078e00ff */
[----:B-123--:R-:W-:Y:S05]  /*337a0*/  WARPSYNC.COLLECTIVE R15, `(.L_x_3138) ;  /* 0x000000000f087348 */ /* 0x00efea0003c00000 */
[----:B------:R0:W4:Y:S02]  /*337b0*/  SHFL.IDX P6, R14, R13, R12, R11 ;  /* 0x0000000c0d0e7389 */ /* 0x00012400000c000b */
[----:B01234-:R-:W-:Y:S01]  /*337c0*/  ENDCOLLECTIVE ;  /* 0x000000000000791b */ /* 0x01ffe20003800000 */
.L_x_3138:
[----:B------:R-:W-:Y:S05]  /*337d0*/  BSYNC B0 ;  /* 0x0000000000007941 */ /* 0x000fea0003800000 */
.L_x_3137:
[----:B------:R-:W-:Y:S01]  /*337e0*/  MOV R13, R4 ;  /* 0x00000004000d7202 */ /* 0x000fe20000000f00 */
[----:B------:R-:W-:Y:S01]  /*337f0*/  IMAD.MOV.U32 R12, RZ, RZ, RZ ;  /* 0x000000ffff0c7224 */ /* 0x000fe200078e00ff */
[----:B------:R-:W-:Y:S01]  /*33800*/  MOV R15, 0xffffffff ;  /* 0xffffffff000f7802 */ /* 0x000fe20000000f00 */
[----:B------:R-:W-:Y:S01]  /*33810*/  IMAD.MOV.U32 R11, RZ, RZ, 0x1c1f ;  /* 0x00001c1fff0b7424 */ /* 0x000fe200078e00ff */
[----:B------:R-:W-:Y:S01]  /*33820*/  IADD3 R7, R22, R7, RZ ;  /* 0x0000000716077210 */ /* 0x000fe20007ffe0ff */
[----:B------:R-:W-:-:S07]  /*33830*/  IMAD.MOV.U32 R3, RZ, RZ, R14 ;  /* 0x000000ffff037224 */ /* 0x000fce00078e000e */
[----:B------:R-:W-:Y:S05]  /*33840*/  WARPSYNC.COLLECTIVE R15, `(.L_x_3139) ;  /* 0x000000000f087348 */ /* 0x000fea0003c00000 */
[----:B------:R0:W1:Y:S02]  /*33850*/  SHFL.IDX P6, R14, R13, R12, R11 ;  /* 0x0000000c0d0e7389 */ /* 0x00006400000c000b */
[----:B01----:R-:W-:Y:S01]  /*33860*/  ENDCOLLECTIVE ;  /* 0x000000000000791b */ /* 0x003fe20003800000 */
.L_x_3139:
[----:B------:R-:W-:Y:S02]  /*33870*/  IMAD.MOV.U32 R13, RZ, RZ, R6 ;  /* 0x000000ffff0d7224 */ /* 0x000fe400078e0006 */
[----:B------:R-:W-:Y:S02]  /*33880*/  IMAD.MOV.U32 R12, RZ, RZ, 0x1 ;  /* 0x00000001ff0c7424 */ /* 0x000fe400078e00ff */
[----:B------:R-:W-:-:S07]  /*33890*/  IMAD.MOV.U32 R2, RZ, RZ, R14 ;  /* 0x000000ffff027224 */ /* 0x000fce00078e000e */
[----:B------:R-:W-:Y:S05]  /*338a0*/  WARPSYNC.COLLECTIVE R15, `(.L_x_3140) ;  /* 0x000000000f087348 */ /* 0x000fea0003c00000 */
[----:B------:R0:W1:Y:S02]  /*338b0*/  SHFL.IDX P6, R14, R13, R12, R11 ;  /* 0x0000000c0d0e7389 */ /* 0x00006400000c000b */
[----:B01----:R-:W-:Y:S01]  /*338c0*/  ENDCOLLECTIVE ;  /* 0x000000000000791b */ /* 0x003fe20003800000 */
.L_x_3140:
        /* <DEDUP_REMOVED lines=13> */
.L_x_3141:
[----:B------:R-:W-:Y:S02]  /*339a0*/  IMAD.MOV.U32 R13, RZ, RZ, R6 ;  /* 0x000000ffff0d7224 */ /* 0x000fe400078e0006 */
[----:B------:R-:W-:Y:S02]  /*339b0*/  IMAD.MOV.U32 R12, RZ, RZ, 0x2 ;  /* 0x00000002ff0c7424 */ /* 0x000fe400078e00ff */
[----:B------:R-:W-:-:S07]  /*339c0*/  IMAD.MOV.U32 R2, RZ, RZ, R14 ;  /* 0x000000ffff027224 */ /* 0x000fce00078e000e */
[----:B------:R-:W-:Y:S05]  /*339d0*/  WARPSYNC.COLLECTIVE R15, `(.L_x_3142) ;  /* 0x000000000f087348 */ /* 0x000fea0003c00000 */
[----:B------:R0:W1:Y:S02]  /*339e0*/  SHFL.IDX P6, R14, R13, R12, R11 ;  /* 0x0000000c0d0e7389 */ /* 0x00006400000c000b */
[----:B01----:R-:W-:Y:S01]  /*339f0*/  ENDCOLLECTIVE ;  /* 0x000000000000791b */ /* 0x003fe20003800000 */
.L_x_3142:
        /* <DEDUP_REMOVED lines=13> */
.L_x_3143:
[----:B------:R-:W-:Y:S02]  /*33ad0*/  IMAD.MOV.U32 R13, RZ, RZ, R6 ;  /* 0x000000ffff0d7224 */ /* 0x000fe400078e0006 */
[----:B------:R-:W-:Y:S02]  /*33ae0*/  IMAD.MOV.U32 R12, RZ, RZ, 0x3 ;  /* 0x00000003ff0c7424 */ /* 0x000fe400078e00ff */
[----:B------:R-:W-:-:S07]  /*33af0*/  IMAD.MOV.U32 R2, RZ, RZ, R14 ;  /* 0x000000ffff027224 */ /* 0x000fce00078e000e */
[----:B------:R-:W-:Y:S05]  /*33b00*/  WARPSYNC.COLLECTIVE R15, `(.L_x_3144) ;  /* 0x000000000f087348 */ /* 0x000fea0003c00000 */
[----:B------:R0:W1:Y:S02]  /*33b10*/  SHFL.IDX P6, R14, R13, R12, R11 ;  /* 0x0000000c0d0e7389 */ /* 0x00006400000c000b */
[----:B01----:R-:W-:Y:S01]  /*33b20*/  ENDCOLLECTIVE ;  /* 0x000000000000791b */ /* 0x003fe20003800000 */
.L_x_3144:
        /* <DEDUP_REMOVED lines=13> */
.L_x_3145:
[----:B------:R-:W-:Y:S02]  /*33c00*/  IMAD.MOV.U32 R13, RZ, RZ, R8 ;  /* 0x000000ffff0d7224 */ /* 0x000fe400078e0008 */
[----:B------:R-:W-:Y:S02]  /*33c10*/  IMAD.MOV.U32 R12, RZ, RZ, RZ ;  /* 0x000000ffff0c7224 */ /* 0x000fe400078e00ff */
[----:B------:R-:W-:-:S07]  /*33c20*/  IMAD.MOV.U32 R2, RZ, RZ, R14 ;  /* 0x000000ffff027224 */ /* 0x000fce00078e000e */
[----:B------:R-:W-:Y:S05]  /*33c30*/  WARPSYNC.COLLECTIVE R15, `(.L_x_3146) ;  /* 0x000000000f087348 */ /* 0x000fea0003c00000 */
[----:B------:R0:W1:Y:S02]  /*33c40*/  SHFL.IDX P6, R14, R13, R12, R11 ;  /* 0x0000000c0d0e7389 */ /* 0x00006400000c000b */
[----:B01----:R-:W-:Y:S01]  /*33c50*/  ENDCOLLECTIVE ;  /* 0x000000000000791b */ /* 0x003fe20003800000 */
.L_x_3146:
        /* <DEDUP_REMOVED lines=13> */
.L_x_3147:
[----:B------:R-:W-:Y:S01]  /*33d30*/  IMAD.MOV.U32 R2, RZ, RZ, R14 ;  /* 0x000000ffff027224 */ /* 0x000fe200078e000e */
[----:B------:R-:W-:Y:S06]  /*33d40*/  BRA `(.L_x_3148) ;  /* 0xffffff9400207947 */ /* 0x000fec000383ffff */
.L_x_2937:
[----:B--2---:R2:W3:Y:S02]  /*33d50*/  SYNCS.PHASECHK.TRANS64.TRYWAIT P0, [R3+URZ+0x29870], R0 ;  /* 0x02987000030075a7 */ /* 0x0044e4000800017f */
[----:B---3--:R-:W-:Y:S05]  /*33d60*/  @!P0 NANOSLEEP.SYNCS 0x989680 ;  /* 0x009896800000895d */ /* 0x008fea0003900000 */
[----:B------:R-:W3:Y:S02]  /*33d70*/  @!P0 SYNCS.PHASECHK.TRANS64 P0, [R3+URZ+0x29870], R0 ;  /* 0x02987000030085a7 */ /* 0x000ee4000800007f */
[----:B---3--:R-:W-:Y:S05]  /*33d80*/  @!P0 BRA `(.L_x_2937) ;  /* 0xfffffffc00f08947 */ /* 0x008fea000383ffff */
[----:B------:R-:W-:Y:S05]  /*33d90*/  BRA `(.L_x_3149) ;  /* 0xffffff94008c7947 */ /* 0x000fea000383ffff */
.L_x_2939:
[----:B--2---:R2:W3:Y:S02]  /*33da0*/  SYNCS.PHASECHK.TRANS64.TRYWAIT P0, [R3+URZ+0x29860], R0 ;  /* 0x02986000030075a7 */ /* 0x0044e4000800017f */
[----:B---3--:R-:W-:Y:S05]  /*33db0*/  @!P0 NANOSLEEP.SYNCS 0x989680 ;  /* 0x009896800000895d */ /* 0x008fea0003900000 */
[----:B------:R-:W3:Y:S02]  /*33dc0*/  @!P0 SYNCS.PHASECHK.TRANS64 P0, [R3+URZ+0x29860], R0 ;  /* 0x02986000030085a7 */ /* 0x000ee4000800007f */
[----:B---3--:R-:W-:Y:S05]  /*33dd0*/  @!P0 BRA `(.L_x_2939) ;  /* 0xfffffffc00f08947 */ /* 0x008fea000383ffff */
[----:B------:R-:W-:Y:S05]  /*33de0*/  BRA `(.L_x_3150) ;  /* 0xffffff94009c7947 */ /* 0x000fea000383ffff */
.L_x_2947:
[----:B0-----:R0:W3:Y:S02]  /*33df0*/  SYNCS.PHASECHK.TRANS64.TRYWAIT P1, [R17+URZ+0x29870], R0 ;  /* 0x02987000110075a7 */ /* 0x0010e4000802017f */
[----:B---3--:R-:W-:Y:S05]  /*33e00*/  @!P1 NANOSLEEP.SYNCS 0x989680 ;  /* 0x009896800000995d */ /* 0x008fea0003900000 */
[----:B------:R-:W3:Y:S02]  /*33e10*/  @!P1 SYNCS.PHASECHK.TRANS64 P1, [R17+URZ+0x29870], R0 ;  /* 0x02987000110095a7 */ /* 0x000ee4000802007f */
[----:B---3--:R-:W-:Y:S05]  /*33e20*/  @!P1 BRA `(.L_x_2947) ;  /* 0xfffffffc00f09947 */ /* 0x008fea000383ffff */
[----:B------:R-:W-:Y:S05]  /*33e30*/  BRA `(.L_x_3151) ;  /* 0xffffff9c00607947 */ /* 0x000fea000383ffff */
.L_x_2949:
[----:B0-----:R0:W3:Y:S02]  /*33e40*/  SYNCS.PHASECHK.TRANS64.TRYWAIT P1, [R17+URZ+0x29860], R0 ;  /* 0x02986000110075a7 */ /* 0x0010e4000802017f */
[----:B---3--:R-:W-:Y:S05]  /*33e50*/  @!P1 NANOSLEEP.SYNCS 0x989680 ;  /* 0x009896800000995d */ /* 0x008fea0003900000 */
[----:B------:R-:W3:Y:S02]  /*33e60*/  @!P1 SYNCS.PHASECHK.TRANS64 P1, [R17+URZ+0x29860], R0 ;  /* 0x02986000110095a7 */ /* 0x000ee4000802007f */
[----:B---3--:R-:W-:Y:S05]  /*33e70*/  @!P1 BRA `(.L_x_2949) ;  /* 0xfffffffc00f09947 */ /* 0x008fea000383ffff */
[----:B------:R-:W-:Y:S05]  /*33e80*/  BRA `(.L_x_3152) ;  /* 0xffffff9c006c7947 */ /* 0x000fea000383ffff */
.L_x_2954:
[----:B------:R-:W-:Y:S01]  /*33e90*/  BSSY B0, `(.L_x_3153) ;  /* 0x0000008000007945 */ /* 0x000fe20003800000 */
[----:B------:R-:W-:Y:S01]  /*33ea0*/  MOV R13, R16 ;  /* 0x00000010000d7202 */ /* 0x000fe20000000f00 */
[----:B------:R-:W-:Y:S01]  /*33eb0*/  IMAD.MOV.U32 R12, RZ, RZ, RZ ;  /* 0x000000ffff0c7224 */ /* 0x000fe200078e00ff */
[----:B------:R-:W-:Y:S01]  /*33ec0*/  MOV R15, 0xffffffff ;  /* 0xffffffff000f7802 */ /* 0x000fe20000000f00 */
[----:B------:R-:W-:-:S07]  /*33ed0*/  IMAD.MOV.U32 R11, RZ, RZ, 0x1f ;  /* 0x0000001fff0b7424 */ /* 0x000fce00078e00ff */
[----:B0-----:R-:W-:Y:S05]  /*33ee0*/  WARPSYNC.COLLECTIVE R15, `(.L_x_3154) ;  /* 0x000000000f087348 */ /* 0x001fea0003c00000 */
[----:B------:R1:W2:Y:S02]  /*33ef0*/  SHFL.IDX P6, R14, R13, R12, R11 ;  /* 0x0000000c0d0e7389 */ /* 0x0002a400000c000b */
[----:B012---:R-:W-:Y:S01]  /*33f00*/  ENDCOLLECTIVE ;  /* 0x000000000000791b */ /* 0x007fe20003800000 */
.L_x_3154:
[----:B------:R-:W-:Y:S05]  /*33f10*/  BSYNC B0 ;  /* 0x0000000000007941 */ /* 0x000fea0003800000 */
.L_x_3153:
[----:B------:R-:W-:Y:S01]  /*33f20*/  IMAD.MOV.U32 R13, RZ, RZ, R16 ;  /* 0x000000ffff0d7224 */ /* 0x000fe200078e0010 */
[----:B------:R-:W-:Y:S01]  /*33f30*/  MOV R12, 0x1 ;  /* 0x00000001000c7802 */ /* 0x000fe20000000f00 */
[----:B------:R-:W-:Y:S02]  /*33f40*/  IMAD.MOV.U32 R11, RZ, RZ, 0x1f ;  /* 0x0000001fff0b7424 */ /* 0x000fe400078e00ff */
[----:B------:R-:W-:Y:S02]  /*33f50*/  IMAD.MOV.U32 R15, RZ, RZ, -0x1 ;  /* 0xffffffffff0f7424 */ /* 0x000fe400078e00ff */
[----:B------:R-:W-:Y:S02]  /*33f60*/  IMAD.IADD R5, R19, 0x1, R7 ;  /* 0x0000000113057824 */ /* 0x000fe400078e0207 */
[----:B------:R-:W-:-:S07]  /*33f70*/  IMAD.MOV.U32 R0, RZ, RZ, R14 ;  /* 0x000000ffff007224 */ /* 0x000fce00078e000e */
[----:B------:R-:W-:Y:S05]  /*33f80*/  WARPSYNC.COLLECTIVE R15, `(.L_x_3155) ;  /* 0x000000000f087348 */ /* 0x000fea0003c00000 */
[----:B------:R0:W1:Y:S02]  /*33f90*/  SHFL.IDX P6, R14, R13, R12, R11 ;  /* 0x0000000c0d0e7389 */ /* 0x00006400000c000b */
[----:B01----:R-:W-:Y:S01]  /*33fa0*/  ENDCOLLECTIVE ;  /* 0x000000000000791b */ /* 0x003fe20003800000 */
.L_x_3155:
        /* <DEDUP_REMOVED lines=11> */
[----:B0-----:R-:W-:Y:S01]  /*34060*/  IMAD.MOV.U32 R2, RZ, RZ, RZ ;  /* 0x000000ffff027224 */ /* 0x001fe200078e00ff */
[----:B--2---:R-:W-:Y:S02]  /*34070*/  @!P1 MOV R2, R3 ;  /* 0x0000000300029202 */ /* 0x004fe40000000f00 */
[----:B------:R-:W-:-:S03]  /*34080*/  ISETP.NE.AND P1, PT, R7, RZ, PT ;  /* 0x000000ff0700720c */ /* 0x000fc60003f25270 */
[----:B------:R-:W-:-:S10]  /*34090*/  IMAD.MOV.U32 R13, RZ, RZ, R2 ;  /* 0x000000ffff0d7224 */ /* 0x000fd400078e0002 */
[----:B------:R-:W-:Y:S05]  /*340a0*/  WARPSYNC.COLLECTIVE R15, `(.L_x_3156) ;  /* 0x000000000f087348 */ /* 0x000fea0003c00000 */
[----:B------:R0:W1:Y:S02]  /*340b0*/  SHFL.UP P6, R14, R13, R12, R11 ;  /* 0x0400000c0d0e7389 */ /* 0x00006400000c000b */
[----:B01----:R-:W-:Y:S01]  /*340c0*/  ENDCOLLECTIVE ;  /* 0x000000000000791b */ /* 0x003fe20003800000 */
.L_x_3156:
[----:B------:R-:W-:Y:S01]  /*340d0*/  IMAD.MOV.U32 R12, RZ, RZ, 0x2 ;  /* 0x00000002ff0c7424 */ /* 0x000fe200078e00ff */
[----:B------:R-:W-:-:S04]  /*340e0*/  SEL R5, R14, RZ, P1 ;  /* 0x000000ff0e057207 */ /* 0x000fc80000800000 */
[----:B------:R-:W-:-:S05]  /*340f0*/  IADD3 R4, R2, R5, RZ ;  /* 0x0000000502047210 */ /* 0x000fca0007ffe0ff */
[----:B------:R-:W-:-:S07]  /*34100*/  IMAD.MOV.U32 R13, RZ, RZ, R4 ;  /* 0x000000ffff0d7224 */ /* 0x000fce00078e0004 */
[----:B------:R-:W-:Y:S05]  /*34110*/  WARPSYNC.COLLECTIVE R15, `(.L_x_3157) ;  /* 0x000000000f087348 */ /* 0x000fea0003c00000 */
[----:B------:R0:W1:Y:S02]  /*34120*/  SHFL.UP P6, R14, R13, R12, R11 ;  /* 0x0400000c0d0e7389 */ /* 0x00006400000c000b */
[----:B01----:R-:W-:Y:S01]  /*34130*/  ENDCOLLECTIVE ;  /* 0x000000000000791b */ /* 0x003fe20003800000 */
.L_x_3157:
[----:B------:R-:W-:Y:S01]  /*34140*/  IMAD.MOV.U32 R12, RZ, RZ, 0x4 ;  /* 0x00000004ff0c7424 */ /* 0x000fe200078e00ff */
[----:B------:R-:W-:-:S04]  /*34150*/  SEL R5, R14, RZ, P2 ;  /* 0x000000ff0e057207 */ /* 0x000fc80001000000 */
[----:B------:R-:W-:-:S05]  /*34160*/  IADD3 R5, R4, R5, RZ ;  /* 0x0000000504057210 */ /* 0x000fca0007ffe0ff */
[----:B------:R-:W-:-:S07]  /*34170*/  IMAD.MOV.U32 R13, RZ, RZ, R5 ;  /* 0x000000ffff0d7224 */ /* 0x000fce00078e0005 */
[----:B------:R-:W-:Y:S05]  /*34180*/  WARPSYNC.COLLECTIVE R15, `(.L_x_3158) ;  /* 0x000000000f087348 */ /* 0x000fea0003c00000 */
[----:B------:R0:W1:Y:S02]  /*34190*/  SHFL.UP P6, R14, R13, R12, R11 ;  /* 0x0400000c0d0e7389 */ /* 0x00006400000c000b */
[----:B01----:R-:W-:Y:S01]  /*341a0*/  ENDCOLLECTIVE ;  /* 0x000000000000791b */ /* 0x003fe20003800000 */
.L_x_3158:
[----:B------:R-:W-:Y:S01]  /*341b0*/  IMAD.MOV.U32 R12, RZ, RZ, 0x8 ;  /* 0x00000008ff0c7424 */ /* 0x000fe200078e00ff */
[----:B------:R-:W-:-:S04]  /*341c0*/  SEL R6, R14, RZ, P3 ;  /* 0x000000ff0e067207 */ /* 0x000fc80001800000 */
[----:B------:R-:W-:-:S05]  /*341d0*/  IADD3 R6, R5, R6, RZ ;  /* 0x0000000605067210 */ /* 0x000fca0007ffe0ff */
[----:B------:R-:W-:-:S07]  /*341e0*/  IMAD.MOV.U32 R13, RZ, RZ, R6 ;  /* 0x000000ffff0d7224 */ /* 0x000fce00078e0006 */
[----:B------:R-:W-:Y:S05]  /*341f0*/  WARPSYNC.COLLECTIVE R15, `(.L_x_3159) ;  /* 0x000000000f087348 */ /* 0x000fea0003c00000 */
[----:B------:R0:W1:Y:S02]  /*34200*/  SHFL.UP P6, R14, R13, R12, R11 ;  /* 0x0400000c0d0e7389 */ /* 0x00006400000c000b */
[----:B01----:R-:W-:Y:S01]  /*34210*/  ENDCOLLECTIVE ;  /* 0x000000000000791b */ /* 0x003fe20003800000 */
.L_x_3159:
[----:B------:R-:W-:Y:S01]  /*34220*/  IMAD.MOV.U32 R12, RZ, RZ, 0x10 ;  /* 0x00000010ff0c7424 */ /* 0x000fe200078e00ff */
[----:B------:R-:W-:-:S04]  /*34230*/  SEL R3, R14, RZ, P4 ;  /* 0x000000ff0e037207 */ /* 0x000fc80002000000 */
[----:B------:R-:W-:-:S05]  /*34240*/  IADD3 R4, R6, R3, RZ ;  /* 0x0000000306047210 */ /* 0x000fca0007ffe0ff */
[----:B------:R-:W-:-:S07]  /*34250*/  IMAD.MOV.U32 R13, RZ, RZ, R4 ;  /* 0x000000ffff0d7224 */ /* 0x000fce00078e0004 */
[----:B------:R-:W-:Y:S05]  /*34260*/  WARPSYNC.COLLECTIVE R15, `(.L_x_3160) ;  /* 0x000000000f087348 */ /* 0x000fea0003c00000 */
[----:B------:R0:W1:Y:S02]  /*34270*/  SHFL.UP P6, R14, R13, R12, R11 ;  /* 0x0400000c0d0e7389 */ /* 0x00006400000c000b */
[----:B01----:R-:W-:Y:S01]  /*34280*/  ENDCOLLECTIVE ;  /* 0x000000000000791b */ /* 0x003fe20003800000 */
.L_x_3160:
[----:B------:R-:W-:Y:S01]  /*34290*/  IMAD.MOV.U32 R12, RZ, RZ, 0x1f ;  /* 0x0000001fff0c7424 */ /* 0x000fe200078e00ff */
[----:B------:R-:W-:Y:S02]  /*342a0*/  MOV R11, 0x1f ;  /* 0x0000001f000b7802 */ /* 0x000fe40000000f00 */
[----:B------:R-:W-:-:S04]  /*342b0*/  SEL R3, R14, RZ, P5 ;  /* 0x000000ff0e037207 */ /* 0x000fc80002800000 */
[----:B------:R-:W-:-:S05]  /*342c0*/  IADD3 R3, R4, R3, RZ ;  /* 0x0000000304037210 */ /* 0x000fca0007ffe0ff */
[----:B------:R-:W-:-:S07]  /*342d0*/  IMAD.MOV.U32 R13, RZ, RZ, R3 ;  /* 0x000000ffff0d7224 */ /* 0x000fce00078e0003 */
[----:B------:R-:W-:Y:S05]  /*342e0*/  WARPSYNC.COLLECTIVE R15, `(.L_x_3161) ;  /* 0x000000000f087348 */ /* 0x000fea0003c00000 */
[----:B------:R0:W1:Y:S02]  /*342f0*/  SHFL.IDX P6, R14, R13, R12, R11 ;  /* 0x0000000c0d0e7389 */ /* 0x00006400000c000b */
[----:B01----:R-:W-:Y:S01]  /*34300*/  ENDCOLLECTIVE ;  /* 0x000000000000791b */ /* 0x003fe20003800000 */
.L_x_3161:
[----:B------:R-:W-:Y:S05]  /*34310*/  BRA `(.L_x_3162) ;  /* 0xffffffa000807947 */ /* 0x000fea000383ffff */
.L_x_2959:
[----:B------:R-:W-:Y:S01]  /*34320*/  BSSY B0, `(.L_x_3163) ;  /* 0x0000008000007945 */ /* 0x000fe20003800000 */
[----:B-----5:R-:W-:Y:S01]  /*34330*/  IMAD.MOV.U32 R13, RZ, RZ, R2 ;  /* 0x000000ffff0d7224 */ /* 0x020fe200078e0002 */
[----:B------:R-:W-:Y:S01]  /*34340*/  MOV R11, RZ ;  /* 0x000000ff000b7202 */ /* 0x000fe20000000f00 */
[----:B------:R-:W-:Y:S02]  /*34350*/  IMAD.MOV.U32 R12, RZ, RZ, 0x1 ;  /* 0x00000001ff0c7424 */ /* 0x000fe400078e00ff */
[----:B------:R-:W-:-:S07]  /*34360*/  IMAD.MOV.U32 R15, RZ, RZ, -0x1 ;  /* 0xffffffffff0f7424 */ /* 0x000fce00078e00ff */
[----:B012---:R-:W-:Y:S05]  /*34370*/  WARPSYNC.COLLECTIVE R15, `(.L_x_3164) ;  /* 0x000000000f087348 */ /* 0x007fea0003c00000 */
[----:B------:R3:W4:Y:S02]  /*34380*/  SHFL.UP P6, R14, R13, R12, R11 ;  /* 0x0400000c0d0e7389 */ /* 0x00072400000c000b */
[----:B01234-:R-:W-:Y:S01]  /*34390*/  ENDCOLLECTIVE ;  /* 0x000000000000791b */ /* 0x01ffe20003800000 */
.L_x_3164:
[----:B------:R-:W-:Y:S05]  /*343a0*/  BSYNC B0 ;  /* 0x0000000000007941 */ /* 0x000fea0003800000 */
.L_x_3163:
[----:B------:R-:W-:Y:S01]  /*343b0*/  SEL R13, R14, RZ, P1 ;  /* 0x000000ff0e0d7207 */ /* 0x000fe20000800000 */
[----:B------:R-:W-:Y:S01]  /*343c0*/  IMAD.MOV.U32 R11, RZ, RZ, RZ ;  /* 0x000000ffff0b7224 */ /* 0x000fe200078e00ff */
[----:B------:R-:W-:Y:S01]  /*343d0*/  MOV R12, 0x2 ;  /* 0x00000002000c7802 */ /* 0x000fe20000000f00 */
[----:B------:R-:W-:Y:S02]  /*343e0*/  IMAD.MOV.U32 R15, RZ, RZ, -0x1 ;  /* 0xffffffffff0f7424 */ /* 0x000fe400078e00ff */
[----:B------:R-:W-:-:S07]  /*343f0*/  IMAD.IADD R13, R2, 0x1, R13 ;  /* 0x00000001020d7824 */ /* 0x000fce00078e020d */
[----:B------:R-:W-:Y:S05]  /*34400*/  WARPSYNC.COLLECTIVE R15, `(.L_x_3165) ;  /* 0x000000000f087348 */ /* 0x000fea0003c00000 */
[----:B------:R0:W1:Y:S02]  /*34410*/  SHFL.UP P6, R14, R13, R12, R11 ;  /* 0x0400000c0d0e7389 */ /* 0x00006400000c000b */
[----:B01----:R-:W-:Y:S01]  /*34420*/  ENDCOLLECTIVE ;  /* 0x000000000000791b */ /* 0x003fe20003800000 */
.L_x_3165:
[----:B------:R-:W-:Y:S01]  /*34430*/  IMAD.MOV.U32 R12, RZ, RZ, 0x4 ;  /* 0x00000004ff0c7424 */ /* 0x000fe200078e00ff */
[----:B------:R-:W-:-:S04]  /*34440*/  SEL R14, R14, RZ, P2 ;  /* 0x000000ff0e0e7207 */ /* 0x000fc80001000000 */
[----:B------:R-:W-:-:S05]  /*34450*/  IADD3 R3, R13, R14, RZ ;  /* 0x0000000e0d037210 */ /* 0x000fca0007ffe0ff */
[----:B------:R-:W-:-:S07]  /*34460*/  IMAD.MOV.U32 R13, RZ, RZ, R3 ;  /* 0x000000ffff0d7224 */ /* 0x000fce00078e0003 */
[----:B------:R-:W-:Y:S05]  /*34470*/  WARPSYNC.COLLECTIVE R15, `(.L_x_3166) ;  /* 0x000000000f087348 */ /* 0x000fea0003c00000 */
[----:B------:R0:W1:Y:S02]  /*34480*/  SHFL.UP P6, R14, R13, R12, R11 ;  /* 0x0400000c0d0e7389 */ /* 0x00006400000c000b */
[----:B01----:R-:W-:Y:S01]  /*34490*/  ENDCOLLECTIVE ;  /* 0x000000000000791b */ /* 0x003fe20003800000 */
.L_x_3166:
[----:B------:R-:W-:Y:S01]  /*344a0*/  IMAD.MOV.U32 R12, RZ, RZ, 0x8 ;  /* 0x00000008ff0c7424 */ /* 0x000fe200078e00ff */
[----:B------:R-:W-:-:S04]  /*344b0*/  SEL R4, R14, RZ, P3 ;  /* 0x000000ff0e047207 */ /* 0x000fc80001800000 */
[----:B------:R-:W-:-:S05]  /*344c0*/  IADD3 R4, R3, R4, RZ ;  /* 0x0000000403047210 */ /* 0x000fca0007ffe0ff */
[----:B------:R-:W-:-:S07]  /*344d0*/  IMAD.MOV.U32 R13, RZ, RZ, R4 ;  /* 0x000000ffff0d7224 */ /* 0x000fce00078e0004 */
[----:B------:R-:W-:Y:S05]  /*344e0*/  WARPSYNC.COLLECTIVE R15, `(.L_x_3167) ;  /* 0x000000000f087348 */ /* 0x000fea0003c00000 */
[----:B------:R0:W1:Y:S02]  /*344f0*/  SHFL.UP P6, R14, R13, R12, R11 ;  /* 0x0400000c0d0e7389 */ /* 0x00006400000c000b */
[----:B01----:R-:W-:Y:S01]  /*34500*/  ENDCOLLECTIVE ;  /* 0x000000000000791b */ /* 0x003fe20003800000 */
.L_x_3167:
[----:B------:R-:W-:Y:S01]  /*34510*/  IMAD.MOV.U32 R12, RZ, RZ, 0x10 ;  /* 0x00000010ff0c7424 */ /* 0x000fe200078e00ff */
[----:B------:R-:W-:-:S04]  /*34520*/  SEL R5, R14, RZ, P4 ;  /* 0x000000ff0e057207 */ /* 0x000fc80002000000 */
[----:B------:R-:W-:-:S05]  /*34530*/  IADD3 R5, R4, R5, RZ ;  /* 0x0000000504057210 */ /* 0x000fca0007ffe0ff */
[----:B------:R-:W-:-:S07]  /*34540*/  IMAD.MOV.U32 R13, RZ, RZ, R5 ;  /* 0x000000ffff0d7224 */ /* 0x000fce00078e0005 */
[----:B------:R-:W-:Y:S05]  /*34550*/  WARPSYNC.COLLECTIVE R15, `(.L_x_3168) ;  /* 0x000000000f087348 */ /* 0x000fea0003c00000 */
[----:B------:R0:W1:Y:S02]  /*34560*/  SHFL.UP P6, R14, R13, R12, R11 ;  /* 0x0400000c0d0e7389 */ /* 0x00006400000c000b */
[----:B01----:R-:W-:Y:S01]  /*34570*/  ENDCOLLECTIVE ;  /* 0x000000000000791b */ /* 0x003fe20003800000 */
.L_x_3168:
        /* <DEDUP_REMOVED lines=8> */
.L_x_3169:
[----:B------:R-:W-:Y:S05]  /*34600*/  BRA `(.L_x_3170) ;  /* 0xffffffa000607947 */ /* 0x000fea000383ffff */
.L_x_2961:
[----:B------:R-:W-:Y:S01]  /*34610*/  BSSY B0, `(.L_x_3171) ;  /* 0x0000006000007945 */ /* 0x000fe20003800000 */
[----:B------:R-:W-:Y:S01]  /*34620*/  PLOP3.LUT P6, PT, P6, PT, PT, 0x8, 0x0 ;  /* 0x000000000000781c */ /* 0x000fe200037ce170 */
[----:B------:R-:W-:-:S12]  /*34630*/  IMAD.MOV.U32 R15, RZ, RZ, -0x1 ;  /* 0xffffffffff0f7424 */ /* 0x000fd800078e00ff */
[----:B01----:R-:W-:Y:S05]  /*34640*/  WARPSYNC.COLLECTIVE R15, `(.L_x_3172) ;  /* 0x000000000f087348 */ /* 0x003fea0003c00000 */
[----:B------:R-:W-:Y:S01]  /*34650*/  VOTE.ANY R14, PT, P6 ;  /* 0x00000000000e7806 */ /* 0x000fe200030e0100 */
[----:B01----:R-:W-:Y:S06]  /*34660*/  ENDCOLLECTIVE ;  /* 0x000000000000791b */ /* 0x003fec0003800000 */
.L_x_3172:
[----:B------:R-:W-:Y:S05]  /*34670*/  BSYNC B0 ;  /* 0x0000000000007941 */ /* 0x000fea0003800000 */
.L_x_3171:
[----:B------:R-:W-:Y:S01]  /*34680*/  IMAD.MOV.U32 R5, RZ, RZ, R14 ;  /* 0x000000ffff057224 */ /* 0x000fe200078e000e */
[----:B------:R-:W-:Y:S01]  /*34690*/  MOV R13, R2 ;  /* 0x00000002000d7202 */ /* 0x000fe20000000f00 */
[----:B------:R-:W-:Y:S01]  /*346a0*/  IMAD.MOV.U32 R11, RZ, RZ, 0x1f ;  /* 0x0000001fff0b7424 */ /* 0x000fe200078e00ff */
[----:B------:R-:W-:Y:S01]  /*346b0*/  MOV R15, 0xffffffff ;  /* 0xffffffff000f7802 */ /* 0x000fe20000000f00 */
[----:B------:R-:W0:Y:S02]  /*346c0*/  POPC R6, R5 ;  /* 0x0000000500067309 */ /* 0x000e240000000000 */
[----:B0-----:R-:W-:-:S07]  /*346d0*/  IMAD.MOV.U32 R12, RZ, RZ, R6 ;  /* 0x000000ffff0c7224 */ /* 0x001fce00078e0006 */
[----:B------:R-:W-:Y:S05]  /*346e0*/  WARPSYNC.COLLECTIVE R15, `(.L_x_3173) ;  /* 0x000000000f087348 */ /* 0x000fea0003c00000 */
[----:B------:R0:W1:Y:S02]  /*346f0*/  SHFL.IDX P6, R14, R13, R12, R11 ;  /* 0x0000000c0d0e7389 */ /* 0x00006400000c000b */
[----:B01----:R-:W-:Y:S01]  /*34700*/  ENDCOLLECTIVE ;  /* 0x000000000000791b */ /* 0x003fe20003800000 */
.L_x_3173:
[----:B------:R-:W-:Y:S01]  /*34710*/  IMAD.MOV.U32 R17, RZ, RZ, R14 ;  /* 0x000000ffff117224 */ /* 0x000fe200078e000e */
[----:B------:R-:W-:Y:S06]  /*34720*/  BRA `(.L_x_3174) ;  /* 0xffffffa000507947 */ /* 0x000fec000383ffff */
.L_x_2963:
[----:B------:R-:W-:Y:S01]  /*34730*/  BSSY B0, `(.L_x_3175) ;  /* 0x0000007000007945 */ /* 0x000fe20003800000 */
[----:B------:R-:W-:Y:S01]  /*34740*/  IMAD.MOV.U32 R13, RZ, RZ, R3 ;  /* 0x000000ffff0d7224 */ /* 0x000fe200078e0003 */
[----:B------:R-:W-:Y:S01]  /*34750*/  MOV R11, 0x1f ;  /* 0x0000001f000b7802 */ /* 0x000fe20000000f00 */
[----:B------:R-:W-:-:S07]  /*34760*/  IMAD.MOV.U32 R15, RZ, RZ, -0x1 ;  /* 0xffffffffff0f7424 */ /* 0x000fce00078e00ff */
[----:B012---:R-:W-:Y:S05]  /*34770*/  WARPSYNC.COLLECTIVE R15, `(.L_x_3176) ;  /* 0x000000000f087348 */ /* 0x007fea0003c00000 */
[----:B------:R3:W4:Y:S02]  /*34780*/  SHFL.IDX P6, R14, R13, R12, R11 ;  /* 0x0000000c0d0e7389 */ /* 0x00072400000c000b */
[----:B01234-:R-:W-:Y:S01]  /*34790*/  ENDCOLLECTIVE ;  /* 0x000000000000791b */ /* 0x01ffe20003800000 */
.L_x_3176:
[----:B------:R-:W-:Y:S05]  /*347a0*/  BSYNC B0 ;  /* 0x0000000000007941 */ /* 0x000fea0003800000 */
.L_x_3175:
[----:B------:R-:W-:Y:S01]  /*347b0*/  IMAD.MOV.U32 R5, RZ, RZ, R14 ;  /* 0x000000ffff057224 */ /* 0x000fe200078e000e */
[----:B------:R-:W-:Y:S06]  /*347c0*/  BRA `(.L_x_2962) ;  /* 0xffffffa000447947 */ /* 0x000fec000383ffff */
.L_x_2967:
[----:B0-----:R0:W1:Y:S02]  /*347d0*/  SYNCS.PHASECHK.TRANS64.TRYWAIT P0, [R4+URZ+0x29820], R0 ;  /* 0x02982000040075a7 */ /* 0x001064000800017f */
[----:B-1----:R-:W-:Y:S05]  /*347e0*/  @!P0 NANOSLEEP.SYNCS 0x989680 ;  /* 0x009896800000895d */ /* 0x002fea0003900000 */
[----:B------:R-:W1:Y:S02]  /*347f0*/  @!P0 SYNCS.PHASECHK.TRANS64 P0, [R4+URZ+0x29820], R0 ;  /* 0x02982000040085a7 */ /* 0x000e64000800007f */
[----:B-1----:R-:W-:Y:S05]  /*34800*/  @!P0 BRA `(.L_x_2967) ;  /* 0xfffffffc00f08947 */ /* 0x002fea000383ffff */
[----:B------:R-:W-:Y:S05]  /*34810*/  BRA `(.L_x_3177) ;  /* 0xffffffa400c47947 */ /* 0x000fea000383ffff */
.L_x_2968:
        /* <DEDUP_REMOVED lines=11> */
.L_x_3179:
[----:B------:R-:W-:Y:S05]  /*348d0*/  BSYNC B0 ;  /* 0x0000000000007941 */ /* 0x000fea0003800000 */
.L_x_3178:
[----:B------:R-:W-:Y:S05]  /*348e0*/  BRA `(.L_x_3180) ;  /* 0xffffffa400ac7947 */ /* 0x000fea000383ffff */
.L_x_2969:
[----:B------:R-:W-:Y:S01]  /*348f0*/  BSSY B0, `(.L_x_3181) ;  /* 0x0000006000007945 */ /* 0x000fe20003800000 */
[----:B------:R-:W-:-:S07]  /*34900*/  IMAD.MOV.U32 R15, RZ, RZ, -0x1 ;  /* 0xffffffffff0f7424 */ /* 0x000fce00078e00ff */
[----:B0-----:R-:W-:Y:S05]  /*34910*/  WARPSYNC.COLLECTIVE R15, `(.L_x_3182) ;  /* 0x000000000f0c7348 */ /* 0x001fea0003c00000 */
[----:B------:R-:W-:Y:S02]  /*34920*/  ELECT P6, UR62, PT ;  /* 0x00000000003e782f */ /* 0x000fe400038c0000 */
[----:B------:R-:W-:Y:S01]  /*34930*/  MOV R14, UR62 ;  /* 0x0000003e000e7c02 */ /* 0x000fe20008000f00 */
[----:B0-----:R-:W-:Y:S10]  /*34940*/  ENDCOLLECTIVE ;  /* 0x000000000000791b */ /* 0x001ff40003800000 */
.L_x_3182:
[----:B------:R-:W-:Y:S05]  /*34950*/  BSYNC B0 ;  /* 0x0000000000007941 */ /* 0x000fea0003800000 */
.L_x_3181:
[----:B------:R-:W-:Y:S05]  /*34960*/  BRA `(.L_x_3183) ;  /* 0xffffffa400a07947 */ /* 0x000fea000383ffff */
.L_x_2971:
[----:B0-----:R0:W1:Y:S02]  /*34970*/  SYNCS.PHASECHK.TRANS64.TRYWAIT P1, [R5+URZ+0x29840], R0 ;  /* 0x02984000050075a7 */ /* 0x001064000802017f */
[----:B-1----:R-:W-:Y:S05]  /*34980*/  @!P1 NANOSLEEP.SYNCS 0x989680 ;  /* 0x009896800000995d */ /* 0x002fea0003900000 */
[----:B------:R-:W1:Y:S02]  /*34990*/  @!P1 SYNCS.PHASECHK.TRANS64 P1, [R5+URZ+0x29840], R0 ;  /* 0x02984000050095a7 */ /* 0x000e64000802007f */
[----:B-1----:R-:W-:Y:S05]  /*349a0*/  @!P1 BRA `(.L_x_2971) ;  /* 0xfffffffc00f09947 */ /* 0x002fea000383ffff */
[----:B------:R-:W-:Y:S05]  /*349b0*/  BRA `(.L_x_3184) ;  /* 0xffffffa400c07947 */ /* 0x000fea000383ffff */
.L_x_2973:
[----:B-1----:R1:W2:Y:S02]  /*349c0*/  SYNCS.PHASECHK.TRANS64.TRYWAIT P1, [R23+URZ+0x29840], R2 ;  /* 0x02984002170075a7 */ /* 0x0022a4000802017f */
[----:B--2---:R-:W-:Y:S05]  /*349d0*/  @!P1 NANOSLEEP.SYNCS 0x989680 ;  /* 0x009896800000995d */ /* 0x004fea0003900000 */
[----:B------:R-:W2:Y:S02]  /*349e0*/  @!P1 SYNCS.PHASECHK.TRANS64 P1, [R23+URZ+0x29840], R2 ;  /* 0x02984002170095a7 */ /* 0x000ea4000802007f */
[----:B--2---:R-:W-:Y:S05]  /*349f0*/  @!P1 BRA `(.L_x_2973) ;  /* 0xfffffffc00f09947 */ /* 0x004fea000383ffff */
[----:B------:R-:W-:Y:S05]  /*34a00*/  BRA `(.L_x_3185) ;  /* 0xffffffa400cc7947 */ /* 0x000fea000383ffff */
.L_x_2975:
[----:B--2---:R2:W3:Y:S02]  /*34a10*/  SYNCS.PHASECHK.TRANS64.TRYWAIT P1, [R5+URZ+0x29860], R0 ;  /* 0x02986000050075a7 */ /* 0x0044e4000802017f */
[----:B---3--:R-:W-:Y:S05]  /*34a20*/  @!P1 NANOSLEEP.SYNCS 0x989680 ;  /* 0x009896800000995d */ /* 0x008fea0003900000 */
[----:B------:R-:W3:Y:S02]  /*34a30*/  @!P1 SYNCS.PHASECHK.TRANS64 P1, [R5+URZ+0x29860], R0 ;  /* 0x02986000050095a7 */ /* 0x000ee4000802007f */
[----:B---3--:R-:W-:Y:S05]  /*34a40*/  @!P1 BRA `(.L_x_2975) ;  /* 0xfffffffc00f09947 */ /* 0x008fea000383ffff */
[----:B------:R-:W-:Y:S05]  /*34a50*/  BRA `(.L_x_3186) ;  /* 0xffffffa400c87947 */ /* 0x000fea000383ffff */
.L_x_2977:
[----:B---3--:R3:W4:Y:S02]  /*34a60*/  SYNCS.PHASECHK.TRANS64.TRYWAIT P1, [R23+URZ+0x29860], R2 ;  /* 0x02986002170075a7 */ /* 0x008724000802017f */
[----:B----4-:R-:W-:Y:S05]  /*34a70*/  @!P1 NANOSLEEP.SYNCS 0x989680 ;  /* 0x009896800000995d */ /* 0x010fea0003900000 */
[----:B------:R-:W4:Y:S02]  /*34a80*/  @!P1 SYNCS.PHASECHK.TRANS64 P1, [R23+URZ+0x29860], R2 ;  /* 0x02986002170095a7 */ /* 0x000f24000802007f */
[----:B----4-:R-:W-:Y:S05]  /*34a90*/  @!P1 BRA `(.L_x_2977) ;  /* 0xfffffffc00f09947 */ /* 0x010fea000383ffff */
[----:B------:R-:W-:Y:S05]  /*34aa0*/  BRA `(.L_x_3187) ;  /* 0xffffffa400c47947 */ /* 0x000fea000383ffff */
.L_x_2979:
[----:B----4-:R4:W0:Y:S02]  /*34ab0*/  SYNCS.PHASECHK.TRANS64.TRYWAIT P1, [R5+URZ+0x29880], R0 ;  /* 0x02988000050075a7 */ /* 0x010824000802017f */
[----:B0-----:R-:W-:Y:S05]  /*34ac0*/  @!P1 NANOSLEEP.SYNCS 0x989680 ;  /* 0x009896800000995d */ /* 0x001fea0003900000 */
[----:B------:R-:W0:Y:S02]  /*34ad0*/  @!P1 SYNCS.PHASECHK.TRANS64 P1, [R5+URZ+0x29880], R0 ;  /* 0x02988000050095a7 */ /* 0x000e24000802007f */
[----:B0-----:R-:W-:Y:S05]  /*34ae0*/  @!P1 BRA `(.L_x_2979) ;  /* 0xfffffffc00f09947 */ /* 0x001fea000383ffff */
[----:B------:R-:W-:Y:S05]  /*34af0*/  BRA `(.L_x_3188) ;  /* 0xffffffa400c07947 */ /* 0x000fea000383ffff */
.L_x_3189:
        /* <DEDUP_REMOVED lines=16> */
.L_x_3198:


//--------------------- .nv.global.init           --------------------------
	.section	.nv.global.init,"aw",@progbits
	.align	4
.nv.global.init:
	.type		_ZZN5flash28permute_output_fp8_VcolmajorIN4cute6TensorINS1_11ArrayEngineIN7cutlass10bfloat16_tELm64EEENS1_6LayoutINS1_5tupleIJNS8_IJNS1_1CILi2EEESA_NS9_ILi16EEEEEENS9_ILi1EEESD_EEENS8_IJNS8_IJSD_SA_NS9_ILi4EEEEEENS9_ILi0EEESH_EEEEEEEEEvRT_E9upper_map,@object
	.size		_ZZN5flash28permute_output_fp8_VcolmajorIN4cute6TensorINS1_11ArrayEngineIN7cutlass10bfloat16_tELm64EEENS1_6LayoutINS1_5tupleIJNS8_IJNS1_1CILi2EEESA_NS9_ILi16EEEEEENS9_ILi1EEESD_EEENS8_IJNS8_IJSD_SA_NS9_ILi4EEEEEENS9_ILi0EEESH_EEEEEEEEEvRT_E9upper_map,($str$23 - _ZZN5flash28permute_output_fp8_VcolmajorIN4cute6TensorINS1_11ArrayEngineIN7cutlass10bfloat16_tELm64EEENS1_6LayoutINS1_5tupleIJNS8_IJNS1_1CILi2EEESA_NS9_ILi16EEEEEENS9_ILi1EEESD_EEENS8_IJNS8_IJSD_SA_NS9_ILi4EEEEEENS9_ILi0EEESH_EEEEEEEEEvRT_E9upper_map)
_ZZN5flash28permute_output_fp8_VcolmajorIN4cute6TensorINS1_11ArrayEngineIN7cutlass10bfloat16_tELm64EEENS1_6LayoutINS1_5tupleIJNS8_IJNS1_1CILi2EEESA_NS9_ILi16EEEEEENS9_ILi1EEESD_EEENS8_IJNS8_IJSD_SA_NS9_ILi4EEEEEENS9_ILi0EEESH_EEEEEEEEEvRT_E9upper_map:
        /*0000*/ 	.byte	0x00, 0x00, 0x00, 0x00, 0x02, 0x00, 0x00, 0x00, 0x03, 0x00, 0x00, 0x00, 0x01, 0x00, 0x00, 0x00
	.type		$str$23,@object
	.size		$str$23,($str$24 - $str$23)
$str$23:
        /*0010*/ 	.byte	0x28, 0x61, 0x64, 0x64, 0x72, 0x65, 0x73, 0x73, 0x20, 0x26, 0x20, 0x6d, 0x61, 0x73, 0x6b, 0x29
        /*0020*/ 	.byte	0x20, 0x3d, 0x3d, 0x20, 0x30, 0x00
	.type		$str$24,@object
	.size		$str$24,(__unnamed_7 - $str$24)
$str$24:
        /*0026*/ 	.byte	0x2f, 0x74, 0x6d, 0x70, 0x2f, 0x6f, 0x73, 0x73, 0x5f, 0x6b, 0x65, 0x72, 0x6e, 0x65, 0x6c, 0x73
        /*0036*/ 	.byte	0x5f, 0x73, 0x72, 0x63, 0x2f, 0x66, 0x6c, 0x61, 0x73, 0x68, 0x5f, 0x61, 0x74, 0x74, 0x65, 0x6e
        /*0046*/ 	.byte	0x74, 0x69, 0x6f, 0x6e, 0x2f, 0x63, 0x73, 0x72, 0x63, 0x2f, 0x63, 0x75, 0x74, 0x6c, 0x61, 0x73
        /*0056*/ 	.byte	0x73, 0x2f, 0x69, 0x6e, 0x63, 0x6c, 0x75, 0x64, 0x65, 0x2f, 0x63, 0x75, 0x74, 0x65, 0x2f, 0x70
        /*0066*/ 	.byte	0x6f, 0x69, 0x6e, 0x74, 0x65, 0x72, 0x5f, 0x66, 0x6c, 0x61, 0x67, 0x67, 0x65, 0x64, 0x2e, 0x68
        /*0076*/ 	.byte	0x70, 0x70, 0x00
	.type		__unnamed_7,@object
	.size		__unnamed_7,(__unnamed_12 - __unnamed_7)
__unnamed_7:
        /* <DEDUP_REMOVED lines=24> */
        /*01f9*/ 	.byte	0x3e, 0x3e, 0x20, 0x26, 0x5d, 0x00
	.type		__unnamed_12,@object
	.size		__unnamed_12,(__unnamed_5 - __unnamed_12)
__unnamed_12:
        /* <DEDUP_REMOVED lines=25> */
	.type		__unnamed_5,@object
	.size		__unnamed_5,(__unnamed_10 - __unnamed_5)
__unnamed_5:
        /* <DEDUP_REMOVED lines=25> */
	.type		__unnamed_10,@object
	.size		__unnamed_10,(__unnamed_3 - __unnamed_10)
__unnamed_10:
        /* <DEDUP_REMOVED lines=29> */
        /*06db*/ 	.byte	0x5d, 0x00
	.type		__unnamed_3,@object
	.size		__unnamed_3,(__unnamed_9 - __unnamed_3)
__unnamed_3:
        /* <DEDUP_REMOVED lines=30> */
	.type		__unnamed_9,@object
	.size		__unnamed_9,(__unnamed_2 - __unnamed_9)
__unnamed_9:
        /* <DEDUP_REMOVED lines=30> */
	.type		__unnamed_2,@object
	.size		__unnamed_2,(__unnamed_11 - __unnamed_2)
__unnamed_2:
        /* <DEDUP_REMOVED lines=30> */
	.type		__unnamed_11,@object
	.size		__unnamed_11,(__unnamed_4 - __unnamed_11)
__unnamed_11:
        /* <DEDUP_REMOVED lines=30> */
	.type		__unnamed_4,@object
	.size		__unnamed_4,(__unnamed_6 - __unnamed_4)
__unnamed_4:
        /* <DEDUP_REMOVED lines=30> */
	.type		__unnamed_6,@object
	.size		__unnamed_6,(__unnamed_8 - __unnamed_6)
__unnamed_6:
        /* <DEDUP_REMOVED lines=29> */
        /*11c7*/ 	.byte	0x3e, 0x5d, 0x00
	.type		__unnamed_8,@object
	.size		__unnamed_8,(__unnamed_1 - __unnamed_8)
__unnamed_8:
        /* <DEDUP_REMOVED lines=30> */
	.type		__unnamed_1,@object
	.size		__unnamed_1,(.L_0 - __unnamed_1)
__unnamed_1:
        /* <DEDUP_REMOVED lines=29> */
        /*156e*/ 	.byte	0x3e, 0x20, 0x26, 0x5d, 0x00
.L_0:


//--------------------- .nv.shared._ZN7cutlass13device_kernelIN5flash11enable_sm90INS1_16FlashAttnFwdSm90INS1_25CollectiveMainloopFwdSm90ILi2EN4cute5tupleIJNS5_1CILi1EEES8_S8_EEENS6_IJNS7_ILi128EEENS7_ILi160EEENS7_ILi192EEEEEELi128ENS_12float_e4m3_tEfNS_4arch4Sm90ELb0ELb0ELb1ELb0ELb1ELb0ELb0ELb1ELb1ELb1ELb0ELb0EEENS1_21CollectiveEpilogueFwdINS6_IJSA_SA_SB_EEES9_NS_10bfloat16_tESG_Li256ELb0ELb1ELb0ELb1EEENS1_29StaticPersistentTileSchedulerILb0EEEEEEEEEvNT_6ParamsE --------------------------
	.section	.nv.shared._ZN7cutlass13device_kernelIN5flash11enable_sm90INS1_16FlashAttnFwdSm90INS1_25CollectiveMainloopFwdSm90ILi2EN4cute5tupleIJNS5_1CILi1EEES8_S8_EEENS6_IJNS7_ILi128EEENS7_ILi160EEENS7_ILi192EEEEEELi128ENS_12float_e4m3_tEfNS_4arch4Sm90ELb0ELb0ELb1ELb0ELb1ELb0ELb0ELb1ELb1ELb1ELb0ELb0EEENS1_21CollectiveEpilogueFwdINS6_IJSA_SA_SB_EEES9_NS_10bfloat16_tESG_Li256ELb0ELb1ELb0ELb1EEENS1_29StaticPersistentTileSchedulerILb0EEEEEEEEEvNT_6ParamsE,"aw",@nobits
	.sectionflags	@""
	.align	16
	.zero		1024


//--------------------- .nv.shared.reserved.0     --------------------------
	.section	.nv.shared.reserved.0,"aw",@nobits
	.weak		__nv_reservedSMEM_offset_0_alias
	.size		__nv_reservedSMEM_offset_0_alias, 0, 0
	.other		__nv_reservedSMEM_offset_0_alias,@"STO_CUDA_RESERVED_SHARED STV_DEFAULT"
__nv_reservedSMEM_offset_0_alias:
	.zero		0


//--------------------- .nv.global                --------------------------
	.section	.nv.global,"aw",@nobits
.nv.global:
	.type		_ZN81_INTERNAL_bf65c093_45_flash_fwd_hdimdiff_e4m3_paged_softcap_sm90_cu_4cb42ef5_38364cute1_E,@object
	.size		_ZN81_INTERNAL_bf65c093_45_flash_fwd_hdimdiff_e4m3_paged_softcap_sm90_cu_4cb42ef5_38364cute1_E,(_ZN81_INTERNAL_bf65c093_45_flash_fwd_hdimdiff_e4m3_paged_softcap_sm90_cu_4cb42ef5_38364cuda3std3__45__cpo6cbeginE - _ZN81_INTERNAL_bf65c093_45_flash_fwd_hdimdiff_e4m3_paged_softcap_sm90_cu_4cb42ef5_38364cute1_E)
_ZN81_INTERNAL_bf65c093_45_flash_fwd_hdimdiff_e4m3_paged_softcap_sm90_cu_4cb42ef5_38364cute1_E:
	.zero		1
	.type		_ZN81_INTERNAL_bf65c093_45_flash_fwd_hdimdiff_e4m3_paged_softcap_sm90_cu_4cb42ef5_38364cuda3std3__45__cpo6cbeginE,@object
	.size		_ZN81_INTERNAL_bf65c093_45_flash_fwd_hdimdiff_e4m3_paged_softcap_sm90_cu_4cb42ef5_38364cuda3std3__45__cpo6cbeginE,(_ZN81_INTERNAL_bf65c093_45_flash_fwd_hdimdiff_e4m3_paged_softcap_sm90_cu_4cb42ef5_38364cuda3std3__48in_placeE - _ZN81_INTERNAL_bf65c093_45_flash_fwd_hdimdiff_e4m3_paged_softcap_sm90_cu_4cb42ef5_38364cuda3std3__45__cpo6cbeginE)
_ZN81_INTERNAL_bf65c093_45_flash_fwd_hdimdiff_e4m3_paged_softcap_sm90_cu_4cb42ef5_38364cuda3std3__45__cpo6cbeginE:
	.zero		1
	.type		_ZN81_INTERNAL_bf65c093_45_flash_fwd_hdimdiff_e4m3_paged_softcap_sm90_cu_4cb42ef5_38364cuda3std3__48in_placeE,@object
	.size		_ZN81_INTERNAL_bf65c093_45_flash_fwd_hdimdiff_e4m3_paged_softcap_sm90_cu_4cb42ef5_38364cuda3std3__48in_placeE,(_ZN81_INTERNAL_bf65c093_45_flash_fwd_hdimdiff_e4m3_paged_softcap_sm90_cu_4cb42ef5_38364cuda3std6ranges3__45__cpo9iter_moveE - _ZN81_INTERNAL_bf65c093_45_flash_fwd_hdimdiff_e4m3_paged_softcap_sm90_cu_4cb42ef5_38364cuda3std3__48in_placeE)
_ZN81_INTERNAL_bf65c093_45_flash_fwd_hdimdiff_e4m3_paged_softcap_sm90_cu_4cb42ef5_38364cuda3std3__48in_placeE:
	.zero		1
	.type		_ZN81_INTERNAL_bf65c093_45_flash_fwd_hdimdiff_e4m3_paged_softcap_sm90_cu_4cb42ef5_38364cuda3std6ranges3__45__cpo9iter_moveE,@object
	.size		_ZN81_INTERNAL_bf65c093_45_flash_fwd_hdimdiff_e4m3_paged_softcap_sm90_cu_4cb42ef5_38364cuda3std6ranges3__45__cpo9iter_moveE,(_ZN81_INTERNAL_bf65c093_45_flash_fwd_hdimdiff_e4m3_paged_softcap_sm90_cu_4cb42ef5_38364cuda3std3__45__cpo5beginE - _ZN81_INTERNAL_bf65c093_45_flash_fwd_hdimdiff_e4m3_paged_softcap_sm90_cu_4cb42ef5_38364cuda3std6ranges3__45__cpo9iter_moveE)
_ZN81_INTERNAL_bf65c093_45_flash_fwd_hdimdiff_e4m3_paged_softcap_sm90_cu_4cb42ef5_38364cuda3std6ranges3__45__cpo9iter_moveE:
	.zero		1
	.type		_ZN81_INTERNAL_bf65c093_45_flash_fwd_hdimdiff_e4m3_paged_softcap_sm90_cu_4cb42ef5_38364cuda3std3__45__cpo5beginE,@object
	.size		_ZN81_INTERNAL_bf65c093_45_flash_fwd_hdimdiff_e4m3_paged_softcap_sm90_cu_4cb42ef5_38364cuda3std3__45__cpo5beginE,(_ZN81_INTERNAL_bf65c093_45_flash_fwd_hdimdiff_e4m3_paged_softcap_sm90_cu_4cb42ef5_38364cuda3std3__483_GLOBAL__N__bf65c093_45_flash_fwd_hdimdiff_e4m3_paged_softcap_sm90_cu_4cb42ef5_38366ignoreE - _ZN81_INTERNAL_bf65c093_45_flash_fwd_hdimdiff_e4m3_paged_softcap_sm90_cu_4cb42ef5_38364cuda3std3__45__cpo5beginE)
_ZN81_INTERNAL_bf65c093_45_flash_fwd_hdimdiff_e4m3_paged_softcap_sm90_cu_4cb42ef5_38364cuda3std3__45__cpo5beginE:
	.zero		1
	.type		_ZN81_INTERNAL_bf65c093_45_flash_fwd_hdimdiff_e4m3_paged_softcap_sm90_cu_4cb42ef5_38364cuda3std3__483_GLOBAL__N__bf65c093_45_flash_fwd_hdimdiff_e4m3_paged_softcap_sm90_cu_4cb42ef5_38366ignoreE,@object
	.size		_ZN81_INTERNAL_bf65c093_45_flash_fwd_hdimdiff_e4m3_paged_softcap_sm90_cu_4cb42ef5_38364cuda3std3__483_GLOBAL__N__bf65c093_45_flash_fwd_hdimdiff_e4m3_paged_softcap_sm90_cu_4cb42ef5_38366ignoreE,(_ZN81_INTERNAL_bf65c093_45_flash_fwd_hdimdiff_e4m3_paged_softcap_sm90_cu_4cb42ef5_38364cute7productE - _ZN81_INTERNAL_bf65c093_45_flash_fwd_hdimdiff_e4m3_paged_softcap_sm90_cu_4cb42ef5_38364cuda3std3__483_GLOBAL__N__bf65c093_45_flash_fwd_hdimdiff_e4m3_paged_softcap_sm90_cu_4cb42ef5_38366ignoreE)
_ZN81_INTERNAL_bf65c093_45_flash_fwd_hdimdiff_e4m3_paged_softcap_sm90_cu_4cb42ef5_38364cuda3std3__483_GLOBAL__N__bf65c093_45_flash_fwd_hdimdiff_e4m3_paged_softcap_sm90_cu_4cb42ef5_38366ignoreE:
	.zero		1
	.type		_ZN81_INTERNAL_bf65c093_45_flash_fwd_hdimdiff_e4m3_paged_softcap_sm90_cu_4cb42ef5_38364cute7productE,@object
	.size		_ZN81_INTERNAL_bf65c093_45_flash_fwd_hdimdiff_e4m3_paged_softcap_sm90_cu_4cb42ef5_38364cute7productE,(_ZN81_INTERNAL_bf65c093_45_flash_fwd_hdimdiff_e4m3_paged_softcap_sm90_cu_4cb42ef5_38364cuda3std3__45__cpo3endE - _ZN81_INTERNAL_bf65c093_45_flash_fwd_hdimdiff_e4m3_paged_softcap_sm90_cu_4cb42ef5_38364cute7productE)
_ZN81_INTERNAL_bf65c093_45_flash_fwd_hdimdiff_e4m3_paged_softcap_sm90_cu_4cb42ef5_38364cute7productE:
	.zero		1
	.type		_ZN81_INTERNAL_bf65c093_45_flash_fwd_hdimdiff_e4m3_paged_softcap_sm90_cu_4cb42ef5_38364cuda3std3__45__cpo3endE,@object
	.size		_ZN81_INTERNAL_bf65c093_45_flash_fwd_hdimdiff_e4m3_paged_softcap_sm90_cu_4cb42ef5_38364cuda3std3__45__cpo3endE,(_ZN81_INTERNAL_bf65c093_45_flash_fwd_hdimdiff_e4m3_paged_softcap_sm90_cu_4cb42ef5_38364cuda3std3__419piecewise_constructE - _ZN81_INTERNAL_bf65c093_45_flash_fwd_hdimdiff_e4m3_paged_softcap_sm90_cu_4cb42ef5_38364cuda3std3__45__cpo3endE)
_ZN81_INTERNAL_bf65c093_45_flash_fwd_hdimdiff_e4m3_paged_softcap_sm90_cu_4cb42ef5_38364cuda3std3__45__cpo3endE:
	.zero		1
	.type		_ZN81_INTERNAL_bf65c093_45_flash_fwd_hdimdiff_e4m3_paged_softcap_sm90_cu_4cb42ef5_38364cuda3std3__419piecewise_constructE,@object
	.size		_ZN81_INTERNAL_bf65c093_45_flash_fwd_hdimdiff_e4m3_paged_softcap_sm90_cu_4cb42ef5_38364cuda3std3__419piecewise_constructE,(_ZN81_INTERNAL_bf65c093_45_flash_fwd_hdimdiff_e4m3_paged_softcap_sm90_cu_4cb42ef5_38364cuda3std3__45__cpo4cendE - _ZN81_INTERNAL_bf65c093_45_flash_fwd_hdimdiff_e4m3_paged_softcap_sm90_cu_4cb42ef5_38364cuda3std3__419piecewise_constructE)
_ZN81_INTERNAL_bf65c093_45_flash_fwd_hdimdiff_e4m3_paged_softcap_sm90_cu_4cb42ef5_38364cuda3std3__419piecewise_constructE:
	.zero		1
	.type		_ZN81_INTERNAL_bf65c093_45_flash_fwd_hdimdiff_e4m3_paged_softcap_sm90_cu_4cb42ef5_38364cuda3std3__45__cpo4cendE,@object
	.size		_ZN81_INTERNAL_bf65c093_45_flash_fwd_hdimdiff_e4m3_paged_softcap_sm90_cu_4cb42ef5_38364cuda3std3__45__cpo4cendE,(_ZN81_INTERNAL_bf65c093_45_flash_fwd_hdimdiff_e4m3_paged_softcap_sm90_cu_4cb42ef5_38364cuda3std6ranges3__45__cpo4swapE - _ZN81_INTERNAL_bf65c093_45_flash_fwd_hdimdiff_e4m3_paged_softcap_sm90_cu_4cb42ef5_38364cuda3std3__45__cpo4cendE)
_ZN81_INTERNAL_bf65c093_45_flash_fwd_hdimdiff_e4m3_paged_softcap_sm90_cu_4cb42ef5_38364cuda3std3__45__cpo4cendE:
	.zero		1
	.type		_ZN81_INTERNAL_bf65c093_45_flash_fwd_hdimdiff_e4m3_paged_softcap_sm90_cu_4cb42ef5_38364cuda3std6ranges3__45__cpo4swapE,@object
	.size		_ZN81_INTERNAL_bf65c093_45_flash_fwd_hdimdiff_e4m3_paged_softcap_sm90_cu_4cb42ef5_38364cuda3std6ranges3__45__cpo4swapE,(.L_20 - _ZN81_INTERNAL_bf65c093_45_flash_fwd_hdimdiff_e4m3_paged_softcap_sm90_cu_4cb42ef5_38364cuda3std6ranges3__45__cpo4swapE)
_ZN81_INTERNAL_bf65c093_45_flash_fwd_hdimdiff_e4m3_paged_softcap_sm90_cu_4cb42ef5_38364cuda3std6ranges3__45__cpo4swapE:
	.zero		1
.L_20:


//--------------------- .nv.shared._ZN7cutlass13device_kernelIN5flash11enable_sm90INS1_16FlashAttnFwdSm90INS1_25CollectiveMainloopFwdSm90ILi2EN4cute5tupleIJNS5_1CILi1EEES8_S8_EEENS6_IJNS7_ILi128EEENS7_ILi160EEENS7_ILi192EEEEEELi128ENS_12float_e4m3_tEfNS_4arch4Sm90ELb0ELb0ELb1ELb1ELb1ELb0ELb0ELb1ELb1ELb1ELb0ELb0EEENS1_21CollectiveEpilogueFwdINS6_IJSA_SA_SB_EEES9_NS_10bfloat16_tESG_Li256ELb1ELb1ELb0ELb1EEENS1_36VarlenDynamicPersistentTileSchedulerILi128ELi160ELi256ELi128ELb0ELb1ELb1ELb0ELb1ELb1EEEEEEEEEvNT_6ParamsE --------------------------
	.section	.nv.shared._ZN7cutlass13device_kernelIN5flash11enable_sm90INS1_16FlashAttnFwdSm90INS1_25CollectiveMainloopFwdSm90ILi2EN4cute5tupleIJNS5_1CILi1EEES8_S8_EEENS6_IJNS7_ILi128EEENS7_ILi160EEENS7_ILi192EEEEEELi128ENS_12float_e4m3_tEfNS_4arch4Sm90ELb0ELb0ELb1ELb1ELb1ELb0ELb0ELb1ELb1ELb1ELb0ELb0EEENS1_21CollectiveEpilogueFwdINS6_IJSA_SA_SB_EEES9_NS_10bfloat16_tESG_Li256ELb1ELb1ELb0ELb1EEENS1_36VarlenDynamicPersistentTileSchedulerILi128ELi160ELi256ELi128ELb0ELb1ELb1ELb0ELb1ELb1EEEEEEEEEvNT_6ParamsE,"aw",@nobits
	.sectionflags	@""
	.align	16
	.zero		1024


//--------------------- .nv.shared._ZN7cutlass13device_kernelIN5flash11enable_sm90INS1_16FlashAttnFwdSm90INS1_25CollectiveMainloopFwdSm90ILi2EN4cute5tupleIJNS5_1CILi1EEES8_S8_EEENS6_IJNS7_ILi128EEENS7_ILi160EEENS7_ILi192EEEEEELi128ENS_12float_e4m3_tEfNS_4arch4Sm90ELb0ELb0ELb1ELb1ELb1ELb1ELb0ELb1ELb1ELb1ELb0ELb0EEENS1_21CollectiveEpilogueFwdINS6_IJSA_SA_SB_EEES9_NS_10bfloat16_tESG_Li256ELb1ELb1ELb0ELb1EEENS1_36VarlenDynamicPersistentTileSchedulerILi128ELi160ELi256ELi128ELb0ELb1ELb1ELb0ELb1ELb1EEEEEEEEEvNT_6ParamsE --------------------------
	.section	.nv.shared._ZN7cutlass13device_kernelIN5flash11enable_sm90INS1_16FlashAttnFwdSm90INS1_25CollectiveMainloopFwdSm90ILi2EN4cute5tupleIJNS5_1CILi1EEES8_S8_EEENS6_IJNS7_ILi128EEENS7_ILi160EEENS7_ILi192EEEEEELi128ENS_12float_e4m3_tEfNS_4arch4Sm90ELb0ELb0ELb1ELb1ELb1ELb1ELb0ELb1ELb1ELb1ELb0ELb0EEENS1_21CollectiveEpilogueFwdINS6_IJSA_SA_SB_EEES9_NS_10bfloat16_tESG_Li256ELb1ELb1ELb0ELb1EEENS1_36VarlenDynamicPersistentTileSchedulerILi128ELi160ELi256ELi128ELb0ELb1ELb1ELb0ELb1ELb1EEEEEEEEEvNT_6ParamsE,"aw",@nobits
	.sectionflags	@""
	.align	16
	.zero		1024


//--------------------- .nv.shared._ZN7cutlass13device_kernelIN5flash11enable_sm90INS1_16FlashAttnFwdSm90INS1_25CollectiveMainloopFwdSm90ILi2EN4cute5tupleIJNS5_1CILi1EEES8_S8_EEENS6_IJNS7_ILi128EEESA_NS7_ILi192EEEEEELi128ENS_12float_e4m3_tEfNS_4arch4Sm90ELb0ELb1ELb1ELb0ELb1ELb0ELb0ELb1ELb1ELb1ELb0ELb0EEENS1_21CollectiveEpilogueFwdINS6_IJSA_SA_SA_EEES9_NS_10bfloat16_tESF_Li256ELb0ELb1ELb0ELb1EEENS1_30DynamicPersistentTileSchedulerILi256ELi128ELb0ELb1ELb1EEEEEEEEEvNT_6ParamsE --------------------------
	.section	.nv.shared._ZN7cutlass13device_kernelIN5flash11enable_sm90INS1_16FlashAttnFwdSm90INS1_25CollectiveMainloopFwdSm90ILi2EN4cute5tupleIJNS5_1CILi1EEES8_S8_EEENS6_IJNS7_ILi128EEESA_NS7_ILi192EEEEEELi128ENS_12float_e4m3_tEfNS_4arch4Sm90ELb0ELb1ELb1ELb0ELb1ELb0ELb0ELb1ELb1ELb1ELb0ELb0EEENS1_21CollectiveEpilogueFwdINS6_IJSA_SA_SA_EEES9_NS_10bfloat16_tESF_Li256ELb0ELb1ELb0ELb1EEENS1_30DynamicPersistentTileSchedulerILi256ELi128ELb0ELb1ELb1EEEEEEEEEvNT_6ParamsE,"aw",@nobits
	.sectionflags	@""
	.align	16
	.zero		1024


//--------------------- .nv.shared._ZN7cutlass13device_kernelIN5flash11enable_sm90INS1_16FlashAttnFwdSm90INS1_25CollectiveMainloopFwdSm90ILi2EN4cute5tupleIJNS5_1CILi1EEES8_S8_EEENS6_IJNS7_ILi128EEESA_NS7_ILi192EEEEEELi128ENS_12float_e4m3_tEfNS_4arch4Sm90ELb0ELb1ELb1ELb1ELb1ELb0ELb0ELb1ELb1ELb1ELb0ELb0EEENS1_21CollectiveEpilogueFwdINS6_IJSA_SA_SA_EEES9_NS_10bfloat16_tESF_Li256ELb1ELb1ELb0ELb1EEENS1_36VarlenDynamicPersistentTileSchedulerILi128ELi128ELi256ELi128ELb0ELb1ELb1ELb1ELb0ELb1EEEEEEEEEvNT_6ParamsE --------------------------
	.section	.nv.shared._ZN7cutlass13device_kernelIN5flash11enable_sm90INS1_16FlashAttnFwdSm90INS1_25CollectiveMainloopFwdSm90ILi2EN4cute5tupleIJNS5_1CILi1EEES8_S8_EEENS6_IJNS7_ILi128EEESA_NS7_ILi192EEEEEELi128ENS_12float_e4m3_tEfNS_4arch4Sm90ELb0ELb1ELb1ELb1ELb1ELb0ELb0ELb1ELb1ELb1ELb0ELb0EEENS1_21CollectiveEpilogueFwdINS6_IJSA_SA_SA_EEES9_NS_10bfloat16_tESF_Li256ELb1ELb1ELb0ELb1EEENS1_36VarlenDynamicPersistentTileSchedulerILi128ELi128ELi256ELi128ELb0ELb1ELb1ELb1ELb0ELb1EEEEEEEEEvNT_6ParamsE,"aw",@nobits
	.sectionflags	@""
	.align	16
	.zero		1024


//--------------------- .nv.shared._ZN7cutlass13device_kernelIN5flash11enable_sm90INS1_16FlashAttnFwdSm90INS1_25CollectiveMainloopFwdSm90ILi2EN4cute5tupleIJNS5_1CILi1EEES8_S8_EEENS6_IJNS7_ILi128EEESA_NS7_ILi192EEEEEELi128ENS_12float_e4m3_tEfNS_4arch4Sm90ELb0ELb1ELb1ELb1ELb1ELb1ELb0ELb1ELb1ELb1ELb0ELb0EEENS1_21CollectiveEpilogueFwdINS6_IJSA_SA_SA_EEES9_NS_10bfloat16_tESF_Li256ELb1ELb1ELb0ELb1EEENS1_36VarlenDynamicPersistentTileSchedulerILi128ELi128ELi256ELi128ELb0ELb1ELb1ELb1ELb0ELb1EEEEEEEEEvNT_6ParamsE --------------------------
	.section	.nv.shared._ZN7cutlass13device_kernelIN5flash11enable_sm90INS1_16FlashAttnFwdSm90INS1_25CollectiveMainloopFwdSm90ILi2EN4cute5tupleIJNS5_1CILi1EEES8_S8_EEENS6_IJNS7_ILi128EEESA_NS7_ILi192EEEEEELi128ENS_12float_e4m3_tEfNS_4arch4Sm90ELb0ELb1ELb1ELb1ELb1ELb1ELb0ELb1ELb1ELb1ELb0ELb0EEENS1_21CollectiveEpilogueFwdINS6_IJSA_SA_SA_EEES9_NS_10bfloat16_tESF_Li256ELb1ELb1ELb0ELb1EEENS1_36VarlenDynamicPersistentTileSchedulerILi128ELi128ELi256ELi128ELb0ELb1ELb1ELb1ELb0ELb1EEEEEEEEEvNT_6ParamsE,"aw",@nobits
	.sectionflags	@""
	.align	16
	.zero		1024


//--------------------- .nv.shared._ZN7cutlass13device_kernelIN5flash11enable_sm90INS1_16FlashAttnFwdSm90INS1_25CollectiveMainloopFwdSm90ILi2EN4cute5tupleIJNS5_1CILi1EEES8_S8_EEENS6_IJNS7_ILi128EEENS7_ILi160EEENS7_ILi192EEEEEELi128ENS_12float_e4m3_tEfNS_4arch4Sm90ELb1ELb0ELb1ELb0ELb1ELb0ELb0ELb1ELb1ELb1ELb0ELb0EEENS1_21CollectiveEpilogueFwdINS6_IJSA_SA_SB_EEES9_NS_10bfloat16_tESG_Li256ELb0ELb1ELb0ELb1EEENS1_30DynamicPersistentTileSchedulerILi256ELi128ELb0ELb1ELb1EEEEEEEEEvNT_6ParamsE --------------------------
	.section	.nv.shared._ZN7cutlass13device_kernelIN5flash11enable_sm90INS1_16FlashAttnFwdSm90INS1_25CollectiveMainloopFwdSm90ILi2EN4cute5tupleIJNS5_1CILi1EEES8_S8_EEENS6_IJNS7_ILi128EEENS7_ILi160EEENS7_ILi192EEEEEELi128ENS_12float_e4m3_tEfNS_4arch4Sm90ELb1ELb0ELb1ELb0ELb1ELb0ELb0ELb1ELb1ELb1ELb0ELb0EEENS1_21CollectiveEpilogueFwdINS6_IJSA_SA_SB_EEES9_NS_10bfloat16_tESG_Li256ELb0ELb1ELb0ELb1EEENS1_30DynamicPersistentTileSchedulerILi256ELi128ELb0ELb1ELb1EEEEEEEEEvNT_6ParamsE,"aw",@nobits
	.sectionflags	@""
	.align	16
	.zero		1024


//--------------------- .nv.shared._ZN7cutlass13device_kernelIN5flash11enable_sm90INS1_16FlashAttnFwdSm90INS1_25CollectiveMainloopFwdSm90ILi2EN4cute5tupleIJNS5_1CILi1EEES8_S8_EEENS6_IJNS7_ILi128EEENS7_ILi160EEENS7_ILi192EEEEEELi128ENS_12float_e4m3_tEfNS_4arch4Sm90ELb1ELb0ELb1ELb1ELb1ELb0ELb0ELb1ELb1ELb1ELb0ELb0EEENS1_21CollectiveEpilogueFwdINS6_IJSA_SA_SB_EEES9_NS_10bfloat16_tESG_Li256ELb1ELb1ELb0ELb1EEENS1_36VarlenDynamicPersistentTileSchedulerILi128ELi160ELi256ELi128ELb0ELb1ELb1ELb1ELb1ELb1EEEEEEEEEvNT_6ParamsE --------------------------
	.section	.nv.shared._ZN7cutlass13device_kernelIN5flash11enable_sm90INS1_16FlashAttnFwdSm90INS1_25CollectiveMainloopFwdSm90ILi2EN4cute5tupleIJNS5_1CILi1EEES8_S8_EEENS6_IJNS7_ILi128EEENS7_ILi160EEENS7_ILi192EEEEEELi128ENS_12float_e4m3_tEfNS_4arch4Sm90ELb1ELb0ELb1ELb1ELb1ELb0ELb0ELb1ELb1ELb1ELb0ELb0EEENS1_21CollectiveEpilogueFwdINS6_IJSA_SA_SB_EEES9_NS_10bfloat16_tESG_Li256ELb1ELb1ELb0ELb1EEENS1_36VarlenDynamicPersistentTileSchedulerILi128ELi160ELi256ELi128ELb0ELb1ELb1ELb1ELb1ELb1EEEEEEEEEvNT_6ParamsE,"aw",@nobits
	.sectionflags	@""
	.align	16
	.zero		1024


//--------------------- .nv.shared._ZN7cutlass13device_kernelIN5flash11enable_sm90INS1_16FlashAttnFwdSm90INS1_25CollectiveMainloopFwdSm90ILi2EN4cute5tupleIJNS5_1CILi1EEES8_S8_EEENS6_IJNS7_ILi128EEENS7_ILi160EEENS7_ILi192EEEEEELi128ENS_12float_e4m3_tEfNS_4arch4Sm90ELb1ELb0ELb1ELb1ELb1ELb1ELb0ELb1ELb1ELb1ELb0ELb0EEENS1_21CollectiveEpilogueFwdINS6_IJSA_SA_SB_EEES9_NS_10bfloat16_tESG_Li256ELb1ELb1ELb0ELb1EEENS1_36VarlenDynamicPersistentTileSchedulerILi128ELi160ELi256ELi128ELb0ELb1ELb1ELb1ELb1ELb1EEEEEEEEEvNT_6ParamsE --------------------------
	.section	.nv.shared._ZN7cutlass13device_kernelIN5flash11enable_sm90INS1_16FlashAttnFwdSm90INS1_25CollectiveMainloopFwdSm90ILi2EN4cute5tupleIJNS5_1CILi1EEES8_S8_EEENS6_IJNS7_ILi128EEENS7_ILi160EEENS7_ILi192EEEEEELi128ENS_12float_e4m3_tEfNS_4arch4Sm90ELb1ELb0ELb1ELb1ELb1ELb1ELb0ELb1ELb1ELb1ELb0ELb0EEENS1_21CollectiveEpilogueFwdINS6_IJSA_SA_SB_EEES9_NS_10bfloat16_tESG_Li256ELb1ELb1ELb0ELb1EEENS1_36VarlenDynamicPersistentTileSchedulerILi128ELi160ELi256ELi128ELb0ELb1ELb1ELb1ELb1ELb1EEEEEEEEEvNT_6ParamsE,"aw",@nobits
	.sectionflags	@""
	.align	16
	.zero		1024


//--------------------- .nv.constant0._ZN7cutlass13device_kernelIN5flash11enable_sm90INS1_16FlashAttnFwdSm90INS1_25CollectiveMainloopFwdSm90ILi2EN4cute5tupleIJNS5_1CILi1EEES8_S8_EEENS6_IJNS7_ILi128EEENS7_ILi160EEENS7_ILi192EEEEEELi128ENS_12float_e4m3_tEfNS_4arch4Sm90ELb0ELb0ELb1ELb0ELb1ELb0ELb0ELb1ELb1ELb1ELb0ELb0EEENS1_21CollectiveEpilogueFwdINS6_IJSA_SA_SB_EEES9_NS_10bfloat16_tESG_Li256ELb0ELb1ELb0ELb1EEENS1_29StaticPersistentTileSchedulerILb0EEEEEEEEEvNT_6ParamsE --------------------------
	.section	.nv.constant0._ZN7cutlass13device_kernelIN5flash11enable_sm90INS1_16FlashAttnFwdSm90INS1_25CollectiveMainloopFwdSm90ILi2EN4cute5tupleIJNS5_1CILi1EEES8_S8_EEENS6_IJNS7_ILi128EEENS7_ILi160EEENS7_ILi192EEEEEELi128ENS_12float_e4m3_tEfNS_4arch4Sm90ELb0ELb0ELb1ELb0ELb1ELb0ELb0ELb1ELb1ELb1ELb0ELb0EEENS1_21CollectiveEpilogueFwdINS6_IJSA_SA_SB_EEES9_NS_10bfloat16_tESG_Li256ELb0ELb1ELb0ELb1EEENS1_29StaticPersistentTileSchedulerILb0EEEEEEEEEvNT_6ParamsE,"a",@progbits
	.sectionflags	@""
	.align	4
.nv.constant0._ZN7cutlass13device_kernelIN5flash11enable_sm90INS1_16FlashAttnFwdSm90INS1_25CollectiveMainloopFwdSm90ILi2EN4cute5tupleIJNS5_1CILi1EEES8_S8_EEENS6_IJNS7_ILi128EEENS7_ILi160EEENS7_ILi192EEEEEELi128ENS_12float_e4m3_tEfNS_4arch4Sm90ELb0ELb0ELb1ELb0ELb1ELb0ELb0ELb1ELb1ELb1ELb0ELb0EEENS1_21CollectiveEpilogueFwdINS6_IJSA_SA_SB_EEES9_NS_10bfloat16_tESG_Li256ELb0ELb1ELb0ELb1EEENS1_29StaticPersistentTileSchedulerILb0EEEEEEEEEvNT_6ParamsE:
	.zero		3200


//--------------------- .nv.constant0._ZN7cutlass13device_kernelIN5flash11enable_sm90INS1_16FlashAttnFwdSm90INS1_25CollectiveMainloopFwdSm90ILi2EN4cute5tupleIJNS5_1CILi1EEES8_S8_EEENS6_IJNS7_ILi128EEENS7_ILi160EEENS7_ILi192EEEEEELi128ENS_12float_e4m3_tEfNS_4arch4Sm90ELb0ELb0ELb1ELb1ELb1ELb0ELb0ELb1ELb1ELb1ELb0ELb0EEENS1_21CollectiveEpilogueFwdINS6_IJSA_SA_SB_EEES9_NS_10bfloat16_tESG_Li256ELb1ELb1ELb0ELb1EEENS1_36VarlenDynamicPersistentTileSchedulerILi128ELi160ELi256ELi128ELb0ELb1ELb1ELb0ELb1ELb1EEEEEEEEEvNT_6ParamsE --------------------------
	.section	.nv.constant0._ZN7cutlass13device_kernelIN5flash11enable_sm90INS1_16FlashAttnFwdSm90INS1_25CollectiveMainloopFwdSm90ILi2EN4cute5tupleIJNS5_1CILi1EEES8_S8_EEENS6_IJNS7_ILi128EEENS7_ILi160EEENS7_ILi192EEEEEELi128ENS_12float_e4m3_tEfNS_4arch4Sm90ELb0ELb0ELb1ELb1ELb1ELb0ELb0ELb1ELb1ELb1ELb0ELb0EEENS1_21CollectiveEpilogueFwdINS6_IJSA_SA_SB_EEES9_NS_10bfloat16_tESG_Li256ELb1ELb1ELb0ELb1EEENS1_36VarlenDynamicPersistentTileSchedulerILi128ELi160ELi256ELi128ELb0ELb1ELb1ELb0ELb1ELb1EEEEEEEEEvNT_6ParamsE,"a",@progbits
	.sectionflags	@""
	.align	4
.nv.constant0._ZN7cutlass13device_kernelIN5flash11enable_sm90INS1_16FlashAttnFwdSm90INS1_25CollectiveMainloopFwdSm90ILi2EN4cute5tupleIJNS5_1CILi1EEES8_S8_EEENS6_IJNS7_ILi128EEENS7_ILi160EEENS7_ILi192EEEEEELi128ENS_12float_e4m3_tEfNS_4arch4Sm90ELb0ELb0ELb1ELb1ELb1ELb0ELb0ELb1ELb1ELb1ELb0ELb0EEENS1_21CollectiveEpilogueFwdINS6_IJSA_SA_SB_EEES9_NS_10bfloat16_tESG_Li256ELb1ELb1ELb0ELb1EEENS1_36VarlenDynamicPersistentTileSchedulerILi128ELi160ELi256ELi128ELb0ELb1ELb1ELb0ELb1ELb1EEEEEEEEEvNT_6ParamsE:
	.zero		3328


//--------------------- .nv.constant0._ZN7cutlass13device_kernelIN5flash11enable_sm90INS1_16FlashAttnFwdSm90INS1_25CollectiveMainloopFwdSm90ILi2EN4cute5tupleIJNS5_1CILi1EEES8_S8_EEENS6_IJNS7_ILi128EEENS7_ILi160EEENS7_ILi192EEEEEELi128ENS_12float_e4m3_tEfNS_4arch4Sm90ELb0ELb0ELb1ELb1ELb1ELb1ELb0ELb1ELb1ELb1ELb0ELb0EEENS1_21CollectiveEpilogueFwdINS6_IJSA_SA_SB_EEES9_NS_10bfloat16_tESG_Li256ELb1ELb1ELb0ELb1EEENS1_36VarlenDynamicPersistentTileSchedulerILi128ELi160ELi256ELi128ELb0ELb1ELb1ELb0ELb1ELb1EEEEEEEEEvNT_6ParamsE --------------------------
	.section	.nv.constant0._ZN7cutlass13device_kernelIN5flash11enable_sm90INS1_16FlashAttnFwdSm90INS1_25CollectiveMainloopFwdSm90ILi2EN4cute5tupleIJNS5_1CILi1EEES8_S8_EEENS6_IJNS7_ILi128EEENS7_ILi160EEENS7_ILi192EEEEEELi128ENS_12float_e4m3_tEfNS_4arch4Sm90ELb0ELb0ELb1ELb1ELb1ELb1ELb0ELb1ELb1ELb1ELb0ELb0EEENS1_21CollectiveEpilogueFwdINS6_IJSA_SA_SB_EEES9_NS_10bfloat16_tESG_Li256ELb1ELb1ELb0ELb1EEENS1_36VarlenDynamicPersistentTileSchedulerILi128ELi160ELi256ELi128ELb0ELb1ELb1ELb0ELb1ELb1EEEEEEEEEvNT_6ParamsE,"a",@progbits
	.sectionflags	@""
	.align	4
.nv.constant0._ZN7cutlass13device_kernelIN5flash11enable_sm90INS1_16FlashAttnFwdSm90INS1_25CollectiveMainloopFwdSm90ILi2EN4cute5tupleIJNS5_1CILi1EEES8_S8_EEENS6_IJNS7_ILi128EEENS7_ILi160EEENS7_ILi192EEEEEELi128ENS_12float_e4m3_tEfNS_4arch4Sm90ELb0ELb0ELb1ELb1ELb1ELb1ELb0ELb1ELb1ELb1ELb0ELb0EEENS1_21CollectiveEpilogueFwdINS6_IJSA_SA_SB_EEES9_NS_10bfloat16_tESG_Li256ELb1ELb1ELb0ELb1EEENS1_36VarlenDynamicPersistentTileSchedulerILi128ELi160ELi256ELi128ELb0ELb1ELb1ELb0ELb1ELb1EEEEEEEEEvNT_6ParamsE:
	.zero		3328


//--------------------- .nv.constant0._ZN7cutlass13device_kernelIN5flash11enable_sm90INS1_16FlashAttnFwdSm90INS1_25CollectiveMainloopFwdSm90ILi2EN4cute5tupleIJNS5_1CILi1EEES8_S8_EEENS6_IJNS7_ILi128EEESA_NS7_ILi192EEEEEELi128ENS_12float_e4m3_tEfNS_4arch4Sm90ELb0ELb1ELb1ELb0ELb1ELb0ELb0ELb1ELb1ELb1ELb0ELb0EEENS1_21CollectiveEpilogueFwdINS6_IJSA_SA_SA_EEES9_NS_10bfloat16_tESF_Li256ELb0ELb1ELb0ELb1EEENS1_30DynamicPersistentTileSchedulerILi256ELi128ELb0ELb1ELb1EEEEEEEEEvNT_6ParamsE --------------------------
	.section	.nv.constant0._ZN7cutlass13device_kernelIN5flash11enable_sm90INS1_16FlashAttnFwdSm90INS1_25CollectiveMainloopFwdSm90ILi2EN4cute5tupleIJNS5_1CILi1EEES8_S8_EEENS6_IJNS7_ILi128EEESA_NS7_ILi192EEEEEELi128ENS_12float_e4m3_tEfNS_4arch4Sm90ELb0ELb1ELb1ELb0ELb1ELb0ELb0ELb1ELb1ELb1ELb0ELb0EEENS1_21CollectiveEpilogueFwdINS6_IJSA_SA_SA_EEES9_NS_10bfloat16_tESF_Li256ELb0ELb1ELb0ELb1EEENS1_30DynamicPersistentTileSchedulerILi256ELi128ELb0ELb1ELb1EEEEEEEEEvNT_6ParamsE,"a",@progbits
	.sectionflags	@""
	.align	4
.nv.constant0._ZN7cutlass13device_kernelIN5flash11enable_sm90INS1_16FlashAttnFwdSm90INS1_25CollectiveMainloopFwdSm90ILi2EN4cute5tupleIJNS5_1CILi1EEES8_S8_EEENS6_IJNS7_ILi128EEESA_NS7_ILi192EEEEEELi128ENS_12float_e4m3_tEfNS_4arch4Sm90ELb0ELb1ELb1ELb0ELb1ELb0ELb0ELb1ELb1ELb1ELb0ELb0EEENS1_21CollectiveEpilogueFwdINS6_IJSA_SA_SA_EEES9_NS_10bfloat16_tESF_Li256ELb0ELb1ELb0ELb1EEENS1_30DynamicPersistentTileSchedulerILi256ELi128ELb0ELb1ELb1EEEEEEEEEvNT_6ParamsE:
	.zero		3328


//--------------------- .nv.constant0._ZN7cutlass13device_kernelIN5flash11enable_sm90INS1_16FlashAttnFwdSm90INS1_25CollectiveMainloopFwdSm90ILi2EN4cute5tupleIJNS5_1CILi1EEES8_S8_EEENS6_IJNS7_ILi128EEESA_NS7_ILi192EEEEEELi128ENS_12float_e4m3_tEfNS_4arch4Sm90ELb0ELb1ELb1ELb1ELb1ELb0ELb0ELb1ELb1ELb1ELb0ELb0EEENS1_21CollectiveEpilogueFwdINS6_IJSA_SA_SA_EEES9_NS_10bfloat16_tESF_Li256ELb1ELb1ELb0ELb1EEENS1_36VarlenDynamicPersistentTileSchedulerILi128ELi128ELi256ELi128ELb0ELb1ELb1ELb1ELb0ELb1EEEEEEEEEvNT_6ParamsE --------------------------
	.section	.nv.constant0._ZN7cutlass13device_kernelIN5flash11enable_sm90INS1_16FlashAttnFwdSm90INS1_25CollectiveMainloopFwdSm90ILi2EN4cute5tupleIJNS5_1CILi1EEES8_S8_EEENS6_IJNS7_ILi128EEESA_NS7_ILi192EEEEEELi128ENS_12float_e4m3_tEfNS_4arch4Sm90ELb0ELb1ELb1ELb1ELb1ELb0ELb0ELb1ELb1ELb1ELb0ELb0EEENS1_21CollectiveEpilogueFwdINS6_IJSA_SA_SA_EEES9_NS_10bfloat16_tESF_Li256ELb1ELb1ELb0ELb1EEENS1_36VarlenDynamicPersistentTileSchedulerILi128ELi128ELi256ELi128ELb0ELb1ELb1ELb1ELb0ELb1EEEEEEEEEvNT_6ParamsE,"a",@progbits
	.sectionflags	@""
	.align	4
.nv.constant0._ZN7cutlass13device_kernelIN5flash11enable_sm90INS1_16FlashAttnFwdSm90INS1_25CollectiveMainloopFwdSm90ILi2EN4cute5tupleIJNS5_1CILi1EEES8_S8_EEENS6_IJNS7_ILi128EEESA_NS7_ILi192EEEEEELi128ENS_12float_e4m3_tEfNS_4arch4Sm90ELb0ELb1ELb1ELb1ELb1ELb0ELb0ELb1ELb1ELb1ELb0ELb0EEENS1_21CollectiveEpilogueFwdINS6_IJSA_SA_SA_EEES9_NS_10bfloat16_tESF_Li256ELb1ELb1ELb0ELb1EEENS1_36VarlenDynamicPersistentTileSchedulerILi128ELi128ELi256ELi128ELb0ELb1ELb1ELb1ELb0ELb1EEEEEEEEEvNT_6ParamsE:
	.zero		3328


//--------------------- .nv.constant0._ZN7cutlass13device_kernelIN5flash11enable_sm90INS1_16FlashAttnFwdSm90INS1_25CollectiveMainloopFwdSm90ILi2EN4cute5tupleIJNS5_1CILi1EEES8_S8_EEENS6_IJNS7_ILi128EEESA_NS7_ILi192EEEEEELi128ENS_12float_e4m3_tEfNS_4arch4Sm90ELb0ELb1ELb1ELb1ELb1ELb1ELb0ELb1ELb1ELb1ELb0ELb0EEENS1_21CollectiveEpilogueFwdINS6_IJSA_SA_SA_EEES9_NS_10bfloat16_tESF_Li256ELb1ELb1ELb0ELb1EEENS1_36VarlenDynamicPersistentTileSchedulerILi128ELi128ELi256ELi128ELb0ELb1ELb1ELb1ELb0ELb1EEEEEEEEEvNT_6ParamsE --------------------------
	.section	.nv.constant0._ZN7cutlass13device_kernelIN5flash11enable_sm90INS1_16FlashAttnFwdSm90INS1_25CollectiveMainloopFwdSm90ILi2EN4cute5tupleIJNS5_1CILi1EEES8_S8_EEENS6_IJNS7_ILi128EEESA_NS7_ILi192EEEEEELi128ENS_12float_e4m3_tEfNS_4arch4Sm90ELb0ELb1ELb1ELb1ELb1ELb1ELb0ELb1ELb1ELb1ELb0ELb0EEENS1_21CollectiveEpilogueFwdINS6_IJSA_SA_SA_EEES9_NS_10bfloat16_tESF_Li256ELb1ELb1ELb0ELb1EEENS1_36VarlenDynamicPersistentTileSchedulerILi128ELi128ELi256ELi128ELb0ELb1ELb1ELb1ELb0ELb1EEEEEEEEEvNT_6ParamsE,"a",@progbits
	.sectionflags	@""
	.align	4
.nv.constant0._ZN7cutlass13device_kernelIN5flash11enable_sm90INS1_16FlashAttnFwdSm90INS1_25CollectiveMainloopFwdSm90ILi2EN4cute5tupleIJNS5_1CILi1EEES8_S8_EEENS6_IJNS7_ILi128EEESA_NS7_ILi192EEEEEELi128ENS_12float_e4m3_tEfNS_4arch4Sm90ELb0ELb1ELb1ELb1ELb1ELb1ELb0ELb1ELb1ELb1ELb0ELb0EEENS1_21CollectiveEpilogueFwdINS6_IJSA_SA_SA_EEES9_NS_10bfloat16_tESF_Li256ELb1ELb1ELb0ELb1EEENS1_36VarlenDynamicPersistentTileSchedulerILi128ELi128ELi256ELi128ELb0ELb1ELb1ELb1ELb0ELb1EEEEEEEEEvNT_6ParamsE:
	.zero		3328


//--------------------- .nv.constant0._ZN7cutlass13device_kernelIN5flash11enable_sm90INS1_16FlashAttnFwdSm90INS1_25CollectiveMainloopFwdSm90ILi2EN4cute5tupleIJNS5_1CILi1EEES8_S8_EEENS6_IJNS7_ILi128EEENS7_ILi160EEENS7_ILi192EEEEEELi128ENS_12float_e4m3_tEfNS_4arch4Sm90ELb1ELb0ELb1ELb0ELb1ELb0ELb0ELb1ELb1ELb1ELb0ELb0EEENS1_21CollectiveEpilogueFwdINS6_IJSA_SA_SB_EEES9_NS_10bfloat16_tESG_Li256ELb0ELb1ELb0ELb1EEENS1_30DynamicPersistentTileSchedulerILi256ELi128ELb0ELb1ELb1EEEEEEEEEvNT_6ParamsE --------------------------
	.section	.nv.constant0._ZN7cutlass13device_kernelIN5flash11enable_sm90INS1_16FlashAttnFwdSm90INS1_25CollectiveMainloopFwdSm90ILi2EN4cute5tupleIJNS5_1CILi1EEES8_S8_EEENS6_IJNS7_ILi128EEENS7_ILi160EEENS7_ILi192EEEEEELi128ENS_12float_e4m3_tEfNS_4arch4Sm90ELb1ELb0ELb1ELb0ELb1ELb0ELb0ELb1ELb1ELb1ELb0ELb0EEENS1_21CollectiveEpilogueFwdINS6_IJSA_SA_SB_EEES9_NS_10bfloat16_tESG_Li256ELb0ELb1ELb0ELb1EEENS1_30DynamicPersistentTileSchedulerILi256ELi128ELb0ELb1ELb1EEEEEEEEEvNT_6ParamsE,"a",@progbits
	.sectionflags	@""
	.align	4
.nv.constant0._ZN7cutlass13device_kernelIN5flash11enable_sm90INS1_16FlashAttnFwdSm90INS1_25CollectiveMainloopFwdSm90ILi2EN4cute5tupleIJNS5_1CILi1EEES8_S8_EEENS6_IJNS7_ILi128EEENS7_ILi160EEENS7_ILi192EEEEEELi128ENS_12float_e4m3_tEfNS_4arch4Sm90ELb1ELb0ELb1ELb0ELb1ELb0ELb0ELb1ELb1ELb1ELb0ELb0EEENS1_21CollectiveEpilogueFwdINS6_IJSA_SA_SB_EEES9_NS_10bfloat16_tESG_Li256ELb0ELb1ELb0ELb1EEENS1_30DynamicPersistentTileSchedulerILi256ELi128ELb0ELb1ELb1EEEEEEEEEvNT_6ParamsE:
	.zero		3328


//--------------------- .nv.constant0._ZN7cutlass13device_kernelIN5flash11enable_sm90INS1_16FlashAttnFwdSm90INS1_25CollectiveMainloopFwdSm90ILi2EN4cute5tupleIJNS5_1CILi1EEES8_S8_EEENS6_IJNS7_ILi128EEENS7_ILi160EEENS7_ILi192EEEEEELi128ENS_12float_e4m3_tEfNS_4arch4Sm90ELb1ELb0ELb1ELb1ELb1ELb0ELb0ELb1ELb1ELb1ELb0ELb0EEENS1_21CollectiveEpilogueFwdINS6_IJSA_SA_SB_EEES9_NS_10bfloat16_tESG_Li256ELb1ELb1ELb0ELb1EEENS1_36VarlenDynamicPersistentTileSchedulerILi128ELi160ELi256ELi128ELb0ELb1ELb1ELb1ELb1ELb1EEEEEEEEEvNT_6ParamsE --------------------------
	.section	.nv.constant0._ZN7cutlass13device_kernelIN5flash11enable_sm90INS1_16FlashAttnFwdSm90INS1_25CollectiveMainloopFwdSm90ILi2EN4cute5tupleIJNS5_1CILi1EEES8_S8_EEENS6_IJNS7_ILi128EEENS7_ILi160EEENS7_ILi192EEEEEELi128ENS_12float_e4m3_tEfNS_4arch4Sm90ELb1ELb0ELb1ELb1ELb1ELb0ELb0ELb1ELb1ELb1ELb0ELb0EEENS1_21CollectiveEpilogueFwdINS6_IJSA_SA_SB_EEES9_NS_10bfloat16_tESG_Li256ELb1ELb1ELb0ELb1EEENS1_36VarlenDynamicPersistentTileSchedulerILi128ELi160ELi256ELi128ELb0ELb1ELb1ELb1ELb1ELb1EEEEEEEEEvNT_6ParamsE,"a",@progbits
	.sectionflags	@""
	.align	4
.nv.constant0._ZN7cutlass13device_kernelIN5flash11enable_sm90INS1_16FlashAttnFwdSm90INS1_25CollectiveMainloopFwdSm90ILi2EN4cute5tupleIJNS5_1CILi1EEES8_S8_EEENS6_IJNS7_ILi128EEENS7_ILi160EEENS7_ILi192EEEEEELi128ENS_12float_e4m3_tEfNS_4arch4Sm90ELb1ELb0ELb1ELb1ELb1ELb0ELb0ELb1ELb1ELb1ELb0ELb0EEENS1_21CollectiveEpilogueFwdINS6_IJSA_SA_SB_EEES9_NS_10bfloat16_tESG_Li256ELb1ELb1ELb0ELb1EEENS1_36VarlenDynamicPersistentTileSchedulerILi128ELi160ELi256ELi128ELb0ELb1ELb1ELb1ELb1ELb1EEEEEEEEEvNT_6ParamsE:
	.zero		3328


//--------------------- .nv.constant0._ZN7cutlass13device_kernelIN5flash11enable_sm90INS1_16FlashAttnFwdSm90INS1_25CollectiveMainloopFwdSm90ILi2EN4cute5tupleIJNS5_1CILi1EEES8_S8_EEENS6_IJNS7_ILi128EEENS7_ILi160EEENS7_ILi192EEEEEELi128ENS_12float_e4m3_tEfNS_4arch4Sm90ELb1ELb0ELb1ELb1ELb1ELb1ELb0ELb1ELb1ELb1ELb0ELb0EEENS1_21CollectiveEpilogueFwdINS6_IJSA_SA_SB_EEES9_NS_10bfloat16_tESG_Li256ELb1ELb1ELb0ELb1EEENS1_36VarlenDynamicPersistentTileSchedulerILi128ELi160ELi256ELi128ELb0ELb1ELb1ELb1ELb1ELb1EEEEEEEEEvNT_6ParamsE --------------------------
	.section	.nv.constant0._ZN7cutlass13device_kernelIN5flash11enable_sm90INS1_16FlashAttnFwdSm90INS1_25CollectiveMainloopFwdSm90ILi2EN4cute5tupleIJNS5_1CILi1EEES8_S8_EEENS6_IJNS7_ILi128EEENS7_ILi160EEENS7_ILi192EEEEEELi128ENS_12float_e4m3_tEfNS_4arch4Sm90ELb1ELb0ELb1ELb1ELb1ELb1ELb0ELb1ELb1ELb1ELb0ELb0EEENS1_21CollectiveEpilogueFwdINS6_IJSA_SA_SB_EEES9_NS_10bfloat16_tESG_Li256ELb1ELb1ELb0ELb1EEENS1_36VarlenDynamicPersistentTileSchedulerILi128ELi160ELi256ELi128ELb0ELb1ELb1ELb1ELb1ELb1EEEEEEEEEvNT_6ParamsE,"a",@progbits
	.sectionflags	@""
	.align	4
.nv.constant0._ZN7cutlass13device_kernelIN5flash11enable_sm90INS1_16FlashAttnFwdSm90INS1_25CollectiveMainloopFwdSm90ILi2EN4cute5tupleIJNS5_1CILi1EEES8_S8_EEENS6_IJNS7_ILi128EEENS7_ILi160EEENS7_ILi192EEEEEELi128ENS_12float_e4m3_tEfNS_4arch4Sm90ELb1ELb0ELb1ELb1ELb1ELb1ELb0ELb1ELb1ELb1ELb0ELb0EEENS1_21CollectiveEpilogueFwdINS6_IJSA_SA_SB_EEES9_NS_10bfloat16_tESG_Li256ELb1ELb1ELb0ELb1EEENS1_36VarlenDynamicPersistentTileSchedulerILi128ELi160ELi256ELi128ELb0ELb1ELb1ELb1ELb1ELb1EEEEEEEEEvNT_6ParamsE:
	.zero		3328


//--------------------- SYMBOLS --------------------------

	.type		.nv.reservedSmem.offset0,@object
	.size		.nv.reservedSmem.offset0,0x4
	.type		__assertfail,@function
